//
// Generated by NVIDIA NVVM Compiler
//
// Compiler Build ID: CL-36424714
// Cuda compilation tools, release 13.0, V13.0.88
// Based on NVVM 20.0.0
//

.version 9.0
.target sm_100
.address_size 64

.const .align 8 .b8 _dG_table[1536];
.const .align 4 .b8 _patterns[1024];
.const .align 4 .b8 _masks[1024];
.const .align 4 .u32 _num_prefixes;
.const .align 4 .u32 _num_threads;
.const .align 4 .u32 _max_matches;

.func _Z7_ModInvPKmPm(
	.param .b64 _Z7_ModInvPKmPm_param_0,
	.param .b64 _Z7_ModInvPKmPm_param_1
)
{
	.reg .pred 	%p<192>;
	.reg .b32 	%r<15391>;
	.reg .b64 	%rd<7105>;

	ld.param.u64 	%rd721, [_Z7_ModInvPKmPm_param_0];
	cvta.to.local.u64 	%rd1, %rd721;
	ld.local.u64 	%rd723, [%rd1];
	ld.local.u64 	%rd724, [%rd1+8];
	mul.lo.s64 	%rd725, %rd724, %rd723;
	mul.hi.u64 	%rd726, %rd723, %rd724;
	cvt.u32.u64 	%r20, %rd725;
	{ .reg .b32 tmp; mov.b64 {tmp, %r21}, %rd725; }
	mov.b32 	%r293, 0;
	// begin inline asm
	add.cc.u32  %r15, %r293, %r20;
	addc.cc.u32 %r16, %r293, %r21;
	addc.u32    %r17, 0, 0;
	add.cc.u32  %r15, %r15, %r293;
	addc.cc.u32 %r16, %r16, %r293;
	addc.u32    %r17, %r17, 0;
	
	// end inline asm
	cvt.u64.u32 	%rd727, %r16;
	shl.b64 	%rd728, %rd727, 32;
	cvt.u64.u32 	%rd729, %r15;
	or.b64  	%rd730, %rd728, %rd729;
	cvt.u64.u32 	%rd731, %r17;
	add.s64 	%rd732, %rd726, %rd731;
	ld.local.u64 	%rd733, [%rd1];
	ld.local.u64 	%rd734, [%rd1+16];
	mul.lo.s64 	%rd735, %rd734, %rd733;
	mul.hi.u64 	%rd736, %rd733, %rd734;
	cvt.u32.u64 	%r29, %rd735;
	{ .reg .b32 tmp; mov.b64 {tmp, %r30}, %rd735; }
	cvt.u32.u64 	%r31, %rd732;
	{ .reg .b32 tmp; mov.b64 {tmp, %r32}, %rd732; }
	// begin inline asm
	add.cc.u32  %r24, %r293, %r29;
	addc.cc.u32 %r25, %r293, %r30;
	addc.u32    %r26, 0, 0;
	add.cc.u32  %r24, %r24, %r31;
	addc.cc.u32 %r25, %r25, %r32;
	addc.u32    %r26, %r26, 0;
	
	// end inline asm
	cvt.u64.u32 	%rd737, %r25;
	shl.b64 	%rd738, %rd737, 32;
	cvt.u64.u32 	%rd739, %r24;
	or.b64  	%rd740, %rd738, %rd739;
	cvt.u64.u32 	%rd741, %r26;
	add.s64 	%rd742, %rd736, %rd741;
	ld.local.u64 	%rd743, [%rd1];
	ld.local.u64 	%rd744, [%rd1+24];
	mul.lo.s64 	%rd745, %rd744, %rd743;
	mul.hi.u64 	%rd746, %rd743, %rd744;
	cvt.u32.u64 	%r38, %rd745;
	{ .reg .b32 tmp; mov.b64 {tmp, %r39}, %rd745; }
	cvt.u32.u64 	%r40, %rd742;
	{ .reg .b32 tmp; mov.b64 {tmp, %r41}, %rd742; }
	// begin inline asm
	add.cc.u32  %r33, %r293, %r38;
	addc.cc.u32 %r34, %r293, %r39;
	addc.u32    %r35, 0, 0;
	add.cc.u32  %r33, %r33, %r40;
	addc.cc.u32 %r34, %r34, %r41;
	addc.u32    %r35, %r35, 0;
	
	// end inline asm
	cvt.u64.u32 	%rd747, %r35;
	add.s64 	%rd748, %rd746, %rd747;
	ld.local.u64 	%rd749, [%rd1+8];
	ld.local.u64 	%rd750, [%rd1+16];
	mul.lo.s64 	%rd751, %rd750, %rd749;
	mul.hi.u64 	%rd752, %rd749, %rd750;
	cvt.u32.u64 	%r47, %rd751;
	{ .reg .b32 tmp; mov.b64 {tmp, %r48}, %rd751; }
	// begin inline asm
	add.cc.u32  %r42, %r33, %r47;
	addc.cc.u32 %r43, %r34, %r48;
	addc.u32    %r44, 0, 0;
	add.cc.u32  %r42, %r42, %r293;
	addc.cc.u32 %r43, %r43, %r293;
	addc.u32    %r44, %r44, 0;
	
	// end inline asm
	cvt.u64.u32 	%rd753, %r43;
	shl.b64 	%rd754, %rd753, 32;
	cvt.u64.u32 	%rd755, %r42;
	or.b64  	%rd756, %rd754, %rd755;
	cvt.u64.u32 	%rd757, %r44;
	add.s64 	%rd758, %rd752, %rd757;
	ld.local.u64 	%rd759, [%rd1+8];
	ld.local.u64 	%rd760, [%rd1+24];
	mul.lo.s64 	%rd761, %rd760, %rd759;
	mul.hi.u64 	%rd762, %rd759, %rd760;
	cvt.u32.u64 	%r54, %rd748;
	{ .reg .b32 tmp; mov.b64 {tmp, %r55}, %rd748; }
	cvt.u32.u64 	%r56, %rd761;
	{ .reg .b32 tmp; mov.b64 {tmp, %r57}, %rd761; }
	cvt.u32.u64 	%r58, %rd758;
	{ .reg .b32 tmp; mov.b64 {tmp, %r59}, %rd758; }
	// begin inline asm
	add.cc.u32  %r51, %r54, %r56;
	addc.cc.u32 %r52, %r55, %r57;
	addc.u32    %r53, 0, 0;
	add.cc.u32  %r51, %r51, %r58;
	addc.cc.u32 %r52, %r52, %r59;
	addc.u32    %r53, %r53, 0;
	
	// end inline asm
	cvt.u64.u32 	%rd763, %r52;
	shl.b64 	%rd764, %rd763, 32;
	cvt.u64.u32 	%rd765, %r51;
	or.b64  	%rd766, %rd764, %rd765;
	cvt.u64.u32 	%rd767, %r53;
	add.s64 	%rd768, %rd762, %rd767;
	ld.local.u64 	%rd769, [%rd1+16];
	ld.local.u64 	%rd770, [%rd1+24];
	mul.lo.s64 	%rd771, %rd770, %rd769;
	mul.hi.u64 	%rd772, %rd769, %rd770;
	cvt.u32.u64 	%r63, %rd768;
	{ .reg .b32 tmp; mov.b64 {tmp, %r64}, %rd768; }
	cvt.u32.u64 	%r65, %rd771;
	{ .reg .b32 tmp; mov.b64 {tmp, %r66}, %rd771; }
	// begin inline asm
	add.cc.u32  %r60, %r63, %r65;
	addc.cc.u32 %r61, %r64, %r66;
	addc.u32    %r62, 0, 0;
	add.cc.u32  %r60, %r60, %r293;
	addc.cc.u32 %r61, %r61, %r293;
	addc.u32    %r62, %r62, 0;
	
	// end inline asm
	cvt.u64.u32 	%rd773, %r61;
	shl.b64 	%rd774, %rd773, 32;
	cvt.u64.u32 	%rd775, %r60;
	or.b64  	%rd776, %rd774, %rd775;
	cvt.u64.u32 	%rd777, %r62;
	add.s64 	%rd778, %rd772, %rd777;
	mov.b64 	{%r294, %r295}, %rd740;
	mov.b64 	{%r296, %r297}, %rd728;
	shf.l.wrap.b32 	%r298, %r297, %r294, 1;
	shf.l.wrap.b32 	%r299, %r294, %r295, 1;
	mov.b64 	%rd779, {%r298, %r299};
	mov.b64 	{%r300, %r301}, %rd756;
	mov.b64 	{%r302, %r303}, %rd738;
	shf.l.wrap.b32 	%r304, %r303, %r300, 1;
	shf.l.wrap.b32 	%r305, %r300, %r301, 1;
	mov.b64 	%rd780, {%r304, %r305};
	mov.b64 	{%r306, %r307}, %rd766;
	mov.b64 	{%r308, %r309}, %rd754;
	shf.l.wrap.b32 	%r310, %r309, %r306, 1;
	shf.l.wrap.b32 	%r311, %r306, %r307, 1;
	mov.b64 	%rd781, {%r310, %r311};
	mov.b64 	{%r312, %r313}, %rd776;
	mov.b64 	{%r314, %r315}, %rd764;
	shf.l.wrap.b32 	%r316, %r315, %r312, 1;
	shf.l.wrap.b32 	%r317, %r312, %r313, 1;
	mov.b64 	%rd782, {%r316, %r317};
	shr.u64 	%rd783, %rd778, 63;
	mov.b64 	{%r318, %r319}, %rd778;
	mov.b64 	{%r320, %r321}, %rd774;
	shf.l.wrap.b32 	%r322, %r321, %r318, 1;
	shf.l.wrap.b32 	%r323, %r318, %r319, 1;
	mov.b64 	%rd784, {%r322, %r323};
	ld.local.u64 	%rd785, [%rd1];
	mul.lo.s64 	%rd786, %rd785, %rd785;
	mul.hi.u64 	%rd787, %rd785, %rd785;
	cvt.u32.u64 	%r78, %rd786;
	{ .reg .b32 tmp; mov.b64 {tmp, %r79}, %rd786; }
	cvt.u32.u64 	%r80, %rd787;
	{ .reg .b32 tmp; mov.b64 {tmp, %r81}, %rd787; }
	// begin inline asm
	add.cc.u32   %r69, %r293, %r78;
	addc.cc.u32  %r70, %r293, %r79;
	addc.cc.u32  %r71, %r293, %r80;
	addc.cc.u32  %r72, %r293, %r81;
	addc.u32     %r73, 0, 0;
	
	// end inline asm
	ld.local.u64 	%rd788, [%rd1+8];
	mul.lo.s64 	%rd789, %rd788, %rd788;
	mul.hi.u64 	%rd790, %rd788, %rd788;
	cvt.u32.u64 	%r91, %rd789;
	{ .reg .b32 tmp; mov.b64 {tmp, %r92}, %rd789; }
	cvt.u32.u64 	%r93, %rd790;
	{ .reg .b32 tmp; mov.b64 {tmp, %r94}, %rd790; }
	// begin inline asm
	add.cc.u32   %r82, %r73, %r91;
	addc.cc.u32  %r83, %r293, %r92;
	addc.cc.u32  %r84, %r293, %r93;
	addc.cc.u32  %r85, %r293, %r94;
	addc.u32     %r86, 0, 0;
	
	// end inline asm
	ld.local.u64 	%rd791, [%rd1+16];
	mul.lo.s64 	%rd792, %rd791, %rd791;
	mul.hi.u64 	%rd793, %rd791, %rd791;
	cvt.u32.u64 	%r104, %rd792;
	{ .reg .b32 tmp; mov.b64 {tmp, %r105}, %rd792; }
	cvt.u32.u64 	%r106, %rd793;
	{ .reg .b32 tmp; mov.b64 {tmp, %r107}, %rd793; }
	// begin inline asm
	add.cc.u32   %r95, %r86, %r104;
	addc.cc.u32  %r96, %r293, %r105;
	addc.cc.u32  %r97, %r293, %r106;
	addc.cc.u32  %r98, %r293, %r107;
	addc.u32     %r99, 0, 0;
	
	// end inline asm
	ld.local.u64 	%rd794, [%rd1+24];
	mul.lo.s64 	%rd795, %rd794, %rd794;
	mul.hi.u64 	%rd796, %rd794, %rd794;
	cvt.u32.u64 	%r117, %rd795;
	{ .reg .b32 tmp; mov.b64 {tmp, %r118}, %rd795; }
	cvt.u32.u64 	%r119, %rd796;
	{ .reg .b32 tmp; mov.b64 {tmp, %r120}, %rd796; }
	// begin inline asm
	add.cc.u32   %r108, %r99, %r117;
	addc.cc.u32  %r109, %r293, %r118;
	addc.cc.u32  %r110, %r293, %r119;
	addc.cc.u32  %r111, %r293, %r120;
	addc.u32     %r112, 0, 0;
	
	// end inline asm
	shl.b32 	%r155, %r15, 1;
	shr.u64 	%rd797, %rd730, 31;
	cvt.u32.u64 	%r156, %rd797;
	cvt.u32.u64 	%r157, %rd779;
	{ .reg .b32 tmp; mov.b64 {tmp, %r158}, %rd779; }
	cvt.u32.u64 	%r159, %rd780;
	{ .reg .b32 tmp; mov.b64 {tmp, %r160}, %rd780; }
	cvt.u32.u64 	%r161, %rd781;
	{ .reg .b32 tmp; mov.b64 {tmp, %r162}, %rd781; }
	cvt.u32.u64 	%r163, %rd782;
	{ .reg .b32 tmp; mov.b64 {tmp, %r164}, %rd782; }
	cvt.u32.u64 	%r165, %rd784;
	{ .reg .b32 tmp; mov.b64 {tmp, %r166}, %rd784; }
	cvt.u32.u64 	%r167, %rd783;
	// begin inline asm
	add.cc.u32   %r121,  %r69, %r293;
	addc.cc.u32  %r122,  %r70, %r293;
	addc.cc.u32  %r123,  %r71, %r155;
	addc.cc.u32  %r124,  %r72, %r156;
	addc.cc.u32  %r125,  %r82, %r157;
	addc.cc.u32  %r126,  %r83, %r158;
	addc.cc.u32  %r127,  %r84, %r159;
	addc.cc.u32  %r128,  %r85, %r160;
	addc.cc.u32  %r129,  %r95, %r161;
	addc.cc.u32  %r130,  %r96, %r162;
	addc.cc.u32  %r131, %r97, %r163;
	addc.cc.u32  %r132, %r98, %r164;
	addc.cc.u32  %r133, %r108, %r165;
	addc.cc.u32  %r134, %r109, %r166;
	addc.cc.u32  %r135, %r110, %r167;
	addc.u32     %r136, %r111, %r293;
	
	// end inline asm
	cvt.u64.u32 	%rd798, %r130;
	shl.b64 	%rd799, %rd798, 32;
	cvt.u64.u32 	%rd800, %r129;
	or.b64  	%rd801, %rd799, %rd800;
	cvt.u64.u32 	%rd802, %r132;
	shl.b64 	%rd803, %rd802, 32;
	cvt.u64.u32 	%rd804, %r131;
	or.b64  	%rd805, %rd803, %rd804;
	cvt.u64.u32 	%rd806, %r134;
	shl.b64 	%rd807, %rd806, 32;
	cvt.u64.u32 	%rd808, %r133;
	or.b64  	%rd809, %rd807, %rd808;
	cvt.u64.u32 	%rd810, %r136;
	shl.b64 	%rd811, %rd810, 32;
	cvt.u64.u32 	%rd812, %r135;
	or.b64  	%rd813, %rd811, %rd812;
	mov.b64 	{%r324, %r325}, %rd804;
	mov.b64 	{%r326, %r327}, %rd799;
	mov.b64 	%rd814, {%r327, %r324};
	mov.b64 	{%r328, %r329}, %rd808;
	mov.b64 	{%r330, %r331}, %rd803;
	mov.b64 	%rd815, {%r331, %r328};
	mov.b64 	{%r332, %r333}, %rd812;
	mov.b64 	{%r334, %r335}, %rd807;
	mov.b64 	%rd816, {%r335, %r332};
	mul.lo.s64 	%rd817, %rd801, 977;
	mov.b64 	%rd818, 977;
	mul.hi.u64 	%rd819, %rd801, %rd818;
	cvt.u32.u64 	%r172, %rd817;
	{ .reg .b32 tmp; mov.b64 {tmp, %r173}, %rd817; }
	// begin inline asm
	add.cc.u32  %r169, %r172, %r293;
	addc.cc.u32 %r170, %r173, %r293;
	addc.u32    %r171, 0, 0;
	
	// end inline asm
	cvt.u64.u32 	%rd820, %r171;
	add.s64 	%rd821, %rd819, %rd820;
	mul.lo.s64 	%rd822, %rd805, 977;
	mul.hi.u64 	%rd823, %rd805, %rd818;
	cvt.u32.u64 	%r179, %rd822;
	{ .reg .b32 tmp; mov.b64 {tmp, %r180}, %rd822; }
	cvt.u32.u64 	%r181, %rd821;
	{ .reg .b32 tmp; mov.b64 {tmp, %r182}, %rd821; }
	// begin inline asm
	add.cc.u32  %r176, %r179, %r181;
	addc.cc.u32 %r177, %r180, %r182;
	addc.u32    %r178, 0, 0;
	
	// end inline asm
	cvt.u64.u32 	%rd824, %r178;
	add.s64 	%rd825, %rd823, %rd824;
	mul.lo.s64 	%rd826, %rd809, 977;
	mul.hi.u64 	%rd827, %rd809, %rd818;
	cvt.u32.u64 	%r186, %rd826;
	{ .reg .b32 tmp; mov.b64 {tmp, %r187}, %rd826; }
	cvt.u32.u64 	%r188, %rd825;
	{ .reg .b32 tmp; mov.b64 {tmp, %r189}, %rd825; }
	// begin inline asm
	add.cc.u32  %r183, %r186, %r188;
	addc.cc.u32 %r184, %r187, %r189;
	addc.u32    %r185, 0, 0;
	
	// end inline asm
	cvt.u64.u32 	%rd828, %r185;
	add.s64 	%rd829, %rd827, %rd828;
	mul.lo.s64 	%rd830, %rd813, 977;
	mul.hi.u64 	%rd831, %rd813, %rd818;
	cvt.u32.u64 	%r193, %rd830;
	{ .reg .b32 tmp; mov.b64 {tmp, %r194}, %rd830; }
	cvt.u32.u64 	%r195, %rd829;
	{ .reg .b32 tmp; mov.b64 {tmp, %r196}, %rd829; }
	// begin inline asm
	add.cc.u32  %r190, %r193, %r195;
	addc.cc.u32 %r191, %r194, %r196;
	addc.u32    %r192, 0, 0;
	
	// end inline asm
	cvt.u64.u32 	%rd832, %r192;
	add.s64 	%rd833, %rd831, %rd832;
	cvt.u32.u64 	%r210, %rd814;
	{ .reg .b32 tmp; mov.b64 {tmp, %r211}, %rd814; }
	cvt.u32.u64 	%r212, %rd815;
	{ .reg .b32 tmp; mov.b64 {tmp, %r213}, %rd815; }
	cvt.u32.u64 	%r214, %rd816;
	{ .reg .b32 tmp; mov.b64 {tmp, %r215}, %rd816; }
	cvt.u32.u64 	%r226, %rd833;
	{ .reg .b32 tmp; mov.b64 {tmp, %r227}, %rd833; }
	// begin inline asm
	add.cc.u32   %r197, %r293, %r169;
	addc.cc.u32  %r198, %r129, %r170;
	addc.cc.u32  %r199, %r210, %r176;
	addc.cc.u32  %r200, %r211, %r177;
	addc.cc.u32  %r201, %r212, %r183;
	addc.cc.u32  %r202, %r213, %r184;
	addc.cc.u32  %r203, %r214, %r190;
	addc.cc.u32  %r204, %r215, %r191;
	addc.cc.u32  %r205, %r136, %r226;
	addc.cc.u32  %r206, %r293, %r227;
	addc.u32     %r207, 0, 0;
	
	// end inline asm
	cvt.u64.u32 	%rd834, %r206;
	shl.b64 	%rd835, %rd834, 32;
	cvt.u64.u32 	%rd836, %r205;
	or.b64  	%rd837, %rd835, %rd836;
	mul.lo.s64 	%rd838, %rd837, 977;
	mul.hi.u64 	%rd839, %rd837, %rd818;
	cvt.u32.u64 	%r237, %rd838;
	{ .reg .b32 tmp; mov.b64 {tmp, %r238}, %rd838; }
	cvt.u32.u64 	%r239, %rd839;
	{ .reg .b32 tmp; mov.b64 {tmp, %r240}, %rd839; }
	// begin inline asm
	add.cc.u32   %r228, %r293, %r237;
	addc.cc.u32  %r229, %r205, %r238;
	addc.cc.u32  %r230, %r206, %r239;
	addc.cc.u32  %r231, %r293, %r240;
	addc.u32     %r232, 0, 0;
	
	// end inline asm
	// begin inline asm
	add.cc.u32   %r241, %r197, %r228;
	addc.cc.u32  %r242, %r198, %r229;
	addc.cc.u32  %r243, %r199, %r230;
	addc.cc.u32  %r244, %r200, %r231;
	addc.cc.u32  %r245, %r201, %r232;
	addc.cc.u32  %r246, %r202, 0;
	addc.cc.u32  %r247, %r203, 0;
	addc.cc.u32  %r248, %r204, 0;
	addc.u32     %r249, 0, 0;
	
	// end inline asm
	// begin inline asm
	add.cc.u32   %r263, %r121, %r241;
	addc.cc.u32  %r264, %r122, %r242;
	addc.cc.u32  %r265, %r123, %r243;
	addc.cc.u32  %r266, %r124, %r244;
	addc.cc.u32  %r267, %r125, %r245;
	addc.cc.u32  %r268, %r126, %r246;
	addc.cc.u32  %r269, %r127, %r247;
	addc.cc.u32  %r270, %r128, %r248;
	addc.cc.u32  %r271, %r293, %r249;
	addc.cc.u32  %r272, %r293, %r293;
	addc.u32     %r273, 0, 0;
	
	// end inline asm
	cvt.u64.u32 	%rd840, %r264;
	shl.b64 	%rd841, %rd840, 32;
	cvt.u64.u32 	%rd842, %r263;
	or.b64  	%rd6847, %rd841, %rd842;
	cvt.u64.u32 	%rd843, %r266;
	shl.b64 	%rd844, %rd843, 32;
	cvt.u64.u32 	%rd845, %r265;
	or.b64  	%rd6848, %rd844, %rd845;
	cvt.u64.u32 	%rd846, %r268;
	shl.b64 	%rd847, %rd846, 32;
	cvt.u64.u32 	%rd848, %r267;
	or.b64  	%rd6849, %rd847, %rd848;
	cvt.u64.u32 	%rd849, %r270;
	shl.b64 	%rd850, %rd849, 32;
	cvt.u64.u32 	%rd851, %r269;
	or.b64  	%rd6850, %rd850, %rd851;
	cvt.u64.u32 	%rd852, %r272;
	shl.b64 	%rd853, %rd852, 32;
	cvt.u64.u32 	%rd854, %r271;
	or.b64  	%rd6851, %rd853, %rd854;
$L__BB0_1:
	setp.ne.s64 	%p1, %rd6851, 0;
	@%p1 bra 	$L__BB0_154;
	and.b64  	%rd855, %rd6850, %rd6849;
	and.b64  	%rd856, %rd855, %rd6848;
	setp.eq.s64 	%p2, %rd856, -1;
	setp.gt.u64 	%p3, %rd6847, -4294968274;
	and.pred  	%p4, %p2, %p3;
	@%p4 bra 	$L__BB0_154;
	ld.local.u64 	%rd857, [%rd1];
	mul.lo.s64 	%rd858, %rd857, %rd6847;
	mul.hi.u64 	%rd859, %rd6847, %rd857;
	cvt.u32.u64 	%r341, %rd858;
	{ .reg .b32 tmp; mov.b64 {tmp, %r342}, %rd858; }
	mov.b32 	%r604, 0;
	// begin inline asm
	add.cc.u32  %r336, %r604, %r341;
	addc.cc.u32 %r337, %r604, %r342;
	addc.u32    %r338, 0, 0;
	add.cc.u32  %r336, %r336, %r604;
	addc.cc.u32 %r337, %r337, %r604;
	addc.u32    %r338, %r338, 0;
	
	// end inline asm
	cvt.u64.u32 	%rd860, %r338;
	add.s64 	%rd861, %rd859, %rd860;
	ld.local.u64 	%rd862, [%rd1+8];
	mul.lo.s64 	%rd863, %rd862, %rd6847;
	mul.hi.u64 	%rd864, %rd6847, %rd862;
	cvt.u32.u64 	%r350, %rd863;
	{ .reg .b32 tmp; mov.b64 {tmp, %r351}, %rd863; }
	cvt.u32.u64 	%r352, %rd861;
	{ .reg .b32 tmp; mov.b64 {tmp, %r353}, %rd861; }
	// begin inline asm
	add.cc.u32  %r345, %r604, %r350;
	addc.cc.u32 %r346, %r604, %r351;
	addc.u32    %r347, 0, 0;
	add.cc.u32  %r345, %r345, %r352;
	addc.cc.u32 %r346, %r346, %r353;
	addc.u32    %r347, %r347, 0;
	
	// end inline asm
	cvt.u64.u32 	%rd865, %r347;
	add.s64 	%rd866, %rd864, %rd865;
	ld.local.u64 	%rd867, [%rd1+16];
	mul.lo.s64 	%rd868, %rd867, %rd6847;
	mul.hi.u64 	%rd869, %rd6847, %rd867;
	cvt.u32.u64 	%r359, %rd868;
	{ .reg .b32 tmp; mov.b64 {tmp, %r360}, %rd868; }
	cvt.u32.u64 	%r361, %rd866;
	{ .reg .b32 tmp; mov.b64 {tmp, %r362}, %rd866; }
	// begin inline asm
	add.cc.u32  %r354, %r604, %r359;
	addc.cc.u32 %r355, %r604, %r360;
	addc.u32    %r356, 0, 0;
	add.cc.u32  %r354, %r354, %r361;
	addc.cc.u32 %r355, %r355, %r362;
	addc.u32    %r356, %r356, 0;
	
	// end inline asm
	cvt.u64.u32 	%rd870, %r356;
	add.s64 	%rd871, %rd869, %rd870;
	ld.local.u64 	%rd872, [%rd1+24];
	mul.lo.s64 	%rd873, %rd872, %rd6847;
	mul.hi.u64 	%rd874, %rd6847, %rd872;
	cvt.u32.u64 	%r368, %rd873;
	{ .reg .b32 tmp; mov.b64 {tmp, %r369}, %rd873; }
	cvt.u32.u64 	%r370, %rd871;
	{ .reg .b32 tmp; mov.b64 {tmp, %r371}, %rd871; }
	// begin inline asm
	add.cc.u32  %r363, %r604, %r368;
	addc.cc.u32 %r364, %r604, %r369;
	addc.u32    %r365, 0, 0;
	add.cc.u32  %r363, %r363, %r370;
	addc.cc.u32 %r364, %r364, %r371;
	addc.u32    %r365, %r365, 0;
	
	// end inline asm
	cvt.u64.u32 	%rd875, %r365;
	add.s64 	%rd876, %rd874, %rd875;
	ld.local.u64 	%rd877, [%rd1];
	mul.lo.s64 	%rd878, %rd877, %rd6848;
	mul.hi.u64 	%rd879, %rd6848, %rd877;
	cvt.u32.u64 	%r377, %rd878;
	{ .reg .b32 tmp; mov.b64 {tmp, %r378}, %rd878; }
	// begin inline asm
	add.cc.u32  %r372, %r345, %r377;
	addc.cc.u32 %r373, %r346, %r378;
	addc.u32    %r374, 0, 0;
	add.cc.u32  %r372, %r372, %r604;
	addc.cc.u32 %r373, %r373, %r604;
	addc.u32    %r374, %r374, 0;
	
	// end inline asm
	cvt.u64.u32 	%rd880, %r374;
	add.s64 	%rd881, %rd879, %rd880;
	ld.local.u64 	%rd882, [%rd1+8];
	mul.lo.s64 	%rd883, %rd882, %rd6848;
	mul.hi.u64 	%rd884, %rd6848, %rd882;
	cvt.u32.u64 	%r386, %rd883;
	{ .reg .b32 tmp; mov.b64 {tmp, %r387}, %rd883; }
	cvt.u32.u64 	%r388, %rd881;
	{ .reg .b32 tmp; mov.b64 {tmp, %r389}, %rd881; }
	// begin inline asm
	add.cc.u32  %r381, %r354, %r386;
	addc.cc.u32 %r382, %r355, %r387;
	addc.u32    %r383, 0, 0;
	add.cc.u32  %r381, %r381, %r388;
	addc.cc.u32 %r382, %r382, %r389;
	addc.u32    %r383, %r383, 0;
	
	// end inline asm
	cvt.u64.u32 	%rd885, %r383;
	add.s64 	%rd886, %rd884, %rd885;
	ld.local.u64 	%rd887, [%rd1+16];
	mul.lo.s64 	%rd888, %rd887, %rd6848;
	mul.hi.u64 	%rd889, %rd6848, %rd887;
	cvt.u32.u64 	%r395, %rd888;
	{ .reg .b32 tmp; mov.b64 {tmp, %r396}, %rd888; }
	cvt.u32.u64 	%r397, %rd886;
	{ .reg .b32 tmp; mov.b64 {tmp, %r398}, %rd886; }
	// begin inline asm
	add.cc.u32  %r390, %r363, %r395;
	addc.cc.u32 %r391, %r364, %r396;
	addc.u32    %r392, 0, 0;
	add.cc.u32  %r390, %r390, %r397;
	addc.cc.u32 %r391, %r391, %r398;
	addc.u32    %r392, %r392, 0;
	
	// end inline asm
	cvt.u64.u32 	%rd890, %r392;
	add.s64 	%rd891, %rd889, %rd890;
	ld.local.u64 	%rd892, [%rd1+24];
	mul.lo.s64 	%rd893, %rd892, %rd6848;
	mul.hi.u64 	%rd894, %rd6848, %rd892;
	cvt.u32.u64 	%r402, %rd876;
	{ .reg .b32 tmp; mov.b64 {tmp, %r403}, %rd876; }
	cvt.u32.u64 	%r404, %rd893;
	{ .reg .b32 tmp; mov.b64 {tmp, %r405}, %rd893; }
	cvt.u32.u64 	%r406, %rd891;
	{ .reg .b32 tmp; mov.b64 {tmp, %r407}, %rd891; }
	// begin inline asm
	add.cc.u32  %r399, %r402, %r404;
	addc.cc.u32 %r400, %r403, %r405;
	addc.u32    %r401, 0, 0;
	add.cc.u32  %r399, %r399, %r406;
	addc.cc.u32 %r400, %r400, %r407;
	addc.u32    %r401, %r401, 0;
	
	// end inline asm
	cvt.u64.u32 	%rd895, %r401;
	add.s64 	%rd896, %rd894, %rd895;
	ld.local.u64 	%rd897, [%rd1];
	mul.lo.s64 	%rd898, %rd897, %rd6849;
	mul.hi.u64 	%rd899, %rd6849, %rd897;
	cvt.u32.u64 	%r413, %rd898;
	{ .reg .b32 tmp; mov.b64 {tmp, %r414}, %rd898; }
	// begin inline asm
	add.cc.u32  %r408, %r381, %r413;
	addc.cc.u32 %r409, %r382, %r414;
	addc.u32    %r410, 0, 0;
	add.cc.u32  %r408, %r408, %r604;
	addc.cc.u32 %r409, %r409, %r604;
	addc.u32    %r410, %r410, 0;
	
	// end inline asm
	cvt.u64.u32 	%rd900, %r410;
	add.s64 	%rd901, %rd899, %rd900;
	ld.local.u64 	%rd902, [%rd1+8];
	mul.lo.s64 	%rd903, %rd902, %rd6849;
	mul.hi.u64 	%rd904, %rd6849, %rd902;
	cvt.u32.u64 	%r422, %rd903;
	{ .reg .b32 tmp; mov.b64 {tmp, %r423}, %rd903; }
	cvt.u32.u64 	%r424, %rd901;
	{ .reg .b32 tmp; mov.b64 {tmp, %r425}, %rd901; }
	// begin inline asm
	add.cc.u32  %r417, %r390, %r422;
	addc.cc.u32 %r418, %r391, %r423;
	addc.u32    %r419, 0, 0;
	add.cc.u32  %r417, %r417, %r424;
	addc.cc.u32 %r418, %r418, %r425;
	addc.u32    %r419, %r419, 0;
	
	// end inline asm
	cvt.u64.u32 	%rd905, %r419;
	add.s64 	%rd906, %rd904, %rd905;
	ld.local.u64 	%rd907, [%rd1+16];
	mul.lo.s64 	%rd908, %rd907, %rd6849;
	mul.hi.u64 	%rd909, %rd6849, %rd907;
	cvt.u32.u64 	%r431, %rd908;
	{ .reg .b32 tmp; mov.b64 {tmp, %r432}, %rd908; }
	cvt.u32.u64 	%r433, %rd906;
	{ .reg .b32 tmp; mov.b64 {tmp, %r434}, %rd906; }
	// begin inline asm
	add.cc.u32  %r426, %r399, %r431;
	addc.cc.u32 %r427, %r400, %r432;
	addc.u32    %r428, 0, 0;
	add.cc.u32  %r426, %r426, %r433;
	addc.cc.u32 %r427, %r427, %r434;
	addc.u32    %r428, %r428, 0;
	
	// end inline asm
	cvt.u64.u32 	%rd910, %r428;
	add.s64 	%rd911, %rd909, %rd910;
	ld.local.u64 	%rd912, [%rd1+24];
	mul.lo.s64 	%rd913, %rd912, %rd6849;
	mul.hi.u64 	%rd914, %rd6849, %rd912;
	cvt.u32.u64 	%r438, %rd896;
	{ .reg .b32 tmp; mov.b64 {tmp, %r439}, %rd896; }
	cvt.u32.u64 	%r440, %rd913;
	{ .reg .b32 tmp; mov.b64 {tmp, %r441}, %rd913; }
	cvt.u32.u64 	%r442, %rd911;
	{ .reg .b32 tmp; mov.b64 {tmp, %r443}, %rd911; }
	// begin inline asm
	add.cc.u32  %r435, %r438, %r440;
	addc.cc.u32 %r436, %r439, %r441;
	addc.u32    %r437, 0, 0;
	add.cc.u32  %r435, %r435, %r442;
	addc.cc.u32 %r436, %r436, %r443;
	addc.u32    %r437, %r437, 0;
	
	// end inline asm
	cvt.u64.u32 	%rd915, %r437;
	add.s64 	%rd916, %rd914, %rd915;
	ld.local.u64 	%rd917, [%rd1];
	mul.lo.s64 	%rd918, %rd917, %rd6850;
	mul.hi.u64 	%rd919, %rd6850, %rd917;
	cvt.u32.u64 	%r449, %rd918;
	{ .reg .b32 tmp; mov.b64 {tmp, %r450}, %rd918; }
	// begin inline asm
	add.cc.u32  %r444, %r417, %r449;
	addc.cc.u32 %r445, %r418, %r450;
	addc.u32    %r446, 0, 0;
	add.cc.u32  %r444, %r444, %r604;
	addc.cc.u32 %r445, %r445, %r604;
	addc.u32    %r446, %r446, 0;
	
	// end inline asm
	cvt.u64.u32 	%rd920, %r446;
	add.s64 	%rd921, %rd919, %rd920;
	ld.local.u64 	%rd922, [%rd1+8];
	mul.lo.s64 	%rd923, %rd922, %rd6850;
	mul.hi.u64 	%rd924, %rd6850, %rd922;
	cvt.u32.u64 	%r458, %rd923;
	{ .reg .b32 tmp; mov.b64 {tmp, %r459}, %rd923; }
	cvt.u32.u64 	%r460, %rd921;
	{ .reg .b32 tmp; mov.b64 {tmp, %r461}, %rd921; }
	// begin inline asm
	add.cc.u32  %r453, %r426, %r458;
	addc.cc.u32 %r454, %r427, %r459;
	addc.u32    %r455, 0, 0;
	add.cc.u32  %r453, %r453, %r460;
	addc.cc.u32 %r454, %r454, %r461;
	addc.u32    %r455, %r455, 0;
	
	// end inline asm
	cvt.u64.u32 	%rd925, %r454;
	shl.b64 	%rd926, %rd925, 32;
	cvt.u64.u32 	%rd927, %r453;
	or.b64  	%rd928, %rd926, %rd927;
	cvt.u64.u32 	%rd929, %r455;
	add.s64 	%rd930, %rd924, %rd929;
	ld.local.u64 	%rd931, [%rd1+16];
	mul.lo.s64 	%rd932, %rd931, %rd6850;
	mul.hi.u64 	%rd933, %rd6850, %rd931;
	cvt.u32.u64 	%r467, %rd932;
	{ .reg .b32 tmp; mov.b64 {tmp, %r468}, %rd932; }
	cvt.u32.u64 	%r469, %rd930;
	{ .reg .b32 tmp; mov.b64 {tmp, %r470}, %rd930; }
	// begin inline asm
	add.cc.u32  %r462, %r435, %r467;
	addc.cc.u32 %r463, %r436, %r468;
	addc.u32    %r464, 0, 0;
	add.cc.u32  %r462, %r462, %r469;
	addc.cc.u32 %r463, %r463, %r470;
	addc.u32    %r464, %r464, 0;
	
	// end inline asm
	cvt.u64.u32 	%rd934, %r463;
	shl.b64 	%rd935, %rd934, 32;
	cvt.u64.u32 	%rd936, %r462;
	or.b64  	%rd937, %rd935, %rd936;
	cvt.u64.u32 	%rd938, %r464;
	add.s64 	%rd939, %rd933, %rd938;
	ld.local.u64 	%rd940, [%rd1+24];
	mul.lo.s64 	%rd941, %rd940, %rd6850;
	mul.hi.u64 	%rd942, %rd6850, %rd940;
	cvt.u32.u64 	%r474, %rd916;
	{ .reg .b32 tmp; mov.b64 {tmp, %r475}, %rd916; }
	cvt.u32.u64 	%r476, %rd941;
	{ .reg .b32 tmp; mov.b64 {tmp, %r477}, %rd941; }
	cvt.u32.u64 	%r478, %rd939;
	{ .reg .b32 tmp; mov.b64 {tmp, %r479}, %rd939; }
	// begin inline asm
	add.cc.u32  %r471, %r474, %r476;
	addc.cc.u32 %r472, %r475, %r477;
	addc.u32    %r473, 0, 0;
	add.cc.u32  %r471, %r471, %r478;
	addc.cc.u32 %r472, %r472, %r479;
	addc.u32    %r473, %r473, 0;
	
	// end inline asm
	cvt.u64.u32 	%rd943, %r472;
	shl.b64 	%rd944, %rd943, 32;
	cvt.u64.u32 	%rd945, %r471;
	or.b64  	%rd946, %rd944, %rd945;
	cvt.u64.u32 	%rd947, %r473;
	add.s64 	%rd948, %rd942, %rd947;
	mov.b64 	{%r605, %r606}, %rd936;
	mov.b64 	{%r607, %r608}, %rd926;
	mov.b64 	%rd949, {%r608, %r605};
	mov.b64 	{%r609, %r610}, %rd945;
	mov.b64 	{%r611, %r612}, %rd935;
	mov.b64 	%rd950, {%r612, %r609};
	mov.b64 	{%r613, %r614}, %rd948;
	mov.b64 	{%r615, %r616}, %rd944;
	mov.b64 	%rd951, {%r616, %r613};
	mul.lo.s64 	%rd952, %rd928, 977;
	mov.b64 	%rd953, 977;
	mul.hi.u64 	%rd954, %rd928, %rd953;
	cvt.u32.u64 	%r483, %rd952;
	{ .reg .b32 tmp; mov.b64 {tmp, %r484}, %rd952; }
	// begin inline asm
	add.cc.u32  %r480, %r483, %r604;
	addc.cc.u32 %r481, %r484, %r604;
	addc.u32    %r482, 0, 0;
	
	// end inline asm
	cvt.u64.u32 	%rd955, %r482;
	add.s64 	%rd956, %rd954, %rd955;
	mul.lo.s64 	%rd957, %rd937, 977;
	mul.hi.u64 	%rd958, %rd937, %rd953;
	cvt.u32.u64 	%r490, %rd957;
	{ .reg .b32 tmp; mov.b64 {tmp, %r491}, %rd957; }
	cvt.u32.u64 	%r492, %rd956;
	{ .reg .b32 tmp; mov.b64 {tmp, %r493}, %rd956; }
	// begin inline asm
	add.cc.u32  %r487, %r490, %r492;
	addc.cc.u32 %r488, %r491, %r493;
	addc.u32    %r489, 0, 0;
	
	// end inline asm
	cvt.u64.u32 	%rd959, %r489;
	add.s64 	%rd960, %rd958, %rd959;
	mul.lo.s64 	%rd961, %rd946, 977;
	mul.hi.u64 	%rd962, %rd946, %rd953;
	cvt.u32.u64 	%r497, %rd961;
	{ .reg .b32 tmp; mov.b64 {tmp, %r498}, %rd961; }
	cvt.u32.u64 	%r499, %rd960;
	{ .reg .b32 tmp; mov.b64 {tmp, %r500}, %rd960; }
	// begin inline asm
	add.cc.u32  %r494, %r497, %r499;
	addc.cc.u32 %r495, %r498, %r500;
	addc.u32    %r496, 0, 0;
	
	// end inline asm
	cvt.u64.u32 	%rd963, %r496;
	add.s64 	%rd964, %rd962, %rd963;
	mul.lo.s64 	%rd965, %rd948, 977;
	mul.hi.u64 	%rd966, %rd948, %rd953;
	cvt.u32.u64 	%r504, %rd965;
	{ .reg .b32 tmp; mov.b64 {tmp, %r505}, %rd965; }
	cvt.u32.u64 	%r506, %rd964;
	{ .reg .b32 tmp; mov.b64 {tmp, %r507}, %rd964; }
	// begin inline asm
	add.cc.u32  %r501, %r504, %r506;
	addc.cc.u32 %r502, %r505, %r507;
	addc.u32    %r503, 0, 0;
	
	// end inline asm
	cvt.u64.u32 	%rd967, %r503;
	add.s64 	%rd968, %rd966, %rd967;
	cvt.u32.u64 	%r521, %rd949;
	{ .reg .b32 tmp; mov.b64 {tmp, %r522}, %rd949; }
	cvt.u32.u64 	%r523, %rd950;
	{ .reg .b32 tmp; mov.b64 {tmp, %r524}, %rd950; }
	cvt.u32.u64 	%r525, %rd951;
	{ .reg .b32 tmp; mov.b64 {tmp, %r526}, %rd951; }
	{ .reg .b32 tmp; mov.b64 {tmp, %r527}, %rd948; }
	cvt.u32.u64 	%r537, %rd968;
	{ .reg .b32 tmp; mov.b64 {tmp, %r538}, %rd968; }
	// begin inline asm
	add.cc.u32   %r508, %r604, %r480;
	addc.cc.u32  %r509, %r453, %r481;
	addc.cc.u32  %r510, %r521, %r487;
	addc.cc.u32  %r511, %r522, %r488;
	addc.cc.u32  %r512, %r523, %r494;
	addc.cc.u32  %r513, %r524, %r495;
	addc.cc.u32  %r514, %r525, %r501;
	addc.cc.u32  %r515, %r526, %r502;
	addc.cc.u32  %r516, %r527, %r537;
	addc.cc.u32  %r517, %r604, %r538;
	addc.u32     %r518, 0, 0;
	
	// end inline asm
	cvt.u64.u32 	%rd969, %r517;
	shl.b64 	%rd970, %rd969, 32;
	cvt.u64.u32 	%rd971, %r516;
	or.b64  	%rd972, %rd970, %rd971;
	mul.lo.s64 	%rd973, %rd972, 977;
	mul.hi.u64 	%rd974, %rd972, %rd953;
	cvt.u32.u64 	%r548, %rd973;
	{ .reg .b32 tmp; mov.b64 {tmp, %r549}, %rd973; }
	cvt.u32.u64 	%r550, %rd974;
	{ .reg .b32 tmp; mov.b64 {tmp, %r551}, %rd974; }
	// begin inline asm
	add.cc.u32   %r539, %r604, %r548;
	addc.cc.u32  %r540, %r516, %r549;
	addc.cc.u32  %r541, %r517, %r550;
	addc.cc.u32  %r542, %r604, %r551;
	addc.u32     %r543, 0, 0;
	
	// end inline asm
	// begin inline asm
	add.cc.u32   %r552, %r508, %r539;
	addc.cc.u32  %r553, %r509, %r540;
	addc.cc.u32  %r554, %r510, %r541;
	addc.cc.u32  %r555, %r511, %r542;
	addc.cc.u32  %r556, %r512, %r543;
	addc.cc.u32  %r557, %r513, 0;
	addc.cc.u32  %r558, %r514, 0;
	addc.cc.u32  %r559, %r515, 0;
	addc.u32     %r560, 0, 0;
	
	// end inline asm
	// begin inline asm
	add.cc.u32   %r574, %r336, %r552;
	addc.cc.u32  %r575, %r337, %r553;
	addc.cc.u32  %r576, %r372, %r554;
	addc.cc.u32  %r577, %r373, %r555;
	addc.cc.u32  %r578, %r408, %r556;
	addc.cc.u32  %r579, %r409, %r557;
	addc.cc.u32  %r580, %r444, %r558;
	addc.cc.u32  %r581, %r445, %r559;
	addc.cc.u32  %r582, %r604, %r560;
	addc.cc.u32  %r583, %r604, %r604;
	addc.u32     %r584, 0, 0;
	
	// end inline asm
	cvt.u64.u32 	%rd975, %r575;
	shl.b64 	%rd976, %rd975, 32;
	cvt.u64.u32 	%rd977, %r574;
	or.b64  	%rd22, %rd976, %rd977;
	cvt.u64.u32 	%rd978, %r577;
	shl.b64 	%rd979, %rd978, 32;
	cvt.u64.u32 	%rd980, %r576;
	or.b64  	%rd23, %rd979, %rd980;
	cvt.u64.u32 	%rd981, %r579;
	shl.b64 	%rd982, %rd981, 32;
	cvt.u64.u32 	%rd983, %r578;
	or.b64  	%rd24, %rd982, %rd983;
	cvt.u64.u32 	%rd984, %r581;
	shl.b64 	%rd985, %rd984, 32;
	cvt.u64.u32 	%rd986, %r580;
	or.b64  	%rd25, %rd985, %rd986;
	cvt.u64.u32 	%rd987, %r583;
	shl.b64 	%rd988, %rd987, 32;
	cvt.u64.u32 	%rd989, %r582;
	or.b64  	%rd6856, %rd988, %rd989;
$L__BB0_4:
	setp.ne.s64 	%p5, %rd6856, 0;
	@%p5 bra 	$L__BB0_155;
	and.b64  	%rd990, %rd25, %rd24;
	and.b64  	%rd991, %rd990, %rd23;
	setp.eq.s64 	%p6, %rd991, -1;
	setp.gt.u64 	%p7, %rd22, -4294968274;
	and.pred  	%p8, %p6, %p7;
	@%p8 bra 	$L__BB0_155;
	mul.lo.s64 	%rd992, %rd23, %rd22;
	mul.hi.u64 	%rd993, %rd22, %rd23;
	cvt.u32.u64 	%r622, %rd992;
	{ .reg .b32 tmp; mov.b64 {tmp, %r623}, %rd992; }
	mov.b32 	%r895, 0;
	// begin inline asm
	add.cc.u32  %r617, %r895, %r622;
	addc.cc.u32 %r618, %r895, %r623;
	addc.u32    %r619, 0, 0;
	add.cc.u32  %r617, %r617, %r895;
	addc.cc.u32 %r618, %r618, %r895;
	addc.u32    %r619, %r619, 0;
	
	// end inline asm
	cvt.u64.u32 	%rd994, %r618;
	shl.b64 	%rd995, %rd994, 32;
	cvt.u64.u32 	%rd996, %r617;
	or.b64  	%rd997, %rd995, %rd996;
	cvt.u64.u32 	%rd998, %r619;
	add.s64 	%rd999, %rd993, %rd998;
	mul.lo.s64 	%rd1000, %rd24, %rd22;
	mul.hi.u64 	%rd1001, %rd22, %rd24;
	cvt.u32.u64 	%r631, %rd1000;
	{ .reg .b32 tmp; mov.b64 {tmp, %r632}, %rd1000; }
	cvt.u32.u64 	%r633, %rd999;
	{ .reg .b32 tmp; mov.b64 {tmp, %r634}, %rd999; }
	// begin inline asm
	add.cc.u32  %r626, %r895, %r631;
	addc.cc.u32 %r627, %r895, %r632;
	addc.u32    %r628, 0, 0;
	add.cc.u32  %r626, %r626, %r633;
	addc.cc.u32 %r627, %r627, %r634;
	addc.u32    %r628, %r628, 0;
	
	// end inline asm
	cvt.u64.u32 	%rd1002, %r627;
	shl.b64 	%rd1003, %rd1002, 32;
	cvt.u64.u32 	%rd1004, %r626;
	or.b64  	%rd1005, %rd1003, %rd1004;
	cvt.u64.u32 	%rd1006, %r628;
	add.s64 	%rd1007, %rd1001, %rd1006;
	mul.lo.s64 	%rd1008, %rd25, %rd22;
	mul.hi.u64 	%rd1009, %rd22, %rd25;
	cvt.u32.u64 	%r640, %rd1008;
	{ .reg .b32 tmp; mov.b64 {tmp, %r641}, %rd1008; }
	cvt.u32.u64 	%r642, %rd1007;
	{ .reg .b32 tmp; mov.b64 {tmp, %r643}, %rd1007; }
	// begin inline asm
	add.cc.u32  %r635, %r895, %r640;
	addc.cc.u32 %r636, %r895, %r641;
	addc.u32    %r637, 0, 0;
	add.cc.u32  %r635, %r635, %r642;
	addc.cc.u32 %r636, %r636, %r643;
	addc.u32    %r637, %r637, 0;
	
	// end inline asm
	cvt.u64.u32 	%rd1010, %r637;
	add.s64 	%rd1011, %rd1009, %rd1010;
	mul.lo.s64 	%rd1012, %rd24, %rd23;
	mul.hi.u64 	%rd1013, %rd23, %rd24;
	cvt.u32.u64 	%r649, %rd1012;
	{ .reg .b32 tmp; mov.b64 {tmp, %r650}, %rd1012; }
	// begin inline asm
	add.cc.u32  %r644, %r635, %r649;
	addc.cc.u32 %r645, %r636, %r650;
	addc.u32    %r646, 0, 0;
	add.cc.u32  %r644, %r644, %r895;
	addc.cc.u32 %r645, %r645, %r895;
	addc.u32    %r646, %r646, 0;
	
	// end inline asm
	cvt.u64.u32 	%rd1014, %r645;
	shl.b64 	%rd1015, %rd1014, 32;
	cvt.u64.u32 	%rd1016, %r644;
	or.b64  	%rd1017, %rd1015, %rd1016;
	cvt.u64.u32 	%rd1018, %r646;
	add.s64 	%rd1019, %rd1013, %rd1018;
	mul.lo.s64 	%rd1020, %rd25, %rd23;
	mul.hi.u64 	%rd1021, %rd23, %rd25;
	cvt.u32.u64 	%r656, %rd1011;
	{ .reg .b32 tmp; mov.b64 {tmp, %r657}, %rd1011; }
	cvt.u32.u64 	%r658, %rd1020;
	{ .reg .b32 tmp; mov.b64 {tmp, %r659}, %rd1020; }
	cvt.u32.u64 	%r660, %rd1019;
	{ .reg .b32 tmp; mov.b64 {tmp, %r661}, %rd1019; }
	// begin inline asm
	add.cc.u32  %r653, %r656, %r658;
	addc.cc.u32 %r654, %r657, %r659;
	addc.u32    %r655, 0, 0;
	add.cc.u32  %r653, %r653, %r660;
	addc.cc.u32 %r654, %r654, %r661;
	addc.u32    %r655, %r655, 0;
	
	// end inline asm
	cvt.u64.u32 	%rd1022, %r654;
	shl.b64 	%rd1023, %rd1022, 32;
	cvt.u64.u32 	%rd1024, %r653;
	or.b64  	%rd1025, %rd1023, %rd1024;
	cvt.u64.u32 	%rd1026, %r655;
	add.s64 	%rd1027, %rd1021, %rd1026;
	mul.lo.s64 	%rd1028, %rd25, %rd24;
	mul.hi.u64 	%rd1029, %rd24, %rd25;
	cvt.u32.u64 	%r665, %rd1027;
	{ .reg .b32 tmp; mov.b64 {tmp, %r666}, %rd1027; }
	cvt.u32.u64 	%r667, %rd1028;
	{ .reg .b32 tmp; mov.b64 {tmp, %r668}, %rd1028; }
	// begin inline asm
	add.cc.u32  %r662, %r665, %r667;
	addc.cc.u32 %r663, %r666, %r668;
	addc.u32    %r664, 0, 0;
	add.cc.u32  %r662, %r662, %r895;
	addc.cc.u32 %r663, %r663, %r895;
	addc.u32    %r664, %r664, 0;
	
	// end inline asm
	cvt.u64.u32 	%rd1030, %r663;
	shl.b64 	%rd1031, %rd1030, 32;
	cvt.u64.u32 	%rd1032, %r662;
	or.b64  	%rd1033, %rd1031, %rd1032;
	cvt.u64.u32 	%rd1034, %r664;
	add.s64 	%rd1035, %rd1029, %rd1034;
	mov.b64 	{%r896, %r897}, %rd1005;
	mov.b64 	{%r898, %r899}, %rd995;
	shf.l.wrap.b32 	%r900, %r899, %r896, 1;
	shf.l.wrap.b32 	%r901, %r896, %r897, 1;
	mov.b64 	%rd1036, {%r900, %r901};
	mov.b64 	{%r902, %r903}, %rd1017;
	mov.b64 	{%r904, %r905}, %rd1003;
	shf.l.wrap.b32 	%r906, %r905, %r902, 1;
	shf.l.wrap.b32 	%r907, %r902, %r903, 1;
	mov.b64 	%rd1037, {%r906, %r907};
	mov.b64 	{%r908, %r909}, %rd1025;
	mov.b64 	{%r910, %r911}, %rd1015;
	shf.l.wrap.b32 	%r912, %r911, %r908, 1;
	shf.l.wrap.b32 	%r913, %r908, %r909, 1;
	mov.b64 	%rd1038, {%r912, %r913};
	mov.b64 	{%r914, %r915}, %rd1033;
	mov.b64 	{%r916, %r917}, %rd1023;
	shf.l.wrap.b32 	%r918, %r917, %r914, 1;
	shf.l.wrap.b32 	%r919, %r914, %r915, 1;
	mov.b64 	%rd1039, {%r918, %r919};
	shr.u64 	%rd1040, %rd1035, 63;
	mov.b64 	{%r920, %r921}, %rd1035;
	mov.b64 	{%r922, %r923}, %rd1031;
	shf.l.wrap.b32 	%r924, %r923, %r920, 1;
	shf.l.wrap.b32 	%r925, %r920, %r921, 1;
	mov.b64 	%rd1041, {%r924, %r925};
	mul.lo.s64 	%rd1042, %rd22, %rd22;
	mul.hi.u64 	%rd1043, %rd22, %rd22;
	cvt.u32.u64 	%r680, %rd1042;
	{ .reg .b32 tmp; mov.b64 {tmp, %r681}, %rd1042; }
	cvt.u32.u64 	%r682, %rd1043;
	{ .reg .b32 tmp; mov.b64 {tmp, %r683}, %rd1043; }
	// begin inline asm
	add.cc.u32   %r671, %r895, %r680;
	addc.cc.u32  %r672, %r895, %r681;
	addc.cc.u32  %r673, %r895, %r682;
	addc.cc.u32  %r674, %r895, %r683;
	addc.u32     %r675, 0, 0;
	
	// end inline asm
	mul.lo.s64 	%rd1044, %rd23, %rd23;
	mul.hi.u64 	%rd1045, %rd23, %rd23;
	cvt.u32.u64 	%r693, %rd1044;
	{ .reg .b32 tmp; mov.b64 {tmp, %r694}, %rd1044; }
	cvt.u32.u64 	%r695, %rd1045;
	{ .reg .b32 tmp; mov.b64 {tmp, %r696}, %rd1045; }
	// begin inline asm
	add.cc.u32   %r684, %r675, %r693;
	addc.cc.u32  %r685, %r895, %r694;
	addc.cc.u32  %r686, %r895, %r695;
	addc.cc.u32  %r687, %r895, %r696;
	addc.u32     %r688, 0, 0;
	
	// end inline asm
	mul.lo.s64 	%rd1046, %rd24, %rd24;
	mul.hi.u64 	%rd1047, %rd24, %rd24;
	cvt.u32.u64 	%r706, %rd1046;
	{ .reg .b32 tmp; mov.b64 {tmp, %r707}, %rd1046; }
	cvt.u32.u64 	%r708, %rd1047;
	{ .reg .b32 tmp; mov.b64 {tmp, %r709}, %rd1047; }
	// begin inline asm
	add.cc.u32   %r697, %r688, %r706;
	addc.cc.u32  %r698, %r895, %r707;
	addc.cc.u32  %r699, %r895, %r708;
	addc.cc.u32  %r700, %r895, %r709;
	addc.u32     %r701, 0, 0;
	
	// end inline asm
	mul.lo.s64 	%rd1048, %rd25, %rd25;
	mul.hi.u64 	%rd1049, %rd25, %rd25;
	cvt.u32.u64 	%r719, %rd1048;
	{ .reg .b32 tmp; mov.b64 {tmp, %r720}, %rd1048; }
	cvt.u32.u64 	%r721, %rd1049;
	{ .reg .b32 tmp; mov.b64 {tmp, %r722}, %rd1049; }
	// begin inline asm
	add.cc.u32   %r710, %r701, %r719;
	addc.cc.u32  %r711, %r895, %r720;
	addc.cc.u32  %r712, %r895, %r721;
	addc.cc.u32  %r713, %r895, %r722;
	addc.u32     %r714, 0, 0;
	
	// end inline asm
	shl.b32 	%r757, %r617, 1;
	shr.u64 	%rd1050, %rd997, 31;
	cvt.u32.u64 	%r758, %rd1050;
	cvt.u32.u64 	%r759, %rd1036;
	{ .reg .b32 tmp; mov.b64 {tmp, %r760}, %rd1036; }
	cvt.u32.u64 	%r761, %rd1037;
	{ .reg .b32 tmp; mov.b64 {tmp, %r762}, %rd1037; }
	cvt.u32.u64 	%r763, %rd1038;
	{ .reg .b32 tmp; mov.b64 {tmp, %r764}, %rd1038; }
	cvt.u32.u64 	%r765, %rd1039;
	{ .reg .b32 tmp; mov.b64 {tmp, %r766}, %rd1039; }
	cvt.u32.u64 	%r767, %rd1041;
	{ .reg .b32 tmp; mov.b64 {tmp, %r768}, %rd1041; }
	cvt.u32.u64 	%r769, %rd1040;
	// begin inline asm
	add.cc.u32   %r723,  %r671, %r895;
	addc.cc.u32  %r724,  %r672, %r895;
	addc.cc.u32  %r725,  %r673, %r757;
	addc.cc.u32  %r726,  %r674, %r758;
	addc.cc.u32  %r727,  %r684, %r759;
	addc.cc.u32  %r728,  %r685, %r760;
	addc.cc.u32  %r729,  %r686, %r761;
	addc.cc.u32  %r730,  %r687, %r762;
	addc.cc.u32  %r731,  %r697, %r763;
	addc.cc.u32  %r732,  %r698, %r764;
	addc.cc.u32  %r733, %r699, %r765;
	addc.cc.u32  %r734, %r700, %r766;
	addc.cc.u32  %r735, %r710, %r767;
	addc.cc.u32  %r736, %r711, %r768;
	addc.cc.u32  %r737, %r712, %r769;
	addc.u32     %r738, %r713, %r895;
	
	// end inline asm
	cvt.u64.u32 	%rd1051, %r732;
	shl.b64 	%rd1052, %rd1051, 32;
	cvt.u64.u32 	%rd1053, %r731;
	or.b64  	%rd1054, %rd1052, %rd1053;
	cvt.u64.u32 	%rd1055, %r734;
	shl.b64 	%rd1056, %rd1055, 32;
	cvt.u64.u32 	%rd1057, %r733;
	or.b64  	%rd1058, %rd1056, %rd1057;
	cvt.u64.u32 	%rd1059, %r736;
	shl.b64 	%rd1060, %rd1059, 32;
	cvt.u64.u32 	%rd1061, %r735;
	or.b64  	%rd1062, %rd1060, %rd1061;
	cvt.u64.u32 	%rd1063, %r738;
	shl.b64 	%rd1064, %rd1063, 32;
	cvt.u64.u32 	%rd1065, %r737;
	or.b64  	%rd1066, %rd1064, %rd1065;
	mov.b64 	{%r926, %r927}, %rd1057;
	mov.b64 	{%r928, %r929}, %rd1052;
	mov.b64 	%rd1067, {%r929, %r926};
	mov.b64 	{%r930, %r931}, %rd1061;
	mov.b64 	{%r932, %r933}, %rd1056;
	mov.b64 	%rd1068, {%r933, %r930};
	mov.b64 	{%r934, %r935}, %rd1065;
	mov.b64 	{%r936, %r937}, %rd1060;
	mov.b64 	%rd1069, {%r937, %r934};
	mul.lo.s64 	%rd1070, %rd1054, 977;
	mov.b64 	%rd1071, 977;
	mul.hi.u64 	%rd1072, %rd1054, %rd1071;
	cvt.u32.u64 	%r774, %rd1070;
	{ .reg .b32 tmp; mov.b64 {tmp, %r775}, %rd1070; }
	// begin inline asm
	add.cc.u32  %r771, %r774, %r895;
	addc.cc.u32 %r772, %r775, %r895;
	addc.u32    %r773, 0, 0;
	
	// end inline asm
	cvt.u64.u32 	%rd1073, %r773;
	add.s64 	%rd1074, %rd1072, %rd1073;
	mul.lo.s64 	%rd1075, %rd1058, 977;
	mul.hi.u64 	%rd1076, %rd1058, %rd1071;
	cvt.u32.u64 	%r781, %rd1075;
	{ .reg .b32 tmp; mov.b64 {tmp, %r782}, %rd1075; }
	cvt.u32.u64 	%r783, %rd1074;
	{ .reg .b32 tmp; mov.b64 {tmp, %r784}, %rd1074; }
	// begin inline asm
	add.cc.u32  %r778, %r781, %r783;
	addc.cc.u32 %r779, %r782, %r784;
	addc.u32    %r780, 0, 0;
	
	// end inline asm
	cvt.u64.u32 	%rd1077, %r780;
	add.s64 	%rd1078, %rd1076, %rd1077;
	mul.lo.s64 	%rd1079, %rd1062, 977;
	mul.hi.u64 	%rd1080, %rd1062, %rd1071;
	cvt.u32.u64 	%r788, %rd1079;
	{ .reg .b32 tmp; mov.b64 {tmp, %r789}, %rd1079; }
	cvt.u32.u64 	%r790, %rd1078;
	{ .reg .b32 tmp; mov.b64 {tmp, %r791}, %rd1078; }
	// begin inline asm
	add.cc.u32  %r785, %r788, %r790;
	addc.cc.u32 %r786, %r789, %r791;
	addc.u32    %r787, 0, 0;
	
	// end inline asm
	cvt.u64.u32 	%rd1081, %r787;
	add.s64 	%rd1082, %rd1080, %rd1081;
	mul.lo.s64 	%rd1083, %rd1066, 977;
	mul.hi.u64 	%rd1084, %rd1066, %rd1071;
	cvt.u32.u64 	%r795, %rd1083;
	{ .reg .b32 tmp; mov.b64 {tmp, %r796}, %rd1083; }
	cvt.u32.u64 	%r797, %rd1082;
	{ .reg .b32 tmp; mov.b64 {tmp, %r798}, %rd1082; }
	// begin inline asm
	add.cc.u32  %r792, %r795, %r797;
	addc.cc.u32 %r793, %r796, %r798;
	addc.u32    %r794, 0, 0;
	
	// end inline asm
	cvt.u64.u32 	%rd1085, %r794;
	add.s64 	%rd1086, %rd1084, %rd1085;
	cvt.u32.u64 	%r812, %rd1067;
	{ .reg .b32 tmp; mov.b64 {tmp, %r813}, %rd1067; }
	cvt.u32.u64 	%r814, %rd1068;
	{ .reg .b32 tmp; mov.b64 {tmp, %r815}, %rd1068; }
	cvt.u32.u64 	%r816, %rd1069;
	{ .reg .b32 tmp; mov.b64 {tmp, %r817}, %rd1069; }
	cvt.u32.u64 	%r828, %rd1086;
	{ .reg .b32 tmp; mov.b64 {tmp, %r829}, %rd1086; }
	// begin inline asm
	add.cc.u32   %r799, %r895, %r771;
	addc.cc.u32  %r800, %r731, %r772;
	addc.cc.u32  %r801, %r812, %r778;
	addc.cc.u32  %r802, %r813, %r779;
	addc.cc.u32  %r803, %r814, %r785;
	addc.cc.u32  %r804, %r815, %r786;
	addc.cc.u32  %r805, %r816, %r792;
	addc.cc.u32  %r806, %r817, %r793;
	addc.cc.u32  %r807, %r738, %r828;
	addc.cc.u32  %r808, %r895, %r829;
	addc.u32     %r809, 0, 0;
	
	// end inline asm
	cvt.u64.u32 	%rd1087, %r808;
	shl.b64 	%rd1088, %rd1087, 32;
	cvt.u64.u32 	%rd1089, %r807;
	or.b64  	%rd1090, %rd1088, %rd1089;
	mul.lo.s64 	%rd1091, %rd1090, 977;
	mul.hi.u64 	%rd1092, %rd1090, %rd1071;
	cvt.u32.u64 	%r839, %rd1091;
	{ .reg .b32 tmp; mov.b64 {tmp, %r840}, %rd1091; }
	cvt.u32.u64 	%r841, %rd1092;
	{ .reg .b32 tmp; mov.b64 {tmp, %r842}, %rd1092; }
	// begin inline asm
	add.cc.u32   %r830, %r895, %r839;
	addc.cc.u32  %r831, %r807, %r840;
	addc.cc.u32  %r832, %r808, %r841;
	addc.cc.u32  %r833, %r895, %r842;
	addc.u32     %r834, 0, 0;
	
	// end inline asm
	// begin inline asm
	add.cc.u32   %r843, %r799, %r830;
	addc.cc.u32  %r844, %r800, %r831;
	addc.cc.u32  %r845, %r801, %r832;
	addc.cc.u32  %r846, %r802, %r833;
	addc.cc.u32  %r847, %r803, %r834;
	addc.cc.u32  %r848, %r804, 0;
	addc.cc.u32  %r849, %r805, 0;
	addc.cc.u32  %r850, %r806, 0;
	addc.u32     %r851, 0, 0;
	
	// end inline asm
	// begin inline asm
	add.cc.u32   %r865, %r723, %r843;
	addc.cc.u32  %r866, %r724, %r844;
	addc.cc.u32  %r867, %r725, %r845;
	addc.cc.u32  %r868, %r726, %r846;
	addc.cc.u32  %r869, %r727, %r847;
	addc.cc.u32  %r870, %r728, %r848;
	addc.cc.u32  %r871, %r729, %r849;
	addc.cc.u32  %r872, %r730, %r850;
	addc.cc.u32  %r873, %r895, %r851;
	addc.cc.u32  %r874, %r895, %r895;
	addc.u32     %r875, 0, 0;
	
	// end inline asm
	cvt.u64.u32 	%rd1093, %r866;
	shl.b64 	%rd1094, %rd1093, 32;
	cvt.u64.u32 	%rd1095, %r865;
	or.b64  	%rd6857, %rd1094, %rd1095;
	cvt.u64.u32 	%rd1096, %r868;
	shl.b64 	%rd1097, %rd1096, 32;
	cvt.u64.u32 	%rd1098, %r867;
	or.b64  	%rd6858, %rd1097, %rd1098;
	cvt.u64.u32 	%rd1099, %r870;
	shl.b64 	%rd1100, %rd1099, 32;
	cvt.u64.u32 	%rd1101, %r869;
	or.b64  	%rd6859, %rd1100, %rd1101;
	cvt.u64.u32 	%rd1102, %r872;
	shl.b64 	%rd1103, %rd1102, 32;
	cvt.u64.u32 	%rd1104, %r871;
	or.b64  	%rd6860, %rd1103, %rd1104;
	cvt.u64.u32 	%rd1105, %r874;
	shl.b64 	%rd1106, %rd1105, 32;
	cvt.u64.u32 	%rd1107, %r873;
	or.b64  	%rd6861, %rd1106, %rd1107;
$L__BB0_7:
	setp.ne.s64 	%p9, %rd6861, 0;
	@%p9 bra 	$L__BB0_156;
	and.b64  	%rd1108, %rd6860, %rd6859;
	and.b64  	%rd1109, %rd1108, %rd6858;
	setp.eq.s64 	%p10, %rd1109, -1;
	setp.gt.u64 	%p11, %rd6857, -4294968274;
	and.pred  	%p12, %p10, %p11;
	@%p12 bra 	$L__BB0_156;
	ld.local.u64 	%rd1110, [%rd1];
	mul.lo.s64 	%rd1111, %rd1110, %rd6857;
	mul.hi.u64 	%rd1112, %rd6857, %rd1110;
	cvt.u32.u64 	%r943, %rd1111;
	{ .reg .b32 tmp; mov.b64 {tmp, %r944}, %rd1111; }
	mov.b32 	%r1206, 0;
	// begin inline asm
	add.cc.u32  %r938, %r1206, %r943;
	addc.cc.u32 %r939, %r1206, %r944;
	addc.u32    %r940, 0, 0;
	add.cc.u32  %r938, %r938, %r1206;
	addc.cc.u32 %r939, %r939, %r1206;
	addc.u32    %r940, %r940, 0;
	
	// end inline asm
	cvt.u64.u32 	%rd1113, %r940;
	add.s64 	%rd1114, %rd1112, %rd1113;
	ld.local.u64 	%rd1115, [%rd1+8];
	mul.lo.s64 	%rd1116, %rd1115, %rd6857;
	mul.hi.u64 	%rd1117, %rd6857, %rd1115;
	cvt.u32.u64 	%r952, %rd1116;
	{ .reg .b32 tmp; mov.b64 {tmp, %r953}, %rd1116; }
	cvt.u32.u64 	%r954, %rd1114;
	{ .reg .b32 tmp; mov.b64 {tmp, %r955}, %rd1114; }
	// begin inline asm
	add.cc.u32  %r947, %r1206, %r952;
	addc.cc.u32 %r948, %r1206, %r953;
	addc.u32    %r949, 0, 0;
	add.cc.u32  %r947, %r947, %r954;
	addc.cc.u32 %r948, %r948, %r955;
	addc.u32    %r949, %r949, 0;
	
	// end inline asm
	cvt.u64.u32 	%rd1118, %r949;
	add.s64 	%rd1119, %rd1117, %rd1118;
	ld.local.u64 	%rd1120, [%rd1+16];
	mul.lo.s64 	%rd1121, %rd1120, %rd6857;
	mul.hi.u64 	%rd1122, %rd6857, %rd1120;
	cvt.u32.u64 	%r961, %rd1121;
	{ .reg .b32 tmp; mov.b64 {tmp, %r962}, %rd1121; }
	cvt.u32.u64 	%r963, %rd1119;
	{ .reg .b32 tmp; mov.b64 {tmp, %r964}, %rd1119; }
	// begin inline asm
	add.cc.u32  %r956, %r1206, %r961;
	addc.cc.u32 %r957, %r1206, %r962;
	addc.u32    %r958, 0, 0;
	add.cc.u32  %r956, %r956, %r963;
	addc.cc.u32 %r957, %r957, %r964;
	addc.u32    %r958, %r958, 0;
	
	// end inline asm
	cvt.u64.u32 	%rd1123, %r958;
	add.s64 	%rd1124, %rd1122, %rd1123;
	ld.local.u64 	%rd1125, [%rd1+24];
	mul.lo.s64 	%rd1126, %rd1125, %rd6857;
	mul.hi.u64 	%rd1127, %rd6857, %rd1125;
	cvt.u32.u64 	%r970, %rd1126;
	{ .reg .b32 tmp; mov.b64 {tmp, %r971}, %rd1126; }
	cvt.u32.u64 	%r972, %rd1124;
	{ .reg .b32 tmp; mov.b64 {tmp, %r973}, %rd1124; }
	// begin inline asm
	add.cc.u32  %r965, %r1206, %r970;
	addc.cc.u32 %r966, %r1206, %r971;
	addc.u32    %r967, 0, 0;
	add.cc.u32  %r965, %r965, %r972;
	addc.cc.u32 %r966, %r966, %r973;
	addc.u32    %r967, %r967, 0;
	
	// end inline asm
	cvt.u64.u32 	%rd1128, %r967;
	add.s64 	%rd1129, %rd1127, %rd1128;
	ld.local.u64 	%rd1130, [%rd1];
	mul.lo.s64 	%rd1131, %rd1130, %rd6858;
	mul.hi.u64 	%rd1132, %rd6858, %rd1130;
	cvt.u32.u64 	%r979, %rd1131;
	{ .reg .b32 tmp; mov.b64 {tmp, %r980}, %rd1131; }
	// begin inline asm
	add.cc.u32  %r974, %r947, %r979;
	addc.cc.u32 %r975, %r948, %r980;
	addc.u32    %r976, 0, 0;
	add.cc.u32  %r974, %r974, %r1206;
	addc.cc.u32 %r975, %r975, %r1206;
	addc.u32    %r976, %r976, 0;
	
	// end inline asm
	cvt.u64.u32 	%rd1133, %r976;
	add.s64 	%rd1134, %rd1132, %rd1133;
	ld.local.u64 	%rd1135, [%rd1+8];
	mul.lo.s64 	%rd1136, %rd1135, %rd6858;
	mul.hi.u64 	%rd1137, %rd6858, %rd1135;
	cvt.u32.u64 	%r988, %rd1136;
	{ .reg .b32 tmp; mov.b64 {tmp, %r989}, %rd1136; }
	cvt.u32.u64 	%r990, %rd1134;
	{ .reg .b32 tmp; mov.b64 {tmp, %r991}, %rd1134; }
	// begin inline asm
	add.cc.u32  %r983, %r956, %r988;
	addc.cc.u32 %r984, %r957, %r989;
	addc.u32    %r985, 0, 0;
	add.cc.u32  %r983, %r983, %r990;
	addc.cc.u32 %r984, %r984, %r991;
	addc.u32    %r985, %r985, 0;
	
	// end inline asm
	cvt.u64.u32 	%rd1138, %r985;
	add.s64 	%rd1139, %rd1137, %rd1138;
	ld.local.u64 	%rd1140, [%rd1+16];
	mul.lo.s64 	%rd1141, %rd1140, %rd6858;
	mul.hi.u64 	%rd1142, %rd6858, %rd1140;
	cvt.u32.u64 	%r997, %rd1141;
	{ .reg .b32 tmp; mov.b64 {tmp, %r998}, %rd1141; }
	cvt.u32.u64 	%r999, %rd1139;
	{ .reg .b32 tmp; mov.b64 {tmp, %r1000}, %rd1139; }
	// begin inline asm
	add.cc.u32  %r992, %r965, %r997;
	addc.cc.u32 %r993, %r966, %r998;
	addc.u32    %r994, 0, 0;
	add.cc.u32  %r992, %r992, %r999;
	addc.cc.u32 %r993, %r993, %r1000;
	addc.u32    %r994, %r994, 0;
	
	// end inline asm
	cvt.u64.u32 	%rd1143, %r994;
	add.s64 	%rd1144, %rd1142, %rd1143;
	ld.local.u64 	%rd1145, [%rd1+24];
	mul.lo.s64 	%rd1146, %rd1145, %rd6858;
	mul.hi.u64 	%rd1147, %rd6858, %rd1145;
	cvt.u32.u64 	%r1004, %rd1129;
	{ .reg .b32 tmp; mov.b64 {tmp, %r1005}, %rd1129; }
	cvt.u32.u64 	%r1006, %rd1146;
	{ .reg .b32 tmp; mov.b64 {tmp, %r1007}, %rd1146; }
	cvt.u32.u64 	%r1008, %rd1144;
	{ .reg .b32 tmp; mov.b64 {tmp, %r1009}, %rd1144; }
	// begin inline asm
	add.cc.u32  %r1001, %r1004, %r1006;
	addc.cc.u32 %r1002, %r1005, %r1007;
	addc.u32    %r1003, 0, 0;
	add.cc.u32  %r1001, %r1001, %r1008;
	addc.cc.u32 %r1002, %r1002, %r1009;
	addc.u32    %r1003, %r1003, 0;
	
	// end inline asm
	cvt.u64.u32 	%rd1148, %r1003;
	add.s64 	%rd1149, %rd1147, %rd1148;
	ld.local.u64 	%rd1150, [%rd1];
	mul.lo.s64 	%rd1151, %rd1150, %rd6859;
	mul.hi.u64 	%rd1152, %rd6859, %rd1150;
	cvt.u32.u64 	%r1015, %rd1151;
	{ .reg .b32 tmp; mov.b64 {tmp, %r1016}, %rd1151; }
	// begin inline asm
	add.cc.u32  %r1010, %r983, %r1015;
	addc.cc.u32 %r1011, %r984, %r1016;
	addc.u32    %r1012, 0, 0;
	add.cc.u32  %r1010, %r1010, %r1206;
	addc.cc.u32 %r1011, %r1011, %r1206;
	addc.u32    %r1012, %r1012, 0;
	
	// end inline asm
	cvt.u64.u32 	%rd1153, %r1012;
	add.s64 	%rd1154, %rd1152, %rd1153;
	ld.local.u64 	%rd1155, [%rd1+8];
	mul.lo.s64 	%rd1156, %rd1155, %rd6859;
	mul.hi.u64 	%rd1157, %rd6859, %rd1155;
	cvt.u32.u64 	%r1024, %rd1156;
	{ .reg .b32 tmp; mov.b64 {tmp, %r1025}, %rd1156; }
	cvt.u32.u64 	%r1026, %rd1154;
	{ .reg .b32 tmp; mov.b64 {tmp, %r1027}, %rd1154; }
	// begin inline asm
	add.cc.u32  %r1019, %r992, %r1024;
	addc.cc.u32 %r1020, %r993, %r1025;
	addc.u32    %r1021, 0, 0;
	add.cc.u32  %r1019, %r1019, %r1026;
	addc.cc.u32 %r1020, %r1020, %r1027;
	addc.u32    %r1021, %r1021, 0;
	
	// end inline asm
	cvt.u64.u32 	%rd1158, %r1021;
	add.s64 	%rd1159, %rd1157, %rd1158;
	ld.local.u64 	%rd1160, [%rd1+16];
	mul.lo.s64 	%rd1161, %rd1160, %rd6859;
	mul.hi.u64 	%rd1162, %rd6859, %rd1160;
	cvt.u32.u64 	%r1033, %rd1161;
	{ .reg .b32 tmp; mov.b64 {tmp, %r1034}, %rd1161; }
	cvt.u32.u64 	%r1035, %rd1159;
	{ .reg .b32 tmp; mov.b64 {tmp, %r1036}, %rd1159; }
	// begin inline asm
	add.cc.u32  %r1028, %r1001, %r1033;
	addc.cc.u32 %r1029, %r1002, %r1034;
	addc.u32    %r1030, 0, 0;
	add.cc.u32  %r1028, %r1028, %r1035;
	addc.cc.u32 %r1029, %r1029, %r1036;
	addc.u32    %r1030, %r1030, 0;
	
	// end inline asm
	cvt.u64.u32 	%rd1163, %r1030;
	add.s64 	%rd1164, %rd1162, %rd1163;
	ld.local.u64 	%rd1165, [%rd1+24];
	mul.lo.s64 	%rd1166, %rd1165, %rd6859;
	mul.hi.u64 	%rd1167, %rd6859, %rd1165;
	cvt.u32.u64 	%r1040, %rd1149;
	{ .reg .b32 tmp; mov.b64 {tmp, %r1041}, %rd1149; }
	cvt.u32.u64 	%r1042, %rd1166;
	{ .reg .b32 tmp; mov.b64 {tmp, %r1043}, %rd1166; }
	cvt.u32.u64 	%r1044, %rd1164;
	{ .reg .b32 tmp; mov.b64 {tmp, %r1045}, %rd1164; }
	// begin inline asm
	add.cc.u32  %r1037, %r1040, %r1042;
	addc.cc.u32 %r1038, %r1041, %r1043;
	addc.u32    %r1039, 0, 0;
	add.cc.u32  %r1037, %r1037, %r1044;
	addc.cc.u32 %r1038, %r1038, %r1045;
	addc.u32    %r1039, %r1039, 0;
	
	// end inline asm
	cvt.u64.u32 	%rd1168, %r1039;
	add.s64 	%rd1169, %rd1167, %rd1168;
	ld.local.u64 	%rd1170, [%rd1];
	mul.lo.s64 	%rd1171, %rd1170, %rd6860;
	mul.hi.u64 	%rd1172, %rd6860, %rd1170;
	cvt.u32.u64 	%r1051, %rd1171;
	{ .reg .b32 tmp; mov.b64 {tmp, %r1052}, %rd1171; }
	// begin inline asm
	add.cc.u32  %r1046, %r1019, %r1051;
	addc.cc.u32 %r1047, %r1020, %r1052;
	addc.u32    %r1048, 0, 0;
	add.cc.u32  %r1046, %r1046, %r1206;
	addc.cc.u32 %r1047, %r1047, %r1206;
	addc.u32    %r1048, %r1048, 0;
	
	// end inline asm
	cvt.u64.u32 	%rd1173, %r1048;
	add.s64 	%rd1174, %rd1172, %rd1173;
	ld.local.u64 	%rd1175, [%rd1+8];
	mul.lo.s64 	%rd1176, %rd1175, %rd6860;
	mul.hi.u64 	%rd1177, %rd6860, %rd1175;
	cvt.u32.u64 	%r1060, %rd1176;
	{ .reg .b32 tmp; mov.b64 {tmp, %r1061}, %rd1176; }
	cvt.u32.u64 	%r1062, %rd1174;
	{ .reg .b32 tmp; mov.b64 {tmp, %r1063}, %rd1174; }
	// begin inline asm
	add.cc.u32  %r1055, %r1028, %r1060;
	addc.cc.u32 %r1056, %r1029, %r1061;
	addc.u32    %r1057, 0, 0;
	add.cc.u32  %r1055, %r1055, %r1062;
	addc.cc.u32 %r1056, %r1056, %r1063;
	addc.u32    %r1057, %r1057, 0;
	
	// end inline asm
	cvt.u64.u32 	%rd1178, %r1056;
	shl.b64 	%rd1179, %rd1178, 32;
	cvt.u64.u32 	%rd1180, %r1055;
	or.b64  	%rd1181, %rd1179, %rd1180;
	cvt.u64.u32 	%rd1182, %r1057;
	add.s64 	%rd1183, %rd1177, %rd1182;
	ld.local.u64 	%rd1184, [%rd1+16];
	mul.lo.s64 	%rd1185, %rd1184, %rd6860;
	mul.hi.u64 	%rd1186, %rd6860, %rd1184;
	cvt.u32.u64 	%r1069, %rd1185;
	{ .reg .b32 tmp; mov.b64 {tmp, %r1070}, %rd1185; }
	cvt.u32.u64 	%r1071, %rd1183;
	{ .reg .b32 tmp; mov.b64 {tmp, %r1072}, %rd1183; }
	// begin inline asm
	add.cc.u32  %r1064, %r1037, %r1069;
	addc.cc.u32 %r1065, %r1038, %r1070;
	addc.u32    %r1066, 0, 0;
	add.cc.u32  %r1064, %r1064, %r1071;
	addc.cc.u32 %r1065, %r1065, %r1072;
	addc.u32    %r1066, %r1066, 0;
	
	// end inline asm
	cvt.u64.u32 	%rd1187, %r1065;
	shl.b64 	%rd1188, %rd1187, 32;
	cvt.u64.u32 	%rd1189, %r1064;
	or.b64  	%rd1190, %rd1188, %rd1189;
	cvt.u64.u32 	%rd1191, %r1066;
	add.s64 	%rd1192, %rd1186, %rd1191;
	ld.local.u64 	%rd1193, [%rd1+24];
	mul.lo.s64 	%rd1194, %rd1193, %rd6860;
	mul.hi.u64 	%rd1195, %rd6860, %rd1193;
	cvt.u32.u64 	%r1076, %rd1169;
	{ .reg .b32 tmp; mov.b64 {tmp, %r1077}, %rd1169; }
	cvt.u32.u64 	%r1078, %rd1194;
	{ .reg .b32 tmp; mov.b64 {tmp, %r1079}, %rd1194; }
	cvt.u32.u64 	%r1080, %rd1192;
	{ .reg .b32 tmp; mov.b64 {tmp, %r1081}, %rd1192; }
	// begin inline asm
	add.cc.u32  %r1073, %r1076, %r1078;
	addc.cc.u32 %r1074, %r1077, %r1079;
	addc.u32    %r1075, 0, 0;
	add.cc.u32  %r1073, %r1073, %r1080;
	addc.cc.u32 %r1074, %r1074, %r1081;
	addc.u32    %r1075, %r1075, 0;
	
	// end inline asm
	cvt.u64.u32 	%rd1196, %r1074;
	shl.b64 	%rd1197, %rd1196, 32;
	cvt.u64.u32 	%rd1198, %r1073;
	or.b64  	%rd1199, %rd1197, %rd1198;
	cvt.u64.u32 	%rd1200, %r1075;
	add.s64 	%rd1201, %rd1195, %rd1200;
	mov.b64 	{%r1207, %r1208}, %rd1189;
	mov.b64 	{%r1209, %r1210}, %rd1179;
	mov.b64 	%rd1202, {%r1210, %r1207};
	mov.b64 	{%r1211, %r1212}, %rd1198;
	mov.b64 	{%r1213, %r1214}, %rd1188;
	mov.b64 	%rd1203, {%r1214, %r1211};
	mov.b64 	{%r1215, %r1216}, %rd1201;
	mov.b64 	{%r1217, %r1218}, %rd1197;
	mov.b64 	%rd1204, {%r1218, %r1215};
	mul.lo.s64 	%rd1205, %rd1181, 977;
	mov.b64 	%rd1206, 977;
	mul.hi.u64 	%rd1207, %rd1181, %rd1206;
	cvt.u32.u64 	%r1085, %rd1205;
	{ .reg .b32 tmp; mov.b64 {tmp, %r1086}, %rd1205; }
	// begin inline asm
	add.cc.u32  %r1082, %r1085, %r1206;
	addc.cc.u32 %r1083, %r1086, %r1206;
	addc.u32    %r1084, 0, 0;
	
	// end inline asm
	cvt.u64.u32 	%rd1208, %r1084;
	add.s64 	%rd1209, %rd1207, %rd1208;
	mul.lo.s64 	%rd1210, %rd1190, 977;
	mul.hi.u64 	%rd1211, %rd1190, %rd1206;
	cvt.u32.u64 	%r1092, %rd1210;
	{ .reg .b32 tmp; mov.b64 {tmp, %r1093}, %rd1210; }
	cvt.u32.u64 	%r1094, %rd1209;
	{ .reg .b32 tmp; mov.b64 {tmp, %r1095}, %rd1209; }
	// begin inline asm
	add.cc.u32  %r1089, %r1092, %r1094;
	addc.cc.u32 %r1090, %r1093, %r1095;
	addc.u32    %r1091, 0, 0;
	
	// end inline asm
	cvt.u64.u32 	%rd1212, %r1091;
	add.s64 	%rd1213, %rd1211, %rd1212;
	mul.lo.s64 	%rd1214, %rd1199, 977;
	mul.hi.u64 	%rd1215, %rd1199, %rd1206;
	cvt.u32.u64 	%r1099, %rd1214;
	{ .reg .b32 tmp; mov.b64 {tmp, %r1100}, %rd1214; }
	cvt.u32.u64 	%r1101, %rd1213;
	{ .reg .b32 tmp; mov.b64 {tmp, %r1102}, %rd1213; }
	// begin inline asm
	add.cc.u32  %r1096, %r1099, %r1101;
	addc.cc.u32 %r1097, %r1100, %r1102;
	addc.u32    %r1098, 0, 0;
	
	// end inline asm
	cvt.u64.u32 	%rd1216, %r1098;
	add.s64 	%rd1217, %rd1215, %rd1216;
	mul.lo.s64 	%rd1218, %rd1201, 977;
	mul.hi.u64 	%rd1219, %rd1201, %rd1206;
	cvt.u32.u64 	%r1106, %rd1218;
	{ .reg .b32 tmp; mov.b64 {tmp, %r1107}, %rd1218; }
	cvt.u32.u64 	%r1108, %rd1217;
	{ .reg .b32 tmp; mov.b64 {tmp, %r1109}, %rd1217; }
	// begin inline asm
	add.cc.u32  %r1103, %r1106, %r1108;
	addc.cc.u32 %r1104, %r1107, %r1109;
	addc.u32    %r1105, 0, 0;
	
	// end inline asm
	cvt.u64.u32 	%rd1220, %r1105;
	add.s64 	%rd1221, %rd1219, %rd1220;
	cvt.u32.u64 	%r1123, %rd1202;
	{ .reg .b32 tmp; mov.b64 {tmp, %r1124}, %rd1202; }
	cvt.u32.u64 	%r1125, %rd1203;
	{ .reg .b32 tmp; mov.b64 {tmp, %r1126}, %rd1203; }
	cvt.u32.u64 	%r1127, %rd1204;
	{ .reg .b32 tmp; mov.b64 {tmp, %r1128}, %rd1204; }
	{ .reg .b32 tmp; mov.b64 {tmp, %r1129}, %rd1201; }
	cvt.u32.u64 	%r1139, %rd1221;
	{ .reg .b32 tmp; mov.b64 {tmp, %r1140}, %rd1221; }
	// begin inline asm
	add.cc.u32   %r1110, %r1206, %r1082;
	addc.cc.u32  %r1111, %r1055, %r1083;
	addc.cc.u32  %r1112, %r1123, %r1089;
	addc.cc.u32  %r1113, %r1124, %r1090;
	addc.cc.u32  %r1114, %r1125, %r1096;
	addc.cc.u32  %r1115, %r1126, %r1097;
	addc.cc.u32  %r1116, %r1127, %r1103;
	addc.cc.u32  %r1117, %r1128, %r1104;
	addc.cc.u32  %r1118, %r1129, %r1139;
	addc.cc.u32  %r1119, %r1206, %r1140;
	addc.u32     %r1120, 0, 0;
	
	// end inline asm
	cvt.u64.u32 	%rd1222, %r1119;
	shl.b64 	%rd1223, %rd1222, 32;
	cvt.u64.u32 	%rd1224, %r1118;
	or.b64  	%rd1225, %rd1223, %rd1224;
	mul.lo.s64 	%rd1226, %rd1225, 977;
	mul.hi.u64 	%rd1227, %rd1225, %rd1206;
	cvt.u32.u64 	%r1150, %rd1226;
	{ .reg .b32 tmp; mov.b64 {tmp, %r1151}, %rd1226; }
	cvt.u32.u64 	%r1152, %rd1227;
	{ .reg .b32 tmp; mov.b64 {tmp, %r1153}, %rd1227; }
	// begin inline asm
	add.cc.u32   %r1141, %r1206, %r1150;
	addc.cc.u32  %r1142, %r1118, %r1151;
	addc.cc.u32  %r1143, %r1119, %r1152;
	addc.cc.u32  %r1144, %r1206, %r1153;
	addc.u32     %r1145, 0, 0;
	
	// end inline asm
	// begin inline asm
	add.cc.u32   %r1154, %r1110, %r1141;
	addc.cc.u32  %r1155, %r1111, %r1142;
	addc.cc.u32  %r1156, %r1112, %r1143;
	addc.cc.u32  %r1157, %r1113, %r1144;
	addc.cc.u32  %r1158, %r1114, %r1145;
	addc.cc.u32  %r1159, %r1115, 0;
	addc.cc.u32  %r1160, %r1116, 0;
	addc.cc.u32  %r1161, %r1117, 0;
	addc.u32     %r1162, 0, 0;
	
	// end inline asm
	// begin inline asm
	add.cc.u32   %r1176, %r938, %r1154;
	addc.cc.u32  %r1177, %r939, %r1155;
	addc.cc.u32  %r1178, %r974, %r1156;
	addc.cc.u32  %r1179, %r975, %r1157;
	addc.cc.u32  %r1180, %r1010, %r1158;
	addc.cc.u32  %r1181, %r1011, %r1159;
	addc.cc.u32  %r1182, %r1046, %r1160;
	addc.cc.u32  %r1183, %r1047, %r1161;
	addc.cc.u32  %r1184, %r1206, %r1162;
	addc.cc.u32  %r1185, %r1206, %r1206;
	addc.u32     %r1186, 0, 0;
	
	// end inline asm
	cvt.u64.u32 	%rd1228, %r1177;
	shl.b64 	%rd1229, %rd1228, 32;
	cvt.u64.u32 	%rd1230, %r1176;
	or.b64  	%rd52, %rd1229, %rd1230;
	cvt.u64.u32 	%rd1231, %r1179;
	shl.b64 	%rd1232, %rd1231, 32;
	cvt.u64.u32 	%rd1233, %r1178;
	or.b64  	%rd53, %rd1232, %rd1233;
	cvt.u64.u32 	%rd1234, %r1181;
	shl.b64 	%rd1235, %rd1234, 32;
	cvt.u64.u32 	%rd1236, %r1180;
	or.b64  	%rd54, %rd1235, %rd1236;
	cvt.u64.u32 	%rd1237, %r1183;
	shl.b64 	%rd1238, %rd1237, 32;
	cvt.u64.u32 	%rd1239, %r1182;
	or.b64  	%rd55, %rd1238, %rd1239;
	cvt.u64.u32 	%rd1240, %r1185;
	shl.b64 	%rd1241, %rd1240, 32;
	cvt.u64.u32 	%rd1242, %r1184;
	or.b64  	%rd6866, %rd1241, %rd1242;
$L__BB0_10:
	setp.ne.s64 	%p13, %rd6866, 0;
	@%p13 bra 	$L__BB0_157;
	and.b64  	%rd1243, %rd55, %rd54;
	and.b64  	%rd1244, %rd1243, %rd53;
	setp.eq.s64 	%p14, %rd1244, -1;
	setp.gt.u64 	%p15, %rd52, -4294968274;
	and.pred  	%p16, %p14, %p15;
	@%p16 bra 	$L__BB0_157;
	mul.lo.s64 	%rd1245, %rd53, %rd52;
	mul.hi.u64 	%rd1246, %rd52, %rd53;
	cvt.u32.u64 	%r1224, %rd1245;
	{ .reg .b32 tmp; mov.b64 {tmp, %r1225}, %rd1245; }
	mov.b32 	%r1497, 0;
	// begin inline asm
	add.cc.u32  %r1219, %r1497, %r1224;
	addc.cc.u32 %r1220, %r1497, %r1225;
	addc.u32    %r1221, 0, 0;
	add.cc.u32  %r1219, %r1219, %r1497;
	addc.cc.u32 %r1220, %r1220, %r1497;
	addc.u32    %r1221, %r1221, 0;
	
	// end inline asm
	cvt.u64.u32 	%rd1247, %r1220;
	shl.b64 	%rd1248, %rd1247, 32;
	cvt.u64.u32 	%rd1249, %r1219;
	or.b64  	%rd1250, %rd1248, %rd1249;
	cvt.u64.u32 	%rd1251, %r1221;
	add.s64 	%rd1252, %rd1246, %rd1251;
	mul.lo.s64 	%rd1253, %rd54, %rd52;
	mul.hi.u64 	%rd1254, %rd52, %rd54;
	cvt.u32.u64 	%r1233, %rd1253;
	{ .reg .b32 tmp; mov.b64 {tmp, %r1234}, %rd1253; }
	cvt.u32.u64 	%r1235, %rd1252;
	{ .reg .b32 tmp; mov.b64 {tmp, %r1236}, %rd1252; }
	// begin inline asm
	add.cc.u32  %r1228, %r1497, %r1233;
	addc.cc.u32 %r1229, %r1497, %r1234;
	addc.u32    %r1230, 0, 0;
	add.cc.u32  %r1228, %r1228, %r1235;
	addc.cc.u32 %r1229, %r1229, %r1236;
	addc.u32    %r1230, %r1230, 0;
	
	// end inline asm
	cvt.u64.u32 	%rd1255, %r1229;
	shl.b64 	%rd1256, %rd1255, 32;
	cvt.u64.u32 	%rd1257, %r1228;
	or.b64  	%rd1258, %rd1256, %rd1257;
	cvt.u64.u32 	%rd1259, %r1230;
	add.s64 	%rd1260, %rd1254, %rd1259;
	mul.lo.s64 	%rd1261, %rd55, %rd52;
	mul.hi.u64 	%rd1262, %rd52, %rd55;
	cvt.u32.u64 	%r1242, %rd1261;
	{ .reg .b32 tmp; mov.b64 {tmp, %r1243}, %rd1261; }
	cvt.u32.u64 	%r1244, %rd1260;
	{ .reg .b32 tmp; mov.b64 {tmp, %r1245}, %rd1260; }
	// begin inline asm
	add.cc.u32  %r1237, %r1497, %r1242;
	addc.cc.u32 %r1238, %r1497, %r1243;
	addc.u32    %r1239, 0, 0;
	add.cc.u32  %r1237, %r1237, %r1244;
	addc.cc.u32 %r1238, %r1238, %r1245;
	addc.u32    %r1239, %r1239, 0;
	
	// end inline asm
	cvt.u64.u32 	%rd1263, %r1239;
	add.s64 	%rd1264, %rd1262, %rd1263;
	mul.lo.s64 	%rd1265, %rd54, %rd53;
	mul.hi.u64 	%rd1266, %rd53, %rd54;
	cvt.u32.u64 	%r1251, %rd1265;
	{ .reg .b32 tmp; mov.b64 {tmp, %r1252}, %rd1265; }
	// begin inline asm
	add.cc.u32  %r1246, %r1237, %r1251;
	addc.cc.u32 %r1247, %r1238, %r1252;
	addc.u32    %r1248, 0, 0;
	add.cc.u32  %r1246, %r1246, %r1497;
	addc.cc.u32 %r1247, %r1247, %r1497;
	addc.u32    %r1248, %r1248, 0;
	
	// end inline asm
	cvt.u64.u32 	%rd1267, %r1247;
	shl.b64 	%rd1268, %rd1267, 32;
	cvt.u64.u32 	%rd1269, %r1246;
	or.b64  	%rd1270, %rd1268, %rd1269;
	cvt.u64.u32 	%rd1271, %r1248;
	add.s64 	%rd1272, %rd1266, %rd1271;
	mul.lo.s64 	%rd1273, %rd55, %rd53;
	mul.hi.u64 	%rd1274, %rd53, %rd55;
	cvt.u32.u64 	%r1258, %rd1264;
	{ .reg .b32 tmp; mov.b64 {tmp, %r1259}, %rd1264; }
	cvt.u32.u64 	%r1260, %rd1273;
	{ .reg .b32 tmp; mov.b64 {tmp, %r1261}, %rd1273; }
	cvt.u32.u64 	%r1262, %rd1272;
	{ .reg .b32 tmp; mov.b64 {tmp, %r1263}, %rd1272; }
	// begin inline asm
	add.cc.u32  %r1255, %r1258, %r1260;
	addc.cc.u32 %r1256, %r1259, %r1261;
	addc.u32    %r1257, 0, 0;
	add.cc.u32  %r1255, %r1255, %r1262;
	addc.cc.u32 %r1256, %r1256, %r1263;
	addc.u32    %r1257, %r1257, 0;
	
	// end inline asm
	cvt.u64.u32 	%rd1275, %r1256;
	shl.b64 	%rd1276, %rd1275, 32;
	cvt.u64.u32 	%rd1277, %r1255;
	or.b64  	%rd1278, %rd1276, %rd1277;
	cvt.u64.u32 	%rd1279, %r1257;
	add.s64 	%rd1280, %rd1274, %rd1279;
	mul.lo.s64 	%rd1281, %rd55, %rd54;
	mul.hi.u64 	%rd1282, %rd54, %rd55;
	cvt.u32.u64 	%r1267, %rd1280;
	{ .reg .b32 tmp; mov.b64 {tmp, %r1268}, %rd1280; }
	cvt.u32.u64 	%r1269, %rd1281;
	{ .reg .b32 tmp; mov.b64 {tmp, %r1270}, %rd1281; }
	// begin inline asm
	add.cc.u32  %r1264, %r1267, %r1269;
	addc.cc.u32 %r1265, %r1268, %r1270;
	addc.u32    %r1266, 0, 0;
	add.cc.u32  %r1264, %r1264, %r1497;
	addc.cc.u32 %r1265, %r1265, %r1497;
	addc.u32    %r1266, %r1266, 0;
	
	// end inline asm
	cvt.u64.u32 	%rd1283, %r1265;
	shl.b64 	%rd1284, %rd1283, 32;
	cvt.u64.u32 	%rd1285, %r1264;
	or.b64  	%rd1286, %rd1284, %rd1285;
	cvt.u64.u32 	%rd1287, %r1266;
	add.s64 	%rd1288, %rd1282, %rd1287;
	mov.b64 	{%r1498, %r1499}, %rd1258;
	mov.b64 	{%r1500, %r1501}, %rd1248;
	shf.l.wrap.b32 	%r1502, %r1501, %r1498, 1;
	shf.l.wrap.b32 	%r1503, %r1498, %r1499, 1;
	mov.b64 	%rd1289, {%r1502, %r1503};
	mov.b64 	{%r1504, %r1505}, %rd1270;
	mov.b64 	{%r1506, %r1507}, %rd1256;
	shf.l.wrap.b32 	%r1508, %r1507, %r1504, 1;
	shf.l.wrap.b32 	%r1509, %r1504, %r1505, 1;
	mov.b64 	%rd1290, {%r1508, %r1509};
	mov.b64 	{%r1510, %r1511}, %rd1278;
	mov.b64 	{%r1512, %r1513}, %rd1268;
	shf.l.wrap.b32 	%r1514, %r1513, %r1510, 1;
	shf.l.wrap.b32 	%r1515, %r1510, %r1511, 1;
	mov.b64 	%rd1291, {%r1514, %r1515};
	mov.b64 	{%r1516, %r1517}, %rd1286;
	mov.b64 	{%r1518, %r1519}, %rd1276;
	shf.l.wrap.b32 	%r1520, %r1519, %r1516, 1;
	shf.l.wrap.b32 	%r1521, %r1516, %r1517, 1;
	mov.b64 	%rd1292, {%r1520, %r1521};
	shr.u64 	%rd1293, %rd1288, 63;
	mov.b64 	{%r1522, %r1523}, %rd1288;
	mov.b64 	{%r1524, %r1525}, %rd1284;
	shf.l.wrap.b32 	%r1526, %r1525, %r1522, 1;
	shf.l.wrap.b32 	%r1527, %r1522, %r1523, 1;
	mov.b64 	%rd1294, {%r1526, %r1527};
	mul.lo.s64 	%rd1295, %rd52, %rd52;
	mul.hi.u64 	%rd1296, %rd52, %rd52;
	cvt.u32.u64 	%r1282, %rd1295;
	{ .reg .b32 tmp; mov.b64 {tmp, %r1283}, %rd1295; }
	cvt.u32.u64 	%r1284, %rd1296;
	{ .reg .b32 tmp; mov.b64 {tmp, %r1285}, %rd1296; }
	// begin inline asm
	add.cc.u32   %r1273, %r1497, %r1282;
	addc.cc.u32  %r1274, %r1497, %r1283;
	addc.cc.u32  %r1275, %r1497, %r1284;
	addc.cc.u32  %r1276, %r1497, %r1285;
	addc.u32     %r1277, 0, 0;
	
	// end inline asm
	mul.lo.s64 	%rd1297, %rd53, %rd53;
	mul.hi.u64 	%rd1298, %rd53, %rd53;
	cvt.u32.u64 	%r1295, %rd1297;
	{ .reg .b32 tmp; mov.b64 {tmp, %r1296}, %rd1297; }
	cvt.u32.u64 	%r1297, %rd1298;
	{ .reg .b32 tmp; mov.b64 {tmp, %r1298}, %rd1298; }
	// begin inline asm
	add.cc.u32   %r1286, %r1277, %r1295;
	addc.cc.u32  %r1287, %r1497, %r1296;
	addc.cc.u32  %r1288, %r1497, %r1297;
	addc.cc.u32  %r1289, %r1497, %r1298;
	addc.u32     %r1290, 0, 0;
	
	// end inline asm
	mul.lo.s64 	%rd1299, %rd54, %rd54;
	mul.hi.u64 	%rd1300, %rd54, %rd54;
	cvt.u32.u64 	%r1308, %rd1299;
	{ .reg .b32 tmp; mov.b64 {tmp, %r1309}, %rd1299; }
	cvt.u32.u64 	%r1310, %rd1300;
	{ .reg .b32 tmp; mov.b64 {tmp, %r1311}, %rd1300; }
	// begin inline asm
	add.cc.u32   %r1299, %r1290, %r1308;
	addc.cc.u32  %r1300, %r1497, %r1309;
	addc.cc.u32  %r1301, %r1497, %r1310;
	addc.cc.u32  %r1302, %r1497, %r1311;
	addc.u32     %r1303, 0, 0;
	
	// end inline asm
	mul.lo.s64 	%rd1301, %rd55, %rd55;
	mul.hi.u64 	%rd1302, %rd55, %rd55;
	cvt.u32.u64 	%r1321, %rd1301;
	{ .reg .b32 tmp; mov.b64 {tmp, %r1322}, %rd1301; }
	cvt.u32.u64 	%r1323, %rd1302;
	{ .reg .b32 tmp; mov.b64 {tmp, %r1324}, %rd1302; }
	// begin inline asm
	add.cc.u32   %r1312, %r1303, %r1321;
	addc.cc.u32  %r1313, %r1497, %r1322;
	addc.cc.u32  %r1314, %r1497, %r1323;
	addc.cc.u32  %r1315, %r1497, %r1324;
	addc.u32     %r1316, 0, 0;
	
	// end inline asm
	shl.b32 	%r1359, %r1219, 1;
	shr.u64 	%rd1303, %rd1250, 31;
	cvt.u32.u64 	%r1360, %rd1303;
	cvt.u32.u64 	%r1361, %rd1289;
	{ .reg .b32 tmp; mov.b64 {tmp, %r1362}, %rd1289; }
	cvt.u32.u64 	%r1363, %rd1290;
	{ .reg .b32 tmp; mov.b64 {tmp, %r1364}, %rd1290; }
	cvt.u32.u64 	%r1365, %rd1291;
	{ .reg .b32 tmp; mov.b64 {tmp, %r1366}, %rd1291; }
	cvt.u32.u64 	%r1367, %rd1292;
	{ .reg .b32 tmp; mov.b64 {tmp, %r1368}, %rd1292; }
	cvt.u32.u64 	%r1369, %rd1294;
	{ .reg .b32 tmp; mov.b64 {tmp, %r1370}, %rd1294; }
	cvt.u32.u64 	%r1371, %rd1293;
	// begin inline asm
	add.cc.u32   %r1325,  %r1273, %r1497;
	addc.cc.u32  %r1326,  %r1274, %r1497;
	addc.cc.u32  %r1327,  %r1275, %r1359;
	addc.cc.u32  %r1328,  %r1276, %r1360;
	addc.cc.u32  %r1329,  %r1286, %r1361;
	addc.cc.u32  %r1330,  %r1287, %r1362;
	addc.cc.u32  %r1331,  %r1288, %r1363;
	addc.cc.u32  %r1332,  %r1289, %r1364;
	addc.cc.u32  %r1333,  %r1299, %r1365;
	addc.cc.u32  %r1334,  %r1300, %r1366;
	addc.cc.u32  %r1335, %r1301, %r1367;
	addc.cc.u32  %r1336, %r1302, %r1368;
	addc.cc.u32  %r1337, %r1312, %r1369;
	addc.cc.u32  %r1338, %r1313, %r1370;
	addc.cc.u32  %r1339, %r1314, %r1371;
	addc.u32     %r1340, %r1315, %r1497;
	
	// end inline asm
	cvt.u64.u32 	%rd1304, %r1334;
	shl.b64 	%rd1305, %rd1304, 32;
	cvt.u64.u32 	%rd1306, %r1333;
	or.b64  	%rd1307, %rd1305, %rd1306;
	cvt.u64.u32 	%rd1308, %r1336;
	shl.b64 	%rd1309, %rd1308, 32;
	cvt.u64.u32 	%rd1310, %r1335;
	or.b64  	%rd1311, %rd1309, %rd1310;
	cvt.u64.u32 	%rd1312, %r1338;
	shl.b64 	%rd1313, %rd1312, 32;
	cvt.u64.u32 	%rd1314, %r1337;
	or.b64  	%rd1315, %rd1313, %rd1314;
	cvt.u64.u32 	%rd1316, %r1340;
	shl.b64 	%rd1317, %rd1316, 32;
	cvt.u64.u32 	%rd1318, %r1339;
	or.b64  	%rd1319, %rd1317, %rd1318;
	mov.b64 	{%r1528, %r1529}, %rd1310;
	mov.b64 	{%r1530, %r1531}, %rd1305;
	mov.b64 	%rd1320, {%r1531, %r1528};
	mov.b64 	{%r1532, %r1533}, %rd1314;
	mov.b64 	{%r1534, %r1535}, %rd1309;
	mov.b64 	%rd1321, {%r1535, %r1532};
	mov.b64 	{%r1536, %r1537}, %rd1318;
	mov.b64 	{%r1538, %r1539}, %rd1313;
	mov.b64 	%rd1322, {%r1539, %r1536};
	mul.lo.s64 	%rd1323, %rd1307, 977;
	mov.b64 	%rd1324, 977;
	mul.hi.u64 	%rd1325, %rd1307, %rd1324;
	cvt.u32.u64 	%r1376, %rd1323;
	{ .reg .b32 tmp; mov.b64 {tmp, %r1377}, %rd1323; }
	// begin inline asm
	add.cc.u32  %r1373, %r1376, %r1497;
	addc.cc.u32 %r1374, %r1377, %r1497;
	addc.u32    %r1375, 0, 0;
	
	// end inline asm
	cvt.u64.u32 	%rd1326, %r1375;
	add.s64 	%rd1327, %rd1325, %rd1326;
	mul.lo.s64 	%rd1328, %rd1311, 977;
	mul.hi.u64 	%rd1329, %rd1311, %rd1324;
	cvt.u32.u64 	%r1383, %rd1328;
	{ .reg .b32 tmp; mov.b64 {tmp, %r1384}, %rd1328; }
	cvt.u32.u64 	%r1385, %rd1327;
	{ .reg .b32 tmp; mov.b64 {tmp, %r1386}, %rd1327; }
	// begin inline asm
	add.cc.u32  %r1380, %r1383, %r1385;
	addc.cc.u32 %r1381, %r1384, %r1386;
	addc.u32    %r1382, 0, 0;
	
	// end inline asm
	cvt.u64.u32 	%rd1330, %r1382;
	add.s64 	%rd1331, %rd1329, %rd1330;
	mul.lo.s64 	%rd1332, %rd1315, 977;
	mul.hi.u64 	%rd1333, %rd1315, %rd1324;
	cvt.u32.u64 	%r1390, %rd1332;
	{ .reg .b32 tmp; mov.b64 {tmp, %r1391}, %rd1332; }
	cvt.u32.u64 	%r1392, %rd1331;
	{ .reg .b32 tmp; mov.b64 {tmp, %r1393}, %rd1331; }
	// begin inline asm
	add.cc.u32  %r1387, %r1390, %r1392;
	addc.cc.u32 %r1388, %r1391, %r1393;
	addc.u32    %r1389, 0, 0;
	
	// end inline asm
	cvt.u64.u32 	%rd1334, %r1389;
	add.s64 	%rd1335, %rd1333, %rd1334;
	mul.lo.s64 	%rd1336, %rd1319, 977;
	mul.hi.u64 	%rd1337, %rd1319, %rd1324;
	cvt.u32.u64 	%r1397, %rd1336;
	{ .reg .b32 tmp; mov.b64 {tmp, %r1398}, %rd1336; }
	cvt.u32.u64 	%r1399, %rd1335;
	{ .reg .b32 tmp; mov.b64 {tmp, %r1400}, %rd1335; }
	// begin inline asm
	add.cc.u32  %r1394, %r1397, %r1399;
	addc.cc.u32 %r1395, %r1398, %r1400;
	addc.u32    %r1396, 0, 0;
	
	// end inline asm
	cvt.u64.u32 	%rd1338, %r1396;
	add.s64 	%rd1339, %rd1337, %rd1338;
	cvt.u32.u64 	%r1414, %rd1320;
	{ .reg .b32 tmp; mov.b64 {tmp, %r1415}, %rd1320; }
	cvt.u32.u64 	%r1416, %rd1321;
	{ .reg .b32 tmp; mov.b64 {tmp, %r1417}, %rd1321; }
	cvt.u32.u64 	%r1418, %rd1322;
	{ .reg .b32 tmp; mov.b64 {tmp, %r1419}, %rd1322; }
	cvt.u32.u64 	%r1430, %rd1339;
	{ .reg .b32 tmp; mov.b64 {tmp, %r1431}, %rd1339; }
	// begin inline asm
	add.cc.u32   %r1401, %r1497, %r1373;
	addc.cc.u32  %r1402, %r1333, %r1374;
	addc.cc.u32  %r1403, %r1414, %r1380;
	addc.cc.u32  %r1404, %r1415, %r1381;
	addc.cc.u32  %r1405, %r1416, %r1387;
	addc.cc.u32  %r1406, %r1417, %r1388;
	addc.cc.u32  %r1407, %r1418, %r1394;
	addc.cc.u32  %r1408, %r1419, %r1395;
	addc.cc.u32  %r1409, %r1340, %r1430;
	addc.cc.u32  %r1410, %r1497, %r1431;
	addc.u32     %r1411, 0, 0;
	
	// end inline asm
	cvt.u64.u32 	%rd1340, %r1410;
	shl.b64 	%rd1341, %rd1340, 32;
	cvt.u64.u32 	%rd1342, %r1409;
	or.b64  	%rd1343, %rd1341, %rd1342;
	mul.lo.s64 	%rd1344, %rd1343, 977;
	mul.hi.u64 	%rd1345, %rd1343, %rd1324;
	cvt.u32.u64 	%r1441, %rd1344;
	{ .reg .b32 tmp; mov.b64 {tmp, %r1442}, %rd1344; }
	cvt.u32.u64 	%r1443, %rd1345;
	{ .reg .b32 tmp; mov.b64 {tmp, %r1444}, %rd1345; }
	// begin inline asm
	add.cc.u32   %r1432, %r1497, %r1441;
	addc.cc.u32  %r1433, %r1409, %r1442;
	addc.cc.u32  %r1434, %r1410, %r1443;
	addc.cc.u32  %r1435, %r1497, %r1444;
	addc.u32     %r1436, 0, 0;
	
	// end inline asm
	// begin inline asm
	add.cc.u32   %r1445, %r1401, %r1432;
	addc.cc.u32  %r1446, %r1402, %r1433;
	addc.cc.u32  %r1447, %r1403, %r1434;
	addc.cc.u32  %r1448, %r1404, %r1435;
	addc.cc.u32  %r1449, %r1405, %r1436;
	addc.cc.u32  %r1450, %r1406, 0;
	addc.cc.u32  %r1451, %r1407, 0;
	addc.cc.u32  %r1452, %r1408, 0;
	addc.u32     %r1453, 0, 0;
	
	// end inline asm
	// begin inline asm
	add.cc.u32   %r1467, %r1325, %r1445;
	addc.cc.u32  %r1468, %r1326, %r1446;
	addc.cc.u32  %r1469, %r1327, %r1447;
	addc.cc.u32  %r1470, %r1328, %r1448;
	addc.cc.u32  %r1471, %r1329, %r1449;
	addc.cc.u32  %r1472, %r1330, %r1450;
	addc.cc.u32  %r1473, %r1331, %r1451;
	addc.cc.u32  %r1474, %r1332, %r1452;
	addc.cc.u32  %r1475, %r1497, %r1453;
	addc.cc.u32  %r1476, %r1497, %r1497;
	addc.u32     %r1477, 0, 0;
	
	// end inline asm
	cvt.u64.u32 	%rd1346, %r1468;
	shl.b64 	%rd1347, %rd1346, 32;
	cvt.u64.u32 	%rd1348, %r1467;
	or.b64  	%rd6867, %rd1347, %rd1348;
	cvt.u64.u32 	%rd1349, %r1470;
	shl.b64 	%rd1350, %rd1349, 32;
	cvt.u64.u32 	%rd1351, %r1469;
	or.b64  	%rd6868, %rd1350, %rd1351;
	cvt.u64.u32 	%rd1352, %r1472;
	shl.b64 	%rd1353, %rd1352, 32;
	cvt.u64.u32 	%rd1354, %r1471;
	or.b64  	%rd6869, %rd1353, %rd1354;
	cvt.u64.u32 	%rd1355, %r1474;
	shl.b64 	%rd1356, %rd1355, 32;
	cvt.u64.u32 	%rd1357, %r1473;
	or.b64  	%rd6870, %rd1356, %rd1357;
	cvt.u64.u32 	%rd1358, %r1476;
	shl.b64 	%rd1359, %rd1358, 32;
	cvt.u64.u32 	%rd1360, %r1475;
	or.b64  	%rd6871, %rd1359, %rd1360;
$L__BB0_13:
	setp.ne.s64 	%p17, %rd6871, 0;
	@%p17 bra 	$L__BB0_158;
	and.b64  	%rd1361, %rd6870, %rd6869;
	and.b64  	%rd1362, %rd1361, %rd6868;
	setp.eq.s64 	%p18, %rd1362, -1;
	setp.gt.u64 	%p19, %rd6867, -4294968274;
	and.pred  	%p20, %p18, %p19;
	@%p20 bra 	$L__BB0_158;
	mul.lo.s64 	%rd1363, %rd6868, %rd6867;
	mul.hi.u64 	%rd1364, %rd6867, %rd6868;
	cvt.u32.u64 	%r1545, %rd1363;
	{ .reg .b32 tmp; mov.b64 {tmp, %r1546}, %rd1363; }
	mov.b32 	%r1818, 0;
	// begin inline asm
	add.cc.u32  %r1540, %r1818, %r1545;
	addc.cc.u32 %r1541, %r1818, %r1546;
	addc.u32    %r1542, 0, 0;
	add.cc.u32  %r1540, %r1540, %r1818;
	addc.cc.u32 %r1541, %r1541, %r1818;
	addc.u32    %r1542, %r1542, 0;
	
	// end inline asm
	cvt.u64.u32 	%rd1365, %r1541;
	shl.b64 	%rd1366, %rd1365, 32;
	cvt.u64.u32 	%rd1367, %r1540;
	or.b64  	%rd1368, %rd1366, %rd1367;
	cvt.u64.u32 	%rd1369, %r1542;
	add.s64 	%rd1370, %rd1364, %rd1369;
	mul.lo.s64 	%rd1371, %rd6869, %rd6867;
	mul.hi.u64 	%rd1372, %rd6867, %rd6869;
	cvt.u32.u64 	%r1554, %rd1371;
	{ .reg .b32 tmp; mov.b64 {tmp, %r1555}, %rd1371; }
	cvt.u32.u64 	%r1556, %rd1370;
	{ .reg .b32 tmp; mov.b64 {tmp, %r1557}, %rd1370; }
	// begin inline asm
	add.cc.u32  %r1549, %r1818, %r1554;
	addc.cc.u32 %r1550, %r1818, %r1555;
	addc.u32    %r1551, 0, 0;
	add.cc.u32  %r1549, %r1549, %r1556;
	addc.cc.u32 %r1550, %r1550, %r1557;
	addc.u32    %r1551, %r1551, 0;
	
	// end inline asm
	cvt.u64.u32 	%rd1373, %r1550;
	shl.b64 	%rd1374, %rd1373, 32;
	cvt.u64.u32 	%rd1375, %r1549;
	or.b64  	%rd1376, %rd1374, %rd1375;
	cvt.u64.u32 	%rd1377, %r1551;
	add.s64 	%rd1378, %rd1372, %rd1377;
	mul.lo.s64 	%rd1379, %rd6870, %rd6867;
	mul.hi.u64 	%rd1380, %rd6867, %rd6870;
	cvt.u32.u64 	%r1563, %rd1379;
	{ .reg .b32 tmp; mov.b64 {tmp, %r1564}, %rd1379; }
	cvt.u32.u64 	%r1565, %rd1378;
	{ .reg .b32 tmp; mov.b64 {tmp, %r1566}, %rd1378; }
	// begin inline asm
	add.cc.u32  %r1558, %r1818, %r1563;
	addc.cc.u32 %r1559, %r1818, %r1564;
	addc.u32    %r1560, 0, 0;
	add.cc.u32  %r1558, %r1558, %r1565;
	addc.cc.u32 %r1559, %r1559, %r1566;
	addc.u32    %r1560, %r1560, 0;
	
	// end inline asm
	cvt.u64.u32 	%rd1381, %r1560;
	add.s64 	%rd1382, %rd1380, %rd1381;
	mul.lo.s64 	%rd1383, %rd6869, %rd6868;
	mul.hi.u64 	%rd1384, %rd6868, %rd6869;
	cvt.u32.u64 	%r1572, %rd1383;
	{ .reg .b32 tmp; mov.b64 {tmp, %r1573}, %rd1383; }
	// begin inline asm
	add.cc.u32  %r1567, %r1558, %r1572;
	addc.cc.u32 %r1568, %r1559, %r1573;
	addc.u32    %r1569, 0, 0;
	add.cc.u32  %r1567, %r1567, %r1818;
	addc.cc.u32 %r1568, %r1568, %r1818;
	addc.u32    %r1569, %r1569, 0;
	
	// end inline asm
	cvt.u64.u32 	%rd1385, %r1568;
	shl.b64 	%rd1386, %rd1385, 32;
	cvt.u64.u32 	%rd1387, %r1567;
	or.b64  	%rd1388, %rd1386, %rd1387;
	cvt.u64.u32 	%rd1389, %r1569;
	add.s64 	%rd1390, %rd1384, %rd1389;
	mul.lo.s64 	%rd1391, %rd6870, %rd6868;
	mul.hi.u64 	%rd1392, %rd6868, %rd6870;
	cvt.u32.u64 	%r1579, %rd1382;
	{ .reg .b32 tmp; mov.b64 {tmp, %r1580}, %rd1382; }
	cvt.u32.u64 	%r1581, %rd1391;
	{ .reg .b32 tmp; mov.b64 {tmp, %r1582}, %rd1391; }
	cvt.u32.u64 	%r1583, %rd1390;
	{ .reg .b32 tmp; mov.b64 {tmp, %r1584}, %rd1390; }
	// begin inline asm
	add.cc.u32  %r1576, %r1579, %r1581;
	addc.cc.u32 %r1577, %r1580, %r1582;
	addc.u32    %r1578, 0, 0;
	add.cc.u32  %r1576, %r1576, %r1583;
	addc.cc.u32 %r1577, %r1577, %r1584;
	addc.u32    %r1578, %r1578, 0;
	
	// end inline asm
	cvt.u64.u32 	%rd1393, %r1577;
	shl.b64 	%rd1394, %rd1393, 32;
	cvt.u64.u32 	%rd1395, %r1576;
	or.b64  	%rd1396, %rd1394, %rd1395;
	cvt.u64.u32 	%rd1397, %r1578;
	add.s64 	%rd1398, %rd1392, %rd1397;
	mul.lo.s64 	%rd1399, %rd6870, %rd6869;
	mul.hi.u64 	%rd1400, %rd6869, %rd6870;
	cvt.u32.u64 	%r1588, %rd1398;
	{ .reg .b32 tmp; mov.b64 {tmp, %r1589}, %rd1398; }
	cvt.u32.u64 	%r1590, %rd1399;
	{ .reg .b32 tmp; mov.b64 {tmp, %r1591}, %rd1399; }
	// begin inline asm
	add.cc.u32  %r1585, %r1588, %r1590;
	addc.cc.u32 %r1586, %r1589, %r1591;
	addc.u32    %r1587, 0, 0;
	add.cc.u32  %r1585, %r1585, %r1818;
	addc.cc.u32 %r1586, %r1586, %r1818;
	addc.u32    %r1587, %r1587, 0;
	
	// end inline asm
	cvt.u64.u32 	%rd1401, %r1586;
	shl.b64 	%rd1402, %rd1401, 32;
	cvt.u64.u32 	%rd1403, %r1585;
	or.b64  	%rd1404, %rd1402, %rd1403;
	cvt.u64.u32 	%rd1405, %r1587;
	add.s64 	%rd1406, %rd1400, %rd1405;
	mov.b64 	{%r1819, %r1820}, %rd1376;
	mov.b64 	{%r1821, %r1822}, %rd1366;
	shf.l.wrap.b32 	%r1823, %r1822, %r1819, 1;
	shf.l.wrap.b32 	%r1824, %r1819, %r1820, 1;
	mov.b64 	%rd1407, {%r1823, %r1824};
	mov.b64 	{%r1825, %r1826}, %rd1388;
	mov.b64 	{%r1827, %r1828}, %rd1374;
	shf.l.wrap.b32 	%r1829, %r1828, %r1825, 1;
	shf.l.wrap.b32 	%r1830, %r1825, %r1826, 1;
	mov.b64 	%rd1408, {%r1829, %r1830};
	mov.b64 	{%r1831, %r1832}, %rd1396;
	mov.b64 	{%r1833, %r1834}, %rd1386;
	shf.l.wrap.b32 	%r1835, %r1834, %r1831, 1;
	shf.l.wrap.b32 	%r1836, %r1831, %r1832, 1;
	mov.b64 	%rd1409, {%r1835, %r1836};
	mov.b64 	{%r1837, %r1838}, %rd1404;
	mov.b64 	{%r1839, %r1840}, %rd1394;
	shf.l.wrap.b32 	%r1841, %r1840, %r1837, 1;
	shf.l.wrap.b32 	%r1842, %r1837, %r1838, 1;
	mov.b64 	%rd1410, {%r1841, %r1842};
	shr.u64 	%rd1411, %rd1406, 63;
	mov.b64 	{%r1843, %r1844}, %rd1406;
	mov.b64 	{%r1845, %r1846}, %rd1402;
	shf.l.wrap.b32 	%r1847, %r1846, %r1843, 1;
	shf.l.wrap.b32 	%r1848, %r1843, %r1844, 1;
	mov.b64 	%rd1412, {%r1847, %r1848};
	mul.lo.s64 	%rd1413, %rd6867, %rd6867;
	mul.hi.u64 	%rd1414, %rd6867, %rd6867;
	cvt.u32.u64 	%r1603, %rd1413;
	{ .reg .b32 tmp; mov.b64 {tmp, %r1604}, %rd1413; }
	cvt.u32.u64 	%r1605, %rd1414;
	{ .reg .b32 tmp; mov.b64 {tmp, %r1606}, %rd1414; }
	// begin inline asm
	add.cc.u32   %r1594, %r1818, %r1603;
	addc.cc.u32  %r1595, %r1818, %r1604;
	addc.cc.u32  %r1596, %r1818, %r1605;
	addc.cc.u32  %r1597, %r1818, %r1606;
	addc.u32     %r1598, 0, 0;
	
	// end inline asm
	mul.lo.s64 	%rd1415, %rd6868, %rd6868;
	mul.hi.u64 	%rd1416, %rd6868, %rd6868;
	cvt.u32.u64 	%r1616, %rd1415;
	{ .reg .b32 tmp; mov.b64 {tmp, %r1617}, %rd1415; }
	cvt.u32.u64 	%r1618, %rd1416;
	{ .reg .b32 tmp; mov.b64 {tmp, %r1619}, %rd1416; }
	// begin inline asm
	add.cc.u32   %r1607, %r1598, %r1616;
	addc.cc.u32  %r1608, %r1818, %r1617;
	addc.cc.u32  %r1609, %r1818, %r1618;
	addc.cc.u32  %r1610, %r1818, %r1619;
	addc.u32     %r1611, 0, 0;
	
	// end inline asm
	mul.lo.s64 	%rd1417, %rd6869, %rd6869;
	mul.hi.u64 	%rd1418, %rd6869, %rd6869;
	cvt.u32.u64 	%r1629, %rd1417;
	{ .reg .b32 tmp; mov.b64 {tmp, %r1630}, %rd1417; }
	cvt.u32.u64 	%r1631, %rd1418;
	{ .reg .b32 tmp; mov.b64 {tmp, %r1632}, %rd1418; }
	// begin inline asm
	add.cc.u32   %r1620, %r1611, %r1629;
	addc.cc.u32  %r1621, %r1818, %r1630;
	addc.cc.u32  %r1622, %r1818, %r1631;
	addc.cc.u32  %r1623, %r1818, %r1632;
	addc.u32     %r1624, 0, 0;
	
	// end inline asm
	mul.lo.s64 	%rd1419, %rd6870, %rd6870;
	mul.hi.u64 	%rd1420, %rd6870, %rd6870;
	cvt.u32.u64 	%r1642, %rd1419;
	{ .reg .b32 tmp; mov.b64 {tmp, %r1643}, %rd1419; }
	cvt.u32.u64 	%r1644, %rd1420;
	{ .reg .b32 tmp; mov.b64 {tmp, %r1645}, %rd1420; }
	// begin inline asm
	add.cc.u32   %r1633, %r1624, %r1642;
	addc.cc.u32  %r1634, %r1818, %r1643;
	addc.cc.u32  %r1635, %r1818, %r1644;
	addc.cc.u32  %r1636, %r1818, %r1645;
	addc.u32     %r1637, 0, 0;
	
	// end inline asm
	shl.b32 	%r1680, %r1540, 1;
	shr.u64 	%rd1421, %rd1368, 31;
	cvt.u32.u64 	%r1681, %rd1421;
	cvt.u32.u64 	%r1682, %rd1407;
	{ .reg .b32 tmp; mov.b64 {tmp, %r1683}, %rd1407; }
	cvt.u32.u64 	%r1684, %rd1408;
	{ .reg .b32 tmp; mov.b64 {tmp, %r1685}, %rd1408; }
	cvt.u32.u64 	%r1686, %rd1409;
	{ .reg .b32 tmp; mov.b64 {tmp, %r1687}, %rd1409; }
	cvt.u32.u64 	%r1688, %rd1410;
	{ .reg .b32 tmp; mov.b64 {tmp, %r1689}, %rd1410; }
	cvt.u32.u64 	%r1690, %rd1412;
	{ .reg .b32 tmp; mov.b64 {tmp, %r1691}, %rd1412; }
	cvt.u32.u64 	%r1692, %rd1411;
	// begin inline asm
	add.cc.u32   %r1646,  %r1594, %r1818;
	addc.cc.u32  %r1647,  %r1595, %r1818;
	addc.cc.u32  %r1648,  %r1596, %r1680;
	addc.cc.u32  %r1649,  %r1597, %r1681;
	addc.cc.u32  %r1650,  %r1607, %r1682;
	addc.cc.u32  %r1651,  %r1608, %r1683;
	addc.cc.u32  %r1652,  %r1609, %r1684;
	addc.cc.u32  %r1653,  %r1610, %r1685;
	addc.cc.u32  %r1654,  %r1620, %r1686;
	addc.cc.u32  %r1655,  %r1621, %r1687;
	addc.cc.u32  %r1656, %r1622, %r1688;
	addc.cc.u32  %r1657, %r1623, %r1689;
	addc.cc.u32  %r1658, %r1633, %r1690;
	addc.cc.u32  %r1659, %r1634, %r1691;
	addc.cc.u32  %r1660, %r1635, %r1692;
	addc.u32     %r1661, %r1636, %r1818;
	
	// end inline asm
	cvt.u64.u32 	%rd1422, %r1655;
	shl.b64 	%rd1423, %rd1422, 32;
	cvt.u64.u32 	%rd1424, %r1654;
	or.b64  	%rd1425, %rd1423, %rd1424;
	cvt.u64.u32 	%rd1426, %r1657;
	shl.b64 	%rd1427, %rd1426, 32;
	cvt.u64.u32 	%rd1428, %r1656;
	or.b64  	%rd1429, %rd1427, %rd1428;
	cvt.u64.u32 	%rd1430, %r1659;
	shl.b64 	%rd1431, %rd1430, 32;
	cvt.u64.u32 	%rd1432, %r1658;
	or.b64  	%rd1433, %rd1431, %rd1432;
	cvt.u64.u32 	%rd1434, %r1661;
	shl.b64 	%rd1435, %rd1434, 32;
	cvt.u64.u32 	%rd1436, %r1660;
	or.b64  	%rd1437, %rd1435, %rd1436;
	mov.b64 	{%r1849, %r1850}, %rd1428;
	mov.b64 	{%r1851, %r1852}, %rd1423;
	mov.b64 	%rd1438, {%r1852, %r1849};
	mov.b64 	{%r1853, %r1854}, %rd1432;
	mov.b64 	{%r1855, %r1856}, %rd1427;
	mov.b64 	%rd1439, {%r1856, %r1853};
	mov.b64 	{%r1857, %r1858}, %rd1436;
	mov.b64 	{%r1859, %r1860}, %rd1431;
	mov.b64 	%rd1440, {%r1860, %r1857};
	mul.lo.s64 	%rd1441, %rd1425, 977;
	mov.b64 	%rd1442, 977;
	mul.hi.u64 	%rd1443, %rd1425, %rd1442;
	cvt.u32.u64 	%r1697, %rd1441;
	{ .reg .b32 tmp; mov.b64 {tmp, %r1698}, %rd1441; }
	// begin inline asm
	add.cc.u32  %r1694, %r1697, %r1818;
	addc.cc.u32 %r1695, %r1698, %r1818;
	addc.u32    %r1696, 0, 0;
	
	// end inline asm
	cvt.u64.u32 	%rd1444, %r1696;
	add.s64 	%rd1445, %rd1443, %rd1444;
	mul.lo.s64 	%rd1446, %rd1429, 977;
	mul.hi.u64 	%rd1447, %rd1429, %rd1442;
	cvt.u32.u64 	%r1704, %rd1446;
	{ .reg .b32 tmp; mov.b64 {tmp, %r1705}, %rd1446; }
	cvt.u32.u64 	%r1706, %rd1445;
	{ .reg .b32 tmp; mov.b64 {tmp, %r1707}, %rd1445; }
	// begin inline asm
	add.cc.u32  %r1701, %r1704, %r1706;
	addc.cc.u32 %r1702, %r1705, %r1707;
	addc.u32    %r1703, 0, 0;
	
	// end inline asm
	cvt.u64.u32 	%rd1448, %r1703;
	add.s64 	%rd1449, %rd1447, %rd1448;
	mul.lo.s64 	%rd1450, %rd1433, 977;
	mul.hi.u64 	%rd1451, %rd1433, %rd1442;
	cvt.u32.u64 	%r1711, %rd1450;
	{ .reg .b32 tmp; mov.b64 {tmp, %r1712}, %rd1450; }
	cvt.u32.u64 	%r1713, %rd1449;
	{ .reg .b32 tmp; mov.b64 {tmp, %r1714}, %rd1449; }
	// begin inline asm
	add.cc.u32  %r1708, %r1711, %r1713;
	addc.cc.u32 %r1709, %r1712, %r1714;
	addc.u32    %r1710, 0, 0;
	
	// end inline asm
	cvt.u64.u32 	%rd1452, %r1710;
	add.s64 	%rd1453, %rd1451, %rd1452;
	mul.lo.s64 	%rd1454, %rd1437, 977;
	mul.hi.u64 	%rd1455, %rd1437, %rd1442;
	cvt.u32.u64 	%r1718, %rd1454;
	{ .reg .b32 tmp; mov.b64 {tmp, %r1719}, %rd1454; }
	cvt.u32.u64 	%r1720, %rd1453;
	{ .reg .b32 tmp; mov.b64 {tmp, %r1721}, %rd1453; }
	// begin inline asm
	add.cc.u32  %r1715, %r1718, %r1720;
	addc.cc.u32 %r1716, %r1719, %r1721;
	addc.u32    %r1717, 0, 0;
	
	// end inline asm
	cvt.u64.u32 	%rd1456, %r1717;
	add.s64 	%rd1457, %rd1455, %rd1456;
	cvt.u32.u64 	%r1735, %rd1438;
	{ .reg .b32 tmp; mov.b64 {tmp, %r1736}, %rd1438; }
	cvt.u32.u64 	%r1737, %rd1439;
	{ .reg .b32 tmp; mov.b64 {tmp, %r1738}, %rd1439; }
	cvt.u32.u64 	%r1739, %rd1440;
	{ .reg .b32 tmp; mov.b64 {tmp, %r1740}, %rd1440; }
	cvt.u32.u64 	%r1751, %rd1457;
	{ .reg .b32 tmp; mov.b64 {tmp, %r1752}, %rd1457; }
	// begin inline asm
	add.cc.u32   %r1722, %r1818, %r1694;
	addc.cc.u32  %r1723, %r1654, %r1695;
	addc.cc.u32  %r1724, %r1735, %r1701;
	addc.cc.u32  %r1725, %r1736, %r1702;
	addc.cc.u32  %r1726, %r1737, %r1708;
	addc.cc.u32  %r1727, %r1738, %r1709;
	addc.cc.u32  %r1728, %r1739, %r1715;
	addc.cc.u32  %r1729, %r1740, %r1716;
	addc.cc.u32  %r1730, %r1661, %r1751;
	addc.cc.u32  %r1731, %r1818, %r1752;
	addc.u32     %r1732, 0, 0;
	
	// end inline asm
	cvt.u64.u32 	%rd1458, %r1731;
	shl.b64 	%rd1459, %rd1458, 32;
	cvt.u64.u32 	%rd1460, %r1730;
	or.b64  	%rd1461, %rd1459, %rd1460;
	mul.lo.s64 	%rd1462, %rd1461, 977;
	mul.hi.u64 	%rd1463, %rd1461, %rd1442;
	cvt.u32.u64 	%r1762, %rd1462;
	{ .reg .b32 tmp; mov.b64 {tmp, %r1763}, %rd1462; }
	cvt.u32.u64 	%r1764, %rd1463;
	{ .reg .b32 tmp; mov.b64 {tmp, %r1765}, %rd1463; }
	// begin inline asm
	add.cc.u32   %r1753, %r1818, %r1762;
	addc.cc.u32  %r1754, %r1730, %r1763;
	addc.cc.u32  %r1755, %r1731, %r1764;
	addc.cc.u32  %r1756, %r1818, %r1765;
	addc.u32     %r1757, 0, 0;
	
	// end inline asm
	// begin inline asm
	add.cc.u32   %r1766, %r1722, %r1753;
	addc.cc.u32  %r1767, %r1723, %r1754;
	addc.cc.u32  %r1768, %r1724, %r1755;
	addc.cc.u32  %r1769, %r1725, %r1756;
	addc.cc.u32  %r1770, %r1726, %r1757;
	addc.cc.u32  %r1771, %r1727, 0;
	addc.cc.u32  %r1772, %r1728, 0;
	addc.cc.u32  %r1773, %r1729, 0;
	addc.u32     %r1774, 0, 0;
	
	// end inline asm
	// begin inline asm
	add.cc.u32   %r1788, %r1646, %r1766;
	addc.cc.u32  %r1789, %r1647, %r1767;
	addc.cc.u32  %r1790, %r1648, %r1768;
	addc.cc.u32  %r1791, %r1649, %r1769;
	addc.cc.u32  %r1792, %r1650, %r1770;
	addc.cc.u32  %r1793, %r1651, %r1771;
	addc.cc.u32  %r1794, %r1652, %r1772;
	addc.cc.u32  %r1795, %r1653, %r1773;
	addc.cc.u32  %r1796, %r1818, %r1774;
	addc.cc.u32  %r1797, %r1818, %r1818;
	addc.u32     %r1798, 0, 0;
	
	// end inline asm
	cvt.u64.u32 	%rd1464, %r1789;
	shl.b64 	%rd1465, %rd1464, 32;
	cvt.u64.u32 	%rd1466, %r1788;
	or.b64  	%rd6872, %rd1465, %rd1466;
	cvt.u64.u32 	%rd1467, %r1791;
	shl.b64 	%rd1468, %rd1467, 32;
	cvt.u64.u32 	%rd1469, %r1790;
	or.b64  	%rd6873, %rd1468, %rd1469;
	cvt.u64.u32 	%rd1470, %r1793;
	shl.b64 	%rd1471, %rd1470, 32;
	cvt.u64.u32 	%rd1472, %r1792;
	or.b64  	%rd6874, %rd1471, %rd1472;
	cvt.u64.u32 	%rd1473, %r1795;
	shl.b64 	%rd1474, %rd1473, 32;
	cvt.u64.u32 	%rd1475, %r1794;
	or.b64  	%rd6875, %rd1474, %rd1475;
	cvt.u64.u32 	%rd1476, %r1797;
	shl.b64 	%rd1477, %rd1476, 32;
	cvt.u64.u32 	%rd1478, %r1796;
	or.b64  	%rd6876, %rd1477, %rd1478;
$L__BB0_16:
	setp.ne.s64 	%p21, %rd6876, 0;
	@%p21 bra 	$L__BB0_159;
	and.b64  	%rd1479, %rd6875, %rd6874;
	and.b64  	%rd1480, %rd1479, %rd6873;
	setp.eq.s64 	%p22, %rd1480, -1;
	setp.gt.u64 	%p23, %rd6872, -4294968274;
	and.pred  	%p24, %p22, %p23;
	@%p24 bra 	$L__BB0_159;
	mul.lo.s64 	%rd1481, %rd6873, %rd6872;
	mul.hi.u64 	%rd1482, %rd6872, %rd6873;
	cvt.u32.u64 	%r1866, %rd1481;
	{ .reg .b32 tmp; mov.b64 {tmp, %r1867}, %rd1481; }
	mov.b32 	%r2139, 0;
	// begin inline asm
	add.cc.u32  %r1861, %r2139, %r1866;
	addc.cc.u32 %r1862, %r2139, %r1867;
	addc.u32    %r1863, 0, 0;
	add.cc.u32  %r1861, %r1861, %r2139;
	addc.cc.u32 %r1862, %r1862, %r2139;
	addc.u32    %r1863, %r1863, 0;
	
	// end inline asm
	cvt.u64.u32 	%rd1483, %r1862;
	shl.b64 	%rd1484, %rd1483, 32;
	cvt.u64.u32 	%rd1485, %r1861;
	or.b64  	%rd1486, %rd1484, %rd1485;
	cvt.u64.u32 	%rd1487, %r1863;
	add.s64 	%rd1488, %rd1482, %rd1487;
	mul.lo.s64 	%rd1489, %rd6874, %rd6872;
	mul.hi.u64 	%rd1490, %rd6872, %rd6874;
	cvt.u32.u64 	%r1875, %rd1489;
	{ .reg .b32 tmp; mov.b64 {tmp, %r1876}, %rd1489; }
	cvt.u32.u64 	%r1877, %rd1488;
	{ .reg .b32 tmp; mov.b64 {tmp, %r1878}, %rd1488; }
	// begin inline asm
	add.cc.u32  %r1870, %r2139, %r1875;
	addc.cc.u32 %r1871, %r2139, %r1876;
	addc.u32    %r1872, 0, 0;
	add.cc.u32  %r1870, %r1870, %r1877;
	addc.cc.u32 %r1871, %r1871, %r1878;
	addc.u32    %r1872, %r1872, 0;
	
	// end inline asm
	cvt.u64.u32 	%rd1491, %r1871;
	shl.b64 	%rd1492, %rd1491, 32;
	cvt.u64.u32 	%rd1493, %r1870;
	or.b64  	%rd1494, %rd1492, %rd1493;
	cvt.u64.u32 	%rd1495, %r1872;
	add.s64 	%rd1496, %rd1490, %rd1495;
	mul.lo.s64 	%rd1497, %rd6875, %rd6872;
	mul.hi.u64 	%rd1498, %rd6872, %rd6875;
	cvt.u32.u64 	%r1884, %rd1497;
	{ .reg .b32 tmp; mov.b64 {tmp, %r1885}, %rd1497; }
	cvt.u32.u64 	%r1886, %rd1496;
	{ .reg .b32 tmp; mov.b64 {tmp, %r1887}, %rd1496; }
	// begin inline asm
	add.cc.u32  %r1879, %r2139, %r1884;
	addc.cc.u32 %r1880, %r2139, %r1885;
	addc.u32    %r1881, 0, 0;
	add.cc.u32  %r1879, %r1879, %r1886;
	addc.cc.u32 %r1880, %r1880, %r1887;
	addc.u32    %r1881, %r1881, 0;
	
	// end inline asm
	cvt.u64.u32 	%rd1499, %r1881;
	add.s64 	%rd1500, %rd1498, %rd1499;
	mul.lo.s64 	%rd1501, %rd6874, %rd6873;
	mul.hi.u64 	%rd1502, %rd6873, %rd6874;
	cvt.u32.u64 	%r1893, %rd1501;
	{ .reg .b32 tmp; mov.b64 {tmp, %r1894}, %rd1501; }
	// begin inline asm
	add.cc.u32  %r1888, %r1879, %r1893;
	addc.cc.u32 %r1889, %r1880, %r1894;
	addc.u32    %r1890, 0, 0;
	add.cc.u32  %r1888, %r1888, %r2139;
	addc.cc.u32 %r1889, %r1889, %r2139;
	addc.u32    %r1890, %r1890, 0;
	
	// end inline asm
	cvt.u64.u32 	%rd1503, %r1889;
	shl.b64 	%rd1504, %rd1503, 32;
	cvt.u64.u32 	%rd1505, %r1888;
	or.b64  	%rd1506, %rd1504, %rd1505;
	cvt.u64.u32 	%rd1507, %r1890;
	add.s64 	%rd1508, %rd1502, %rd1507;
	mul.lo.s64 	%rd1509, %rd6875, %rd6873;
	mul.hi.u64 	%rd1510, %rd6873, %rd6875;
	cvt.u32.u64 	%r1900, %rd1500;
	{ .reg .b32 tmp; mov.b64 {tmp, %r1901}, %rd1500; }
	cvt.u32.u64 	%r1902, %rd1509;
	{ .reg .b32 tmp; mov.b64 {tmp, %r1903}, %rd1509; }
	cvt.u32.u64 	%r1904, %rd1508;
	{ .reg .b32 tmp; mov.b64 {tmp, %r1905}, %rd1508; }
	// begin inline asm
	add.cc.u32  %r1897, %r1900, %r1902;
	addc.cc.u32 %r1898, %r1901, %r1903;
	addc.u32    %r1899, 0, 0;
	add.cc.u32  %r1897, %r1897, %r1904;
	addc.cc.u32 %r1898, %r1898, %r1905;
	addc.u32    %r1899, %r1899, 0;
	
	// end inline asm
	cvt.u64.u32 	%rd1511, %r1898;
	shl.b64 	%rd1512, %rd1511, 32;
	cvt.u64.u32 	%rd1513, %r1897;
	or.b64  	%rd1514, %rd1512, %rd1513;
	cvt.u64.u32 	%rd1515, %r1899;
	add.s64 	%rd1516, %rd1510, %rd1515;
	mul.lo.s64 	%rd1517, %rd6875, %rd6874;
	mul.hi.u64 	%rd1518, %rd6874, %rd6875;
	cvt.u32.u64 	%r1909, %rd1516;
	{ .reg .b32 tmp; mov.b64 {tmp, %r1910}, %rd1516; }
	cvt.u32.u64 	%r1911, %rd1517;
	{ .reg .b32 tmp; mov.b64 {tmp, %r1912}, %rd1517; }
	// begin inline asm
	add.cc.u32  %r1906, %r1909, %r1911;
	addc.cc.u32 %r1907, %r1910, %r1912;
	addc.u32    %r1908, 0, 0;
	add.cc.u32  %r1906, %r1906, %r2139;
	addc.cc.u32 %r1907, %r1907, %r2139;
	addc.u32    %r1908, %r1908, 0;
	
	// end inline asm
	cvt.u64.u32 	%rd1519, %r1907;
	shl.b64 	%rd1520, %rd1519, 32;
	cvt.u64.u32 	%rd1521, %r1906;
	or.b64  	%rd1522, %rd1520, %rd1521;
	cvt.u64.u32 	%rd1523, %r1908;
	add.s64 	%rd1524, %rd1518, %rd1523;
	mov.b64 	{%r2140, %r2141}, %rd1494;
	mov.b64 	{%r2142, %r2143}, %rd1484;
	shf.l.wrap.b32 	%r2144, %r2143, %r2140, 1;
	shf.l.wrap.b32 	%r2145, %r2140, %r2141, 1;
	mov.b64 	%rd1525, {%r2144, %r2145};
	mov.b64 	{%r2146, %r2147}, %rd1506;
	mov.b64 	{%r2148, %r2149}, %rd1492;
	shf.l.wrap.b32 	%r2150, %r2149, %r2146, 1;
	shf.l.wrap.b32 	%r2151, %r2146, %r2147, 1;
	mov.b64 	%rd1526, {%r2150, %r2151};
	mov.b64 	{%r2152, %r2153}, %rd1514;
	mov.b64 	{%r2154, %r2155}, %rd1504;
	shf.l.wrap.b32 	%r2156, %r2155, %r2152, 1;
	shf.l.wrap.b32 	%r2157, %r2152, %r2153, 1;
	mov.b64 	%rd1527, {%r2156, %r2157};
	mov.b64 	{%r2158, %r2159}, %rd1522;
	mov.b64 	{%r2160, %r2161}, %rd1512;
	shf.l.wrap.b32 	%r2162, %r2161, %r2158, 1;
	shf.l.wrap.b32 	%r2163, %r2158, %r2159, 1;
	mov.b64 	%rd1528, {%r2162, %r2163};
	shr.u64 	%rd1529, %rd1524, 63;
	mov.b64 	{%r2164, %r2165}, %rd1524;
	mov.b64 	{%r2166, %r2167}, %rd1520;
	shf.l.wrap.b32 	%r2168, %r2167, %r2164, 1;
	shf.l.wrap.b32 	%r2169, %r2164, %r2165, 1;
	mov.b64 	%rd1530, {%r2168, %r2169};
	mul.lo.s64 	%rd1531, %rd6872, %rd6872;
	mul.hi.u64 	%rd1532, %rd6872, %rd6872;
	cvt.u32.u64 	%r1924, %rd1531;
	{ .reg .b32 tmp; mov.b64 {tmp, %r1925}, %rd1531; }
	cvt.u32.u64 	%r1926, %rd1532;
	{ .reg .b32 tmp; mov.b64 {tmp, %r1927}, %rd1532; }
	// begin inline asm
	add.cc.u32   %r1915, %r2139, %r1924;
	addc.cc.u32  %r1916, %r2139, %r1925;
	addc.cc.u32  %r1917, %r2139, %r1926;
	addc.cc.u32  %r1918, %r2139, %r1927;
	addc.u32     %r1919, 0, 0;
	
	// end inline asm
	mul.lo.s64 	%rd1533, %rd6873, %rd6873;
	mul.hi.u64 	%rd1534, %rd6873, %rd6873;
	cvt.u32.u64 	%r1937, %rd1533;
	{ .reg .b32 tmp; mov.b64 {tmp, %r1938}, %rd1533; }
	cvt.u32.u64 	%r1939, %rd1534;
	{ .reg .b32 tmp; mov.b64 {tmp, %r1940}, %rd1534; }
	// begin inline asm
	add.cc.u32   %r1928, %r1919, %r1937;
	addc.cc.u32  %r1929, %r2139, %r1938;
	addc.cc.u32  %r1930, %r2139, %r1939;
	addc.cc.u32  %r1931, %r2139, %r1940;
	addc.u32     %r1932, 0, 0;
	
	// end inline asm
	mul.lo.s64 	%rd1535, %rd6874, %rd6874;
	mul.hi.u64 	%rd1536, %rd6874, %rd6874;
	cvt.u32.u64 	%r1950, %rd1535;
	{ .reg .b32 tmp; mov.b64 {tmp, %r1951}, %rd1535; }
	cvt.u32.u64 	%r1952, %rd1536;
	{ .reg .b32 tmp; mov.b64 {tmp, %r1953}, %rd1536; }
	// begin inline asm
	add.cc.u32   %r1941, %r1932, %r1950;
	addc.cc.u32  %r1942, %r2139, %r1951;
	addc.cc.u32  %r1943, %r2139, %r1952;
	addc.cc.u32  %r1944, %r2139, %r1953;
	addc.u32     %r1945, 0, 0;
	
	// end inline asm
	mul.lo.s64 	%rd1537, %rd6875, %rd6875;
	mul.hi.u64 	%rd1538, %rd6875, %rd6875;
	cvt.u32.u64 	%r1963, %rd1537;
	{ .reg .b32 tmp; mov.b64 {tmp, %r1964}, %rd1537; }
	cvt.u32.u64 	%r1965, %rd1538;
	{ .reg .b32 tmp; mov.b64 {tmp, %r1966}, %rd1538; }
	// begin inline asm
	add.cc.u32   %r1954, %r1945, %r1963;
	addc.cc.u32  %r1955, %r2139, %r1964;
	addc.cc.u32  %r1956, %r2139, %r1965;
	addc.cc.u32  %r1957, %r2139, %r1966;
	addc.u32     %r1958, 0, 0;
	
	// end inline asm
	shl.b32 	%r2001, %r1861, 1;
	shr.u64 	%rd1539, %rd1486, 31;
	cvt.u32.u64 	%r2002, %rd1539;
	cvt.u32.u64 	%r2003, %rd1525;
	{ .reg .b32 tmp; mov.b64 {tmp, %r2004}, %rd1525; }
	cvt.u32.u64 	%r2005, %rd1526;
	{ .reg .b32 tmp; mov.b64 {tmp, %r2006}, %rd1526; }
	cvt.u32.u64 	%r2007, %rd1527;
	{ .reg .b32 tmp; mov.b64 {tmp, %r2008}, %rd1527; }
	cvt.u32.u64 	%r2009, %rd1528;
	{ .reg .b32 tmp; mov.b64 {tmp, %r2010}, %rd1528; }
	cvt.u32.u64 	%r2011, %rd1530;
	{ .reg .b32 tmp; mov.b64 {tmp, %r2012}, %rd1530; }
	cvt.u32.u64 	%r2013, %rd1529;
	// begin inline asm
	add.cc.u32   %r1967,  %r1915, %r2139;
	addc.cc.u32  %r1968,  %r1916, %r2139;
	addc.cc.u32  %r1969,  %r1917, %r2001;
	addc.cc.u32  %r1970,  %r1918, %r2002;
	addc.cc.u32  %r1971,  %r1928, %r2003;
	addc.cc.u32  %r1972,  %r1929, %r2004;
	addc.cc.u32  %r1973,  %r1930, %r2005;
	addc.cc.u32  %r1974,  %r1931, %r2006;
	addc.cc.u32  %r1975,  %r1941, %r2007;
	addc.cc.u32  %r1976,  %r1942, %r2008;
	addc.cc.u32  %r1977, %r1943, %r2009;
	addc.cc.u32  %r1978, %r1944, %r2010;
	addc.cc.u32  %r1979, %r1954, %r2011;
	addc.cc.u32  %r1980, %r1955, %r2012;
	addc.cc.u32  %r1981, %r1956, %r2013;
	addc.u32     %r1982, %r1957, %r2139;
	
	// end inline asm
	cvt.u64.u32 	%rd1540, %r1976;
	shl.b64 	%rd1541, %rd1540, 32;
	cvt.u64.u32 	%rd1542, %r1975;
	or.b64  	%rd1543, %rd1541, %rd1542;
	cvt.u64.u32 	%rd1544, %r1978;
	shl.b64 	%rd1545, %rd1544, 32;
	cvt.u64.u32 	%rd1546, %r1977;
	or.b64  	%rd1547, %rd1545, %rd1546;
	cvt.u64.u32 	%rd1548, %r1980;
	shl.b64 	%rd1549, %rd1548, 32;
	cvt.u64.u32 	%rd1550, %r1979;
	or.b64  	%rd1551, %rd1549, %rd1550;
	cvt.u64.u32 	%rd1552, %r1982;
	shl.b64 	%rd1553, %rd1552, 32;
	cvt.u64.u32 	%rd1554, %r1981;
	or.b64  	%rd1555, %rd1553, %rd1554;
	mov.b64 	{%r2170, %r2171}, %rd1546;
	mov.b64 	{%r2172, %r2173}, %rd1541;
	mov.b64 	%rd1556, {%r2173, %r2170};
	mov.b64 	{%r2174, %r2175}, %rd1550;
	mov.b64 	{%r2176, %r2177}, %rd1545;
	mov.b64 	%rd1557, {%r2177, %r2174};
	mov.b64 	{%r2178, %r2179}, %rd1554;
	mov.b64 	{%r2180, %r2181}, %rd1549;
	mov.b64 	%rd1558, {%r2181, %r2178};
	mul.lo.s64 	%rd1559, %rd1543, 977;
	mov.b64 	%rd1560, 977;
	mul.hi.u64 	%rd1561, %rd1543, %rd1560;
	cvt.u32.u64 	%r2018, %rd1559;
	{ .reg .b32 tmp; mov.b64 {tmp, %r2019}, %rd1559; }
	// begin inline asm
	add.cc.u32  %r2015, %r2018, %r2139;
	addc.cc.u32 %r2016, %r2019, %r2139;
	addc.u32    %r2017, 0, 0;
	
	// end inline asm
	cvt.u64.u32 	%rd1562, %r2017;
	add.s64 	%rd1563, %rd1561, %rd1562;
	mul.lo.s64 	%rd1564, %rd1547, 977;
	mul.hi.u64 	%rd1565, %rd1547, %rd1560;
	cvt.u32.u64 	%r2025, %rd1564;
	{ .reg .b32 tmp; mov.b64 {tmp, %r2026}, %rd1564; }
	cvt.u32.u64 	%r2027, %rd1563;
	{ .reg .b32 tmp; mov.b64 {tmp, %r2028}, %rd1563; }
	// begin inline asm
	add.cc.u32  %r2022, %r2025, %r2027;
	addc.cc.u32 %r2023, %r2026, %r2028;
	addc.u32    %r2024, 0, 0;
	
	// end inline asm
	cvt.u64.u32 	%rd1566, %r2024;
	add.s64 	%rd1567, %rd1565, %rd1566;
	mul.lo.s64 	%rd1568, %rd1551, 977;
	mul.hi.u64 	%rd1569, %rd1551, %rd1560;
	cvt.u32.u64 	%r2032, %rd1568;
	{ .reg .b32 tmp; mov.b64 {tmp, %r2033}, %rd1568; }
	cvt.u32.u64 	%r2034, %rd1567;
	{ .reg .b32 tmp; mov.b64 {tmp, %r2035}, %rd1567; }
	// begin inline asm
	add.cc.u32  %r2029, %r2032, %r2034;
	addc.cc.u32 %r2030, %r2033, %r2035;
	addc.u32    %r2031, 0, 0;
	
	// end inline asm
	cvt.u64.u32 	%rd1570, %r2031;
	add.s64 	%rd1571, %rd1569, %rd1570;
	mul.lo.s64 	%rd1572, %rd1555, 977;
	mul.hi.u64 	%rd1573, %rd1555, %rd1560;
	cvt.u32.u64 	%r2039, %rd1572;
	{ .reg .b32 tmp; mov.b64 {tmp, %r2040}, %rd1572; }
	cvt.u32.u64 	%r2041, %rd1571;
	{ .reg .b32 tmp; mov.b64 {tmp, %r2042}, %rd1571; }
	// begin inline asm
	add.cc.u32  %r2036, %r2039, %r2041;
	addc.cc.u32 %r2037, %r2040, %r2042;
	addc.u32    %r2038, 0, 0;
	
	// end inline asm
	cvt.u64.u32 	%rd1574, %r2038;
	add.s64 	%rd1575, %rd1573, %rd1574;
	cvt.u32.u64 	%r2056, %rd1556;
	{ .reg .b32 tmp; mov.b64 {tmp, %r2057}, %rd1556; }
	cvt.u32.u64 	%r2058, %rd1557;
	{ .reg .b32 tmp; mov.b64 {tmp, %r2059}, %rd1557; }
	cvt.u32.u64 	%r2060, %rd1558;
	{ .reg .b32 tmp; mov.b64 {tmp, %r2061}, %rd1558; }
	cvt.u32.u64 	%r2072, %rd1575;
	{ .reg .b32 tmp; mov.b64 {tmp, %r2073}, %rd1575; }
	// begin inline asm
	add.cc.u32   %r2043, %r2139, %r2015;
	addc.cc.u32  %r2044, %r1975, %r2016;
	addc.cc.u32  %r2045, %r2056, %r2022;
	addc.cc.u32  %r2046, %r2057, %r2023;
	addc.cc.u32  %r2047, %r2058, %r2029;
	addc.cc.u32  %r2048, %r2059, %r2030;
	addc.cc.u32  %r2049, %r2060, %r2036;
	addc.cc.u32  %r2050, %r2061, %r2037;
	addc.cc.u32  %r2051, %r1982, %r2072;
	addc.cc.u32  %r2052, %r2139, %r2073;
	addc.u32     %r2053, 0, 0;
	
	// end inline asm
	cvt.u64.u32 	%rd1576, %r2052;
	shl.b64 	%rd1577, %rd1576, 32;
	cvt.u64.u32 	%rd1578, %r2051;
	or.b64  	%rd1579, %rd1577, %rd1578;
	mul.lo.s64 	%rd1580, %rd1579, 977;
	mul.hi.u64 	%rd1581, %rd1579, %rd1560;
	cvt.u32.u64 	%r2083, %rd1580;
	{ .reg .b32 tmp; mov.b64 {tmp, %r2084}, %rd1580; }
	cvt.u32.u64 	%r2085, %rd1581;
	{ .reg .b32 tmp; mov.b64 {tmp, %r2086}, %rd1581; }
	// begin inline asm
	add.cc.u32   %r2074, %r2139, %r2083;
	addc.cc.u32  %r2075, %r2051, %r2084;
	addc.cc.u32  %r2076, %r2052, %r2085;
	addc.cc.u32  %r2077, %r2139, %r2086;
	addc.u32     %r2078, 0, 0;
	
	// end inline asm
	// begin inline asm
	add.cc.u32   %r2087, %r2043, %r2074;
	addc.cc.u32  %r2088, %r2044, %r2075;
	addc.cc.u32  %r2089, %r2045, %r2076;
	addc.cc.u32  %r2090, %r2046, %r2077;
	addc.cc.u32  %r2091, %r2047, %r2078;
	addc.cc.u32  %r2092, %r2048, 0;
	addc.cc.u32  %r2093, %r2049, 0;
	addc.cc.u32  %r2094, %r2050, 0;
	addc.u32     %r2095, 0, 0;
	
	// end inline asm
	// begin inline asm
	add.cc.u32   %r2109, %r1967, %r2087;
	addc.cc.u32  %r2110, %r1968, %r2088;
	addc.cc.u32  %r2111, %r1969, %r2089;
	addc.cc.u32  %r2112, %r1970, %r2090;
	addc.cc.u32  %r2113, %r1971, %r2091;
	addc.cc.u32  %r2114, %r1972, %r2092;
	addc.cc.u32  %r2115, %r1973, %r2093;
	addc.cc.u32  %r2116, %r1974, %r2094;
	addc.cc.u32  %r2117, %r2139, %r2095;
	addc.cc.u32  %r2118, %r2139, %r2139;
	addc.u32     %r2119, 0, 0;
	
	// end inline asm
	cvt.u64.u32 	%rd1582, %r2110;
	shl.b64 	%rd1583, %rd1582, 32;
	cvt.u64.u32 	%rd1584, %r2109;
	or.b64  	%rd6877, %rd1583, %rd1584;
	cvt.u64.u32 	%rd1585, %r2112;
	shl.b64 	%rd1586, %rd1585, 32;
	cvt.u64.u32 	%rd1587, %r2111;
	or.b64  	%rd6878, %rd1586, %rd1587;
	cvt.u64.u32 	%rd1588, %r2114;
	shl.b64 	%rd1589, %rd1588, 32;
	cvt.u64.u32 	%rd1590, %r2113;
	or.b64  	%rd6879, %rd1589, %rd1590;
	cvt.u64.u32 	%rd1591, %r2116;
	shl.b64 	%rd1592, %rd1591, 32;
	cvt.u64.u32 	%rd1593, %r2115;
	or.b64  	%rd6880, %rd1592, %rd1593;
	cvt.u64.u32 	%rd1594, %r2118;
	shl.b64 	%rd1595, %rd1594, 32;
	cvt.u64.u32 	%rd1596, %r2117;
	or.b64  	%rd6881, %rd1595, %rd1596;
$L__BB0_19:
	setp.ne.s64 	%p25, %rd6881, 0;
	@%p25 bra 	$L__BB0_160;
	and.b64  	%rd1597, %rd6880, %rd6879;
	and.b64  	%rd1598, %rd1597, %rd6878;
	setp.eq.s64 	%p26, %rd1598, -1;
	setp.gt.u64 	%p27, %rd6877, -4294968274;
	and.pred  	%p28, %p26, %p27;
	@%p28 bra 	$L__BB0_160;
	mul.lo.s64 	%rd1599, %rd52, %rd6877;
	mul.hi.u64 	%rd1600, %rd6877, %rd52;
	cvt.u32.u64 	%r2187, %rd1599;
	{ .reg .b32 tmp; mov.b64 {tmp, %r2188}, %rd1599; }
	mov.b32 	%r2450, 0;
	// begin inline asm
	add.cc.u32  %r2182, %r2450, %r2187;
	addc.cc.u32 %r2183, %r2450, %r2188;
	addc.u32    %r2184, 0, 0;
	add.cc.u32  %r2182, %r2182, %r2450;
	addc.cc.u32 %r2183, %r2183, %r2450;
	addc.u32    %r2184, %r2184, 0;
	
	// end inline asm
	cvt.u64.u32 	%rd1601, %r2184;
	add.s64 	%rd1602, %rd1600, %rd1601;
	mul.lo.s64 	%rd1603, %rd53, %rd6877;
	mul.hi.u64 	%rd1604, %rd6877, %rd53;
	cvt.u32.u64 	%r2196, %rd1603;
	{ .reg .b32 tmp; mov.b64 {tmp, %r2197}, %rd1603; }
	cvt.u32.u64 	%r2198, %rd1602;
	{ .reg .b32 tmp; mov.b64 {tmp, %r2199}, %rd1602; }
	// begin inline asm
	add.cc.u32  %r2191, %r2450, %r2196;
	addc.cc.u32 %r2192, %r2450, %r2197;
	addc.u32    %r2193, 0, 0;
	add.cc.u32  %r2191, %r2191, %r2198;
	addc.cc.u32 %r2192, %r2192, %r2199;
	addc.u32    %r2193, %r2193, 0;
	
	// end inline asm
	cvt.u64.u32 	%rd1605, %r2193;
	add.s64 	%rd1606, %rd1604, %rd1605;
	mul.lo.s64 	%rd1607, %rd54, %rd6877;
	mul.hi.u64 	%rd1608, %rd6877, %rd54;
	cvt.u32.u64 	%r2205, %rd1607;
	{ .reg .b32 tmp; mov.b64 {tmp, %r2206}, %rd1607; }
	cvt.u32.u64 	%r2207, %rd1606;
	{ .reg .b32 tmp; mov.b64 {tmp, %r2208}, %rd1606; }
	// begin inline asm
	add.cc.u32  %r2200, %r2450, %r2205;
	addc.cc.u32 %r2201, %r2450, %r2206;
	addc.u32    %r2202, 0, 0;
	add.cc.u32  %r2200, %r2200, %r2207;
	addc.cc.u32 %r2201, %r2201, %r2208;
	addc.u32    %r2202, %r2202, 0;
	
	// end inline asm
	cvt.u64.u32 	%rd1609, %r2202;
	add.s64 	%rd1610, %rd1608, %rd1609;
	mul.lo.s64 	%rd1611, %rd55, %rd6877;
	mul.hi.u64 	%rd1612, %rd6877, %rd55;
	cvt.u32.u64 	%r2214, %rd1611;
	{ .reg .b32 tmp; mov.b64 {tmp, %r2215}, %rd1611; }
	cvt.u32.u64 	%r2216, %rd1610;
	{ .reg .b32 tmp; mov.b64 {tmp, %r2217}, %rd1610; }
	// begin inline asm
	add.cc.u32  %r2209, %r2450, %r2214;
	addc.cc.u32 %r2210, %r2450, %r2215;
	addc.u32    %r2211, 0, 0;
	add.cc.u32  %r2209, %r2209, %r2216;
	addc.cc.u32 %r2210, %r2210, %r2217;
	addc.u32    %r2211, %r2211, 0;
	
	// end inline asm
	cvt.u64.u32 	%rd1613, %r2211;
	add.s64 	%rd1614, %rd1612, %rd1613;
	mul.lo.s64 	%rd1615, %rd52, %rd6878;
	mul.hi.u64 	%rd1616, %rd6878, %rd52;
	cvt.u32.u64 	%r2223, %rd1615;
	{ .reg .b32 tmp; mov.b64 {tmp, %r2224}, %rd1615; }
	// begin inline asm
	add.cc.u32  %r2218, %r2191, %r2223;
	addc.cc.u32 %r2219, %r2192, %r2224;
	addc.u32    %r2220, 0, 0;
	add.cc.u32  %r2218, %r2218, %r2450;
	addc.cc.u32 %r2219, %r2219, %r2450;
	addc.u32    %r2220, %r2220, 0;
	
	// end inline asm
	cvt.u64.u32 	%rd1617, %r2220;
	add.s64 	%rd1618, %rd1616, %rd1617;
	mul.lo.s64 	%rd1619, %rd53, %rd6878;
	mul.hi.u64 	%rd1620, %rd6878, %rd53;
	cvt.u32.u64 	%r2232, %rd1619;
	{ .reg .b32 tmp; mov.b64 {tmp, %r2233}, %rd1619; }
	cvt.u32.u64 	%r2234, %rd1618;
	{ .reg .b32 tmp; mov.b64 {tmp, %r2235}, %rd1618; }
	// begin inline asm
	add.cc.u32  %r2227, %r2200, %r2232;
	addc.cc.u32 %r2228, %r2201, %r2233;
	addc.u32    %r2229, 0, 0;
	add.cc.u32  %r2227, %r2227, %r2234;
	addc.cc.u32 %r2228, %r2228, %r2235;
	addc.u32    %r2229, %r2229, 0;
	
	// end inline asm
	cvt.u64.u32 	%rd1621, %r2229;
	add.s64 	%rd1622, %rd1620, %rd1621;
	mul.lo.s64 	%rd1623, %rd54, %rd6878;
	mul.hi.u64 	%rd1624, %rd6878, %rd54;
	cvt.u32.u64 	%r2241, %rd1623;
	{ .reg .b32 tmp; mov.b64 {tmp, %r2242}, %rd1623; }
	cvt.u32.u64 	%r2243, %rd1622;
	{ .reg .b32 tmp; mov.b64 {tmp, %r2244}, %rd1622; }
	// begin inline asm
	add.cc.u32  %r2236, %r2209, %r2241;
	addc.cc.u32 %r2237, %r2210, %r2242;
	addc.u32    %r2238, 0, 0;
	add.cc.u32  %r2236, %r2236, %r2243;
	addc.cc.u32 %r2237, %r2237, %r2244;
	addc.u32    %r2238, %r2238, 0;
	
	// end inline asm
	cvt.u64.u32 	%rd1625, %r2238;
	add.s64 	%rd1626, %rd1624, %rd1625;
	mul.lo.s64 	%rd1627, %rd55, %rd6878;
	mul.hi.u64 	%rd1628, %rd6878, %rd55;
	cvt.u32.u64 	%r2248, %rd1614;
	{ .reg .b32 tmp; mov.b64 {tmp, %r2249}, %rd1614; }
	cvt.u32.u64 	%r2250, %rd1627;
	{ .reg .b32 tmp; mov.b64 {tmp, %r2251}, %rd1627; }
	cvt.u32.u64 	%r2252, %rd1626;
	{ .reg .b32 tmp; mov.b64 {tmp, %r2253}, %rd1626; }
	// begin inline asm
	add.cc.u32  %r2245, %r2248, %r2250;
	addc.cc.u32 %r2246, %r2249, %r2251;
	addc.u32    %r2247, 0, 0;
	add.cc.u32  %r2245, %r2245, %r2252;
	addc.cc.u32 %r2246, %r2246, %r2253;
	addc.u32    %r2247, %r2247, 0;
	
	// end inline asm
	cvt.u64.u32 	%rd1629, %r2247;
	add.s64 	%rd1630, %rd1628, %rd1629;
	mul.lo.s64 	%rd1631, %rd52, %rd6879;
	mul.hi.u64 	%rd1632, %rd6879, %rd52;
	cvt.u32.u64 	%r2259, %rd1631;
	{ .reg .b32 tmp; mov.b64 {tmp, %r2260}, %rd1631; }
	// begin inline asm
	add.cc.u32  %r2254, %r2227, %r2259;
	addc.cc.u32 %r2255, %r2228, %r2260;
	addc.u32    %r2256, 0, 0;
	add.cc.u32  %r2254, %r2254, %r2450;
	addc.cc.u32 %r2255, %r2255, %r2450;
	addc.u32    %r2256, %r2256, 0;
	
	// end inline asm
	cvt.u64.u32 	%rd1633, %r2256;
	add.s64 	%rd1634, %rd1632, %rd1633;
	mul.lo.s64 	%rd1635, %rd53, %rd6879;
	mul.hi.u64 	%rd1636, %rd6879, %rd53;
	cvt.u32.u64 	%r2268, %rd1635;
	{ .reg .b32 tmp; mov.b64 {tmp, %r2269}, %rd1635; }
	cvt.u32.u64 	%r2270, %rd1634;
	{ .reg .b32 tmp; mov.b64 {tmp, %r2271}, %rd1634; }
	// begin inline asm
	add.cc.u32  %r2263, %r2236, %r2268;
	addc.cc.u32 %r2264, %r2237, %r2269;
	addc.u32    %r2265, 0, 0;
	add.cc.u32  %r2263, %r2263, %r2270;
	addc.cc.u32 %r2264, %r2264, %r2271;
	addc.u32    %r2265, %r2265, 0;
	
	// end inline asm
	cvt.u64.u32 	%rd1637, %r2265;
	add.s64 	%rd1638, %rd1636, %rd1637;
	mul.lo.s64 	%rd1639, %rd54, %rd6879;
	mul.hi.u64 	%rd1640, %rd6879, %rd54;
	cvt.u32.u64 	%r2277, %rd1639;
	{ .reg .b32 tmp; mov.b64 {tmp, %r2278}, %rd1639; }
	cvt.u32.u64 	%r2279, %rd1638;
	{ .reg .b32 tmp; mov.b64 {tmp, %r2280}, %rd1638; }
	// begin inline asm
	add.cc.u32  %r2272, %r2245, %r2277;
	addc.cc.u32 %r2273, %r2246, %r2278;
	addc.u32    %r2274, 0, 0;
	add.cc.u32  %r2272, %r2272, %r2279;
	addc.cc.u32 %r2273, %r2273, %r2280;
	addc.u32    %r2274, %r2274, 0;
	
	// end inline asm
	cvt.u64.u32 	%rd1641, %r2274;
	add.s64 	%rd1642, %rd1640, %rd1641;
	mul.lo.s64 	%rd1643, %rd55, %rd6879;
	mul.hi.u64 	%rd1644, %rd6879, %rd55;
	cvt.u32.u64 	%r2284, %rd1630;
	{ .reg .b32 tmp; mov.b64 {tmp, %r2285}, %rd1630; }
	cvt.u32.u64 	%r2286, %rd1643;
	{ .reg .b32 tmp; mov.b64 {tmp, %r2287}, %rd1643; }
	cvt.u32.u64 	%r2288, %rd1642;
	{ .reg .b32 tmp; mov.b64 {tmp, %r2289}, %rd1642; }
	// begin inline asm
	add.cc.u32  %r2281, %r2284, %r2286;
	addc.cc.u32 %r2282, %r2285, %r2287;
	addc.u32    %r2283, 0, 0;
	add.cc.u32  %r2281, %r2281, %r2288;
	addc.cc.u32 %r2282, %r2282, %r2289;
	addc.u32    %r2283, %r2283, 0;
	
	// end inline asm
	cvt.u64.u32 	%rd1645, %r2283;
	add.s64 	%rd1646, %rd1644, %rd1645;
	mul.lo.s64 	%rd1647, %rd52, %rd6880;
	mul.hi.u64 	%rd1648, %rd6880, %rd52;
	cvt.u32.u64 	%r2295, %rd1647;
	{ .reg .b32 tmp; mov.b64 {tmp, %r2296}, %rd1647; }
	// begin inline asm
	add.cc.u32  %r2290, %r2263, %r2295;
	addc.cc.u32 %r2291, %r2264, %r2296;
	addc.u32    %r2292, 0, 0;
	add.cc.u32  %r2290, %r2290, %r2450;
	addc.cc.u32 %r2291, %r2291, %r2450;
	addc.u32    %r2292, %r2292, 0;
	
	// end inline asm
	cvt.u64.u32 	%rd1649, %r2292;
	add.s64 	%rd1650, %rd1648, %rd1649;
	mul.lo.s64 	%rd1651, %rd53, %rd6880;
	mul.hi.u64 	%rd1652, %rd6880, %rd53;
	cvt.u32.u64 	%r2304, %rd1651;
	{ .reg .b32 tmp; mov.b64 {tmp, %r2305}, %rd1651; }
	cvt.u32.u64 	%r2306, %rd1650;
	{ .reg .b32 tmp; mov.b64 {tmp, %r2307}, %rd1650; }
	// begin inline asm
	add.cc.u32  %r2299, %r2272, %r2304;
	addc.cc.u32 %r2300, %r2273, %r2305;
	addc.u32    %r2301, 0, 0;
	add.cc.u32  %r2299, %r2299, %r2306;
	addc.cc.u32 %r2300, %r2300, %r2307;
	addc.u32    %r2301, %r2301, 0;
	
	// end inline asm
	cvt.u64.u32 	%rd1653, %r2300;
	shl.b64 	%rd1654, %rd1653, 32;
	cvt.u64.u32 	%rd1655, %r2299;
	or.b64  	%rd1656, %rd1654, %rd1655;
	cvt.u64.u32 	%rd1657, %r2301;
	add.s64 	%rd1658, %rd1652, %rd1657;
	mul.lo.s64 	%rd1659, %rd54, %rd6880;
	mul.hi.u64 	%rd1660, %rd6880, %rd54;
	cvt.u32.u64 	%r2313, %rd1659;
	{ .reg .b32 tmp; mov.b64 {tmp, %r2314}, %rd1659; }
	cvt.u32.u64 	%r2315, %rd1658;
	{ .reg .b32 tmp; mov.b64 {tmp, %r2316}, %rd1658; }
	// begin inline asm
	add.cc.u32  %r2308, %r2281, %r2313;
	addc.cc.u32 %r2309, %r2282, %r2314;
	addc.u32    %r2310, 0, 0;
	add.cc.u32  %r2308, %r2308, %r2315;
	addc.cc.u32 %r2309, %r2309, %r2316;
	addc.u32    %r2310, %r2310, 0;
	
	// end inline asm
	cvt.u64.u32 	%rd1661, %r2309;
	shl.b64 	%rd1662, %rd1661, 32;
	cvt.u64.u32 	%rd1663, %r2308;
	or.b64  	%rd1664, %rd1662, %rd1663;
	cvt.u64.u32 	%rd1665, %r2310;
	add.s64 	%rd1666, %rd1660, %rd1665;
	mul.lo.s64 	%rd1667, %rd55, %rd6880;
	mul.hi.u64 	%rd1668, %rd6880, %rd55;
	cvt.u32.u64 	%r2320, %rd1646;
	{ .reg .b32 tmp; mov.b64 {tmp, %r2321}, %rd1646; }
	cvt.u32.u64 	%r2322, %rd1667;
	{ .reg .b32 tmp; mov.b64 {tmp, %r2323}, %rd1667; }
	cvt.u32.u64 	%r2324, %rd1666;
	{ .reg .b32 tmp; mov.b64 {tmp, %r2325}, %rd1666; }
	// begin inline asm
	add.cc.u32  %r2317, %r2320, %r2322;
	addc.cc.u32 %r2318, %r2321, %r2323;
	addc.u32    %r2319, 0, 0;
	add.cc.u32  %r2317, %r2317, %r2324;
	addc.cc.u32 %r2318, %r2318, %r2325;
	addc.u32    %r2319, %r2319, 0;
	
	// end inline asm
	cvt.u64.u32 	%rd1669, %r2318;
	shl.b64 	%rd1670, %rd1669, 32;
	cvt.u64.u32 	%rd1671, %r2317;
	or.b64  	%rd1672, %rd1670, %rd1671;
	cvt.u64.u32 	%rd1673, %r2319;
	add.s64 	%rd1674, %rd1668, %rd1673;
	mov.b64 	{%r2451, %r2452}, %rd1663;
	mov.b64 	{%r2453, %r2454}, %rd1654;
	mov.b64 	%rd1675, {%r2454, %r2451};
	mov.b64 	{%r2455, %r2456}, %rd1671;
	mov.b64 	{%r2457, %r2458}, %rd1662;
	mov.b64 	%rd1676, {%r2458, %r2455};
	mov.b64 	{%r2459, %r2460}, %rd1674;
	mov.b64 	{%r2461, %r2462}, %rd1670;
	mov.b64 	%rd1677, {%r2462, %r2459};
	mul.lo.s64 	%rd1678, %rd1656, 977;
	mov.b64 	%rd1679, 977;
	mul.hi.u64 	%rd1680, %rd1656, %rd1679;
	cvt.u32.u64 	%r2329, %rd1678;
	{ .reg .b32 tmp; mov.b64 {tmp, %r2330}, %rd1678; }
	// begin inline asm
	add.cc.u32  %r2326, %r2329, %r2450;
	addc.cc.u32 %r2327, %r2330, %r2450;
	addc.u32    %r2328, 0, 0;
	
	// end inline asm
	cvt.u64.u32 	%rd1681, %r2328;
	add.s64 	%rd1682, %rd1680, %rd1681;
	mul.lo.s64 	%rd1683, %rd1664, 977;
	mul.hi.u64 	%rd1684, %rd1664, %rd1679;
	cvt.u32.u64 	%r2336, %rd1683;
	{ .reg .b32 tmp; mov.b64 {tmp, %r2337}, %rd1683; }
	cvt.u32.u64 	%r2338, %rd1682;
	{ .reg .b32 tmp; mov.b64 {tmp, %r2339}, %rd1682; }
	// begin inline asm
	add.cc.u32  %r2333, %r2336, %r2338;
	addc.cc.u32 %r2334, %r2337, %r2339;
	addc.u32    %r2335, 0, 0;
	
	// end inline asm
	cvt.u64.u32 	%rd1685, %r2335;
	add.s64 	%rd1686, %rd1684, %rd1685;
	mul.lo.s64 	%rd1687, %rd1672, 977;
	mul.hi.u64 	%rd1688, %rd1672, %rd1679;
	cvt.u32.u64 	%r2343, %rd1687;
	{ .reg .b32 tmp; mov.b64 {tmp, %r2344}, %rd1687; }
	cvt.u32.u64 	%r2345, %rd1686;
	{ .reg .b32 tmp; mov.b64 {tmp, %r2346}, %rd1686; }
	// begin inline asm
	add.cc.u32  %r2340, %r2343, %r2345;
	addc.cc.u32 %r2341, %r2344, %r2346;
	addc.u32    %r2342, 0, 0;
	
	// end inline asm
	cvt.u64.u32 	%rd1689, %r2342;
	add.s64 	%rd1690, %rd1688, %rd1689;
	mul.lo.s64 	%rd1691, %rd1674, 977;
	mul.hi.u64 	%rd1692, %rd1674, %rd1679;
	cvt.u32.u64 	%r2350, %rd1691;
	{ .reg .b32 tmp; mov.b64 {tmp, %r2351}, %rd1691; }
	cvt.u32.u64 	%r2352, %rd1690;
	{ .reg .b32 tmp; mov.b64 {tmp, %r2353}, %rd1690; }
	// begin inline asm
	add.cc.u32  %r2347, %r2350, %r2352;
	addc.cc.u32 %r2348, %r2351, %r2353;
	addc.u32    %r2349, 0, 0;
	
	// end inline asm
	cvt.u64.u32 	%rd1693, %r2349;
	add.s64 	%rd1694, %rd1692, %rd1693;
	cvt.u32.u64 	%r2367, %rd1675;
	{ .reg .b32 tmp; mov.b64 {tmp, %r2368}, %rd1675; }
	cvt.u32.u64 	%r2369, %rd1676;
	{ .reg .b32 tmp; mov.b64 {tmp, %r2370}, %rd1676; }
	cvt.u32.u64 	%r2371, %rd1677;
	{ .reg .b32 tmp; mov.b64 {tmp, %r2372}, %rd1677; }
	{ .reg .b32 tmp; mov.b64 {tmp, %r2373}, %rd1674; }
	cvt.u32.u64 	%r2383, %rd1694;
	{ .reg .b32 tmp; mov.b64 {tmp, %r2384}, %rd1694; }
	// begin inline asm
	add.cc.u32   %r2354, %r2450, %r2326;
	addc.cc.u32  %r2355, %r2299, %r2327;
	addc.cc.u32  %r2356, %r2367, %r2333;
	addc.cc.u32  %r2357, %r2368, %r2334;
	addc.cc.u32  %r2358, %r2369, %r2340;
	addc.cc.u32  %r2359, %r2370, %r2341;
	addc.cc.u32  %r2360, %r2371, %r2347;
	addc.cc.u32  %r2361, %r2372, %r2348;
	addc.cc.u32  %r2362, %r2373, %r2383;
	addc.cc.u32  %r2363, %r2450, %r2384;
	addc.u32     %r2364, 0, 0;
	
	// end inline asm
	cvt.u64.u32 	%rd1695, %r2363;
	shl.b64 	%rd1696, %rd1695, 32;
	cvt.u64.u32 	%rd1697, %r2362;
	or.b64  	%rd1698, %rd1696, %rd1697;
	mul.lo.s64 	%rd1699, %rd1698, 977;
	mul.hi.u64 	%rd1700, %rd1698, %rd1679;
	cvt.u32.u64 	%r2394, %rd1699;
	{ .reg .b32 tmp; mov.b64 {tmp, %r2395}, %rd1699; }
	cvt.u32.u64 	%r2396, %rd1700;
	{ .reg .b32 tmp; mov.b64 {tmp, %r2397}, %rd1700; }
	// begin inline asm
	add.cc.u32   %r2385, %r2450, %r2394;
	addc.cc.u32  %r2386, %r2362, %r2395;
	addc.cc.u32  %r2387, %r2363, %r2396;
	addc.cc.u32  %r2388, %r2450, %r2397;
	addc.u32     %r2389, 0, 0;
	
	// end inline asm
	// begin inline asm
	add.cc.u32   %r2398, %r2354, %r2385;
	addc.cc.u32  %r2399, %r2355, %r2386;
	addc.cc.u32  %r2400, %r2356, %r2387;
	addc.cc.u32  %r2401, %r2357, %r2388;
	addc.cc.u32  %r2402, %r2358, %r2389;
	addc.cc.u32  %r2403, %r2359, 0;
	addc.cc.u32  %r2404, %r2360, 0;
	addc.cc.u32  %r2405, %r2361, 0;
	addc.u32     %r2406, 0, 0;
	
	// end inline asm
	// begin inline asm
	add.cc.u32   %r2420, %r2182, %r2398;
	addc.cc.u32  %r2421, %r2183, %r2399;
	addc.cc.u32  %r2422, %r2218, %r2400;
	addc.cc.u32  %r2423, %r2219, %r2401;
	addc.cc.u32  %r2424, %r2254, %r2402;
	addc.cc.u32  %r2425, %r2255, %r2403;
	addc.cc.u32  %r2426, %r2290, %r2404;
	addc.cc.u32  %r2427, %r2291, %r2405;
	addc.cc.u32  %r2428, %r2450, %r2406;
	addc.cc.u32  %r2429, %r2450, %r2450;
	addc.u32     %r2430, 0, 0;
	
	// end inline asm
	cvt.u64.u32 	%rd1701, %r2421;
	shl.b64 	%rd1702, %rd1701, 32;
	cvt.u64.u32 	%rd1703, %r2420;
	or.b64  	%rd6882, %rd1702, %rd1703;
	cvt.u64.u32 	%rd1704, %r2423;
	shl.b64 	%rd1705, %rd1704, 32;
	cvt.u64.u32 	%rd1706, %r2422;
	or.b64  	%rd6883, %rd1705, %rd1706;
	cvt.u64.u32 	%rd1707, %r2425;
	shl.b64 	%rd1708, %rd1707, 32;
	cvt.u64.u32 	%rd1709, %r2424;
	or.b64  	%rd6884, %rd1708, %rd1709;
	cvt.u64.u32 	%rd1710, %r2427;
	shl.b64 	%rd1711, %rd1710, 32;
	cvt.u64.u32 	%rd1712, %r2426;
	or.b64  	%rd6885, %rd1711, %rd1712;
	cvt.u64.u32 	%rd1713, %r2429;
	shl.b64 	%rd1714, %rd1713, 32;
	cvt.u64.u32 	%rd1715, %r2428;
	or.b64  	%rd6886, %rd1714, %rd1715;
$L__BB0_22:
	setp.ne.s64 	%p29, %rd6886, 0;
	@%p29 bra 	$L__BB0_161;
	and.b64  	%rd1716, %rd6885, %rd6884;
	and.b64  	%rd1717, %rd1716, %rd6883;
	setp.eq.s64 	%p30, %rd1717, -1;
	setp.gt.u64 	%p31, %rd6882, -4294968274;
	and.pred  	%p32, %p30, %p31;
	@%p32 bra 	$L__BB0_161;
	mul.lo.s64 	%rd1718, %rd6883, %rd6882;
	mul.hi.u64 	%rd1719, %rd6882, %rd6883;
	cvt.u32.u64 	%r2468, %rd1718;
	{ .reg .b32 tmp; mov.b64 {tmp, %r2469}, %rd1718; }
	mov.b32 	%r2741, 0;
	// begin inline asm
	add.cc.u32  %r2463, %r2741, %r2468;
	addc.cc.u32 %r2464, %r2741, %r2469;
	addc.u32    %r2465, 0, 0;
	add.cc.u32  %r2463, %r2463, %r2741;
	addc.cc.u32 %r2464, %r2464, %r2741;
	addc.u32    %r2465, %r2465, 0;
	
	// end inline asm
	cvt.u64.u32 	%rd1720, %r2464;
	shl.b64 	%rd1721, %rd1720, 32;
	cvt.u64.u32 	%rd1722, %r2463;
	or.b64  	%rd1723, %rd1721, %rd1722;
	cvt.u64.u32 	%rd1724, %r2465;
	add.s64 	%rd1725, %rd1719, %rd1724;
	mul.lo.s64 	%rd1726, %rd6884, %rd6882;
	mul.hi.u64 	%rd1727, %rd6882, %rd6884;
	cvt.u32.u64 	%r2477, %rd1726;
	{ .reg .b32 tmp; mov.b64 {tmp, %r2478}, %rd1726; }
	cvt.u32.u64 	%r2479, %rd1725;
	{ .reg .b32 tmp; mov.b64 {tmp, %r2480}, %rd1725; }
	// begin inline asm
	add.cc.u32  %r2472, %r2741, %r2477;
	addc.cc.u32 %r2473, %r2741, %r2478;
	addc.u32    %r2474, 0, 0;
	add.cc.u32  %r2472, %r2472, %r2479;
	addc.cc.u32 %r2473, %r2473, %r2480;
	addc.u32    %r2474, %r2474, 0;
	
	// end inline asm
	cvt.u64.u32 	%rd1728, %r2473;
	shl.b64 	%rd1729, %rd1728, 32;
	cvt.u64.u32 	%rd1730, %r2472;
	or.b64  	%rd1731, %rd1729, %rd1730;
	cvt.u64.u32 	%rd1732, %r2474;
	add.s64 	%rd1733, %rd1727, %rd1732;
	mul.lo.s64 	%rd1734, %rd6885, %rd6882;
	mul.hi.u64 	%rd1735, %rd6882, %rd6885;
	cvt.u32.u64 	%r2486, %rd1734;
	{ .reg .b32 tmp; mov.b64 {tmp, %r2487}, %rd1734; }
	cvt.u32.u64 	%r2488, %rd1733;
	{ .reg .b32 tmp; mov.b64 {tmp, %r2489}, %rd1733; }
	// begin inline asm
	add.cc.u32  %r2481, %r2741, %r2486;
	addc.cc.u32 %r2482, %r2741, %r2487;
	addc.u32    %r2483, 0, 0;
	add.cc.u32  %r2481, %r2481, %r2488;
	addc.cc.u32 %r2482, %r2482, %r2489;
	addc.u32    %r2483, %r2483, 0;
	
	// end inline asm
	cvt.u64.u32 	%rd1736, %r2483;
	add.s64 	%rd1737, %rd1735, %rd1736;
	mul.lo.s64 	%rd1738, %rd6884, %rd6883;
	mul.hi.u64 	%rd1739, %rd6883, %rd6884;
	cvt.u32.u64 	%r2495, %rd1738;
	{ .reg .b32 tmp; mov.b64 {tmp, %r2496}, %rd1738; }
	// begin inline asm
	add.cc.u32  %r2490, %r2481, %r2495;
	addc.cc.u32 %r2491, %r2482, %r2496;
	addc.u32    %r2492, 0, 0;
	add.cc.u32  %r2490, %r2490, %r2741;
	addc.cc.u32 %r2491, %r2491, %r2741;
	addc.u32    %r2492, %r2492, 0;
	
	// end inline asm
	cvt.u64.u32 	%rd1740, %r2491;
	shl.b64 	%rd1741, %rd1740, 32;
	cvt.u64.u32 	%rd1742, %r2490;
	or.b64  	%rd1743, %rd1741, %rd1742;
	cvt.u64.u32 	%rd1744, %r2492;
	add.s64 	%rd1745, %rd1739, %rd1744;
	mul.lo.s64 	%rd1746, %rd6885, %rd6883;
	mul.hi.u64 	%rd1747, %rd6883, %rd6885;
	cvt.u32.u64 	%r2502, %rd1737;
	{ .reg .b32 tmp; mov.b64 {tmp, %r2503}, %rd1737; }
	cvt.u32.u64 	%r2504, %rd1746;
	{ .reg .b32 tmp; mov.b64 {tmp, %r2505}, %rd1746; }
	cvt.u32.u64 	%r2506, %rd1745;
	{ .reg .b32 tmp; mov.b64 {tmp, %r2507}, %rd1745; }
	// begin inline asm
	add.cc.u32  %r2499, %r2502, %r2504;
	addc.cc.u32 %r2500, %r2503, %r2505;
	addc.u32    %r2501, 0, 0;
	add.cc.u32  %r2499, %r2499, %r2506;
	addc.cc.u32 %r2500, %r2500, %r2507;
	addc.u32    %r2501, %r2501, 0;
	
	// end inline asm
	cvt.u64.u32 	%rd1748, %r2500;
	shl.b64 	%rd1749, %rd1748, 32;
	cvt.u64.u32 	%rd1750, %r2499;
	or.b64  	%rd1751, %rd1749, %rd1750;
	cvt.u64.u32 	%rd1752, %r2501;
	add.s64 	%rd1753, %rd1747, %rd1752;
	mul.lo.s64 	%rd1754, %rd6885, %rd6884;
	mul.hi.u64 	%rd1755, %rd6884, %rd6885;
	cvt.u32.u64 	%r2511, %rd1753;
	{ .reg .b32 tmp; mov.b64 {tmp, %r2512}, %rd1753; }
	cvt.u32.u64 	%r2513, %rd1754;
	{ .reg .b32 tmp; mov.b64 {tmp, %r2514}, %rd1754; }
	// begin inline asm
	add.cc.u32  %r2508, %r2511, %r2513;
	addc.cc.u32 %r2509, %r2512, %r2514;
	addc.u32    %r2510, 0, 0;
	add.cc.u32  %r2508, %r2508, %r2741;
	addc.cc.u32 %r2509, %r2509, %r2741;
	addc.u32    %r2510, %r2510, 0;
	
	// end inline asm
	cvt.u64.u32 	%rd1756, %r2509;
	shl.b64 	%rd1757, %rd1756, 32;
	cvt.u64.u32 	%rd1758, %r2508;
	or.b64  	%rd1759, %rd1757, %rd1758;
	cvt.u64.u32 	%rd1760, %r2510;
	add.s64 	%rd1761, %rd1755, %rd1760;
	mov.b64 	{%r2742, %r2743}, %rd1731;
	mov.b64 	{%r2744, %r2745}, %rd1721;
	shf.l.wrap.b32 	%r2746, %r2745, %r2742, 1;
	shf.l.wrap.b32 	%r2747, %r2742, %r2743, 1;
	mov.b64 	%rd1762, {%r2746, %r2747};
	mov.b64 	{%r2748, %r2749}, %rd1743;
	mov.b64 	{%r2750, %r2751}, %rd1729;
	shf.l.wrap.b32 	%r2752, %r2751, %r2748, 1;
	shf.l.wrap.b32 	%r2753, %r2748, %r2749, 1;
	mov.b64 	%rd1763, {%r2752, %r2753};
	mov.b64 	{%r2754, %r2755}, %rd1751;
	mov.b64 	{%r2756, %r2757}, %rd1741;
	shf.l.wrap.b32 	%r2758, %r2757, %r2754, 1;
	shf.l.wrap.b32 	%r2759, %r2754, %r2755, 1;
	mov.b64 	%rd1764, {%r2758, %r2759};
	mov.b64 	{%r2760, %r2761}, %rd1759;
	mov.b64 	{%r2762, %r2763}, %rd1749;
	shf.l.wrap.b32 	%r2764, %r2763, %r2760, 1;
	shf.l.wrap.b32 	%r2765, %r2760, %r2761, 1;
	mov.b64 	%rd1765, {%r2764, %r2765};
	shr.u64 	%rd1766, %rd1761, 63;
	mov.b64 	{%r2766, %r2767}, %rd1761;
	mov.b64 	{%r2768, %r2769}, %rd1757;
	shf.l.wrap.b32 	%r2770, %r2769, %r2766, 1;
	shf.l.wrap.b32 	%r2771, %r2766, %r2767, 1;
	mov.b64 	%rd1767, {%r2770, %r2771};
	mul.lo.s64 	%rd1768, %rd6882, %rd6882;
	mul.hi.u64 	%rd1769, %rd6882, %rd6882;
	cvt.u32.u64 	%r2526, %rd1768;
	{ .reg .b32 tmp; mov.b64 {tmp, %r2527}, %rd1768; }
	cvt.u32.u64 	%r2528, %rd1769;
	{ .reg .b32 tmp; mov.b64 {tmp, %r2529}, %rd1769; }
	// begin inline asm
	add.cc.u32   %r2517, %r2741, %r2526;
	addc.cc.u32  %r2518, %r2741, %r2527;
	addc.cc.u32  %r2519, %r2741, %r2528;
	addc.cc.u32  %r2520, %r2741, %r2529;
	addc.u32     %r2521, 0, 0;
	
	// end inline asm
	mul.lo.s64 	%rd1770, %rd6883, %rd6883;
	mul.hi.u64 	%rd1771, %rd6883, %rd6883;
	cvt.u32.u64 	%r2539, %rd1770;
	{ .reg .b32 tmp; mov.b64 {tmp, %r2540}, %rd1770; }
	cvt.u32.u64 	%r2541, %rd1771;
	{ .reg .b32 tmp; mov.b64 {tmp, %r2542}, %rd1771; }
	// begin inline asm
	add.cc.u32   %r2530, %r2521, %r2539;
	addc.cc.u32  %r2531, %r2741, %r2540;
	addc.cc.u32  %r2532, %r2741, %r2541;
	addc.cc.u32  %r2533, %r2741, %r2542;
	addc.u32     %r2534, 0, 0;
	
	// end inline asm
	mul.lo.s64 	%rd1772, %rd6884, %rd6884;
	mul.hi.u64 	%rd1773, %rd6884, %rd6884;
	cvt.u32.u64 	%r2552, %rd1772;
	{ .reg .b32 tmp; mov.b64 {tmp, %r2553}, %rd1772; }
	cvt.u32.u64 	%r2554, %rd1773;
	{ .reg .b32 tmp; mov.b64 {tmp, %r2555}, %rd1773; }
	// begin inline asm
	add.cc.u32   %r2543, %r2534, %r2552;
	addc.cc.u32  %r2544, %r2741, %r2553;
	addc.cc.u32  %r2545, %r2741, %r2554;
	addc.cc.u32  %r2546, %r2741, %r2555;
	addc.u32     %r2547, 0, 0;
	
	// end inline asm
	mul.lo.s64 	%rd1774, %rd6885, %rd6885;
	mul.hi.u64 	%rd1775, %rd6885, %rd6885;
	cvt.u32.u64 	%r2565, %rd1774;
	{ .reg .b32 tmp; mov.b64 {tmp, %r2566}, %rd1774; }
	cvt.u32.u64 	%r2567, %rd1775;
	{ .reg .b32 tmp; mov.b64 {tmp, %r2568}, %rd1775; }
	// begin inline asm
	add.cc.u32   %r2556, %r2547, %r2565;
	addc.cc.u32  %r2557, %r2741, %r2566;
	addc.cc.u32  %r2558, %r2741, %r2567;
	addc.cc.u32  %r2559, %r2741, %r2568;
	addc.u32     %r2560, 0, 0;
	
	// end inline asm
	shl.b32 	%r2603, %r2463, 1;
	shr.u64 	%rd1776, %rd1723, 31;
	cvt.u32.u64 	%r2604, %rd1776;
	cvt.u32.u64 	%r2605, %rd1762;
	{ .reg .b32 tmp; mov.b64 {tmp, %r2606}, %rd1762; }
	cvt.u32.u64 	%r2607, %rd1763;
	{ .reg .b32 tmp; mov.b64 {tmp, %r2608}, %rd1763; }
	cvt.u32.u64 	%r2609, %rd1764;
	{ .reg .b32 tmp; mov.b64 {tmp, %r2610}, %rd1764; }
	cvt.u32.u64 	%r2611, %rd1765;
	{ .reg .b32 tmp; mov.b64 {tmp, %r2612}, %rd1765; }
	cvt.u32.u64 	%r2613, %rd1767;
	{ .reg .b32 tmp; mov.b64 {tmp, %r2614}, %rd1767; }
	cvt.u32.u64 	%r2615, %rd1766;
	// begin inline asm
	add.cc.u32   %r2569,  %r2517, %r2741;
	addc.cc.u32  %r2570,  %r2518, %r2741;
	addc.cc.u32  %r2571,  %r2519, %r2603;
	addc.cc.u32  %r2572,  %r2520, %r2604;
	addc.cc.u32  %r2573,  %r2530, %r2605;
	addc.cc.u32  %r2574,  %r2531, %r2606;
	addc.cc.u32  %r2575,  %r2532, %r2607;
	addc.cc.u32  %r2576,  %r2533, %r2608;
	addc.cc.u32  %r2577,  %r2543, %r2609;
	addc.cc.u32  %r2578,  %r2544, %r2610;
	addc.cc.u32  %r2579, %r2545, %r2611;
	addc.cc.u32  %r2580, %r2546, %r2612;
	addc.cc.u32  %r2581, %r2556, %r2613;
	addc.cc.u32  %r2582, %r2557, %r2614;
	addc.cc.u32  %r2583, %r2558, %r2615;
	addc.u32     %r2584, %r2559, %r2741;
	
	// end inline asm
	cvt.u64.u32 	%rd1777, %r2578;
	shl.b64 	%rd1778, %rd1777, 32;
	cvt.u64.u32 	%rd1779, %r2577;
	or.b64  	%rd1780, %rd1778, %rd1779;
	cvt.u64.u32 	%rd1781, %r2580;
	shl.b64 	%rd1782, %rd1781, 32;
	cvt.u64.u32 	%rd1783, %r2579;
	or.b64  	%rd1784, %rd1782, %rd1783;
	cvt.u64.u32 	%rd1785, %r2582;
	shl.b64 	%rd1786, %rd1785, 32;
	cvt.u64.u32 	%rd1787, %r2581;
	or.b64  	%rd1788, %rd1786, %rd1787;
	cvt.u64.u32 	%rd1789, %r2584;
	shl.b64 	%rd1790, %rd1789, 32;
	cvt.u64.u32 	%rd1791, %r2583;
	or.b64  	%rd1792, %rd1790, %rd1791;
	mov.b64 	{%r2772, %r2773}, %rd1783;
	mov.b64 	{%r2774, %r2775}, %rd1778;
	mov.b64 	%rd1793, {%r2775, %r2772};
	mov.b64 	{%r2776, %r2777}, %rd1787;
	mov.b64 	{%r2778, %r2779}, %rd1782;
	mov.b64 	%rd1794, {%r2779, %r2776};
	mov.b64 	{%r2780, %r2781}, %rd1791;
	mov.b64 	{%r2782, %r2783}, %rd1786;
	mov.b64 	%rd1795, {%r2783, %r2780};
	mul.lo.s64 	%rd1796, %rd1780, 977;
	mov.b64 	%rd1797, 977;
	mul.hi.u64 	%rd1798, %rd1780, %rd1797;
	cvt.u32.u64 	%r2620, %rd1796;
	{ .reg .b32 tmp; mov.b64 {tmp, %r2621}, %rd1796; }
	// begin inline asm
	add.cc.u32  %r2617, %r2620, %r2741;
	addc.cc.u32 %r2618, %r2621, %r2741;
	addc.u32    %r2619, 0, 0;
	
	// end inline asm
	cvt.u64.u32 	%rd1799, %r2619;
	add.s64 	%rd1800, %rd1798, %rd1799;
	mul.lo.s64 	%rd1801, %rd1784, 977;
	mul.hi.u64 	%rd1802, %rd1784, %rd1797;
	cvt.u32.u64 	%r2627, %rd1801;
	{ .reg .b32 tmp; mov.b64 {tmp, %r2628}, %rd1801; }
	cvt.u32.u64 	%r2629, %rd1800;
	{ .reg .b32 tmp; mov.b64 {tmp, %r2630}, %rd1800; }
	// begin inline asm
	add.cc.u32  %r2624, %r2627, %r2629;
	addc.cc.u32 %r2625, %r2628, %r2630;
	addc.u32    %r2626, 0, 0;
	
	// end inline asm
	cvt.u64.u32 	%rd1803, %r2626;
	add.s64 	%rd1804, %rd1802, %rd1803;
	mul.lo.s64 	%rd1805, %rd1788, 977;
	mul.hi.u64 	%rd1806, %rd1788, %rd1797;
	cvt.u32.u64 	%r2634, %rd1805;
	{ .reg .b32 tmp; mov.b64 {tmp, %r2635}, %rd1805; }
	cvt.u32.u64 	%r2636, %rd1804;
	{ .reg .b32 tmp; mov.b64 {tmp, %r2637}, %rd1804; }
	// begin inline asm
	add.cc.u32  %r2631, %r2634, %r2636;
	addc.cc.u32 %r2632, %r2635, %r2637;
	addc.u32    %r2633, 0, 0;
	
	// end inline asm
	cvt.u64.u32 	%rd1807, %r2633;
	add.s64 	%rd1808, %rd1806, %rd1807;
	mul.lo.s64 	%rd1809, %rd1792, 977;
	mul.hi.u64 	%rd1810, %rd1792, %rd1797;
	cvt.u32.u64 	%r2641, %rd1809;
	{ .reg .b32 tmp; mov.b64 {tmp, %r2642}, %rd1809; }
	cvt.u32.u64 	%r2643, %rd1808;
	{ .reg .b32 tmp; mov.b64 {tmp, %r2644}, %rd1808; }
	// begin inline asm
	add.cc.u32  %r2638, %r2641, %r2643;
	addc.cc.u32 %r2639, %r2642, %r2644;
	addc.u32    %r2640, 0, 0;
	
	// end inline asm
	cvt.u64.u32 	%rd1811, %r2640;
	add.s64 	%rd1812, %rd1810, %rd1811;
	cvt.u32.u64 	%r2658, %rd1793;
	{ .reg .b32 tmp; mov.b64 {tmp, %r2659}, %rd1793; }
	cvt.u32.u64 	%r2660, %rd1794;
	{ .reg .b32 tmp; mov.b64 {tmp, %r2661}, %rd1794; }
	cvt.u32.u64 	%r2662, %rd1795;
	{ .reg .b32 tmp; mov.b64 {tmp, %r2663}, %rd1795; }
	cvt.u32.u64 	%r2674, %rd1812;
	{ .reg .b32 tmp; mov.b64 {tmp, %r2675}, %rd1812; }
	// begin inline asm
	add.cc.u32   %r2645, %r2741, %r2617;
	addc.cc.u32  %r2646, %r2577, %r2618;
	addc.cc.u32  %r2647, %r2658, %r2624;
	addc.cc.u32  %r2648, %r2659, %r2625;
	addc.cc.u32  %r2649, %r2660, %r2631;
	addc.cc.u32  %r2650, %r2661, %r2632;
	addc.cc.u32  %r2651, %r2662, %r2638;
	addc.cc.u32  %r2652, %r2663, %r2639;
	addc.cc.u32  %r2653, %r2584, %r2674;
	addc.cc.u32  %r2654, %r2741, %r2675;
	addc.u32     %r2655, 0, 0;
	
	// end inline asm
	cvt.u64.u32 	%rd1813, %r2654;
	shl.b64 	%rd1814, %rd1813, 32;
	cvt.u64.u32 	%rd1815, %r2653;
	or.b64  	%rd1816, %rd1814, %rd1815;
	mul.lo.s64 	%rd1817, %rd1816, 977;
	mul.hi.u64 	%rd1818, %rd1816, %rd1797;
	cvt.u32.u64 	%r2685, %rd1817;
	{ .reg .b32 tmp; mov.b64 {tmp, %r2686}, %rd1817; }
	cvt.u32.u64 	%r2687, %rd1818;
	{ .reg .b32 tmp; mov.b64 {tmp, %r2688}, %rd1818; }
	// begin inline asm
	add.cc.u32   %r2676, %r2741, %r2685;
	addc.cc.u32  %r2677, %r2653, %r2686;
	addc.cc.u32  %r2678, %r2654, %r2687;
	addc.cc.u32  %r2679, %r2741, %r2688;
	addc.u32     %r2680, 0, 0;
	
	// end inline asm
	// begin inline asm
	add.cc.u32   %r2689, %r2645, %r2676;
	addc.cc.u32  %r2690, %r2646, %r2677;
	addc.cc.u32  %r2691, %r2647, %r2678;
	addc.cc.u32  %r2692, %r2648, %r2679;
	addc.cc.u32  %r2693, %r2649, %r2680;
	addc.cc.u32  %r2694, %r2650, 0;
	addc.cc.u32  %r2695, %r2651, 0;
	addc.cc.u32  %r2696, %r2652, 0;
	addc.u32     %r2697, 0, 0;
	
	// end inline asm
	// begin inline asm
	add.cc.u32   %r2711, %r2569, %r2689;
	addc.cc.u32  %r2712, %r2570, %r2690;
	addc.cc.u32  %r2713, %r2571, %r2691;
	addc.cc.u32  %r2714, %r2572, %r2692;
	addc.cc.u32  %r2715, %r2573, %r2693;
	addc.cc.u32  %r2716, %r2574, %r2694;
	addc.cc.u32  %r2717, %r2575, %r2695;
	addc.cc.u32  %r2718, %r2576, %r2696;
	addc.cc.u32  %r2719, %r2741, %r2697;
	addc.cc.u32  %r2720, %r2741, %r2741;
	addc.u32     %r2721, 0, 0;
	
	// end inline asm
	cvt.u64.u32 	%rd1819, %r2712;
	shl.b64 	%rd1820, %rd1819, 32;
	cvt.u64.u32 	%rd1821, %r2711;
	or.b64  	%rd6887, %rd1820, %rd1821;
	cvt.u64.u32 	%rd1822, %r2714;
	shl.b64 	%rd1823, %rd1822, 32;
	cvt.u64.u32 	%rd1824, %r2713;
	or.b64  	%rd6888, %rd1823, %rd1824;
	cvt.u64.u32 	%rd1825, %r2716;
	shl.b64 	%rd1826, %rd1825, 32;
	cvt.u64.u32 	%rd1827, %r2715;
	or.b64  	%rd6889, %rd1826, %rd1827;
	cvt.u64.u32 	%rd1828, %r2718;
	shl.b64 	%rd1829, %rd1828, 32;
	cvt.u64.u32 	%rd1830, %r2717;
	or.b64  	%rd6890, %rd1829, %rd1830;
	cvt.u64.u32 	%rd1831, %r2720;
	shl.b64 	%rd1832, %rd1831, 32;
	cvt.u64.u32 	%rd1833, %r2719;
	or.b64  	%rd6891, %rd1832, %rd1833;
$L__BB0_25:
	setp.ne.s64 	%p33, %rd6891, 0;
	@%p33 bra 	$L__BB0_162;
	and.b64  	%rd1834, %rd6890, %rd6889;
	and.b64  	%rd1835, %rd1834, %rd6888;
	setp.eq.s64 	%p34, %rd1835, -1;
	setp.gt.u64 	%p35, %rd6887, -4294968274;
	and.pred  	%p36, %p34, %p35;
	@%p36 bra 	$L__BB0_162;
	mul.lo.s64 	%rd1836, %rd6888, %rd6887;
	mul.hi.u64 	%rd1837, %rd6887, %rd6888;
	cvt.u32.u64 	%r2789, %rd1836;
	{ .reg .b32 tmp; mov.b64 {tmp, %r2790}, %rd1836; }
	mov.b32 	%r3062, 0;
	// begin inline asm
	add.cc.u32  %r2784, %r3062, %r2789;
	addc.cc.u32 %r2785, %r3062, %r2790;
	addc.u32    %r2786, 0, 0;
	add.cc.u32  %r2784, %r2784, %r3062;
	addc.cc.u32 %r2785, %r2785, %r3062;
	addc.u32    %r2786, %r2786, 0;
	
	// end inline asm
	cvt.u64.u32 	%rd1838, %r2785;
	shl.b64 	%rd1839, %rd1838, 32;
	cvt.u64.u32 	%rd1840, %r2784;
	or.b64  	%rd1841, %rd1839, %rd1840;
	cvt.u64.u32 	%rd1842, %r2786;
	add.s64 	%rd1843, %rd1837, %rd1842;
	mul.lo.s64 	%rd1844, %rd6889, %rd6887;
	mul.hi.u64 	%rd1845, %rd6887, %rd6889;
	cvt.u32.u64 	%r2798, %rd1844;
	{ .reg .b32 tmp; mov.b64 {tmp, %r2799}, %rd1844; }
	cvt.u32.u64 	%r2800, %rd1843;
	{ .reg .b32 tmp; mov.b64 {tmp, %r2801}, %rd1843; }
	// begin inline asm
	add.cc.u32  %r2793, %r3062, %r2798;
	addc.cc.u32 %r2794, %r3062, %r2799;
	addc.u32    %r2795, 0, 0;
	add.cc.u32  %r2793, %r2793, %r2800;
	addc.cc.u32 %r2794, %r2794, %r2801;
	addc.u32    %r2795, %r2795, 0;
	
	// end inline asm
	cvt.u64.u32 	%rd1846, %r2794;
	shl.b64 	%rd1847, %rd1846, 32;
	cvt.u64.u32 	%rd1848, %r2793;
	or.b64  	%rd1849, %rd1847, %rd1848;
	cvt.u64.u32 	%rd1850, %r2795;
	add.s64 	%rd1851, %rd1845, %rd1850;
	mul.lo.s64 	%rd1852, %rd6890, %rd6887;
	mul.hi.u64 	%rd1853, %rd6887, %rd6890;
	cvt.u32.u64 	%r2807, %rd1852;
	{ .reg .b32 tmp; mov.b64 {tmp, %r2808}, %rd1852; }
	cvt.u32.u64 	%r2809, %rd1851;
	{ .reg .b32 tmp; mov.b64 {tmp, %r2810}, %rd1851; }
	// begin inline asm
	add.cc.u32  %r2802, %r3062, %r2807;
	addc.cc.u32 %r2803, %r3062, %r2808;
	addc.u32    %r2804, 0, 0;
	add.cc.u32  %r2802, %r2802, %r2809;
	addc.cc.u32 %r2803, %r2803, %r2810;
	addc.u32    %r2804, %r2804, 0;
	
	// end inline asm
	cvt.u64.u32 	%rd1854, %r2804;
	add.s64 	%rd1855, %rd1853, %rd1854;
	mul.lo.s64 	%rd1856, %rd6889, %rd6888;
	mul.hi.u64 	%rd1857, %rd6888, %rd6889;
	cvt.u32.u64 	%r2816, %rd1856;
	{ .reg .b32 tmp; mov.b64 {tmp, %r2817}, %rd1856; }
	// begin inline asm
	add.cc.u32  %r2811, %r2802, %r2816;
	addc.cc.u32 %r2812, %r2803, %r2817;
	addc.u32    %r2813, 0, 0;
	add.cc.u32  %r2811, %r2811, %r3062;
	addc.cc.u32 %r2812, %r2812, %r3062;
	addc.u32    %r2813, %r2813, 0;
	
	// end inline asm
	cvt.u64.u32 	%rd1858, %r2812;
	shl.b64 	%rd1859, %rd1858, 32;
	cvt.u64.u32 	%rd1860, %r2811;
	or.b64  	%rd1861, %rd1859, %rd1860;
	cvt.u64.u32 	%rd1862, %r2813;
	add.s64 	%rd1863, %rd1857, %rd1862;
	mul.lo.s64 	%rd1864, %rd6890, %rd6888;
	mul.hi.u64 	%rd1865, %rd6888, %rd6890;
	cvt.u32.u64 	%r2823, %rd1855;
	{ .reg .b32 tmp; mov.b64 {tmp, %r2824}, %rd1855; }
	cvt.u32.u64 	%r2825, %rd1864;
	{ .reg .b32 tmp; mov.b64 {tmp, %r2826}, %rd1864; }
	cvt.u32.u64 	%r2827, %rd1863;
	{ .reg .b32 tmp; mov.b64 {tmp, %r2828}, %rd1863; }
	// begin inline asm
	add.cc.u32  %r2820, %r2823, %r2825;
	addc.cc.u32 %r2821, %r2824, %r2826;
	addc.u32    %r2822, 0, 0;
	add.cc.u32  %r2820, %r2820, %r2827;
	addc.cc.u32 %r2821, %r2821, %r2828;
	addc.u32    %r2822, %r2822, 0;
	
	// end inline asm
	cvt.u64.u32 	%rd1866, %r2821;
	shl.b64 	%rd1867, %rd1866, 32;
	cvt.u64.u32 	%rd1868, %r2820;
	or.b64  	%rd1869, %rd1867, %rd1868;
	cvt.u64.u32 	%rd1870, %r2822;
	add.s64 	%rd1871, %rd1865, %rd1870;
	mul.lo.s64 	%rd1872, %rd6890, %rd6889;
	mul.hi.u64 	%rd1873, %rd6889, %rd6890;
	cvt.u32.u64 	%r2832, %rd1871;
	{ .reg .b32 tmp; mov.b64 {tmp, %r2833}, %rd1871; }
	cvt.u32.u64 	%r2834, %rd1872;
	{ .reg .b32 tmp; mov.b64 {tmp, %r2835}, %rd1872; }
	// begin inline asm
	add.cc.u32  %r2829, %r2832, %r2834;
	addc.cc.u32 %r2830, %r2833, %r2835;
	addc.u32    %r2831, 0, 0;
	add.cc.u32  %r2829, %r2829, %r3062;
	addc.cc.u32 %r2830, %r2830, %r3062;
	addc.u32    %r2831, %r2831, 0;
	
	// end inline asm
	cvt.u64.u32 	%rd1874, %r2830;
	shl.b64 	%rd1875, %rd1874, 32;
	cvt.u64.u32 	%rd1876, %r2829;
	or.b64  	%rd1877, %rd1875, %rd1876;
	cvt.u64.u32 	%rd1878, %r2831;
	add.s64 	%rd1879, %rd1873, %rd1878;
	mov.b64 	{%r3063, %r3064}, %rd1849;
	mov.b64 	{%r3065, %r3066}, %rd1839;
	shf.l.wrap.b32 	%r3067, %r3066, %r3063, 1;
	shf.l.wrap.b32 	%r3068, %r3063, %r3064, 1;
	mov.b64 	%rd1880, {%r3067, %r3068};
	mov.b64 	{%r3069, %r3070}, %rd1861;
	mov.b64 	{%r3071, %r3072}, %rd1847;
	shf.l.wrap.b32 	%r3073, %r3072, %r3069, 1;
	shf.l.wrap.b32 	%r3074, %r3069, %r3070, 1;
	mov.b64 	%rd1881, {%r3073, %r3074};
	mov.b64 	{%r3075, %r3076}, %rd1869;
	mov.b64 	{%r3077, %r3078}, %rd1859;
	shf.l.wrap.b32 	%r3079, %r3078, %r3075, 1;
	shf.l.wrap.b32 	%r3080, %r3075, %r3076, 1;
	mov.b64 	%rd1882, {%r3079, %r3080};
	mov.b64 	{%r3081, %r3082}, %rd1877;
	mov.b64 	{%r3083, %r3084}, %rd1867;
	shf.l.wrap.b32 	%r3085, %r3084, %r3081, 1;
	shf.l.wrap.b32 	%r3086, %r3081, %r3082, 1;
	mov.b64 	%rd1883, {%r3085, %r3086};
	shr.u64 	%rd1884, %rd1879, 63;
	mov.b64 	{%r3087, %r3088}, %rd1879;
	mov.b64 	{%r3089, %r3090}, %rd1875;
	shf.l.wrap.b32 	%r3091, %r3090, %r3087, 1;
	shf.l.wrap.b32 	%r3092, %r3087, %r3088, 1;
	mov.b64 	%rd1885, {%r3091, %r3092};
	mul.lo.s64 	%rd1886, %rd6887, %rd6887;
	mul.hi.u64 	%rd1887, %rd6887, %rd6887;
	cvt.u32.u64 	%r2847, %rd1886;
	{ .reg .b32 tmp; mov.b64 {tmp, %r2848}, %rd1886; }
	cvt.u32.u64 	%r2849, %rd1887;
	{ .reg .b32 tmp; mov.b64 {tmp, %r2850}, %rd1887; }
	// begin inline asm
	add.cc.u32   %r2838, %r3062, %r2847;
	addc.cc.u32  %r2839, %r3062, %r2848;
	addc.cc.u32  %r2840, %r3062, %r2849;
	addc.cc.u32  %r2841, %r3062, %r2850;
	addc.u32     %r2842, 0, 0;
	
	// end inline asm
	mul.lo.s64 	%rd1888, %rd6888, %rd6888;
	mul.hi.u64 	%rd1889, %rd6888, %rd6888;
	cvt.u32.u64 	%r2860, %rd1888;
	{ .reg .b32 tmp; mov.b64 {tmp, %r2861}, %rd1888; }
	cvt.u32.u64 	%r2862, %rd1889;
	{ .reg .b32 tmp; mov.b64 {tmp, %r2863}, %rd1889; }
	// begin inline asm
	add.cc.u32   %r2851, %r2842, %r2860;
	addc.cc.u32  %r2852, %r3062, %r2861;
	addc.cc.u32  %r2853, %r3062, %r2862;
	addc.cc.u32  %r2854, %r3062, %r2863;
	addc.u32     %r2855, 0, 0;
	
	// end inline asm
	mul.lo.s64 	%rd1890, %rd6889, %rd6889;
	mul.hi.u64 	%rd1891, %rd6889, %rd6889;
	cvt.u32.u64 	%r2873, %rd1890;
	{ .reg .b32 tmp; mov.b64 {tmp, %r2874}, %rd1890; }
	cvt.u32.u64 	%r2875, %rd1891;
	{ .reg .b32 tmp; mov.b64 {tmp, %r2876}, %rd1891; }
	// begin inline asm
	add.cc.u32   %r2864, %r2855, %r2873;
	addc.cc.u32  %r2865, %r3062, %r2874;
	addc.cc.u32  %r2866, %r3062, %r2875;
	addc.cc.u32  %r2867, %r3062, %r2876;
	addc.u32     %r2868, 0, 0;
	
	// end inline asm
	mul.lo.s64 	%rd1892, %rd6890, %rd6890;
	mul.hi.u64 	%rd1893, %rd6890, %rd6890;
	cvt.u32.u64 	%r2886, %rd1892;
	{ .reg .b32 tmp; mov.b64 {tmp, %r2887}, %rd1892; }
	cvt.u32.u64 	%r2888, %rd1893;
	{ .reg .b32 tmp; mov.b64 {tmp, %r2889}, %rd1893; }
	// begin inline asm
	add.cc.u32   %r2877, %r2868, %r2886;
	addc.cc.u32  %r2878, %r3062, %r2887;
	addc.cc.u32  %r2879, %r3062, %r2888;
	addc.cc.u32  %r2880, %r3062, %r2889;
	addc.u32     %r2881, 0, 0;
	
	// end inline asm
	shl.b32 	%r2924, %r2784, 1;
	shr.u64 	%rd1894, %rd1841, 31;
	cvt.u32.u64 	%r2925, %rd1894;
	cvt.u32.u64 	%r2926, %rd1880;
	{ .reg .b32 tmp; mov.b64 {tmp, %r2927}, %rd1880; }
	cvt.u32.u64 	%r2928, %rd1881;
	{ .reg .b32 tmp; mov.b64 {tmp, %r2929}, %rd1881; }
	cvt.u32.u64 	%r2930, %rd1882;
	{ .reg .b32 tmp; mov.b64 {tmp, %r2931}, %rd1882; }
	cvt.u32.u64 	%r2932, %rd1883;
	{ .reg .b32 tmp; mov.b64 {tmp, %r2933}, %rd1883; }
	cvt.u32.u64 	%r2934, %rd1885;
	{ .reg .b32 tmp; mov.b64 {tmp, %r2935}, %rd1885; }
	cvt.u32.u64 	%r2936, %rd1884;
	// begin inline asm
	add.cc.u32   %r2890,  %r2838, %r3062;
	addc.cc.u32  %r2891,  %r2839, %r3062;
	addc.cc.u32  %r2892,  %r2840, %r2924;
	addc.cc.u32  %r2893,  %r2841, %r2925;
	addc.cc.u32  %r2894,  %r2851, %r2926;
	addc.cc.u32  %r2895,  %r2852, %r2927;
	addc.cc.u32  %r2896,  %r2853, %r2928;
	addc.cc.u32  %r2897,  %r2854, %r2929;
	addc.cc.u32  %r2898,  %r2864, %r2930;
	addc.cc.u32  %r2899,  %r2865, %r2931;
	addc.cc.u32  %r2900, %r2866, %r2932;
	addc.cc.u32  %r2901, %r2867, %r2933;
	addc.cc.u32  %r2902, %r2877, %r2934;
	addc.cc.u32  %r2903, %r2878, %r2935;
	addc.cc.u32  %r2904, %r2879, %r2936;
	addc.u32     %r2905, %r2880, %r3062;
	
	// end inline asm
	cvt.u64.u32 	%rd1895, %r2899;
	shl.b64 	%rd1896, %rd1895, 32;
	cvt.u64.u32 	%rd1897, %r2898;
	or.b64  	%rd1898, %rd1896, %rd1897;
	cvt.u64.u32 	%rd1899, %r2901;
	shl.b64 	%rd1900, %rd1899, 32;
	cvt.u64.u32 	%rd1901, %r2900;
	or.b64  	%rd1902, %rd1900, %rd1901;
	cvt.u64.u32 	%rd1903, %r2903;
	shl.b64 	%rd1904, %rd1903, 32;
	cvt.u64.u32 	%rd1905, %r2902;
	or.b64  	%rd1906, %rd1904, %rd1905;
	cvt.u64.u32 	%rd1907, %r2905;
	shl.b64 	%rd1908, %rd1907, 32;
	cvt.u64.u32 	%rd1909, %r2904;
	or.b64  	%rd1910, %rd1908, %rd1909;
	mov.b64 	{%r3093, %r3094}, %rd1901;
	mov.b64 	{%r3095, %r3096}, %rd1896;
	mov.b64 	%rd1911, {%r3096, %r3093};
	mov.b64 	{%r3097, %r3098}, %rd1905;
	mov.b64 	{%r3099, %r3100}, %rd1900;
	mov.b64 	%rd1912, {%r3100, %r3097};
	mov.b64 	{%r3101, %r3102}, %rd1909;
	mov.b64 	{%r3103, %r3104}, %rd1904;
	mov.b64 	%rd1913, {%r3104, %r3101};
	mul.lo.s64 	%rd1914, %rd1898, 977;
	mov.b64 	%rd1915, 977;
	mul.hi.u64 	%rd1916, %rd1898, %rd1915;
	cvt.u32.u64 	%r2941, %rd1914;
	{ .reg .b32 tmp; mov.b64 {tmp, %r2942}, %rd1914; }
	// begin inline asm
	add.cc.u32  %r2938, %r2941, %r3062;
	addc.cc.u32 %r2939, %r2942, %r3062;
	addc.u32    %r2940, 0, 0;
	
	// end inline asm
	cvt.u64.u32 	%rd1917, %r2940;
	add.s64 	%rd1918, %rd1916, %rd1917;
	mul.lo.s64 	%rd1919, %rd1902, 977;
	mul.hi.u64 	%rd1920, %rd1902, %rd1915;
	cvt.u32.u64 	%r2948, %rd1919;
	{ .reg .b32 tmp; mov.b64 {tmp, %r2949}, %rd1919; }
	cvt.u32.u64 	%r2950, %rd1918;
	{ .reg .b32 tmp; mov.b64 {tmp, %r2951}, %rd1918; }
	// begin inline asm
	add.cc.u32  %r2945, %r2948, %r2950;
	addc.cc.u32 %r2946, %r2949, %r2951;
	addc.u32    %r2947, 0, 0;
	
	// end inline asm
	cvt.u64.u32 	%rd1921, %r2947;
	add.s64 	%rd1922, %rd1920, %rd1921;
	mul.lo.s64 	%rd1923, %rd1906, 977;
	mul.hi.u64 	%rd1924, %rd1906, %rd1915;
	cvt.u32.u64 	%r2955, %rd1923;
	{ .reg .b32 tmp; mov.b64 {tmp, %r2956}, %rd1923; }
	cvt.u32.u64 	%r2957, %rd1922;
	{ .reg .b32 tmp; mov.b64 {tmp, %r2958}, %rd1922; }
	// begin inline asm
	add.cc.u32  %r2952, %r2955, %r2957;
	addc.cc.u32 %r2953, %r2956, %r2958;
	addc.u32    %r2954, 0, 0;
	
	// end inline asm
	cvt.u64.u32 	%rd1925, %r2954;
	add.s64 	%rd1926, %rd1924, %rd1925;
	mul.lo.s64 	%rd1927, %rd1910, 977;
	mul.hi.u64 	%rd1928, %rd1910, %rd1915;
	cvt.u32.u64 	%r2962, %rd1927;
	{ .reg .b32 tmp; mov.b64 {tmp, %r2963}, %rd1927; }
	cvt.u32.u64 	%r2964, %rd1926;
	{ .reg .b32 tmp; mov.b64 {tmp, %r2965}, %rd1926; }
	// begin inline asm
	add.cc.u32  %r2959, %r2962, %r2964;
	addc.cc.u32 %r2960, %r2963, %r2965;
	addc.u32    %r2961, 0, 0;
	
	// end inline asm
	cvt.u64.u32 	%rd1929, %r2961;
	add.s64 	%rd1930, %rd1928, %rd1929;
	cvt.u32.u64 	%r2979, %rd1911;
	{ .reg .b32 tmp; mov.b64 {tmp, %r2980}, %rd1911; }
	cvt.u32.u64 	%r2981, %rd1912;
	{ .reg .b32 tmp; mov.b64 {tmp, %r2982}, %rd1912; }
	cvt.u32.u64 	%r2983, %rd1913;
	{ .reg .b32 tmp; mov.b64 {tmp, %r2984}, %rd1913; }
	cvt.u32.u64 	%r2995, %rd1930;
	{ .reg .b32 tmp; mov.b64 {tmp, %r2996}, %rd1930; }
	// begin inline asm
	add.cc.u32   %r2966, %r3062, %r2938;
	addc.cc.u32  %r2967, %r2898, %r2939;
	addc.cc.u32  %r2968, %r2979, %r2945;
	addc.cc.u32  %r2969, %r2980, %r2946;
	addc.cc.u32  %r2970, %r2981, %r2952;
	addc.cc.u32  %r2971, %r2982, %r2953;
	addc.cc.u32  %r2972, %r2983, %r2959;
	addc.cc.u32  %r2973, %r2984, %r2960;
	addc.cc.u32  %r2974, %r2905, %r2995;
	addc.cc.u32  %r2975, %r3062, %r2996;
	addc.u32     %r2976, 0, 0;
	
	// end inline asm
	cvt.u64.u32 	%rd1931, %r2975;
	shl.b64 	%rd1932, %rd1931, 32;
	cvt.u64.u32 	%rd1933, %r2974;
	or.b64  	%rd1934, %rd1932, %rd1933;
	mul.lo.s64 	%rd1935, %rd1934, 977;
	mul.hi.u64 	%rd1936, %rd1934, %rd1915;
	cvt.u32.u64 	%r3006, %rd1935;
	{ .reg .b32 tmp; mov.b64 {tmp, %r3007}, %rd1935; }
	cvt.u32.u64 	%r3008, %rd1936;
	{ .reg .b32 tmp; mov.b64 {tmp, %r3009}, %rd1936; }
	// begin inline asm
	add.cc.u32   %r2997, %r3062, %r3006;
	addc.cc.u32  %r2998, %r2974, %r3007;
	addc.cc.u32  %r2999, %r2975, %r3008;
	addc.cc.u32  %r3000, %r3062, %r3009;
	addc.u32     %r3001, 0, 0;
	
	// end inline asm
	// begin inline asm
	add.cc.u32   %r3010, %r2966, %r2997;
	addc.cc.u32  %r3011, %r2967, %r2998;
	addc.cc.u32  %r3012, %r2968, %r2999;
	addc.cc.u32  %r3013, %r2969, %r3000;
	addc.cc.u32  %r3014, %r2970, %r3001;
	addc.cc.u32  %r3015, %r2971, 0;
	addc.cc.u32  %r3016, %r2972, 0;
	addc.cc.u32  %r3017, %r2973, 0;
	addc.u32     %r3018, 0, 0;
	
	// end inline asm
	// begin inline asm
	add.cc.u32   %r3032, %r2890, %r3010;
	addc.cc.u32  %r3033, %r2891, %r3011;
	addc.cc.u32  %r3034, %r2892, %r3012;
	addc.cc.u32  %r3035, %r2893, %r3013;
	addc.cc.u32  %r3036, %r2894, %r3014;
	addc.cc.u32  %r3037, %r2895, %r3015;
	addc.cc.u32  %r3038, %r2896, %r3016;
	addc.cc.u32  %r3039, %r2897, %r3017;
	addc.cc.u32  %r3040, %r3062, %r3018;
	addc.cc.u32  %r3041, %r3062, %r3062;
	addc.u32     %r3042, 0, 0;
	
	// end inline asm
	cvt.u64.u32 	%rd1937, %r3033;
	shl.b64 	%rd1938, %rd1937, 32;
	cvt.u64.u32 	%rd1939, %r3032;
	or.b64  	%rd6892, %rd1938, %rd1939;
	cvt.u64.u32 	%rd1940, %r3035;
	shl.b64 	%rd1941, %rd1940, 32;
	cvt.u64.u32 	%rd1942, %r3034;
	or.b64  	%rd6893, %rd1941, %rd1942;
	cvt.u64.u32 	%rd1943, %r3037;
	shl.b64 	%rd1944, %rd1943, 32;
	cvt.u64.u32 	%rd1945, %r3036;
	or.b64  	%rd6894, %rd1944, %rd1945;
	cvt.u64.u32 	%rd1946, %r3039;
	shl.b64 	%rd1947, %rd1946, 32;
	cvt.u64.u32 	%rd1948, %r3038;
	or.b64  	%rd6895, %rd1947, %rd1948;
	cvt.u64.u32 	%rd1949, %r3041;
	shl.b64 	%rd1950, %rd1949, 32;
	cvt.u64.u32 	%rd1951, %r3040;
	or.b64  	%rd6896, %rd1950, %rd1951;
$L__BB0_28:
	setp.ne.s64 	%p37, %rd6896, 0;
	@%p37 bra 	$L__BB0_163;
	and.b64  	%rd1952, %rd6895, %rd6894;
	and.b64  	%rd1953, %rd1952, %rd6893;
	setp.eq.s64 	%p38, %rd1953, -1;
	setp.gt.u64 	%p39, %rd6892, -4294968274;
	and.pred  	%p40, %p38, %p39;
	@%p40 bra 	$L__BB0_163;
	mul.lo.s64 	%rd1954, %rd6893, %rd6892;
	mul.hi.u64 	%rd1955, %rd6892, %rd6893;
	cvt.u32.u64 	%r3110, %rd1954;
	{ .reg .b32 tmp; mov.b64 {tmp, %r3111}, %rd1954; }
	mov.b32 	%r3383, 0;
	// begin inline asm
	add.cc.u32  %r3105, %r3383, %r3110;
	addc.cc.u32 %r3106, %r3383, %r3111;
	addc.u32    %r3107, 0, 0;
	add.cc.u32  %r3105, %r3105, %r3383;
	addc.cc.u32 %r3106, %r3106, %r3383;
	addc.u32    %r3107, %r3107, 0;
	
	// end inline asm
	cvt.u64.u32 	%rd1956, %r3106;
	shl.b64 	%rd1957, %rd1956, 32;
	cvt.u64.u32 	%rd1958, %r3105;
	or.b64  	%rd1959, %rd1957, %rd1958;
	cvt.u64.u32 	%rd1960, %r3107;
	add.s64 	%rd1961, %rd1955, %rd1960;
	mul.lo.s64 	%rd1962, %rd6894, %rd6892;
	mul.hi.u64 	%rd1963, %rd6892, %rd6894;
	cvt.u32.u64 	%r3119, %rd1962;
	{ .reg .b32 tmp; mov.b64 {tmp, %r3120}, %rd1962; }
	cvt.u32.u64 	%r3121, %rd1961;
	{ .reg .b32 tmp; mov.b64 {tmp, %r3122}, %rd1961; }
	// begin inline asm
	add.cc.u32  %r3114, %r3383, %r3119;
	addc.cc.u32 %r3115, %r3383, %r3120;
	addc.u32    %r3116, 0, 0;
	add.cc.u32  %r3114, %r3114, %r3121;
	addc.cc.u32 %r3115, %r3115, %r3122;
	addc.u32    %r3116, %r3116, 0;
	
	// end inline asm
	cvt.u64.u32 	%rd1964, %r3115;
	shl.b64 	%rd1965, %rd1964, 32;
	cvt.u64.u32 	%rd1966, %r3114;
	or.b64  	%rd1967, %rd1965, %rd1966;
	cvt.u64.u32 	%rd1968, %r3116;
	add.s64 	%rd1969, %rd1963, %rd1968;
	mul.lo.s64 	%rd1970, %rd6895, %rd6892;
	mul.hi.u64 	%rd1971, %rd6892, %rd6895;
	cvt.u32.u64 	%r3128, %rd1970;
	{ .reg .b32 tmp; mov.b64 {tmp, %r3129}, %rd1970; }
	cvt.u32.u64 	%r3130, %rd1969;
	{ .reg .b32 tmp; mov.b64 {tmp, %r3131}, %rd1969; }
	// begin inline asm
	add.cc.u32  %r3123, %r3383, %r3128;
	addc.cc.u32 %r3124, %r3383, %r3129;
	addc.u32    %r3125, 0, 0;
	add.cc.u32  %r3123, %r3123, %r3130;
	addc.cc.u32 %r3124, %r3124, %r3131;
	addc.u32    %r3125, %r3125, 0;
	
	// end inline asm
	cvt.u64.u32 	%rd1972, %r3125;
	add.s64 	%rd1973, %rd1971, %rd1972;
	mul.lo.s64 	%rd1974, %rd6894, %rd6893;
	mul.hi.u64 	%rd1975, %rd6893, %rd6894;
	cvt.u32.u64 	%r3137, %rd1974;
	{ .reg .b32 tmp; mov.b64 {tmp, %r3138}, %rd1974; }
	// begin inline asm
	add.cc.u32  %r3132, %r3123, %r3137;
	addc.cc.u32 %r3133, %r3124, %r3138;
	addc.u32    %r3134, 0, 0;
	add.cc.u32  %r3132, %r3132, %r3383;
	addc.cc.u32 %r3133, %r3133, %r3383;
	addc.u32    %r3134, %r3134, 0;
	
	// end inline asm
	cvt.u64.u32 	%rd1976, %r3133;
	shl.b64 	%rd1977, %rd1976, 32;
	cvt.u64.u32 	%rd1978, %r3132;
	or.b64  	%rd1979, %rd1977, %rd1978;
	cvt.u64.u32 	%rd1980, %r3134;
	add.s64 	%rd1981, %rd1975, %rd1980;
	mul.lo.s64 	%rd1982, %rd6895, %rd6893;
	mul.hi.u64 	%rd1983, %rd6893, %rd6895;
	cvt.u32.u64 	%r3144, %rd1973;
	{ .reg .b32 tmp; mov.b64 {tmp, %r3145}, %rd1973; }
	cvt.u32.u64 	%r3146, %rd1982;
	{ .reg .b32 tmp; mov.b64 {tmp, %r3147}, %rd1982; }
	cvt.u32.u64 	%r3148, %rd1981;
	{ .reg .b32 tmp; mov.b64 {tmp, %r3149}, %rd1981; }
	// begin inline asm
	add.cc.u32  %r3141, %r3144, %r3146;
	addc.cc.u32 %r3142, %r3145, %r3147;
	addc.u32    %r3143, 0, 0;
	add.cc.u32  %r3141, %r3141, %r3148;
	addc.cc.u32 %r3142, %r3142, %r3149;
	addc.u32    %r3143, %r3143, 0;
	
	// end inline asm
	cvt.u64.u32 	%rd1984, %r3142;
	shl.b64 	%rd1985, %rd1984, 32;
	cvt.u64.u32 	%rd1986, %r3141;
	or.b64  	%rd1987, %rd1985, %rd1986;
	cvt.u64.u32 	%rd1988, %r3143;
	add.s64 	%rd1989, %rd1983, %rd1988;
	mul.lo.s64 	%rd1990, %rd6895, %rd6894;
	mul.hi.u64 	%rd1991, %rd6894, %rd6895;
	cvt.u32.u64 	%r3153, %rd1989;
	{ .reg .b32 tmp; mov.b64 {tmp, %r3154}, %rd1989; }
	cvt.u32.u64 	%r3155, %rd1990;
	{ .reg .b32 tmp; mov.b64 {tmp, %r3156}, %rd1990; }
	// begin inline asm
	add.cc.u32  %r3150, %r3153, %r3155;
	addc.cc.u32 %r3151, %r3154, %r3156;
	addc.u32    %r3152, 0, 0;
	add.cc.u32  %r3150, %r3150, %r3383;
	addc.cc.u32 %r3151, %r3151, %r3383;
	addc.u32    %r3152, %r3152, 0;
	
	// end inline asm
	cvt.u64.u32 	%rd1992, %r3151;
	shl.b64 	%rd1993, %rd1992, 32;
	cvt.u64.u32 	%rd1994, %r3150;
	or.b64  	%rd1995, %rd1993, %rd1994;
	cvt.u64.u32 	%rd1996, %r3152;
	add.s64 	%rd1997, %rd1991, %rd1996;
	mov.b64 	{%r3384, %r3385}, %rd1967;
	mov.b64 	{%r3386, %r3387}, %rd1957;
	shf.l.wrap.b32 	%r3388, %r3387, %r3384, 1;
	shf.l.wrap.b32 	%r3389, %r3384, %r3385, 1;
	mov.b64 	%rd1998, {%r3388, %r3389};
	mov.b64 	{%r3390, %r3391}, %rd1979;
	mov.b64 	{%r3392, %r3393}, %rd1965;
	shf.l.wrap.b32 	%r3394, %r3393, %r3390, 1;
	shf.l.wrap.b32 	%r3395, %r3390, %r3391, 1;
	mov.b64 	%rd1999, {%r3394, %r3395};
	mov.b64 	{%r3396, %r3397}, %rd1987;
	mov.b64 	{%r3398, %r3399}, %rd1977;
	shf.l.wrap.b32 	%r3400, %r3399, %r3396, 1;
	shf.l.wrap.b32 	%r3401, %r3396, %r3397, 1;
	mov.b64 	%rd2000, {%r3400, %r3401};
	mov.b64 	{%r3402, %r3403}, %rd1995;
	mov.b64 	{%r3404, %r3405}, %rd1985;
	shf.l.wrap.b32 	%r3406, %r3405, %r3402, 1;
	shf.l.wrap.b32 	%r3407, %r3402, %r3403, 1;
	mov.b64 	%rd2001, {%r3406, %r3407};
	shr.u64 	%rd2002, %rd1997, 63;
	mov.b64 	{%r3408, %r3409}, %rd1997;
	mov.b64 	{%r3410, %r3411}, %rd1993;
	shf.l.wrap.b32 	%r3412, %r3411, %r3408, 1;
	shf.l.wrap.b32 	%r3413, %r3408, %r3409, 1;
	mov.b64 	%rd2003, {%r3412, %r3413};
	mul.lo.s64 	%rd2004, %rd6892, %rd6892;
	mul.hi.u64 	%rd2005, %rd6892, %rd6892;
	cvt.u32.u64 	%r3168, %rd2004;
	{ .reg .b32 tmp; mov.b64 {tmp, %r3169}, %rd2004; }
	cvt.u32.u64 	%r3170, %rd2005;
	{ .reg .b32 tmp; mov.b64 {tmp, %r3171}, %rd2005; }
	// begin inline asm
	add.cc.u32   %r3159, %r3383, %r3168;
	addc.cc.u32  %r3160, %r3383, %r3169;
	addc.cc.u32  %r3161, %r3383, %r3170;
	addc.cc.u32  %r3162, %r3383, %r3171;
	addc.u32     %r3163, 0, 0;
	
	// end inline asm
	mul.lo.s64 	%rd2006, %rd6893, %rd6893;
	mul.hi.u64 	%rd2007, %rd6893, %rd6893;
	cvt.u32.u64 	%r3181, %rd2006;
	{ .reg .b32 tmp; mov.b64 {tmp, %r3182}, %rd2006; }
	cvt.u32.u64 	%r3183, %rd2007;
	{ .reg .b32 tmp; mov.b64 {tmp, %r3184}, %rd2007; }
	// begin inline asm
	add.cc.u32   %r3172, %r3163, %r3181;
	addc.cc.u32  %r3173, %r3383, %r3182;
	addc.cc.u32  %r3174, %r3383, %r3183;
	addc.cc.u32  %r3175, %r3383, %r3184;
	addc.u32     %r3176, 0, 0;
	
	// end inline asm
	mul.lo.s64 	%rd2008, %rd6894, %rd6894;
	mul.hi.u64 	%rd2009, %rd6894, %rd6894;
	cvt.u32.u64 	%r3194, %rd2008;
	{ .reg .b32 tmp; mov.b64 {tmp, %r3195}, %rd2008; }
	cvt.u32.u64 	%r3196, %rd2009;
	{ .reg .b32 tmp; mov.b64 {tmp, %r3197}, %rd2009; }
	// begin inline asm
	add.cc.u32   %r3185, %r3176, %r3194;
	addc.cc.u32  %r3186, %r3383, %r3195;
	addc.cc.u32  %r3187, %r3383, %r3196;
	addc.cc.u32  %r3188, %r3383, %r3197;
	addc.u32     %r3189, 0, 0;
	
	// end inline asm
	mul.lo.s64 	%rd2010, %rd6895, %rd6895;
	mul.hi.u64 	%rd2011, %rd6895, %rd6895;
	cvt.u32.u64 	%r3207, %rd2010;
	{ .reg .b32 tmp; mov.b64 {tmp, %r3208}, %rd2010; }
	cvt.u32.u64 	%r3209, %rd2011;
	{ .reg .b32 tmp; mov.b64 {tmp, %r3210}, %rd2011; }
	// begin inline asm
	add.cc.u32   %r3198, %r3189, %r3207;
	addc.cc.u32  %r3199, %r3383, %r3208;
	addc.cc.u32  %r3200, %r3383, %r3209;
	addc.cc.u32  %r3201, %r3383, %r3210;
	addc.u32     %r3202, 0, 0;
	
	// end inline asm
	shl.b32 	%r3245, %r3105, 1;
	shr.u64 	%rd2012, %rd1959, 31;
	cvt.u32.u64 	%r3246, %rd2012;
	cvt.u32.u64 	%r3247, %rd1998;
	{ .reg .b32 tmp; mov.b64 {tmp, %r3248}, %rd1998; }
	cvt.u32.u64 	%r3249, %rd1999;
	{ .reg .b32 tmp; mov.b64 {tmp, %r3250}, %rd1999; }
	cvt.u32.u64 	%r3251, %rd2000;
	{ .reg .b32 tmp; mov.b64 {tmp, %r3252}, %rd2000; }
	cvt.u32.u64 	%r3253, %rd2001;
	{ .reg .b32 tmp; mov.b64 {tmp, %r3254}, %rd2001; }
	cvt.u32.u64 	%r3255, %rd2003;
	{ .reg .b32 tmp; mov.b64 {tmp, %r3256}, %rd2003; }
	cvt.u32.u64 	%r3257, %rd2002;
	// begin inline asm
	add.cc.u32   %r3211,  %r3159, %r3383;
	addc.cc.u32  %r3212,  %r3160, %r3383;
	addc.cc.u32  %r3213,  %r3161, %r3245;
	addc.cc.u32  %r3214,  %r3162, %r3246;
	addc.cc.u32  %r3215,  %r3172, %r3247;
	addc.cc.u32  %r3216,  %r3173, %r3248;
	addc.cc.u32  %r3217,  %r3174, %r3249;
	addc.cc.u32  %r3218,  %r3175, %r3250;
	addc.cc.u32  %r3219,  %r3185, %r3251;
	addc.cc.u32  %r3220,  %r3186, %r3252;
	addc.cc.u32  %r3221, %r3187, %r3253;
	addc.cc.u32  %r3222, %r3188, %r3254;
	addc.cc.u32  %r3223, %r3198, %r3255;
	addc.cc.u32  %r3224, %r3199, %r3256;
	addc.cc.u32  %r3225, %r3200, %r3257;
	addc.u32     %r3226, %r3201, %r3383;
	
	// end inline asm
	cvt.u64.u32 	%rd2013, %r3220;
	shl.b64 	%rd2014, %rd2013, 32;
	cvt.u64.u32 	%rd2015, %r3219;
	or.b64  	%rd2016, %rd2014, %rd2015;
	cvt.u64.u32 	%rd2017, %r3222;
	shl.b64 	%rd2018, %rd2017, 32;
	cvt.u64.u32 	%rd2019, %r3221;
	or.b64  	%rd2020, %rd2018, %rd2019;
	cvt.u64.u32 	%rd2021, %r3224;
	shl.b64 	%rd2022, %rd2021, 32;
	cvt.u64.u32 	%rd2023, %r3223;
	or.b64  	%rd2024, %rd2022, %rd2023;
	cvt.u64.u32 	%rd2025, %r3226;
	shl.b64 	%rd2026, %rd2025, 32;
	cvt.u64.u32 	%rd2027, %r3225;
	or.b64  	%rd2028, %rd2026, %rd2027;
	mov.b64 	{%r3414, %r3415}, %rd2019;
	mov.b64 	{%r3416, %r3417}, %rd2014;
	mov.b64 	%rd2029, {%r3417, %r3414};
	mov.b64 	{%r3418, %r3419}, %rd2023;
	mov.b64 	{%r3420, %r3421}, %rd2018;
	mov.b64 	%rd2030, {%r3421, %r3418};
	mov.b64 	{%r3422, %r3423}, %rd2027;
	mov.b64 	{%r3424, %r3425}, %rd2022;
	mov.b64 	%rd2031, {%r3425, %r3422};
	mul.lo.s64 	%rd2032, %rd2016, 977;
	mov.b64 	%rd2033, 977;
	mul.hi.u64 	%rd2034, %rd2016, %rd2033;
	cvt.u32.u64 	%r3262, %rd2032;
	{ .reg .b32 tmp; mov.b64 {tmp, %r3263}, %rd2032; }
	// begin inline asm
	add.cc.u32  %r3259, %r3262, %r3383;
	addc.cc.u32 %r3260, %r3263, %r3383;
	addc.u32    %r3261, 0, 0;
	
	// end inline asm
	cvt.u64.u32 	%rd2035, %r3261;
	add.s64 	%rd2036, %rd2034, %rd2035;
	mul.lo.s64 	%rd2037, %rd2020, 977;
	mul.hi.u64 	%rd2038, %rd2020, %rd2033;
	cvt.u32.u64 	%r3269, %rd2037;
	{ .reg .b32 tmp; mov.b64 {tmp, %r3270}, %rd2037; }
	cvt.u32.u64 	%r3271, %rd2036;
	{ .reg .b32 tmp; mov.b64 {tmp, %r3272}, %rd2036; }
	// begin inline asm
	add.cc.u32  %r3266, %r3269, %r3271;
	addc.cc.u32 %r3267, %r3270, %r3272;
	addc.u32    %r3268, 0, 0;
	
	// end inline asm
	cvt.u64.u32 	%rd2039, %r3268;
	add.s64 	%rd2040, %rd2038, %rd2039;
	mul.lo.s64 	%rd2041, %rd2024, 977;
	mul.hi.u64 	%rd2042, %rd2024, %rd2033;
	cvt.u32.u64 	%r3276, %rd2041;
	{ .reg .b32 tmp; mov.b64 {tmp, %r3277}, %rd2041; }
	cvt.u32.u64 	%r3278, %rd2040;
	{ .reg .b32 tmp; mov.b64 {tmp, %r3279}, %rd2040; }
	// begin inline asm
	add.cc.u32  %r3273, %r3276, %r3278;
	addc.cc.u32 %r3274, %r3277, %r3279;
	addc.u32    %r3275, 0, 0;
	
	// end inline asm
	cvt.u64.u32 	%rd2043, %r3275;
	add.s64 	%rd2044, %rd2042, %rd2043;
	mul.lo.s64 	%rd2045, %rd2028, 977;
	mul.hi.u64 	%rd2046, %rd2028, %rd2033;
	cvt.u32.u64 	%r3283, %rd2045;
	{ .reg .b32 tmp; mov.b64 {tmp, %r3284}, %rd2045; }
	cvt.u32.u64 	%r3285, %rd2044;
	{ .reg .b32 tmp; mov.b64 {tmp, %r3286}, %rd2044; }
	// begin inline asm
	add.cc.u32  %r3280, %r3283, %r3285;
	addc.cc.u32 %r3281, %r3284, %r3286;
	addc.u32    %r3282, 0, 0;
	
	// end inline asm
	cvt.u64.u32 	%rd2047, %r3282;
	add.s64 	%rd2048, %rd2046, %rd2047;
	cvt.u32.u64 	%r3300, %rd2029;
	{ .reg .b32 tmp; mov.b64 {tmp, %r3301}, %rd2029; }
	cvt.u32.u64 	%r3302, %rd2030;
	{ .reg .b32 tmp; mov.b64 {tmp, %r3303}, %rd2030; }
	cvt.u32.u64 	%r3304, %rd2031;
	{ .reg .b32 tmp; mov.b64 {tmp, %r3305}, %rd2031; }
	cvt.u32.u64 	%r3316, %rd2048;
	{ .reg .b32 tmp; mov.b64 {tmp, %r3317}, %rd2048; }
	// begin inline asm
	add.cc.u32   %r3287, %r3383, %r3259;
	addc.cc.u32  %r3288, %r3219, %r3260;
	addc.cc.u32  %r3289, %r3300, %r3266;
	addc.cc.u32  %r3290, %r3301, %r3267;
	addc.cc.u32  %r3291, %r3302, %r3273;
	addc.cc.u32  %r3292, %r3303, %r3274;
	addc.cc.u32  %r3293, %r3304, %r3280;
	addc.cc.u32  %r3294, %r3305, %r3281;
	addc.cc.u32  %r3295, %r3226, %r3316;
	addc.cc.u32  %r3296, %r3383, %r3317;
	addc.u32     %r3297, 0, 0;
	
	// end inline asm
	cvt.u64.u32 	%rd2049, %r3296;
	shl.b64 	%rd2050, %rd2049, 32;
	cvt.u64.u32 	%rd2051, %r3295;
	or.b64  	%rd2052, %rd2050, %rd2051;
	mul.lo.s64 	%rd2053, %rd2052, 977;
	mul.hi.u64 	%rd2054, %rd2052, %rd2033;
	cvt.u32.u64 	%r3327, %rd2053;
	{ .reg .b32 tmp; mov.b64 {tmp, %r3328}, %rd2053; }
	cvt.u32.u64 	%r3329, %rd2054;
	{ .reg .b32 tmp; mov.b64 {tmp, %r3330}, %rd2054; }
	// begin inline asm
	add.cc.u32   %r3318, %r3383, %r3327;
	addc.cc.u32  %r3319, %r3295, %r3328;
	addc.cc.u32  %r3320, %r3296, %r3329;
	addc.cc.u32  %r3321, %r3383, %r3330;
	addc.u32     %r3322, 0, 0;
	
	// end inline asm
	// begin inline asm
	add.cc.u32   %r3331, %r3287, %r3318;
	addc.cc.u32  %r3332, %r3288, %r3319;
	addc.cc.u32  %r3333, %r3289, %r3320;
	addc.cc.u32  %r3334, %r3290, %r3321;
	addc.cc.u32  %r3335, %r3291, %r3322;
	addc.cc.u32  %r3336, %r3292, 0;
	addc.cc.u32  %r3337, %r3293, 0;
	addc.cc.u32  %r3338, %r3294, 0;
	addc.u32     %r3339, 0, 0;
	
	// end inline asm
	// begin inline asm
	add.cc.u32   %r3353, %r3211, %r3331;
	addc.cc.u32  %r3354, %r3212, %r3332;
	addc.cc.u32  %r3355, %r3213, %r3333;
	addc.cc.u32  %r3356, %r3214, %r3334;
	addc.cc.u32  %r3357, %r3215, %r3335;
	addc.cc.u32  %r3358, %r3216, %r3336;
	addc.cc.u32  %r3359, %r3217, %r3337;
	addc.cc.u32  %r3360, %r3218, %r3338;
	addc.cc.u32  %r3361, %r3383, %r3339;
	addc.cc.u32  %r3362, %r3383, %r3383;
	addc.u32     %r3363, 0, 0;
	
	// end inline asm
	cvt.u64.u32 	%rd2055, %r3354;
	shl.b64 	%rd2056, %rd2055, 32;
	cvt.u64.u32 	%rd2057, %r3353;
	or.b64  	%rd6897, %rd2056, %rd2057;
	cvt.u64.u32 	%rd2058, %r3356;
	shl.b64 	%rd2059, %rd2058, 32;
	cvt.u64.u32 	%rd2060, %r3355;
	or.b64  	%rd6898, %rd2059, %rd2060;
	cvt.u64.u32 	%rd2061, %r3358;
	shl.b64 	%rd2062, %rd2061, 32;
	cvt.u64.u32 	%rd2063, %r3357;
	or.b64  	%rd6899, %rd2062, %rd2063;
	cvt.u64.u32 	%rd2064, %r3360;
	shl.b64 	%rd2065, %rd2064, 32;
	cvt.u64.u32 	%rd2066, %r3359;
	or.b64  	%rd6900, %rd2065, %rd2066;
	cvt.u64.u32 	%rd2067, %r3362;
	shl.b64 	%rd2068, %rd2067, 32;
	cvt.u64.u32 	%rd2069, %r3361;
	or.b64  	%rd6901, %rd2068, %rd2069;
$L__BB0_31:
	setp.ne.s64 	%p41, %rd6901, 0;
	@%p41 bra 	$L__BB0_164;
	and.b64  	%rd2070, %rd6900, %rd6899;
	and.b64  	%rd2071, %rd2070, %rd6898;
	setp.eq.s64 	%p42, %rd2071, -1;
	setp.gt.u64 	%p43, %rd6897, -4294968274;
	and.pred  	%p44, %p42, %p43;
	@%p44 bra 	$L__BB0_164;
	mul.lo.s64 	%rd2072, %rd52, %rd6897;
	mul.hi.u64 	%rd2073, %rd6897, %rd52;
	cvt.u32.u64 	%r3431, %rd2072;
	{ .reg .b32 tmp; mov.b64 {tmp, %r3432}, %rd2072; }
	mov.b32 	%r3694, 0;
	// begin inline asm
	add.cc.u32  %r3426, %r3694, %r3431;
	addc.cc.u32 %r3427, %r3694, %r3432;
	addc.u32    %r3428, 0, 0;
	add.cc.u32  %r3426, %r3426, %r3694;
	addc.cc.u32 %r3427, %r3427, %r3694;
	addc.u32    %r3428, %r3428, 0;
	
	// end inline asm
	cvt.u64.u32 	%rd2074, %r3428;
	add.s64 	%rd2075, %rd2073, %rd2074;
	mul.lo.s64 	%rd2076, %rd53, %rd6897;
	mul.hi.u64 	%rd2077, %rd6897, %rd53;
	cvt.u32.u64 	%r3440, %rd2076;
	{ .reg .b32 tmp; mov.b64 {tmp, %r3441}, %rd2076; }
	cvt.u32.u64 	%r3442, %rd2075;
	{ .reg .b32 tmp; mov.b64 {tmp, %r3443}, %rd2075; }
	// begin inline asm
	add.cc.u32  %r3435, %r3694, %r3440;
	addc.cc.u32 %r3436, %r3694, %r3441;
	addc.u32    %r3437, 0, 0;
	add.cc.u32  %r3435, %r3435, %r3442;
	addc.cc.u32 %r3436, %r3436, %r3443;
	addc.u32    %r3437, %r3437, 0;
	
	// end inline asm
	cvt.u64.u32 	%rd2078, %r3437;
	add.s64 	%rd2079, %rd2077, %rd2078;
	mul.lo.s64 	%rd2080, %rd54, %rd6897;
	mul.hi.u64 	%rd2081, %rd6897, %rd54;
	cvt.u32.u64 	%r3449, %rd2080;
	{ .reg .b32 tmp; mov.b64 {tmp, %r3450}, %rd2080; }
	cvt.u32.u64 	%r3451, %rd2079;
	{ .reg .b32 tmp; mov.b64 {tmp, %r3452}, %rd2079; }
	// begin inline asm
	add.cc.u32  %r3444, %r3694, %r3449;
	addc.cc.u32 %r3445, %r3694, %r3450;
	addc.u32    %r3446, 0, 0;
	add.cc.u32  %r3444, %r3444, %r3451;
	addc.cc.u32 %r3445, %r3445, %r3452;
	addc.u32    %r3446, %r3446, 0;
	
	// end inline asm
	cvt.u64.u32 	%rd2082, %r3446;
	add.s64 	%rd2083, %rd2081, %rd2082;
	mul.lo.s64 	%rd2084, %rd55, %rd6897;
	mul.hi.u64 	%rd2085, %rd6897, %rd55;
	cvt.u32.u64 	%r3458, %rd2084;
	{ .reg .b32 tmp; mov.b64 {tmp, %r3459}, %rd2084; }
	cvt.u32.u64 	%r3460, %rd2083;
	{ .reg .b32 tmp; mov.b64 {tmp, %r3461}, %rd2083; }
	// begin inline asm
	add.cc.u32  %r3453, %r3694, %r3458;
	addc.cc.u32 %r3454, %r3694, %r3459;
	addc.u32    %r3455, 0, 0;
	add.cc.u32  %r3453, %r3453, %r3460;
	addc.cc.u32 %r3454, %r3454, %r3461;
	addc.u32    %r3455, %r3455, 0;
	
	// end inline asm
	cvt.u64.u32 	%rd2086, %r3455;
	add.s64 	%rd2087, %rd2085, %rd2086;
	mul.lo.s64 	%rd2088, %rd52, %rd6898;
	mul.hi.u64 	%rd2089, %rd6898, %rd52;
	cvt.u32.u64 	%r3467, %rd2088;
	{ .reg .b32 tmp; mov.b64 {tmp, %r3468}, %rd2088; }
	// begin inline asm
	add.cc.u32  %r3462, %r3435, %r3467;
	addc.cc.u32 %r3463, %r3436, %r3468;
	addc.u32    %r3464, 0, 0;
	add.cc.u32  %r3462, %r3462, %r3694;
	addc.cc.u32 %r3463, %r3463, %r3694;
	addc.u32    %r3464, %r3464, 0;
	
	// end inline asm
	cvt.u64.u32 	%rd2090, %r3464;
	add.s64 	%rd2091, %rd2089, %rd2090;
	mul.lo.s64 	%rd2092, %rd53, %rd6898;
	mul.hi.u64 	%rd2093, %rd6898, %rd53;
	cvt.u32.u64 	%r3476, %rd2092;
	{ .reg .b32 tmp; mov.b64 {tmp, %r3477}, %rd2092; }
	cvt.u32.u64 	%r3478, %rd2091;
	{ .reg .b32 tmp; mov.b64 {tmp, %r3479}, %rd2091; }
	// begin inline asm
	add.cc.u32  %r3471, %r3444, %r3476;
	addc.cc.u32 %r3472, %r3445, %r3477;
	addc.u32    %r3473, 0, 0;
	add.cc.u32  %r3471, %r3471, %r3478;
	addc.cc.u32 %r3472, %r3472, %r3479;
	addc.u32    %r3473, %r3473, 0;
	
	// end inline asm
	cvt.u64.u32 	%rd2094, %r3473;
	add.s64 	%rd2095, %rd2093, %rd2094;
	mul.lo.s64 	%rd2096, %rd54, %rd6898;
	mul.hi.u64 	%rd2097, %rd6898, %rd54;
	cvt.u32.u64 	%r3485, %rd2096;
	{ .reg .b32 tmp; mov.b64 {tmp, %r3486}, %rd2096; }
	cvt.u32.u64 	%r3487, %rd2095;
	{ .reg .b32 tmp; mov.b64 {tmp, %r3488}, %rd2095; }
	// begin inline asm
	add.cc.u32  %r3480, %r3453, %r3485;
	addc.cc.u32 %r3481, %r3454, %r3486;
	addc.u32    %r3482, 0, 0;
	add.cc.u32  %r3480, %r3480, %r3487;
	addc.cc.u32 %r3481, %r3481, %r3488;
	addc.u32    %r3482, %r3482, 0;
	
	// end inline asm
	cvt.u64.u32 	%rd2098, %r3482;
	add.s64 	%rd2099, %rd2097, %rd2098;
	mul.lo.s64 	%rd2100, %rd55, %rd6898;
	mul.hi.u64 	%rd2101, %rd6898, %rd55;
	cvt.u32.u64 	%r3492, %rd2087;
	{ .reg .b32 tmp; mov.b64 {tmp, %r3493}, %rd2087; }
	cvt.u32.u64 	%r3494, %rd2100;
	{ .reg .b32 tmp; mov.b64 {tmp, %r3495}, %rd2100; }
	cvt.u32.u64 	%r3496, %rd2099;
	{ .reg .b32 tmp; mov.b64 {tmp, %r3497}, %rd2099; }
	// begin inline asm
	add.cc.u32  %r3489, %r3492, %r3494;
	addc.cc.u32 %r3490, %r3493, %r3495;
	addc.u32    %r3491, 0, 0;
	add.cc.u32  %r3489, %r3489, %r3496;
	addc.cc.u32 %r3490, %r3490, %r3497;
	addc.u32    %r3491, %r3491, 0;
	
	// end inline asm
	cvt.u64.u32 	%rd2102, %r3491;
	add.s64 	%rd2103, %rd2101, %rd2102;
	mul.lo.s64 	%rd2104, %rd52, %rd6899;
	mul.hi.u64 	%rd2105, %rd6899, %rd52;
	cvt.u32.u64 	%r3503, %rd2104;
	{ .reg .b32 tmp; mov.b64 {tmp, %r3504}, %rd2104; }
	// begin inline asm
	add.cc.u32  %r3498, %r3471, %r3503;
	addc.cc.u32 %r3499, %r3472, %r3504;
	addc.u32    %r3500, 0, 0;
	add.cc.u32  %r3498, %r3498, %r3694;
	addc.cc.u32 %r3499, %r3499, %r3694;
	addc.u32    %r3500, %r3500, 0;
	
	// end inline asm
	cvt.u64.u32 	%rd2106, %r3500;
	add.s64 	%rd2107, %rd2105, %rd2106;
	mul.lo.s64 	%rd2108, %rd53, %rd6899;
	mul.hi.u64 	%rd2109, %rd6899, %rd53;
	cvt.u32.u64 	%r3512, %rd2108;
	{ .reg .b32 tmp; mov.b64 {tmp, %r3513}, %rd2108; }
	cvt.u32.u64 	%r3514, %rd2107;
	{ .reg .b32 tmp; mov.b64 {tmp, %r3515}, %rd2107; }
	// begin inline asm
	add.cc.u32  %r3507, %r3480, %r3512;
	addc.cc.u32 %r3508, %r3481, %r3513;
	addc.u32    %r3509, 0, 0;
	add.cc.u32  %r3507, %r3507, %r3514;
	addc.cc.u32 %r3508, %r3508, %r3515;
	addc.u32    %r3509, %r3509, 0;
	
	// end inline asm
	cvt.u64.u32 	%rd2110, %r3509;
	add.s64 	%rd2111, %rd2109, %rd2110;
	mul.lo.s64 	%rd2112, %rd54, %rd6899;
	mul.hi.u64 	%rd2113, %rd6899, %rd54;
	cvt.u32.u64 	%r3521, %rd2112;
	{ .reg .b32 tmp; mov.b64 {tmp, %r3522}, %rd2112; }
	cvt.u32.u64 	%r3523, %rd2111;
	{ .reg .b32 tmp; mov.b64 {tmp, %r3524}, %rd2111; }
	// begin inline asm
	add.cc.u32  %r3516, %r3489, %r3521;
	addc.cc.u32 %r3517, %r3490, %r3522;
	addc.u32    %r3518, 0, 0;
	add.cc.u32  %r3516, %r3516, %r3523;
	addc.cc.u32 %r3517, %r3517, %r3524;
	addc.u32    %r3518, %r3518, 0;
	
	// end inline asm
	cvt.u64.u32 	%rd2114, %r3518;
	add.s64 	%rd2115, %rd2113, %rd2114;
	mul.lo.s64 	%rd2116, %rd55, %rd6899;
	mul.hi.u64 	%rd2117, %rd6899, %rd55;
	cvt.u32.u64 	%r3528, %rd2103;
	{ .reg .b32 tmp; mov.b64 {tmp, %r3529}, %rd2103; }
	cvt.u32.u64 	%r3530, %rd2116;
	{ .reg .b32 tmp; mov.b64 {tmp, %r3531}, %rd2116; }
	cvt.u32.u64 	%r3532, %rd2115;
	{ .reg .b32 tmp; mov.b64 {tmp, %r3533}, %rd2115; }
	// begin inline asm
	add.cc.u32  %r3525, %r3528, %r3530;
	addc.cc.u32 %r3526, %r3529, %r3531;
	addc.u32    %r3527, 0, 0;
	add.cc.u32  %r3525, %r3525, %r3532;
	addc.cc.u32 %r3526, %r3526, %r3533;
	addc.u32    %r3527, %r3527, 0;
	
	// end inline asm
	cvt.u64.u32 	%rd2118, %r3527;
	add.s64 	%rd2119, %rd2117, %rd2118;
	mul.lo.s64 	%rd2120, %rd52, %rd6900;
	mul.hi.u64 	%rd2121, %rd6900, %rd52;
	cvt.u32.u64 	%r3539, %rd2120;
	{ .reg .b32 tmp; mov.b64 {tmp, %r3540}, %rd2120; }
	// begin inline asm
	add.cc.u32  %r3534, %r3507, %r3539;
	addc.cc.u32 %r3535, %r3508, %r3540;
	addc.u32    %r3536, 0, 0;
	add.cc.u32  %r3534, %r3534, %r3694;
	addc.cc.u32 %r3535, %r3535, %r3694;
	addc.u32    %r3536, %r3536, 0;
	
	// end inline asm
	cvt.u64.u32 	%rd2122, %r3536;
	add.s64 	%rd2123, %rd2121, %rd2122;
	mul.lo.s64 	%rd2124, %rd53, %rd6900;
	mul.hi.u64 	%rd2125, %rd6900, %rd53;
	cvt.u32.u64 	%r3548, %rd2124;
	{ .reg .b32 tmp; mov.b64 {tmp, %r3549}, %rd2124; }
	cvt.u32.u64 	%r3550, %rd2123;
	{ .reg .b32 tmp; mov.b64 {tmp, %r3551}, %rd2123; }
	// begin inline asm
	add.cc.u32  %r3543, %r3516, %r3548;
	addc.cc.u32 %r3544, %r3517, %r3549;
	addc.u32    %r3545, 0, 0;
	add.cc.u32  %r3543, %r3543, %r3550;
	addc.cc.u32 %r3544, %r3544, %r3551;
	addc.u32    %r3545, %r3545, 0;
	
	// end inline asm
	cvt.u64.u32 	%rd2126, %r3544;
	shl.b64 	%rd2127, %rd2126, 32;
	cvt.u64.u32 	%rd2128, %r3543;
	or.b64  	%rd2129, %rd2127, %rd2128;
	cvt.u64.u32 	%rd2130, %r3545;
	add.s64 	%rd2131, %rd2125, %rd2130;
	mul.lo.s64 	%rd2132, %rd54, %rd6900;
	mul.hi.u64 	%rd2133, %rd6900, %rd54;
	cvt.u32.u64 	%r3557, %rd2132;
	{ .reg .b32 tmp; mov.b64 {tmp, %r3558}, %rd2132; }
	cvt.u32.u64 	%r3559, %rd2131;
	{ .reg .b32 tmp; mov.b64 {tmp, %r3560}, %rd2131; }
	// begin inline asm
	add.cc.u32  %r3552, %r3525, %r3557;
	addc.cc.u32 %r3553, %r3526, %r3558;
	addc.u32    %r3554, 0, 0;
	add.cc.u32  %r3552, %r3552, %r3559;
	addc.cc.u32 %r3553, %r3553, %r3560;
	addc.u32    %r3554, %r3554, 0;
	
	// end inline asm
	cvt.u64.u32 	%rd2134, %r3553;
	shl.b64 	%rd2135, %rd2134, 32;
	cvt.u64.u32 	%rd2136, %r3552;
	or.b64  	%rd2137, %rd2135, %rd2136;
	cvt.u64.u32 	%rd2138, %r3554;
	add.s64 	%rd2139, %rd2133, %rd2138;
	mul.lo.s64 	%rd2140, %rd55, %rd6900;
	mul.hi.u64 	%rd2141, %rd6900, %rd55;
	cvt.u32.u64 	%r3564, %rd2119;
	{ .reg .b32 tmp; mov.b64 {tmp, %r3565}, %rd2119; }
	cvt.u32.u64 	%r3566, %rd2140;
	{ .reg .b32 tmp; mov.b64 {tmp, %r3567}, %rd2140; }
	cvt.u32.u64 	%r3568, %rd2139;
	{ .reg .b32 tmp; mov.b64 {tmp, %r3569}, %rd2139; }
	// begin inline asm
	add.cc.u32  %r3561, %r3564, %r3566;
	addc.cc.u32 %r3562, %r3565, %r3567;
	addc.u32    %r3563, 0, 0;
	add.cc.u32  %r3561, %r3561, %r3568;
	addc.cc.u32 %r3562, %r3562, %r3569;
	addc.u32    %r3563, %r3563, 0;
	
	// end inline asm
	cvt.u64.u32 	%rd2142, %r3562;
	shl.b64 	%rd2143, %rd2142, 32;
	cvt.u64.u32 	%rd2144, %r3561;
	or.b64  	%rd2145, %rd2143, %rd2144;
	cvt.u64.u32 	%rd2146, %r3563;
	add.s64 	%rd2147, %rd2141, %rd2146;
	mov.b64 	{%r3695, %r3696}, %rd2136;
	mov.b64 	{%r3697, %r3698}, %rd2127;
	mov.b64 	%rd2148, {%r3698, %r3695};
	mov.b64 	{%r3699, %r3700}, %rd2144;
	mov.b64 	{%r3701, %r3702}, %rd2135;
	mov.b64 	%rd2149, {%r3702, %r3699};
	mov.b64 	{%r3703, %r3704}, %rd2147;
	mov.b64 	{%r3705, %r3706}, %rd2143;
	mov.b64 	%rd2150, {%r3706, %r3703};
	mul.lo.s64 	%rd2151, %rd2129, 977;
	mov.b64 	%rd2152, 977;
	mul.hi.u64 	%rd2153, %rd2129, %rd2152;
	cvt.u32.u64 	%r3573, %rd2151;
	{ .reg .b32 tmp; mov.b64 {tmp, %r3574}, %rd2151; }
	// begin inline asm
	add.cc.u32  %r3570, %r3573, %r3694;
	addc.cc.u32 %r3571, %r3574, %r3694;
	addc.u32    %r3572, 0, 0;
	
	// end inline asm
	cvt.u64.u32 	%rd2154, %r3572;
	add.s64 	%rd2155, %rd2153, %rd2154;
	mul.lo.s64 	%rd2156, %rd2137, 977;
	mul.hi.u64 	%rd2157, %rd2137, %rd2152;
	cvt.u32.u64 	%r3580, %rd2156;
	{ .reg .b32 tmp; mov.b64 {tmp, %r3581}, %rd2156; }
	cvt.u32.u64 	%r3582, %rd2155;
	{ .reg .b32 tmp; mov.b64 {tmp, %r3583}, %rd2155; }
	// begin inline asm
	add.cc.u32  %r3577, %r3580, %r3582;
	addc.cc.u32 %r3578, %r3581, %r3583;
	addc.u32    %r3579, 0, 0;
	
	// end inline asm
	cvt.u64.u32 	%rd2158, %r3579;
	add.s64 	%rd2159, %rd2157, %rd2158;
	mul.lo.s64 	%rd2160, %rd2145, 977;
	mul.hi.u64 	%rd2161, %rd2145, %rd2152;
	cvt.u32.u64 	%r3587, %rd2160;
	{ .reg .b32 tmp; mov.b64 {tmp, %r3588}, %rd2160; }
	cvt.u32.u64 	%r3589, %rd2159;
	{ .reg .b32 tmp; mov.b64 {tmp, %r3590}, %rd2159; }
	// begin inline asm
	add.cc.u32  %r3584, %r3587, %r3589;
	addc.cc.u32 %r3585, %r3588, %r3590;
	addc.u32    %r3586, 0, 0;
	
	// end inline asm
	cvt.u64.u32 	%rd2162, %r3586;
	add.s64 	%rd2163, %rd2161, %rd2162;
	mul.lo.s64 	%rd2164, %rd2147, 977;
	mul.hi.u64 	%rd2165, %rd2147, %rd2152;
	cvt.u32.u64 	%r3594, %rd2164;
	{ .reg .b32 tmp; mov.b64 {tmp, %r3595}, %rd2164; }
	cvt.u32.u64 	%r3596, %rd2163;
	{ .reg .b32 tmp; mov.b64 {tmp, %r3597}, %rd2163; }
	// begin inline asm
	add.cc.u32  %r3591, %r3594, %r3596;
	addc.cc.u32 %r3592, %r3595, %r3597;
	addc.u32    %r3593, 0, 0;
	
	// end inline asm
	cvt.u64.u32 	%rd2166, %r3593;
	add.s64 	%rd2167, %rd2165, %rd2166;
	cvt.u32.u64 	%r3611, %rd2148;
	{ .reg .b32 tmp; mov.b64 {tmp, %r3612}, %rd2148; }
	cvt.u32.u64 	%r3613, %rd2149;
	{ .reg .b32 tmp; mov.b64 {tmp, %r3614}, %rd2149; }
	cvt.u32.u64 	%r3615, %rd2150;
	{ .reg .b32 tmp; mov.b64 {tmp, %r3616}, %rd2150; }
	{ .reg .b32 tmp; mov.b64 {tmp, %r3617}, %rd2147; }
	cvt.u32.u64 	%r3627, %rd2167;
	{ .reg .b32 tmp; mov.b64 {tmp, %r3628}, %rd2167; }
	// begin inline asm
	add.cc.u32   %r3598, %r3694, %r3570;
	addc.cc.u32  %r3599, %r3543, %r3571;
	addc.cc.u32  %r3600, %r3611, %r3577;
	addc.cc.u32  %r3601, %r3612, %r3578;
	addc.cc.u32  %r3602, %r3613, %r3584;
	addc.cc.u32  %r3603, %r3614, %r3585;
	addc.cc.u32  %r3604, %r3615, %r3591;
	addc.cc.u32  %r3605, %r3616, %r3592;
	addc.cc.u32  %r3606, %r3617, %r3627;
	addc.cc.u32  %r3607, %r3694, %r3628;
	addc.u32     %r3608, 0, 0;
	
	// end inline asm
	cvt.u64.u32 	%rd2168, %r3607;
	shl.b64 	%rd2169, %rd2168, 32;
	cvt.u64.u32 	%rd2170, %r3606;
	or.b64  	%rd2171, %rd2169, %rd2170;
	mul.lo.s64 	%rd2172, %rd2171, 977;
	mul.hi.u64 	%rd2173, %rd2171, %rd2152;
	cvt.u32.u64 	%r3638, %rd2172;
	{ .reg .b32 tmp; mov.b64 {tmp, %r3639}, %rd2172; }
	cvt.u32.u64 	%r3640, %rd2173;
	{ .reg .b32 tmp; mov.b64 {tmp, %r3641}, %rd2173; }
	// begin inline asm
	add.cc.u32   %r3629, %r3694, %r3638;
	addc.cc.u32  %r3630, %r3606, %r3639;
	addc.cc.u32  %r3631, %r3607, %r3640;
	addc.cc.u32  %r3632, %r3694, %r3641;
	addc.u32     %r3633, 0, 0;
	
	// end inline asm
	// begin inline asm
	add.cc.u32   %r3642, %r3598, %r3629;
	addc.cc.u32  %r3643, %r3599, %r3630;
	addc.cc.u32  %r3644, %r3600, %r3631;
	addc.cc.u32  %r3645, %r3601, %r3632;
	addc.cc.u32  %r3646, %r3602, %r3633;
	addc.cc.u32  %r3647, %r3603, 0;
	addc.cc.u32  %r3648, %r3604, 0;
	addc.cc.u32  %r3649, %r3605, 0;
	addc.u32     %r3650, 0, 0;
	
	// end inline asm
	// begin inline asm
	add.cc.u32   %r3664, %r3426, %r3642;
	addc.cc.u32  %r3665, %r3427, %r3643;
	addc.cc.u32  %r3666, %r3462, %r3644;
	addc.cc.u32  %r3667, %r3463, %r3645;
	addc.cc.u32  %r3668, %r3498, %r3646;
	addc.cc.u32  %r3669, %r3499, %r3647;
	addc.cc.u32  %r3670, %r3534, %r3648;
	addc.cc.u32  %r3671, %r3535, %r3649;
	addc.cc.u32  %r3672, %r3694, %r3650;
	addc.cc.u32  %r3673, %r3694, %r3694;
	addc.u32     %r3674, 0, 0;
	
	// end inline asm
	cvt.u64.u32 	%rd2174, %r3665;
	shl.b64 	%rd2175, %rd2174, 32;
	cvt.u64.u32 	%rd2176, %r3664;
	or.b64  	%rd6902, %rd2175, %rd2176;
	cvt.u64.u32 	%rd2177, %r3667;
	shl.b64 	%rd2178, %rd2177, 32;
	cvt.u64.u32 	%rd2179, %r3666;
	or.b64  	%rd6903, %rd2178, %rd2179;
	cvt.u64.u32 	%rd2180, %r3669;
	shl.b64 	%rd2181, %rd2180, 32;
	cvt.u64.u32 	%rd2182, %r3668;
	or.b64  	%rd6904, %rd2181, %rd2182;
	cvt.u64.u32 	%rd2183, %r3671;
	shl.b64 	%rd2184, %rd2183, 32;
	cvt.u64.u32 	%rd2185, %r3670;
	or.b64  	%rd6905, %rd2184, %rd2185;
	cvt.u64.u32 	%rd2186, %r3673;
	shl.b64 	%rd2187, %rd2186, 32;
	cvt.u64.u32 	%rd2188, %r3672;
	or.b64  	%rd6906, %rd2187, %rd2188;
$L__BB0_34:
	setp.ne.s64 	%p45, %rd6906, 0;
	@%p45 bra 	$L__BB0_165;
	and.b64  	%rd2189, %rd6905, %rd6904;
	and.b64  	%rd2190, %rd2189, %rd6903;
	setp.eq.s64 	%p46, %rd2190, -1;
	setp.gt.u64 	%p47, %rd6902, -4294968274;
	and.pred  	%p48, %p46, %p47;
	@%p48 bra 	$L__BB0_165;
	mul.lo.s64 	%rd2191, %rd6903, %rd6902;
	mul.hi.u64 	%rd2192, %rd6902, %rd6903;
	cvt.u32.u64 	%r3712, %rd2191;
	{ .reg .b32 tmp; mov.b64 {tmp, %r3713}, %rd2191; }
	mov.b32 	%r3985, 0;
	// begin inline asm
	add.cc.u32  %r3707, %r3985, %r3712;
	addc.cc.u32 %r3708, %r3985, %r3713;
	addc.u32    %r3709, 0, 0;
	add.cc.u32  %r3707, %r3707, %r3985;
	addc.cc.u32 %r3708, %r3708, %r3985;
	addc.u32    %r3709, %r3709, 0;
	
	// end inline asm
	cvt.u64.u32 	%rd2193, %r3708;
	shl.b64 	%rd2194, %rd2193, 32;
	cvt.u64.u32 	%rd2195, %r3707;
	or.b64  	%rd2196, %rd2194, %rd2195;
	cvt.u64.u32 	%rd2197, %r3709;
	add.s64 	%rd2198, %rd2192, %rd2197;
	mul.lo.s64 	%rd2199, %rd6904, %rd6902;
	mul.hi.u64 	%rd2200, %rd6902, %rd6904;
	cvt.u32.u64 	%r3721, %rd2199;
	{ .reg .b32 tmp; mov.b64 {tmp, %r3722}, %rd2199; }
	cvt.u32.u64 	%r3723, %rd2198;
	{ .reg .b32 tmp; mov.b64 {tmp, %r3724}, %rd2198; }
	// begin inline asm
	add.cc.u32  %r3716, %r3985, %r3721;
	addc.cc.u32 %r3717, %r3985, %r3722;
	addc.u32    %r3718, 0, 0;
	add.cc.u32  %r3716, %r3716, %r3723;
	addc.cc.u32 %r3717, %r3717, %r3724;
	addc.u32    %r3718, %r3718, 0;
	
	// end inline asm
	cvt.u64.u32 	%rd2201, %r3717;
	shl.b64 	%rd2202, %rd2201, 32;
	cvt.u64.u32 	%rd2203, %r3716;
	or.b64  	%rd2204, %rd2202, %rd2203;
	cvt.u64.u32 	%rd2205, %r3718;
	add.s64 	%rd2206, %rd2200, %rd2205;
	mul.lo.s64 	%rd2207, %rd6905, %rd6902;
	mul.hi.u64 	%rd2208, %rd6902, %rd6905;
	cvt.u32.u64 	%r3730, %rd2207;
	{ .reg .b32 tmp; mov.b64 {tmp, %r3731}, %rd2207; }
	cvt.u32.u64 	%r3732, %rd2206;
	{ .reg .b32 tmp; mov.b64 {tmp, %r3733}, %rd2206; }
	// begin inline asm
	add.cc.u32  %r3725, %r3985, %r3730;
	addc.cc.u32 %r3726, %r3985, %r3731;
	addc.u32    %r3727, 0, 0;
	add.cc.u32  %r3725, %r3725, %r3732;
	addc.cc.u32 %r3726, %r3726, %r3733;
	addc.u32    %r3727, %r3727, 0;
	
	// end inline asm
	cvt.u64.u32 	%rd2209, %r3727;
	add.s64 	%rd2210, %rd2208, %rd2209;
	mul.lo.s64 	%rd2211, %rd6904, %rd6903;
	mul.hi.u64 	%rd2212, %rd6903, %rd6904;
	cvt.u32.u64 	%r3739, %rd2211;
	{ .reg .b32 tmp; mov.b64 {tmp, %r3740}, %rd2211; }
	// begin inline asm
	add.cc.u32  %r3734, %r3725, %r3739;
	addc.cc.u32 %r3735, %r3726, %r3740;
	addc.u32    %r3736, 0, 0;
	add.cc.u32  %r3734, %r3734, %r3985;
	addc.cc.u32 %r3735, %r3735, %r3985;
	addc.u32    %r3736, %r3736, 0;
	
	// end inline asm
	cvt.u64.u32 	%rd2213, %r3735;
	shl.b64 	%rd2214, %rd2213, 32;
	cvt.u64.u32 	%rd2215, %r3734;
	or.b64  	%rd2216, %rd2214, %rd2215;
	cvt.u64.u32 	%rd2217, %r3736;
	add.s64 	%rd2218, %rd2212, %rd2217;
	mul.lo.s64 	%rd2219, %rd6905, %rd6903;
	mul.hi.u64 	%rd2220, %rd6903, %rd6905;
	cvt.u32.u64 	%r3746, %rd2210;
	{ .reg .b32 tmp; mov.b64 {tmp, %r3747}, %rd2210; }
	cvt.u32.u64 	%r3748, %rd2219;
	{ .reg .b32 tmp; mov.b64 {tmp, %r3749}, %rd2219; }
	cvt.u32.u64 	%r3750, %rd2218;
	{ .reg .b32 tmp; mov.b64 {tmp, %r3751}, %rd2218; }
	// begin inline asm
	add.cc.u32  %r3743, %r3746, %r3748;
	addc.cc.u32 %r3744, %r3747, %r3749;
	addc.u32    %r3745, 0, 0;
	add.cc.u32  %r3743, %r3743, %r3750;
	addc.cc.u32 %r3744, %r3744, %r3751;
	addc.u32    %r3745, %r3745, 0;
	
	// end inline asm
	cvt.u64.u32 	%rd2221, %r3744;
	shl.b64 	%rd2222, %rd2221, 32;
	cvt.u64.u32 	%rd2223, %r3743;
	or.b64  	%rd2224, %rd2222, %rd2223;
	cvt.u64.u32 	%rd2225, %r3745;
	add.s64 	%rd2226, %rd2220, %rd2225;
	mul.lo.s64 	%rd2227, %rd6905, %rd6904;
	mul.hi.u64 	%rd2228, %rd6904, %rd6905;
	cvt.u32.u64 	%r3755, %rd2226;
	{ .reg .b32 tmp; mov.b64 {tmp, %r3756}, %rd2226; }
	cvt.u32.u64 	%r3757, %rd2227;
	{ .reg .b32 tmp; mov.b64 {tmp, %r3758}, %rd2227; }
	// begin inline asm
	add.cc.u32  %r3752, %r3755, %r3757;
	addc.cc.u32 %r3753, %r3756, %r3758;
	addc.u32    %r3754, 0, 0;
	add.cc.u32  %r3752, %r3752, %r3985;
	addc.cc.u32 %r3753, %r3753, %r3985;
	addc.u32    %r3754, %r3754, 0;
	
	// end inline asm
	cvt.u64.u32 	%rd2229, %r3753;
	shl.b64 	%rd2230, %rd2229, 32;
	cvt.u64.u32 	%rd2231, %r3752;
	or.b64  	%rd2232, %rd2230, %rd2231;
	cvt.u64.u32 	%rd2233, %r3754;
	add.s64 	%rd2234, %rd2228, %rd2233;
	mov.b64 	{%r3986, %r3987}, %rd2204;
	mov.b64 	{%r3988, %r3989}, %rd2194;
	shf.l.wrap.b32 	%r3990, %r3989, %r3986, 1;
	shf.l.wrap.b32 	%r3991, %r3986, %r3987, 1;
	mov.b64 	%rd2235, {%r3990, %r3991};
	mov.b64 	{%r3992, %r3993}, %rd2216;
	mov.b64 	{%r3994, %r3995}, %rd2202;
	shf.l.wrap.b32 	%r3996, %r3995, %r3992, 1;
	shf.l.wrap.b32 	%r3997, %r3992, %r3993, 1;
	mov.b64 	%rd2236, {%r3996, %r3997};
	mov.b64 	{%r3998, %r3999}, %rd2224;
	mov.b64 	{%r4000, %r4001}, %rd2214;
	shf.l.wrap.b32 	%r4002, %r4001, %r3998, 1;
	shf.l.wrap.b32 	%r4003, %r3998, %r3999, 1;
	mov.b64 	%rd2237, {%r4002, %r4003};
	mov.b64 	{%r4004, %r4005}, %rd2232;
	mov.b64 	{%r4006, %r4007}, %rd2222;
	shf.l.wrap.b32 	%r4008, %r4007, %r4004, 1;
	shf.l.wrap.b32 	%r4009, %r4004, %r4005, 1;
	mov.b64 	%rd2238, {%r4008, %r4009};
	shr.u64 	%rd2239, %rd2234, 63;
	mov.b64 	{%r4010, %r4011}, %rd2234;
	mov.b64 	{%r4012, %r4013}, %rd2230;
	shf.l.wrap.b32 	%r4014, %r4013, %r4010, 1;
	shf.l.wrap.b32 	%r4015, %r4010, %r4011, 1;
	mov.b64 	%rd2240, {%r4014, %r4015};
	mul.lo.s64 	%rd2241, %rd6902, %rd6902;
	mul.hi.u64 	%rd2242, %rd6902, %rd6902;
	cvt.u32.u64 	%r3770, %rd2241;
	{ .reg .b32 tmp; mov.b64 {tmp, %r3771}, %rd2241; }
	cvt.u32.u64 	%r3772, %rd2242;
	{ .reg .b32 tmp; mov.b64 {tmp, %r3773}, %rd2242; }
	// begin inline asm
	add.cc.u32   %r3761, %r3985, %r3770;
	addc.cc.u32  %r3762, %r3985, %r3771;
	addc.cc.u32  %r3763, %r3985, %r3772;
	addc.cc.u32  %r3764, %r3985, %r3773;
	addc.u32     %r3765, 0, 0;
	
	// end inline asm
	mul.lo.s64 	%rd2243, %rd6903, %rd6903;
	mul.hi.u64 	%rd2244, %rd6903, %rd6903;
	cvt.u32.u64 	%r3783, %rd2243;
	{ .reg .b32 tmp; mov.b64 {tmp, %r3784}, %rd2243; }
	cvt.u32.u64 	%r3785, %rd2244;
	{ .reg .b32 tmp; mov.b64 {tmp, %r3786}, %rd2244; }
	// begin inline asm
	add.cc.u32   %r3774, %r3765, %r3783;
	addc.cc.u32  %r3775, %r3985, %r3784;
	addc.cc.u32  %r3776, %r3985, %r3785;
	addc.cc.u32  %r3777, %r3985, %r3786;
	addc.u32     %r3778, 0, 0;
	
	// end inline asm
	mul.lo.s64 	%rd2245, %rd6904, %rd6904;
	mul.hi.u64 	%rd2246, %rd6904, %rd6904;
	cvt.u32.u64 	%r3796, %rd2245;
	{ .reg .b32 tmp; mov.b64 {tmp, %r3797}, %rd2245; }
	cvt.u32.u64 	%r3798, %rd2246;
	{ .reg .b32 tmp; mov.b64 {tmp, %r3799}, %rd2246; }
	// begin inline asm
	add.cc.u32   %r3787, %r3778, %r3796;
	addc.cc.u32  %r3788, %r3985, %r3797;
	addc.cc.u32  %r3789, %r3985, %r3798;
	addc.cc.u32  %r3790, %r3985, %r3799;
	addc.u32     %r3791, 0, 0;
	
	// end inline asm
	mul.lo.s64 	%rd2247, %rd6905, %rd6905;
	mul.hi.u64 	%rd2248, %rd6905, %rd6905;
	cvt.u32.u64 	%r3809, %rd2247;
	{ .reg .b32 tmp; mov.b64 {tmp, %r3810}, %rd2247; }
	cvt.u32.u64 	%r3811, %rd2248;
	{ .reg .b32 tmp; mov.b64 {tmp, %r3812}, %rd2248; }
	// begin inline asm
	add.cc.u32   %r3800, %r3791, %r3809;
	addc.cc.u32  %r3801, %r3985, %r3810;
	addc.cc.u32  %r3802, %r3985, %r3811;
	addc.cc.u32  %r3803, %r3985, %r3812;
	addc.u32     %r3804, 0, 0;
	
	// end inline asm
	shl.b32 	%r3847, %r3707, 1;
	shr.u64 	%rd2249, %rd2196, 31;
	cvt.u32.u64 	%r3848, %rd2249;
	cvt.u32.u64 	%r3849, %rd2235;
	{ .reg .b32 tmp; mov.b64 {tmp, %r3850}, %rd2235; }
	cvt.u32.u64 	%r3851, %rd2236;
	{ .reg .b32 tmp; mov.b64 {tmp, %r3852}, %rd2236; }
	cvt.u32.u64 	%r3853, %rd2237;
	{ .reg .b32 tmp; mov.b64 {tmp, %r3854}, %rd2237; }
	cvt.u32.u64 	%r3855, %rd2238;
	{ .reg .b32 tmp; mov.b64 {tmp, %r3856}, %rd2238; }
	cvt.u32.u64 	%r3857, %rd2240;
	{ .reg .b32 tmp; mov.b64 {tmp, %r3858}, %rd2240; }
	cvt.u32.u64 	%r3859, %rd2239;
	// begin inline asm
	add.cc.u32   %r3813,  %r3761, %r3985;
	addc.cc.u32  %r3814,  %r3762, %r3985;
	addc.cc.u32  %r3815,  %r3763, %r3847;
	addc.cc.u32  %r3816,  %r3764, %r3848;
	addc.cc.u32  %r3817,  %r3774, %r3849;
	addc.cc.u32  %r3818,  %r3775, %r3850;
	addc.cc.u32  %r3819,  %r3776, %r3851;
	addc.cc.u32  %r3820,  %r3777, %r3852;
	addc.cc.u32  %r3821,  %r3787, %r3853;
	addc.cc.u32  %r3822,  %r3788, %r3854;
	addc.cc.u32  %r3823, %r3789, %r3855;
	addc.cc.u32  %r3824, %r3790, %r3856;
	addc.cc.u32  %r3825, %r3800, %r3857;
	addc.cc.u32  %r3826, %r3801, %r3858;
	addc.cc.u32  %r3827, %r3802, %r3859;
	addc.u32     %r3828, %r3803, %r3985;
	
	// end inline asm
	cvt.u64.u32 	%rd2250, %r3822;
	shl.b64 	%rd2251, %rd2250, 32;
	cvt.u64.u32 	%rd2252, %r3821;
	or.b64  	%rd2253, %rd2251, %rd2252;
	cvt.u64.u32 	%rd2254, %r3824;
	shl.b64 	%rd2255, %rd2254, 32;
	cvt.u64.u32 	%rd2256, %r3823;
	or.b64  	%rd2257, %rd2255, %rd2256;
	cvt.u64.u32 	%rd2258, %r3826;
	shl.b64 	%rd2259, %rd2258, 32;
	cvt.u64.u32 	%rd2260, %r3825;
	or.b64  	%rd2261, %rd2259, %rd2260;
	cvt.u64.u32 	%rd2262, %r3828;
	shl.b64 	%rd2263, %rd2262, 32;
	cvt.u64.u32 	%rd2264, %r3827;
	or.b64  	%rd2265, %rd2263, %rd2264;
	mov.b64 	{%r4016, %r4017}, %rd2256;
	mov.b64 	{%r4018, %r4019}, %rd2251;
	mov.b64 	%rd2266, {%r4019, %r4016};
	mov.b64 	{%r4020, %r4021}, %rd2260;
	mov.b64 	{%r4022, %r4023}, %rd2255;
	mov.b64 	%rd2267, {%r4023, %r4020};
	mov.b64 	{%r4024, %r4025}, %rd2264;
	mov.b64 	{%r4026, %r4027}, %rd2259;
	mov.b64 	%rd2268, {%r4027, %r4024};
	mul.lo.s64 	%rd2269, %rd2253, 977;
	mov.b64 	%rd2270, 977;
	mul.hi.u64 	%rd2271, %rd2253, %rd2270;
	cvt.u32.u64 	%r3864, %rd2269;
	{ .reg .b32 tmp; mov.b64 {tmp, %r3865}, %rd2269; }
	// begin inline asm
	add.cc.u32  %r3861, %r3864, %r3985;
	addc.cc.u32 %r3862, %r3865, %r3985;
	addc.u32    %r3863, 0, 0;
	
	// end inline asm
	cvt.u64.u32 	%rd2272, %r3863;
	add.s64 	%rd2273, %rd2271, %rd2272;
	mul.lo.s64 	%rd2274, %rd2257, 977;
	mul.hi.u64 	%rd2275, %rd2257, %rd2270;
	cvt.u32.u64 	%r3871, %rd2274;
	{ .reg .b32 tmp; mov.b64 {tmp, %r3872}, %rd2274; }
	cvt.u32.u64 	%r3873, %rd2273;
	{ .reg .b32 tmp; mov.b64 {tmp, %r3874}, %rd2273; }
	// begin inline asm
	add.cc.u32  %r3868, %r3871, %r3873;
	addc.cc.u32 %r3869, %r3872, %r3874;
	addc.u32    %r3870, 0, 0;
	
	// end inline asm
	cvt.u64.u32 	%rd2276, %r3870;
	add.s64 	%rd2277, %rd2275, %rd2276;
	mul.lo.s64 	%rd2278, %rd2261, 977;
	mul.hi.u64 	%rd2279, %rd2261, %rd2270;
	cvt.u32.u64 	%r3878, %rd2278;
	{ .reg .b32 tmp; mov.b64 {tmp, %r3879}, %rd2278; }
	cvt.u32.u64 	%r3880, %rd2277;
	{ .reg .b32 tmp; mov.b64 {tmp, %r3881}, %rd2277; }
	// begin inline asm
	add.cc.u32  %r3875, %r3878, %r3880;
	addc.cc.u32 %r3876, %r3879, %r3881;
	addc.u32    %r3877, 0, 0;
	
	// end inline asm
	cvt.u64.u32 	%rd2280, %r3877;
	add.s64 	%rd2281, %rd2279, %rd2280;
	mul.lo.s64 	%rd2282, %rd2265, 977;
	mul.hi.u64 	%rd2283, %rd2265, %rd2270;
	cvt.u32.u64 	%r3885, %rd2282;
	{ .reg .b32 tmp; mov.b64 {tmp, %r3886}, %rd2282; }
	cvt.u32.u64 	%r3887, %rd2281;
	{ .reg .b32 tmp; mov.b64 {tmp, %r3888}, %rd2281; }
	// begin inline asm
	add.cc.u32  %r3882, %r3885, %r3887;
	addc.cc.u32 %r3883, %r3886, %r3888;
	addc.u32    %r3884, 0, 0;
	
	// end inline asm
	cvt.u64.u32 	%rd2284, %r3884;
	add.s64 	%rd2285, %rd2283, %rd2284;
	cvt.u32.u64 	%r3902, %rd2266;
	{ .reg .b32 tmp; mov.b64 {tmp, %r3903}, %rd2266; }
	cvt.u32.u64 	%r3904, %rd2267;
	{ .reg .b32 tmp; mov.b64 {tmp, %r3905}, %rd2267; }
	cvt.u32.u64 	%r3906, %rd2268;
	{ .reg .b32 tmp; mov.b64 {tmp, %r3907}, %rd2268; }
	cvt.u32.u64 	%r3918, %rd2285;
	{ .reg .b32 tmp; mov.b64 {tmp, %r3919}, %rd2285; }
	// begin inline asm
	add.cc.u32   %r3889, %r3985, %r3861;
	addc.cc.u32  %r3890, %r3821, %r3862;
	addc.cc.u32  %r3891, %r3902, %r3868;
	addc.cc.u32  %r3892, %r3903, %r3869;
	addc.cc.u32  %r3893, %r3904, %r3875;
	addc.cc.u32  %r3894, %r3905, %r3876;
	addc.cc.u32  %r3895, %r3906, %r3882;
	addc.cc.u32  %r3896, %r3907, %r3883;
	addc.cc.u32  %r3897, %r3828, %r3918;
	addc.cc.u32  %r3898, %r3985, %r3919;
	addc.u32     %r3899, 0, 0;
	
	// end inline asm
	cvt.u64.u32 	%rd2286, %r3898;
	shl.b64 	%rd2287, %rd2286, 32;
	cvt.u64.u32 	%rd2288, %r3897;
	or.b64  	%rd2289, %rd2287, %rd2288;
	mul.lo.s64 	%rd2290, %rd2289, 977;
	mul.hi.u64 	%rd2291, %rd2289, %rd2270;
	cvt.u32.u64 	%r3929, %rd2290;
	{ .reg .b32 tmp; mov.b64 {tmp, %r3930}, %rd2290; }
	cvt.u32.u64 	%r3931, %rd2291;
	{ .reg .b32 tmp; mov.b64 {tmp, %r3932}, %rd2291; }
	// begin inline asm
	add.cc.u32   %r3920, %r3985, %r3929;
	addc.cc.u32  %r3921, %r3897, %r3930;
	addc.cc.u32  %r3922, %r3898, %r3931;
	addc.cc.u32  %r3923, %r3985, %r3932;
	addc.u32     %r3924, 0, 0;
	
	// end inline asm
	// begin inline asm
	add.cc.u32   %r3933, %r3889, %r3920;
	addc.cc.u32  %r3934, %r3890, %r3921;
	addc.cc.u32  %r3935, %r3891, %r3922;
	addc.cc.u32  %r3936, %r3892, %r3923;
	addc.cc.u32  %r3937, %r3893, %r3924;
	addc.cc.u32  %r3938, %r3894, 0;
	addc.cc.u32  %r3939, %r3895, 0;
	addc.cc.u32  %r3940, %r3896, 0;
	addc.u32     %r3941, 0, 0;
	
	// end inline asm
	// begin inline asm
	add.cc.u32   %r3955, %r3813, %r3933;
	addc.cc.u32  %r3956, %r3814, %r3934;
	addc.cc.u32  %r3957, %r3815, %r3935;
	addc.cc.u32  %r3958, %r3816, %r3936;
	addc.cc.u32  %r3959, %r3817, %r3937;
	addc.cc.u32  %r3960, %r3818, %r3938;
	addc.cc.u32  %r3961, %r3819, %r3939;
	addc.cc.u32  %r3962, %r3820, %r3940;
	addc.cc.u32  %r3963, %r3985, %r3941;
	addc.cc.u32  %r3964, %r3985, %r3985;
	addc.u32     %r3965, 0, 0;
	
	// end inline asm
	cvt.u64.u32 	%rd2292, %r3956;
	shl.b64 	%rd2293, %rd2292, 32;
	cvt.u64.u32 	%rd2294, %r3955;
	or.b64  	%rd6907, %rd2293, %rd2294;
	cvt.u64.u32 	%rd2295, %r3958;
	shl.b64 	%rd2296, %rd2295, 32;
	cvt.u64.u32 	%rd2297, %r3957;
	or.b64  	%rd6908, %rd2296, %rd2297;
	cvt.u64.u32 	%rd2298, %r3960;
	shl.b64 	%rd2299, %rd2298, 32;
	cvt.u64.u32 	%rd2300, %r3959;
	or.b64  	%rd6909, %rd2299, %rd2300;
	cvt.u64.u32 	%rd2301, %r3962;
	shl.b64 	%rd2302, %rd2301, 32;
	cvt.u64.u32 	%rd2303, %r3961;
	or.b64  	%rd6910, %rd2302, %rd2303;
	cvt.u64.u32 	%rd2304, %r3964;
	shl.b64 	%rd2305, %rd2304, 32;
	cvt.u64.u32 	%rd2306, %r3963;
	or.b64  	%rd6911, %rd2305, %rd2306;
$L__BB0_37:
	setp.ne.s64 	%p49, %rd6911, 0;
	@%p49 bra 	$L__BB0_166;
	and.b64  	%rd2307, %rd6910, %rd6909;
	and.b64  	%rd2308, %rd2307, %rd6908;
	setp.eq.s64 	%p50, %rd2308, -1;
	setp.gt.u64 	%p51, %rd6907, -4294968274;
	and.pred  	%p52, %p50, %p51;
	@%p52 bra 	$L__BB0_166;
	mul.lo.s64 	%rd2309, %rd6908, %rd6907;
	mul.hi.u64 	%rd2310, %rd6907, %rd6908;
	cvt.u32.u64 	%r4033, %rd2309;
	{ .reg .b32 tmp; mov.b64 {tmp, %r4034}, %rd2309; }
	mov.b32 	%r4306, 0;
	// begin inline asm
	add.cc.u32  %r4028, %r4306, %r4033;
	addc.cc.u32 %r4029, %r4306, %r4034;
	addc.u32    %r4030, 0, 0;
	add.cc.u32  %r4028, %r4028, %r4306;
	addc.cc.u32 %r4029, %r4029, %r4306;
	addc.u32    %r4030, %r4030, 0;
	
	// end inline asm
	cvt.u64.u32 	%rd2311, %r4029;
	shl.b64 	%rd2312, %rd2311, 32;
	cvt.u64.u32 	%rd2313, %r4028;
	or.b64  	%rd2314, %rd2312, %rd2313;
	cvt.u64.u32 	%rd2315, %r4030;
	add.s64 	%rd2316, %rd2310, %rd2315;
	mul.lo.s64 	%rd2317, %rd6909, %rd6907;
	mul.hi.u64 	%rd2318, %rd6907, %rd6909;
	cvt.u32.u64 	%r4042, %rd2317;
	{ .reg .b32 tmp; mov.b64 {tmp, %r4043}, %rd2317; }
	cvt.u32.u64 	%r4044, %rd2316;
	{ .reg .b32 tmp; mov.b64 {tmp, %r4045}, %rd2316; }
	// begin inline asm
	add.cc.u32  %r4037, %r4306, %r4042;
	addc.cc.u32 %r4038, %r4306, %r4043;
	addc.u32    %r4039, 0, 0;
	add.cc.u32  %r4037, %r4037, %r4044;
	addc.cc.u32 %r4038, %r4038, %r4045;
	addc.u32    %r4039, %r4039, 0;
	
	// end inline asm
	cvt.u64.u32 	%rd2319, %r4038;
	shl.b64 	%rd2320, %rd2319, 32;
	cvt.u64.u32 	%rd2321, %r4037;
	or.b64  	%rd2322, %rd2320, %rd2321;
	cvt.u64.u32 	%rd2323, %r4039;
	add.s64 	%rd2324, %rd2318, %rd2323;
	mul.lo.s64 	%rd2325, %rd6910, %rd6907;
	mul.hi.u64 	%rd2326, %rd6907, %rd6910;
	cvt.u32.u64 	%r4051, %rd2325;
	{ .reg .b32 tmp; mov.b64 {tmp, %r4052}, %rd2325; }
	cvt.u32.u64 	%r4053, %rd2324;
	{ .reg .b32 tmp; mov.b64 {tmp, %r4054}, %rd2324; }
	// begin inline asm
	add.cc.u32  %r4046, %r4306, %r4051;
	addc.cc.u32 %r4047, %r4306, %r4052;
	addc.u32    %r4048, 0, 0;
	add.cc.u32  %r4046, %r4046, %r4053;
	addc.cc.u32 %r4047, %r4047, %r4054;
	addc.u32    %r4048, %r4048, 0;
	
	// end inline asm
	cvt.u64.u32 	%rd2327, %r4048;
	add.s64 	%rd2328, %rd2326, %rd2327;
	mul.lo.s64 	%rd2329, %rd6909, %rd6908;
	mul.hi.u64 	%rd2330, %rd6908, %rd6909;
	cvt.u32.u64 	%r4060, %rd2329;
	{ .reg .b32 tmp; mov.b64 {tmp, %r4061}, %rd2329; }
	// begin inline asm
	add.cc.u32  %r4055, %r4046, %r4060;
	addc.cc.u32 %r4056, %r4047, %r4061;
	addc.u32    %r4057, 0, 0;
	add.cc.u32  %r4055, %r4055, %r4306;
	addc.cc.u32 %r4056, %r4056, %r4306;
	addc.u32    %r4057, %r4057, 0;
	
	// end inline asm
	cvt.u64.u32 	%rd2331, %r4056;
	shl.b64 	%rd2332, %rd2331, 32;
	cvt.u64.u32 	%rd2333, %r4055;
	or.b64  	%rd2334, %rd2332, %rd2333;
	cvt.u64.u32 	%rd2335, %r4057;
	add.s64 	%rd2336, %rd2330, %rd2335;
	mul.lo.s64 	%rd2337, %rd6910, %rd6908;
	mul.hi.u64 	%rd2338, %rd6908, %rd6910;
	cvt.u32.u64 	%r4067, %rd2328;
	{ .reg .b32 tmp; mov.b64 {tmp, %r4068}, %rd2328; }
	cvt.u32.u64 	%r4069, %rd2337;
	{ .reg .b32 tmp; mov.b64 {tmp, %r4070}, %rd2337; }
	cvt.u32.u64 	%r4071, %rd2336;
	{ .reg .b32 tmp; mov.b64 {tmp, %r4072}, %rd2336; }
	// begin inline asm
	add.cc.u32  %r4064, %r4067, %r4069;
	addc.cc.u32 %r4065, %r4068, %r4070;
	addc.u32    %r4066, 0, 0;
	add.cc.u32  %r4064, %r4064, %r4071;
	addc.cc.u32 %r4065, %r4065, %r4072;
	addc.u32    %r4066, %r4066, 0;
	
	// end inline asm
	cvt.u64.u32 	%rd2339, %r4065;
	shl.b64 	%rd2340, %rd2339, 32;
	cvt.u64.u32 	%rd2341, %r4064;
	or.b64  	%rd2342, %rd2340, %rd2341;
	cvt.u64.u32 	%rd2343, %r4066;
	add.s64 	%rd2344, %rd2338, %rd2343;
	mul.lo.s64 	%rd2345, %rd6910, %rd6909;
	mul.hi.u64 	%rd2346, %rd6909, %rd6910;
	cvt.u32.u64 	%r4076, %rd2344;
	{ .reg .b32 tmp; mov.b64 {tmp, %r4077}, %rd2344; }
	cvt.u32.u64 	%r4078, %rd2345;
	{ .reg .b32 tmp; mov.b64 {tmp, %r4079}, %rd2345; }
	// begin inline asm
	add.cc.u32  %r4073, %r4076, %r4078;
	addc.cc.u32 %r4074, %r4077, %r4079;
	addc.u32    %r4075, 0, 0;
	add.cc.u32  %r4073, %r4073, %r4306;
	addc.cc.u32 %r4074, %r4074, %r4306;
	addc.u32    %r4075, %r4075, 0;
	
	// end inline asm
	cvt.u64.u32 	%rd2347, %r4074;
	shl.b64 	%rd2348, %rd2347, 32;
	cvt.u64.u32 	%rd2349, %r4073;
	or.b64  	%rd2350, %rd2348, %rd2349;
	cvt.u64.u32 	%rd2351, %r4075;
	add.s64 	%rd2352, %rd2346, %rd2351;
	mov.b64 	{%r4307, %r4308}, %rd2322;
	mov.b64 	{%r4309, %r4310}, %rd2312;
	shf.l.wrap.b32 	%r4311, %r4310, %r4307, 1;
	shf.l.wrap.b32 	%r4312, %r4307, %r4308, 1;
	mov.b64 	%rd2353, {%r4311, %r4312};
	mov.b64 	{%r4313, %r4314}, %rd2334;
	mov.b64 	{%r4315, %r4316}, %rd2320;
	shf.l.wrap.b32 	%r4317, %r4316, %r4313, 1;
	shf.l.wrap.b32 	%r4318, %r4313, %r4314, 1;
	mov.b64 	%rd2354, {%r4317, %r4318};
	mov.b64 	{%r4319, %r4320}, %rd2342;
	mov.b64 	{%r4321, %r4322}, %rd2332;
	shf.l.wrap.b32 	%r4323, %r4322, %r4319, 1;
	shf.l.wrap.b32 	%r4324, %r4319, %r4320, 1;
	mov.b64 	%rd2355, {%r4323, %r4324};
	mov.b64 	{%r4325, %r4326}, %rd2350;
	mov.b64 	{%r4327, %r4328}, %rd2340;
	shf.l.wrap.b32 	%r4329, %r4328, %r4325, 1;
	shf.l.wrap.b32 	%r4330, %r4325, %r4326, 1;
	mov.b64 	%rd2356, {%r4329, %r4330};
	shr.u64 	%rd2357, %rd2352, 63;
	mov.b64 	{%r4331, %r4332}, %rd2352;
	mov.b64 	{%r4333, %r4334}, %rd2348;
	shf.l.wrap.b32 	%r4335, %r4334, %r4331, 1;
	shf.l.wrap.b32 	%r4336, %r4331, %r4332, 1;
	mov.b64 	%rd2358, {%r4335, %r4336};
	mul.lo.s64 	%rd2359, %rd6907, %rd6907;
	mul.hi.u64 	%rd2360, %rd6907, %rd6907;
	cvt.u32.u64 	%r4091, %rd2359;
	{ .reg .b32 tmp; mov.b64 {tmp, %r4092}, %rd2359; }
	cvt.u32.u64 	%r4093, %rd2360;
	{ .reg .b32 tmp; mov.b64 {tmp, %r4094}, %rd2360; }
	// begin inline asm
	add.cc.u32   %r4082, %r4306, %r4091;
	addc.cc.u32  %r4083, %r4306, %r4092;
	addc.cc.u32  %r4084, %r4306, %r4093;
	addc.cc.u32  %r4085, %r4306, %r4094;
	addc.u32     %r4086, 0, 0;
	
	// end inline asm
	mul.lo.s64 	%rd2361, %rd6908, %rd6908;
	mul.hi.u64 	%rd2362, %rd6908, %rd6908;
	cvt.u32.u64 	%r4104, %rd2361;
	{ .reg .b32 tmp; mov.b64 {tmp, %r4105}, %rd2361; }
	cvt.u32.u64 	%r4106, %rd2362;
	{ .reg .b32 tmp; mov.b64 {tmp, %r4107}, %rd2362; }
	// begin inline asm
	add.cc.u32   %r4095, %r4086, %r4104;
	addc.cc.u32  %r4096, %r4306, %r4105;
	addc.cc.u32  %r4097, %r4306, %r4106;
	addc.cc.u32  %r4098, %r4306, %r4107;
	addc.u32     %r4099, 0, 0;
	
	// end inline asm
	mul.lo.s64 	%rd2363, %rd6909, %rd6909;
	mul.hi.u64 	%rd2364, %rd6909, %rd6909;
	cvt.u32.u64 	%r4117, %rd2363;
	{ .reg .b32 tmp; mov.b64 {tmp, %r4118}, %rd2363; }
	cvt.u32.u64 	%r4119, %rd2364;
	{ .reg .b32 tmp; mov.b64 {tmp, %r4120}, %rd2364; }
	// begin inline asm
	add.cc.u32   %r4108, %r4099, %r4117;
	addc.cc.u32  %r4109, %r4306, %r4118;
	addc.cc.u32  %r4110, %r4306, %r4119;
	addc.cc.u32  %r4111, %r4306, %r4120;
	addc.u32     %r4112, 0, 0;
	
	// end inline asm
	mul.lo.s64 	%rd2365, %rd6910, %rd6910;
	mul.hi.u64 	%rd2366, %rd6910, %rd6910;
	cvt.u32.u64 	%r4130, %rd2365;
	{ .reg .b32 tmp; mov.b64 {tmp, %r4131}, %rd2365; }
	cvt.u32.u64 	%r4132, %rd2366;
	{ .reg .b32 tmp; mov.b64 {tmp, %r4133}, %rd2366; }
	// begin inline asm
	add.cc.u32   %r4121, %r4112, %r4130;
	addc.cc.u32  %r4122, %r4306, %r4131;
	addc.cc.u32  %r4123, %r4306, %r4132;
	addc.cc.u32  %r4124, %r4306, %r4133;
	addc.u32     %r4125, 0, 0;
	
	// end inline asm
	shl.b32 	%r4168, %r4028, 1;
	shr.u64 	%rd2367, %rd2314, 31;
	cvt.u32.u64 	%r4169, %rd2367;
	cvt.u32.u64 	%r4170, %rd2353;
	{ .reg .b32 tmp; mov.b64 {tmp, %r4171}, %rd2353; }
	cvt.u32.u64 	%r4172, %rd2354;
	{ .reg .b32 tmp; mov.b64 {tmp, %r4173}, %rd2354; }
	cvt.u32.u64 	%r4174, %rd2355;
	{ .reg .b32 tmp; mov.b64 {tmp, %r4175}, %rd2355; }
	cvt.u32.u64 	%r4176, %rd2356;
	{ .reg .b32 tmp; mov.b64 {tmp, %r4177}, %rd2356; }
	cvt.u32.u64 	%r4178, %rd2358;
	{ .reg .b32 tmp; mov.b64 {tmp, %r4179}, %rd2358; }
	cvt.u32.u64 	%r4180, %rd2357;
	// begin inline asm
	add.cc.u32   %r4134,  %r4082, %r4306;
	addc.cc.u32  %r4135,  %r4083, %r4306;
	addc.cc.u32  %r4136,  %r4084, %r4168;
	addc.cc.u32  %r4137,  %r4085, %r4169;
	addc.cc.u32  %r4138,  %r4095, %r4170;
	addc.cc.u32  %r4139,  %r4096, %r4171;
	addc.cc.u32  %r4140,  %r4097, %r4172;
	addc.cc.u32  %r4141,  %r4098, %r4173;
	addc.cc.u32  %r4142,  %r4108, %r4174;
	addc.cc.u32  %r4143,  %r4109, %r4175;
	addc.cc.u32  %r4144, %r4110, %r4176;
	addc.cc.u32  %r4145, %r4111, %r4177;
	addc.cc.u32  %r4146, %r4121, %r4178;
	addc.cc.u32  %r4147, %r4122, %r4179;
	addc.cc.u32  %r4148, %r4123, %r4180;
	addc.u32     %r4149, %r4124, %r4306;
	
	// end inline asm
	cvt.u64.u32 	%rd2368, %r4143;
	shl.b64 	%rd2369, %rd2368, 32;
	cvt.u64.u32 	%rd2370, %r4142;
	or.b64  	%rd2371, %rd2369, %rd2370;
	cvt.u64.u32 	%rd2372, %r4145;
	shl.b64 	%rd2373, %rd2372, 32;
	cvt.u64.u32 	%rd2374, %r4144;
	or.b64  	%rd2375, %rd2373, %rd2374;
	cvt.u64.u32 	%rd2376, %r4147;
	shl.b64 	%rd2377, %rd2376, 32;
	cvt.u64.u32 	%rd2378, %r4146;
	or.b64  	%rd2379, %rd2377, %rd2378;
	cvt.u64.u32 	%rd2380, %r4149;
	shl.b64 	%rd2381, %rd2380, 32;
	cvt.u64.u32 	%rd2382, %r4148;
	or.b64  	%rd2383, %rd2381, %rd2382;
	mov.b64 	{%r4337, %r4338}, %rd2374;
	mov.b64 	{%r4339, %r4340}, %rd2369;
	mov.b64 	%rd2384, {%r4340, %r4337};
	mov.b64 	{%r4341, %r4342}, %rd2378;
	mov.b64 	{%r4343, %r4344}, %rd2373;
	mov.b64 	%rd2385, {%r4344, %r4341};
	mov.b64 	{%r4345, %r4346}, %rd2382;
	mov.b64 	{%r4347, %r4348}, %rd2377;
	mov.b64 	%rd2386, {%r4348, %r4345};
	mul.lo.s64 	%rd2387, %rd2371, 977;
	mov.b64 	%rd2388, 977;
	mul.hi.u64 	%rd2389, %rd2371, %rd2388;
	cvt.u32.u64 	%r4185, %rd2387;
	{ .reg .b32 tmp; mov.b64 {tmp, %r4186}, %rd2387; }
	// begin inline asm
	add.cc.u32  %r4182, %r4185, %r4306;
	addc.cc.u32 %r4183, %r4186, %r4306;
	addc.u32    %r4184, 0, 0;
	
	// end inline asm
	cvt.u64.u32 	%rd2390, %r4184;
	add.s64 	%rd2391, %rd2389, %rd2390;
	mul.lo.s64 	%rd2392, %rd2375, 977;
	mul.hi.u64 	%rd2393, %rd2375, %rd2388;
	cvt.u32.u64 	%r4192, %rd2392;
	{ .reg .b32 tmp; mov.b64 {tmp, %r4193}, %rd2392; }
	cvt.u32.u64 	%r4194, %rd2391;
	{ .reg .b32 tmp; mov.b64 {tmp, %r4195}, %rd2391; }
	// begin inline asm
	add.cc.u32  %r4189, %r4192, %r4194;
	addc.cc.u32 %r4190, %r4193, %r4195;
	addc.u32    %r4191, 0, 0;
	
	// end inline asm
	cvt.u64.u32 	%rd2394, %r4191;
	add.s64 	%rd2395, %rd2393, %rd2394;
	mul.lo.s64 	%rd2396, %rd2379, 977;
	mul.hi.u64 	%rd2397, %rd2379, %rd2388;
	cvt.u32.u64 	%r4199, %rd2396;
	{ .reg .b32 tmp; mov.b64 {tmp, %r4200}, %rd2396; }
	cvt.u32.u64 	%r4201, %rd2395;
	{ .reg .b32 tmp; mov.b64 {tmp, %r4202}, %rd2395; }
	// begin inline asm
	add.cc.u32  %r4196, %r4199, %r4201;
	addc.cc.u32 %r4197, %r4200, %r4202;
	addc.u32    %r4198, 0, 0;
	
	// end inline asm
	cvt.u64.u32 	%rd2398, %r4198;
	add.s64 	%rd2399, %rd2397, %rd2398;
	mul.lo.s64 	%rd2400, %rd2383, 977;
	mul.hi.u64 	%rd2401, %rd2383, %rd2388;
	cvt.u32.u64 	%r4206, %rd2400;
	{ .reg .b32 tmp; mov.b64 {tmp, %r4207}, %rd2400; }
	cvt.u32.u64 	%r4208, %rd2399;
	{ .reg .b32 tmp; mov.b64 {tmp, %r4209}, %rd2399; }
	// begin inline asm
	add.cc.u32  %r4203, %r4206, %r4208;
	addc.cc.u32 %r4204, %r4207, %r4209;
	addc.u32    %r4205, 0, 0;
	
	// end inline asm
	cvt.u64.u32 	%rd2402, %r4205;
	add.s64 	%rd2403, %rd2401, %rd2402;
	cvt.u32.u64 	%r4223, %rd2384;
	{ .reg .b32 tmp; mov.b64 {tmp, %r4224}, %rd2384; }
	cvt.u32.u64 	%r4225, %rd2385;
	{ .reg .b32 tmp; mov.b64 {tmp, %r4226}, %rd2385; }
	cvt.u32.u64 	%r4227, %rd2386;
	{ .reg .b32 tmp; mov.b64 {tmp, %r4228}, %rd2386; }
	cvt.u32.u64 	%r4239, %rd2403;
	{ .reg .b32 tmp; mov.b64 {tmp, %r4240}, %rd2403; }
	// begin inline asm
	add.cc.u32   %r4210, %r4306, %r4182;
	addc.cc.u32  %r4211, %r4142, %r4183;
	addc.cc.u32  %r4212, %r4223, %r4189;
	addc.cc.u32  %r4213, %r4224, %r4190;
	addc.cc.u32  %r4214, %r4225, %r4196;
	addc.cc.u32  %r4215, %r4226, %r4197;
	addc.cc.u32  %r4216, %r4227, %r4203;
	addc.cc.u32  %r4217, %r4228, %r4204;
	addc.cc.u32  %r4218, %r4149, %r4239;
	addc.cc.u32  %r4219, %r4306, %r4240;
	addc.u32     %r4220, 0, 0;
	
	// end inline asm
	cvt.u64.u32 	%rd2404, %r4219;
	shl.b64 	%rd2405, %rd2404, 32;
	cvt.u64.u32 	%rd2406, %r4218;
	or.b64  	%rd2407, %rd2405, %rd2406;
	mul.lo.s64 	%rd2408, %rd2407, 977;
	mul.hi.u64 	%rd2409, %rd2407, %rd2388;
	cvt.u32.u64 	%r4250, %rd2408;
	{ .reg .b32 tmp; mov.b64 {tmp, %r4251}, %rd2408; }
	cvt.u32.u64 	%r4252, %rd2409;
	{ .reg .b32 tmp; mov.b64 {tmp, %r4253}, %rd2409; }
	// begin inline asm
	add.cc.u32   %r4241, %r4306, %r4250;
	addc.cc.u32  %r4242, %r4218, %r4251;
	addc.cc.u32  %r4243, %r4219, %r4252;
	addc.cc.u32  %r4244, %r4306, %r4253;
	addc.u32     %r4245, 0, 0;
	
	// end inline asm
	// begin inline asm
	add.cc.u32   %r4254, %r4210, %r4241;
	addc.cc.u32  %r4255, %r4211, %r4242;
	addc.cc.u32  %r4256, %r4212, %r4243;
	addc.cc.u32  %r4257, %r4213, %r4244;
	addc.cc.u32  %r4258, %r4214, %r4245;
	addc.cc.u32  %r4259, %r4215, 0;
	addc.cc.u32  %r4260, %r4216, 0;
	addc.cc.u32  %r4261, %r4217, 0;
	addc.u32     %r4262, 0, 0;
	
	// end inline asm
	// begin inline asm
	add.cc.u32   %r4276, %r4134, %r4254;
	addc.cc.u32  %r4277, %r4135, %r4255;
	addc.cc.u32  %r4278, %r4136, %r4256;
	addc.cc.u32  %r4279, %r4137, %r4257;
	addc.cc.u32  %r4280, %r4138, %r4258;
	addc.cc.u32  %r4281, %r4139, %r4259;
	addc.cc.u32  %r4282, %r4140, %r4260;
	addc.cc.u32  %r4283, %r4141, %r4261;
	addc.cc.u32  %r4284, %r4306, %r4262;
	addc.cc.u32  %r4285, %r4306, %r4306;
	addc.u32     %r4286, 0, 0;
	
	// end inline asm
	cvt.u64.u32 	%rd2410, %r4277;
	shl.b64 	%rd2411, %rd2410, 32;
	cvt.u64.u32 	%rd2412, %r4276;
	or.b64  	%rd6912, %rd2411, %rd2412;
	cvt.u64.u32 	%rd2413, %r4279;
	shl.b64 	%rd2414, %rd2413, 32;
	cvt.u64.u32 	%rd2415, %r4278;
	or.b64  	%rd6913, %rd2414, %rd2415;
	cvt.u64.u32 	%rd2416, %r4281;
	shl.b64 	%rd2417, %rd2416, 32;
	cvt.u64.u32 	%rd2418, %r4280;
	or.b64  	%rd6914, %rd2417, %rd2418;
	cvt.u64.u32 	%rd2419, %r4283;
	shl.b64 	%rd2420, %rd2419, 32;
	cvt.u64.u32 	%rd2421, %r4282;
	or.b64  	%rd6915, %rd2420, %rd2421;
	cvt.u64.u32 	%rd2422, %r4285;
	shl.b64 	%rd2423, %rd2422, 32;
	cvt.u64.u32 	%rd2424, %r4284;
	or.b64  	%rd6916, %rd2423, %rd2424;
$L__BB0_40:
	setp.ne.s64 	%p53, %rd6916, 0;
	@%p53 bra 	$L__BB0_167;
	and.b64  	%rd2425, %rd6915, %rd6914;
	and.b64  	%rd2426, %rd2425, %rd6913;
	setp.eq.s64 	%p54, %rd2426, -1;
	setp.gt.u64 	%p55, %rd6912, -4294968274;
	and.pred  	%p56, %p54, %p55;
	@%p56 bra 	$L__BB0_167;
	mul.lo.s64 	%rd2427, %rd22, %rd6912;
	mul.hi.u64 	%rd2428, %rd6912, %rd22;
	cvt.u32.u64 	%r4354, %rd2427;
	{ .reg .b32 tmp; mov.b64 {tmp, %r4355}, %rd2427; }
	mov.b32 	%r4617, 0;
	// begin inline asm
	add.cc.u32  %r4349, %r4617, %r4354;
	addc.cc.u32 %r4350, %r4617, %r4355;
	addc.u32    %r4351, 0, 0;
	add.cc.u32  %r4349, %r4349, %r4617;
	addc.cc.u32 %r4350, %r4350, %r4617;
	addc.u32    %r4351, %r4351, 0;
	
	// end inline asm
	cvt.u64.u32 	%rd2429, %r4351;
	add.s64 	%rd2430, %rd2428, %rd2429;
	mul.lo.s64 	%rd2431, %rd23, %rd6912;
	mul.hi.u64 	%rd2432, %rd6912, %rd23;
	cvt.u32.u64 	%r4363, %rd2431;
	{ .reg .b32 tmp; mov.b64 {tmp, %r4364}, %rd2431; }
	cvt.u32.u64 	%r4365, %rd2430;
	{ .reg .b32 tmp; mov.b64 {tmp, %r4366}, %rd2430; }
	// begin inline asm
	add.cc.u32  %r4358, %r4617, %r4363;
	addc.cc.u32 %r4359, %r4617, %r4364;
	addc.u32    %r4360, 0, 0;
	add.cc.u32  %r4358, %r4358, %r4365;
	addc.cc.u32 %r4359, %r4359, %r4366;
	addc.u32    %r4360, %r4360, 0;
	
	// end inline asm
	cvt.u64.u32 	%rd2433, %r4360;
	add.s64 	%rd2434, %rd2432, %rd2433;
	mul.lo.s64 	%rd2435, %rd24, %rd6912;
	mul.hi.u64 	%rd2436, %rd6912, %rd24;
	cvt.u32.u64 	%r4372, %rd2435;
	{ .reg .b32 tmp; mov.b64 {tmp, %r4373}, %rd2435; }
	cvt.u32.u64 	%r4374, %rd2434;
	{ .reg .b32 tmp; mov.b64 {tmp, %r4375}, %rd2434; }
	// begin inline asm
	add.cc.u32  %r4367, %r4617, %r4372;
	addc.cc.u32 %r4368, %r4617, %r4373;
	addc.u32    %r4369, 0, 0;
	add.cc.u32  %r4367, %r4367, %r4374;
	addc.cc.u32 %r4368, %r4368, %r4375;
	addc.u32    %r4369, %r4369, 0;
	
	// end inline asm
	cvt.u64.u32 	%rd2437, %r4369;
	add.s64 	%rd2438, %rd2436, %rd2437;
	mul.lo.s64 	%rd2439, %rd25, %rd6912;
	mul.hi.u64 	%rd2440, %rd6912, %rd25;
	cvt.u32.u64 	%r4381, %rd2439;
	{ .reg .b32 tmp; mov.b64 {tmp, %r4382}, %rd2439; }
	cvt.u32.u64 	%r4383, %rd2438;
	{ .reg .b32 tmp; mov.b64 {tmp, %r4384}, %rd2438; }
	// begin inline asm
	add.cc.u32  %r4376, %r4617, %r4381;
	addc.cc.u32 %r4377, %r4617, %r4382;
	addc.u32    %r4378, 0, 0;
	add.cc.u32  %r4376, %r4376, %r4383;
	addc.cc.u32 %r4377, %r4377, %r4384;
	addc.u32    %r4378, %r4378, 0;
	
	// end inline asm
	cvt.u64.u32 	%rd2441, %r4378;
	add.s64 	%rd2442, %rd2440, %rd2441;
	mul.lo.s64 	%rd2443, %rd22, %rd6913;
	mul.hi.u64 	%rd2444, %rd6913, %rd22;
	cvt.u32.u64 	%r4390, %rd2443;
	{ .reg .b32 tmp; mov.b64 {tmp, %r4391}, %rd2443; }
	// begin inline asm
	add.cc.u32  %r4385, %r4358, %r4390;
	addc.cc.u32 %r4386, %r4359, %r4391;
	addc.u32    %r4387, 0, 0;
	add.cc.u32  %r4385, %r4385, %r4617;
	addc.cc.u32 %r4386, %r4386, %r4617;
	addc.u32    %r4387, %r4387, 0;
	
	// end inline asm
	cvt.u64.u32 	%rd2445, %r4387;
	add.s64 	%rd2446, %rd2444, %rd2445;
	mul.lo.s64 	%rd2447, %rd23, %rd6913;
	mul.hi.u64 	%rd2448, %rd6913, %rd23;
	cvt.u32.u64 	%r4399, %rd2447;
	{ .reg .b32 tmp; mov.b64 {tmp, %r4400}, %rd2447; }
	cvt.u32.u64 	%r4401, %rd2446;
	{ .reg .b32 tmp; mov.b64 {tmp, %r4402}, %rd2446; }
	// begin inline asm
	add.cc.u32  %r4394, %r4367, %r4399;
	addc.cc.u32 %r4395, %r4368, %r4400;
	addc.u32    %r4396, 0, 0;
	add.cc.u32  %r4394, %r4394, %r4401;
	addc.cc.u32 %r4395, %r4395, %r4402;
	addc.u32    %r4396, %r4396, 0;
	
	// end inline asm
	cvt.u64.u32 	%rd2449, %r4396;
	add.s64 	%rd2450, %rd2448, %rd2449;
	mul.lo.s64 	%rd2451, %rd24, %rd6913;
	mul.hi.u64 	%rd2452, %rd6913, %rd24;
	cvt.u32.u64 	%r4408, %rd2451;
	{ .reg .b32 tmp; mov.b64 {tmp, %r4409}, %rd2451; }
	cvt.u32.u64 	%r4410, %rd2450;
	{ .reg .b32 tmp; mov.b64 {tmp, %r4411}, %rd2450; }
	// begin inline asm
	add.cc.u32  %r4403, %r4376, %r4408;
	addc.cc.u32 %r4404, %r4377, %r4409;
	addc.u32    %r4405, 0, 0;
	add.cc.u32  %r4403, %r4403, %r4410;
	addc.cc.u32 %r4404, %r4404, %r4411;
	addc.u32    %r4405, %r4405, 0;
	
	// end inline asm
	cvt.u64.u32 	%rd2453, %r4405;
	add.s64 	%rd2454, %rd2452, %rd2453;
	mul.lo.s64 	%rd2455, %rd25, %rd6913;
	mul.hi.u64 	%rd2456, %rd6913, %rd25;
	cvt.u32.u64 	%r4415, %rd2442;
	{ .reg .b32 tmp; mov.b64 {tmp, %r4416}, %rd2442; }
	cvt.u32.u64 	%r4417, %rd2455;
	{ .reg .b32 tmp; mov.b64 {tmp, %r4418}, %rd2455; }
	cvt.u32.u64 	%r4419, %rd2454;
	{ .reg .b32 tmp; mov.b64 {tmp, %r4420}, %rd2454; }
	// begin inline asm
	add.cc.u32  %r4412, %r4415, %r4417;
	addc.cc.u32 %r4413, %r4416, %r4418;
	addc.u32    %r4414, 0, 0;
	add.cc.u32  %r4412, %r4412, %r4419;
	addc.cc.u32 %r4413, %r4413, %r4420;
	addc.u32    %r4414, %r4414, 0;
	
	// end inline asm
	cvt.u64.u32 	%rd2457, %r4414;
	add.s64 	%rd2458, %rd2456, %rd2457;
	mul.lo.s64 	%rd2459, %rd22, %rd6914;
	mul.hi.u64 	%rd2460, %rd6914, %rd22;
	cvt.u32.u64 	%r4426, %rd2459;
	{ .reg .b32 tmp; mov.b64 {tmp, %r4427}, %rd2459; }
	// begin inline asm
	add.cc.u32  %r4421, %r4394, %r4426;
	addc.cc.u32 %r4422, %r4395, %r4427;
	addc.u32    %r4423, 0, 0;
	add.cc.u32  %r4421, %r4421, %r4617;
	addc.cc.u32 %r4422, %r4422, %r4617;
	addc.u32    %r4423, %r4423, 0;
	
	// end inline asm
	cvt.u64.u32 	%rd2461, %r4423;
	add.s64 	%rd2462, %rd2460, %rd2461;
	mul.lo.s64 	%rd2463, %rd23, %rd6914;
	mul.hi.u64 	%rd2464, %rd6914, %rd23;
	cvt.u32.u64 	%r4435, %rd2463;
	{ .reg .b32 tmp; mov.b64 {tmp, %r4436}, %rd2463; }
	cvt.u32.u64 	%r4437, %rd2462;
	{ .reg .b32 tmp; mov.b64 {tmp, %r4438}, %rd2462; }
	// begin inline asm
	add.cc.u32  %r4430, %r4403, %r4435;
	addc.cc.u32 %r4431, %r4404, %r4436;
	addc.u32    %r4432, 0, 0;
	add.cc.u32  %r4430, %r4430, %r4437;
	addc.cc.u32 %r4431, %r4431, %r4438;
	addc.u32    %r4432, %r4432, 0;
	
	// end inline asm
	cvt.u64.u32 	%rd2465, %r4432;
	add.s64 	%rd2466, %rd2464, %rd2465;
	mul.lo.s64 	%rd2467, %rd24, %rd6914;
	mul.hi.u64 	%rd2468, %rd6914, %rd24;
	cvt.u32.u64 	%r4444, %rd2467;
	{ .reg .b32 tmp; mov.b64 {tmp, %r4445}, %rd2467; }
	cvt.u32.u64 	%r4446, %rd2466;
	{ .reg .b32 tmp; mov.b64 {tmp, %r4447}, %rd2466; }
	// begin inline asm
	add.cc.u32  %r4439, %r4412, %r4444;
	addc.cc.u32 %r4440, %r4413, %r4445;
	addc.u32    %r4441, 0, 0;
	add.cc.u32  %r4439, %r4439, %r4446;
	addc.cc.u32 %r4440, %r4440, %r4447;
	addc.u32    %r4441, %r4441, 0;
	
	// end inline asm
	cvt.u64.u32 	%rd2469, %r4441;
	add.s64 	%rd2470, %rd2468, %rd2469;
	mul.lo.s64 	%rd2471, %rd25, %rd6914;
	mul.hi.u64 	%rd2472, %rd6914, %rd25;
	cvt.u32.u64 	%r4451, %rd2458;
	{ .reg .b32 tmp; mov.b64 {tmp, %r4452}, %rd2458; }
	cvt.u32.u64 	%r4453, %rd2471;
	{ .reg .b32 tmp; mov.b64 {tmp, %r4454}, %rd2471; }
	cvt.u32.u64 	%r4455, %rd2470;
	{ .reg .b32 tmp; mov.b64 {tmp, %r4456}, %rd2470; }
	// begin inline asm
	add.cc.u32  %r4448, %r4451, %r4453;
	addc.cc.u32 %r4449, %r4452, %r4454;
	addc.u32    %r4450, 0, 0;
	add.cc.u32  %r4448, %r4448, %r4455;
	addc.cc.u32 %r4449, %r4449, %r4456;
	addc.u32    %r4450, %r4450, 0;
	
	// end inline asm
	cvt.u64.u32 	%rd2473, %r4450;
	add.s64 	%rd2474, %rd2472, %rd2473;
	mul.lo.s64 	%rd2475, %rd22, %rd6915;
	mul.hi.u64 	%rd2476, %rd6915, %rd22;
	cvt.u32.u64 	%r4462, %rd2475;
	{ .reg .b32 tmp; mov.b64 {tmp, %r4463}, %rd2475; }
	// begin inline asm
	add.cc.u32  %r4457, %r4430, %r4462;
	addc.cc.u32 %r4458, %r4431, %r4463;
	addc.u32    %r4459, 0, 0;
	add.cc.u32  %r4457, %r4457, %r4617;
	addc.cc.u32 %r4458, %r4458, %r4617;
	addc.u32    %r4459, %r4459, 0;
	
	// end inline asm
	cvt.u64.u32 	%rd2477, %r4459;
	add.s64 	%rd2478, %rd2476, %rd2477;
	mul.lo.s64 	%rd2479, %rd23, %rd6915;
	mul.hi.u64 	%rd2480, %rd6915, %rd23;
	cvt.u32.u64 	%r4471, %rd2479;
	{ .reg .b32 tmp; mov.b64 {tmp, %r4472}, %rd2479; }
	cvt.u32.u64 	%r4473, %rd2478;
	{ .reg .b32 tmp; mov.b64 {tmp, %r4474}, %rd2478; }
	// begin inline asm
	add.cc.u32  %r4466, %r4439, %r4471;
	addc.cc.u32 %r4467, %r4440, %r4472;
	addc.u32    %r4468, 0, 0;
	add.cc.u32  %r4466, %r4466, %r4473;
	addc.cc.u32 %r4467, %r4467, %r4474;
	addc.u32    %r4468, %r4468, 0;
	
	// end inline asm
	cvt.u64.u32 	%rd2481, %r4467;
	shl.b64 	%rd2482, %rd2481, 32;
	cvt.u64.u32 	%rd2483, %r4466;
	or.b64  	%rd2484, %rd2482, %rd2483;
	cvt.u64.u32 	%rd2485, %r4468;
	add.s64 	%rd2486, %rd2480, %rd2485;
	mul.lo.s64 	%rd2487, %rd24, %rd6915;
	mul.hi.u64 	%rd2488, %rd6915, %rd24;
	cvt.u32.u64 	%r4480, %rd2487;
	{ .reg .b32 tmp; mov.b64 {tmp, %r4481}, %rd2487; }
	cvt.u32.u64 	%r4482, %rd2486;
	{ .reg .b32 tmp; mov.b64 {tmp, %r4483}, %rd2486; }
	// begin inline asm
	add.cc.u32  %r4475, %r4448, %r4480;
	addc.cc.u32 %r4476, %r4449, %r4481;
	addc.u32    %r4477, 0, 0;
	add.cc.u32  %r4475, %r4475, %r4482;
	addc.cc.u32 %r4476, %r4476, %r4483;
	addc.u32    %r4477, %r4477, 0;
	
	// end inline asm
	cvt.u64.u32 	%rd2489, %r4476;
	shl.b64 	%rd2490, %rd2489, 32;
	cvt.u64.u32 	%rd2491, %r4475;
	or.b64  	%rd2492, %rd2490, %rd2491;
	cvt.u64.u32 	%rd2493, %r4477;
	add.s64 	%rd2494, %rd2488, %rd2493;
	mul.lo.s64 	%rd2495, %rd25, %rd6915;
	mul.hi.u64 	%rd2496, %rd6915, %rd25;
	cvt.u32.u64 	%r4487, %rd2474;
	{ .reg .b32 tmp; mov.b64 {tmp, %r4488}, %rd2474; }
	cvt.u32.u64 	%r4489, %rd2495;
	{ .reg .b32 tmp; mov.b64 {tmp, %r4490}, %rd2495; }
	cvt.u32.u64 	%r4491, %rd2494;
	{ .reg .b32 tmp; mov.b64 {tmp, %r4492}, %rd2494; }
	// begin inline asm
	add.cc.u32  %r4484, %r4487, %r4489;
	addc.cc.u32 %r4485, %r4488, %r4490;
	addc.u32    %r4486, 0, 0;
	add.cc.u32  %r4484, %r4484, %r4491;
	addc.cc.u32 %r4485, %r4485, %r4492;
	addc.u32    %r4486, %r4486, 0;
	
	// end inline asm
	cvt.u64.u32 	%rd2497, %r4485;
	shl.b64 	%rd2498, %rd2497, 32;
	cvt.u64.u32 	%rd2499, %r4484;
	or.b64  	%rd2500, %rd2498, %rd2499;
	cvt.u64.u32 	%rd2501, %r4486;
	add.s64 	%rd2502, %rd2496, %rd2501;
	mov.b64 	{%r4618, %r4619}, %rd2491;
	mov.b64 	{%r4620, %r4621}, %rd2482;
	mov.b64 	%rd2503, {%r4621, %r4618};
	mov.b64 	{%r4622, %r4623}, %rd2499;
	mov.b64 	{%r4624, %r4625}, %rd2490;
	mov.b64 	%rd2504, {%r4625, %r4622};
	mov.b64 	{%r4626, %r4627}, %rd2502;
	mov.b64 	{%r4628, %r4629}, %rd2498;
	mov.b64 	%rd2505, {%r4629, %r4626};
	mul.lo.s64 	%rd2506, %rd2484, 977;
	mov.b64 	%rd2507, 977;
	mul.hi.u64 	%rd2508, %rd2484, %rd2507;
	cvt.u32.u64 	%r4496, %rd2506;
	{ .reg .b32 tmp; mov.b64 {tmp, %r4497}, %rd2506; }
	// begin inline asm
	add.cc.u32  %r4493, %r4496, %r4617;
	addc.cc.u32 %r4494, %r4497, %r4617;
	addc.u32    %r4495, 0, 0;
	
	// end inline asm
	cvt.u64.u32 	%rd2509, %r4495;
	add.s64 	%rd2510, %rd2508, %rd2509;
	mul.lo.s64 	%rd2511, %rd2492, 977;
	mul.hi.u64 	%rd2512, %rd2492, %rd2507;
	cvt.u32.u64 	%r4503, %rd2511;
	{ .reg .b32 tmp; mov.b64 {tmp, %r4504}, %rd2511; }
	cvt.u32.u64 	%r4505, %rd2510;
	{ .reg .b32 tmp; mov.b64 {tmp, %r4506}, %rd2510; }
	// begin inline asm
	add.cc.u32  %r4500, %r4503, %r4505;
	addc.cc.u32 %r4501, %r4504, %r4506;
	addc.u32    %r4502, 0, 0;
	
	// end inline asm
	cvt.u64.u32 	%rd2513, %r4502;
	add.s64 	%rd2514, %rd2512, %rd2513;
	mul.lo.s64 	%rd2515, %rd2500, 977;
	mul.hi.u64 	%rd2516, %rd2500, %rd2507;
	cvt.u32.u64 	%r4510, %rd2515;
	{ .reg .b32 tmp; mov.b64 {tmp, %r4511}, %rd2515; }
	cvt.u32.u64 	%r4512, %rd2514;
	{ .reg .b32 tmp; mov.b64 {tmp, %r4513}, %rd2514; }
	// begin inline asm
	add.cc.u32  %r4507, %r4510, %r4512;
	addc.cc.u32 %r4508, %r4511, %r4513;
	addc.u32    %r4509, 0, 0;
	
	// end inline asm
	cvt.u64.u32 	%rd2517, %r4509;
	add.s64 	%rd2518, %rd2516, %rd2517;
	mul.lo.s64 	%rd2519, %rd2502, 977;
	mul.hi.u64 	%rd2520, %rd2502, %rd2507;
	cvt.u32.u64 	%r4517, %rd2519;
	{ .reg .b32 tmp; mov.b64 {tmp, %r4518}, %rd2519; }
	cvt.u32.u64 	%r4519, %rd2518;
	{ .reg .b32 tmp; mov.b64 {tmp, %r4520}, %rd2518; }
	// begin inline asm
	add.cc.u32  %r4514, %r4517, %r4519;
	addc.cc.u32 %r4515, %r4518, %r4520;
	addc.u32    %r4516, 0, 0;
	
	// end inline asm
	cvt.u64.u32 	%rd2521, %r4516;
	add.s64 	%rd2522, %rd2520, %rd2521;
	cvt.u32.u64 	%r4534, %rd2503;
	{ .reg .b32 tmp; mov.b64 {tmp, %r4535}, %rd2503; }
	cvt.u32.u64 	%r4536, %rd2504;
	{ .reg .b32 tmp; mov.b64 {tmp, %r4537}, %rd2504; }
	cvt.u32.u64 	%r4538, %rd2505;
	{ .reg .b32 tmp; mov.b64 {tmp, %r4539}, %rd2505; }
	{ .reg .b32 tmp; mov.b64 {tmp, %r4540}, %rd2502; }
	cvt.u32.u64 	%r4550, %rd2522;
	{ .reg .b32 tmp; mov.b64 {tmp, %r4551}, %rd2522; }
	// begin inline asm
	add.cc.u32   %r4521, %r4617, %r4493;
	addc.cc.u32  %r4522, %r4466, %r4494;
	addc.cc.u32  %r4523, %r4534, %r4500;
	addc.cc.u32  %r4524, %r4535, %r4501;
	addc.cc.u32  %r4525, %r4536, %r4507;
	addc.cc.u32  %r4526, %r4537, %r4508;
	addc.cc.u32  %r4527, %r4538, %r4514;
	addc.cc.u32  %r4528, %r4539, %r4515;
	addc.cc.u32  %r4529, %r4540, %r4550;
	addc.cc.u32  %r4530, %r4617, %r4551;
	addc.u32     %r4531, 0, 0;
	
	// end inline asm
	cvt.u64.u32 	%rd2523, %r4530;
	shl.b64 	%rd2524, %rd2523, 32;
	cvt.u64.u32 	%rd2525, %r4529;
	or.b64  	%rd2526, %rd2524, %rd2525;
	mul.lo.s64 	%rd2527, %rd2526, 977;
	mul.hi.u64 	%rd2528, %rd2526, %rd2507;
	cvt.u32.u64 	%r4561, %rd2527;
	{ .reg .b32 tmp; mov.b64 {tmp, %r4562}, %rd2527; }
	cvt.u32.u64 	%r4563, %rd2528;
	{ .reg .b32 tmp; mov.b64 {tmp, %r4564}, %rd2528; }
	// begin inline asm
	add.cc.u32   %r4552, %r4617, %r4561;
	addc.cc.u32  %r4553, %r4529, %r4562;
	addc.cc.u32  %r4554, %r4530, %r4563;
	addc.cc.u32  %r4555, %r4617, %r4564;
	addc.u32     %r4556, 0, 0;
	
	// end inline asm
	// begin inline asm
	add.cc.u32   %r4565, %r4521, %r4552;
	addc.cc.u32  %r4566, %r4522, %r4553;
	addc.cc.u32  %r4567, %r4523, %r4554;
	addc.cc.u32  %r4568, %r4524, %r4555;
	addc.cc.u32  %r4569, %r4525, %r4556;
	addc.cc.u32  %r4570, %r4526, 0;
	addc.cc.u32  %r4571, %r4527, 0;
	addc.cc.u32  %r4572, %r4528, 0;
	addc.u32     %r4573, 0, 0;
	
	// end inline asm
	// begin inline asm
	add.cc.u32   %r4587, %r4349, %r4565;
	addc.cc.u32  %r4588, %r4350, %r4566;
	addc.cc.u32  %r4589, %r4385, %r4567;
	addc.cc.u32  %r4590, %r4386, %r4568;
	addc.cc.u32  %r4591, %r4421, %r4569;
	addc.cc.u32  %r4592, %r4422, %r4570;
	addc.cc.u32  %r4593, %r4457, %r4571;
	addc.cc.u32  %r4594, %r4458, %r4572;
	addc.cc.u32  %r4595, %r4617, %r4573;
	addc.cc.u32  %r4596, %r4617, %r4617;
	addc.u32     %r4597, 0, 0;
	
	// end inline asm
	cvt.u64.u32 	%rd2529, %r4588;
	shl.b64 	%rd2530, %rd2529, 32;
	cvt.u64.u32 	%rd2531, %r4587;
	or.b64  	%rd6917, %rd2530, %rd2531;
	cvt.u64.u32 	%rd2532, %r4590;
	shl.b64 	%rd2533, %rd2532, 32;
	cvt.u64.u32 	%rd2534, %r4589;
	or.b64  	%rd6918, %rd2533, %rd2534;
	cvt.u64.u32 	%rd2535, %r4592;
	shl.b64 	%rd2536, %rd2535, 32;
	cvt.u64.u32 	%rd2537, %r4591;
	or.b64  	%rd6919, %rd2536, %rd2537;
	cvt.u64.u32 	%rd2538, %r4594;
	shl.b64 	%rd2539, %rd2538, 32;
	cvt.u64.u32 	%rd2540, %r4593;
	or.b64  	%rd6920, %rd2539, %rd2540;
	cvt.u64.u32 	%rd2541, %r4596;
	shl.b64 	%rd2542, %rd2541, 32;
	cvt.u64.u32 	%rd2543, %r4595;
	or.b64  	%rd6921, %rd2542, %rd2543;
$L__BB0_43:
	setp.ne.s64 	%p57, %rd6921, 0;
	@%p57 bra 	$L__BB0_168;
	and.b64  	%rd2544, %rd6920, %rd6919;
	and.b64  	%rd2545, %rd2544, %rd6918;
	setp.eq.s64 	%p58, %rd2545, -1;
	setp.gt.u64 	%p59, %rd6917, -4294968274;
	and.pred  	%p60, %p58, %p59;
	@%p60 bra 	$L__BB0_168;
	mul.lo.s64 	%rd2546, %rd6918, %rd6917;
	mul.hi.u64 	%rd2547, %rd6917, %rd6918;
	cvt.u32.u64 	%r4635, %rd2546;
	{ .reg .b32 tmp; mov.b64 {tmp, %r4636}, %rd2546; }
	mov.b32 	%r4908, 0;
	// begin inline asm
	add.cc.u32  %r4630, %r4908, %r4635;
	addc.cc.u32 %r4631, %r4908, %r4636;
	addc.u32    %r4632, 0, 0;
	add.cc.u32  %r4630, %r4630, %r4908;
	addc.cc.u32 %r4631, %r4631, %r4908;
	addc.u32    %r4632, %r4632, 0;
	
	// end inline asm
	cvt.u64.u32 	%rd2548, %r4631;
	shl.b64 	%rd2549, %rd2548, 32;
	cvt.u64.u32 	%rd2550, %r4630;
	or.b64  	%rd2551, %rd2549, %rd2550;
	cvt.u64.u32 	%rd2552, %r4632;
	add.s64 	%rd2553, %rd2547, %rd2552;
	mul.lo.s64 	%rd2554, %rd6919, %rd6917;
	mul.hi.u64 	%rd2555, %rd6917, %rd6919;
	cvt.u32.u64 	%r4644, %rd2554;
	{ .reg .b32 tmp; mov.b64 {tmp, %r4645}, %rd2554; }
	cvt.u32.u64 	%r4646, %rd2553;
	{ .reg .b32 tmp; mov.b64 {tmp, %r4647}, %rd2553; }
	// begin inline asm
	add.cc.u32  %r4639, %r4908, %r4644;
	addc.cc.u32 %r4640, %r4908, %r4645;
	addc.u32    %r4641, 0, 0;
	add.cc.u32  %r4639, %r4639, %r4646;
	addc.cc.u32 %r4640, %r4640, %r4647;
	addc.u32    %r4641, %r4641, 0;
	
	// end inline asm
	cvt.u64.u32 	%rd2556, %r4640;
	shl.b64 	%rd2557, %rd2556, 32;
	cvt.u64.u32 	%rd2558, %r4639;
	or.b64  	%rd2559, %rd2557, %rd2558;
	cvt.u64.u32 	%rd2560, %r4641;
	add.s64 	%rd2561, %rd2555, %rd2560;
	mul.lo.s64 	%rd2562, %rd6920, %rd6917;
	mul.hi.u64 	%rd2563, %rd6917, %rd6920;
	cvt.u32.u64 	%r4653, %rd2562;
	{ .reg .b32 tmp; mov.b64 {tmp, %r4654}, %rd2562; }
	cvt.u32.u64 	%r4655, %rd2561;
	{ .reg .b32 tmp; mov.b64 {tmp, %r4656}, %rd2561; }
	// begin inline asm
	add.cc.u32  %r4648, %r4908, %r4653;
	addc.cc.u32 %r4649, %r4908, %r4654;
	addc.u32    %r4650, 0, 0;
	add.cc.u32  %r4648, %r4648, %r4655;
	addc.cc.u32 %r4649, %r4649, %r4656;
	addc.u32    %r4650, %r4650, 0;
	
	// end inline asm
	cvt.u64.u32 	%rd2564, %r4650;
	add.s64 	%rd2565, %rd2563, %rd2564;
	mul.lo.s64 	%rd2566, %rd6919, %rd6918;
	mul.hi.u64 	%rd2567, %rd6918, %rd6919;
	cvt.u32.u64 	%r4662, %rd2566;
	{ .reg .b32 tmp; mov.b64 {tmp, %r4663}, %rd2566; }
	// begin inline asm
	add.cc.u32  %r4657, %r4648, %r4662;
	addc.cc.u32 %r4658, %r4649, %r4663;
	addc.u32    %r4659, 0, 0;
	add.cc.u32  %r4657, %r4657, %r4908;
	addc.cc.u32 %r4658, %r4658, %r4908;
	addc.u32    %r4659, %r4659, 0;
	
	// end inline asm
	cvt.u64.u32 	%rd2568, %r4658;
	shl.b64 	%rd2569, %rd2568, 32;
	cvt.u64.u32 	%rd2570, %r4657;
	or.b64  	%rd2571, %rd2569, %rd2570;
	cvt.u64.u32 	%rd2572, %r4659;
	add.s64 	%rd2573, %rd2567, %rd2572;
	mul.lo.s64 	%rd2574, %rd6920, %rd6918;
	mul.hi.u64 	%rd2575, %rd6918, %rd6920;
	cvt.u32.u64 	%r4669, %rd2565;
	{ .reg .b32 tmp; mov.b64 {tmp, %r4670}, %rd2565; }
	cvt.u32.u64 	%r4671, %rd2574;
	{ .reg .b32 tmp; mov.b64 {tmp, %r4672}, %rd2574; }
	cvt.u32.u64 	%r4673, %rd2573;
	{ .reg .b32 tmp; mov.b64 {tmp, %r4674}, %rd2573; }
	// begin inline asm
	add.cc.u32  %r4666, %r4669, %r4671;
	addc.cc.u32 %r4667, %r4670, %r4672;
	addc.u32    %r4668, 0, 0;
	add.cc.u32  %r4666, %r4666, %r4673;
	addc.cc.u32 %r4667, %r4667, %r4674;
	addc.u32    %r4668, %r4668, 0;
	
	// end inline asm
	cvt.u64.u32 	%rd2576, %r4667;
	shl.b64 	%rd2577, %rd2576, 32;
	cvt.u64.u32 	%rd2578, %r4666;
	or.b64  	%rd2579, %rd2577, %rd2578;
	cvt.u64.u32 	%rd2580, %r4668;
	add.s64 	%rd2581, %rd2575, %rd2580;
	mul.lo.s64 	%rd2582, %rd6920, %rd6919;
	mul.hi.u64 	%rd2583, %rd6919, %rd6920;
	cvt.u32.u64 	%r4678, %rd2581;
	{ .reg .b32 tmp; mov.b64 {tmp, %r4679}, %rd2581; }
	cvt.u32.u64 	%r4680, %rd2582;
	{ .reg .b32 tmp; mov.b64 {tmp, %r4681}, %rd2582; }
	// begin inline asm
	add.cc.u32  %r4675, %r4678, %r4680;
	addc.cc.u32 %r4676, %r4679, %r4681;
	addc.u32    %r4677, 0, 0;
	add.cc.u32  %r4675, %r4675, %r4908;
	addc.cc.u32 %r4676, %r4676, %r4908;
	addc.u32    %r4677, %r4677, 0;
	
	// end inline asm
	cvt.u64.u32 	%rd2584, %r4676;
	shl.b64 	%rd2585, %rd2584, 32;
	cvt.u64.u32 	%rd2586, %r4675;
	or.b64  	%rd2587, %rd2585, %rd2586;
	cvt.u64.u32 	%rd2588, %r4677;
	add.s64 	%rd2589, %rd2583, %rd2588;
	mov.b64 	{%r4909, %r4910}, %rd2559;
	mov.b64 	{%r4911, %r4912}, %rd2549;
	shf.l.wrap.b32 	%r4913, %r4912, %r4909, 1;
	shf.l.wrap.b32 	%r4914, %r4909, %r4910, 1;
	mov.b64 	%rd2590, {%r4913, %r4914};
	mov.b64 	{%r4915, %r4916}, %rd2571;
	mov.b64 	{%r4917, %r4918}, %rd2557;
	shf.l.wrap.b32 	%r4919, %r4918, %r4915, 1;
	shf.l.wrap.b32 	%r4920, %r4915, %r4916, 1;
	mov.b64 	%rd2591, {%r4919, %r4920};
	mov.b64 	{%r4921, %r4922}, %rd2579;
	mov.b64 	{%r4923, %r4924}, %rd2569;
	shf.l.wrap.b32 	%r4925, %r4924, %r4921, 1;
	shf.l.wrap.b32 	%r4926, %r4921, %r4922, 1;
	mov.b64 	%rd2592, {%r4925, %r4926};
	mov.b64 	{%r4927, %r4928}, %rd2587;
	mov.b64 	{%r4929, %r4930}, %rd2577;
	shf.l.wrap.b32 	%r4931, %r4930, %r4927, 1;
	shf.l.wrap.b32 	%r4932, %r4927, %r4928, 1;
	mov.b64 	%rd2593, {%r4931, %r4932};
	shr.u64 	%rd2594, %rd2589, 63;
	mov.b64 	{%r4933, %r4934}, %rd2589;
	mov.b64 	{%r4935, %r4936}, %rd2585;
	shf.l.wrap.b32 	%r4937, %r4936, %r4933, 1;
	shf.l.wrap.b32 	%r4938, %r4933, %r4934, 1;
	mov.b64 	%rd2595, {%r4937, %r4938};
	mul.lo.s64 	%rd2596, %rd6917, %rd6917;
	mul.hi.u64 	%rd2597, %rd6917, %rd6917;
	cvt.u32.u64 	%r4693, %rd2596;
	{ .reg .b32 tmp; mov.b64 {tmp, %r4694}, %rd2596; }
	cvt.u32.u64 	%r4695, %rd2597;
	{ .reg .b32 tmp; mov.b64 {tmp, %r4696}, %rd2597; }
	// begin inline asm
	add.cc.u32   %r4684, %r4908, %r4693;
	addc.cc.u32  %r4685, %r4908, %r4694;
	addc.cc.u32  %r4686, %r4908, %r4695;
	addc.cc.u32  %r4687, %r4908, %r4696;
	addc.u32     %r4688, 0, 0;
	
	// end inline asm
	mul.lo.s64 	%rd2598, %rd6918, %rd6918;
	mul.hi.u64 	%rd2599, %rd6918, %rd6918;
	cvt.u32.u64 	%r4706, %rd2598;
	{ .reg .b32 tmp; mov.b64 {tmp, %r4707}, %rd2598; }
	cvt.u32.u64 	%r4708, %rd2599;
	{ .reg .b32 tmp; mov.b64 {tmp, %r4709}, %rd2599; }
	// begin inline asm
	add.cc.u32   %r4697, %r4688, %r4706;
	addc.cc.u32  %r4698, %r4908, %r4707;
	addc.cc.u32  %r4699, %r4908, %r4708;
	addc.cc.u32  %r4700, %r4908, %r4709;
	addc.u32     %r4701, 0, 0;
	
	// end inline asm
	mul.lo.s64 	%rd2600, %rd6919, %rd6919;
	mul.hi.u64 	%rd2601, %rd6919, %rd6919;
	cvt.u32.u64 	%r4719, %rd2600;
	{ .reg .b32 tmp; mov.b64 {tmp, %r4720}, %rd2600; }
	cvt.u32.u64 	%r4721, %rd2601;
	{ .reg .b32 tmp; mov.b64 {tmp, %r4722}, %rd2601; }
	// begin inline asm
	add.cc.u32   %r4710, %r4701, %r4719;
	addc.cc.u32  %r4711, %r4908, %r4720;
	addc.cc.u32  %r4712, %r4908, %r4721;
	addc.cc.u32  %r4713, %r4908, %r4722;
	addc.u32     %r4714, 0, 0;
	
	// end inline asm
	mul.lo.s64 	%rd2602, %rd6920, %rd6920;
	mul.hi.u64 	%rd2603, %rd6920, %rd6920;
	cvt.u32.u64 	%r4732, %rd2602;
	{ .reg .b32 tmp; mov.b64 {tmp, %r4733}, %rd2602; }
	cvt.u32.u64 	%r4734, %rd2603;
	{ .reg .b32 tmp; mov.b64 {tmp, %r4735}, %rd2603; }
	// begin inline asm
	add.cc.u32   %r4723, %r4714, %r4732;
	addc.cc.u32  %r4724, %r4908, %r4733;
	addc.cc.u32  %r4725, %r4908, %r4734;
	addc.cc.u32  %r4726, %r4908, %r4735;
	addc.u32     %r4727, 0, 0;
	
	// end inline asm
	shl.b32 	%r4770, %r4630, 1;
	shr.u64 	%rd2604, %rd2551, 31;
	cvt.u32.u64 	%r4771, %rd2604;
	cvt.u32.u64 	%r4772, %rd2590;
	{ .reg .b32 tmp; mov.b64 {tmp, %r4773}, %rd2590; }
	cvt.u32.u64 	%r4774, %rd2591;
	{ .reg .b32 tmp; mov.b64 {tmp, %r4775}, %rd2591; }
	cvt.u32.u64 	%r4776, %rd2592;
	{ .reg .b32 tmp; mov.b64 {tmp, %r4777}, %rd2592; }
	cvt.u32.u64 	%r4778, %rd2593;
	{ .reg .b32 tmp; mov.b64 {tmp, %r4779}, %rd2593; }
	cvt.u32.u64 	%r4780, %rd2595;
	{ .reg .b32 tmp; mov.b64 {tmp, %r4781}, %rd2595; }
	cvt.u32.u64 	%r4782, %rd2594;
	// begin inline asm
	add.cc.u32   %r4736,  %r4684, %r4908;
	addc.cc.u32  %r4737,  %r4685, %r4908;
	addc.cc.u32  %r4738,  %r4686, %r4770;
	addc.cc.u32  %r4739,  %r4687, %r4771;
	addc.cc.u32  %r4740,  %r4697, %r4772;
	addc.cc.u32  %r4741,  %r4698, %r4773;
	addc.cc.u32  %r4742,  %r4699, %r4774;
	addc.cc.u32  %r4743,  %r4700, %r4775;
	addc.cc.u32  %r4744,  %r4710, %r4776;
	addc.cc.u32  %r4745,  %r4711, %r4777;
	addc.cc.u32  %r4746, %r4712, %r4778;
	addc.cc.u32  %r4747, %r4713, %r4779;
	addc.cc.u32  %r4748, %r4723, %r4780;
	addc.cc.u32  %r4749, %r4724, %r4781;
	addc.cc.u32  %r4750, %r4725, %r4782;
	addc.u32     %r4751, %r4726, %r4908;
	
	// end inline asm
	cvt.u64.u32 	%rd2605, %r4745;
	shl.b64 	%rd2606, %rd2605, 32;
	cvt.u64.u32 	%rd2607, %r4744;
	or.b64  	%rd2608, %rd2606, %rd2607;
	cvt.u64.u32 	%rd2609, %r4747;
	shl.b64 	%rd2610, %rd2609, 32;
	cvt.u64.u32 	%rd2611, %r4746;
	or.b64  	%rd2612, %rd2610, %rd2611;
	cvt.u64.u32 	%rd2613, %r4749;
	shl.b64 	%rd2614, %rd2613, 32;
	cvt.u64.u32 	%rd2615, %r4748;
	or.b64  	%rd2616, %rd2614, %rd2615;
	cvt.u64.u32 	%rd2617, %r4751;
	shl.b64 	%rd2618, %rd2617, 32;
	cvt.u64.u32 	%rd2619, %r4750;
	or.b64  	%rd2620, %rd2618, %rd2619;
	mov.b64 	{%r4939, %r4940}, %rd2611;
	mov.b64 	{%r4941, %r4942}, %rd2606;
	mov.b64 	%rd2621, {%r4942, %r4939};
	mov.b64 	{%r4943, %r4944}, %rd2615;
	mov.b64 	{%r4945, %r4946}, %rd2610;
	mov.b64 	%rd2622, {%r4946, %r4943};
	mov.b64 	{%r4947, %r4948}, %rd2619;
	mov.b64 	{%r4949, %r4950}, %rd2614;
	mov.b64 	%rd2623, {%r4950, %r4947};
	mul.lo.s64 	%rd2624, %rd2608, 977;
	mov.b64 	%rd2625, 977;
	mul.hi.u64 	%rd2626, %rd2608, %rd2625;
	cvt.u32.u64 	%r4787, %rd2624;
	{ .reg .b32 tmp; mov.b64 {tmp, %r4788}, %rd2624; }
	// begin inline asm
	add.cc.u32  %r4784, %r4787, %r4908;
	addc.cc.u32 %r4785, %r4788, %r4908;
	addc.u32    %r4786, 0, 0;
	
	// end inline asm
	cvt.u64.u32 	%rd2627, %r4786;
	add.s64 	%rd2628, %rd2626, %rd2627;
	mul.lo.s64 	%rd2629, %rd2612, 977;
	mul.hi.u64 	%rd2630, %rd2612, %rd2625;
	cvt.u32.u64 	%r4794, %rd2629;
	{ .reg .b32 tmp; mov.b64 {tmp, %r4795}, %rd2629; }
	cvt.u32.u64 	%r4796, %rd2628;
	{ .reg .b32 tmp; mov.b64 {tmp, %r4797}, %rd2628; }
	// begin inline asm
	add.cc.u32  %r4791, %r4794, %r4796;
	addc.cc.u32 %r4792, %r4795, %r4797;
	addc.u32    %r4793, 0, 0;
	
	// end inline asm
	cvt.u64.u32 	%rd2631, %r4793;
	add.s64 	%rd2632, %rd2630, %rd2631;
	mul.lo.s64 	%rd2633, %rd2616, 977;
	mul.hi.u64 	%rd2634, %rd2616, %rd2625;
	cvt.u32.u64 	%r4801, %rd2633;
	{ .reg .b32 tmp; mov.b64 {tmp, %r4802}, %rd2633; }
	cvt.u32.u64 	%r4803, %rd2632;
	{ .reg .b32 tmp; mov.b64 {tmp, %r4804}, %rd2632; }
	// begin inline asm
	add.cc.u32  %r4798, %r4801, %r4803;
	addc.cc.u32 %r4799, %r4802, %r4804;
	addc.u32    %r4800, 0, 0;
	
	// end inline asm
	cvt.u64.u32 	%rd2635, %r4800;
	add.s64 	%rd2636, %rd2634, %rd2635;
	mul.lo.s64 	%rd2637, %rd2620, 977;
	mul.hi.u64 	%rd2638, %rd2620, %rd2625;
	cvt.u32.u64 	%r4808, %rd2637;
	{ .reg .b32 tmp; mov.b64 {tmp, %r4809}, %rd2637; }
	cvt.u32.u64 	%r4810, %rd2636;
	{ .reg .b32 tmp; mov.b64 {tmp, %r4811}, %rd2636; }
	// begin inline asm
	add.cc.u32  %r4805, %r4808, %r4810;
	addc.cc.u32 %r4806, %r4809, %r4811;
	addc.u32    %r4807, 0, 0;
	
	// end inline asm
	cvt.u64.u32 	%rd2639, %r4807;
	add.s64 	%rd2640, %rd2638, %rd2639;
	cvt.u32.u64 	%r4825, %rd2621;
	{ .reg .b32 tmp; mov.b64 {tmp, %r4826}, %rd2621; }
	cvt.u32.u64 	%r4827, %rd2622;
	{ .reg .b32 tmp; mov.b64 {tmp, %r4828}, %rd2622; }
	cvt.u32.u64 	%r4829, %rd2623;
	{ .reg .b32 tmp; mov.b64 {tmp, %r4830}, %rd2623; }
	cvt.u32.u64 	%r4841, %rd2640;
	{ .reg .b32 tmp; mov.b64 {tmp, %r4842}, %rd2640; }
	// begin inline asm
	add.cc.u32   %r4812, %r4908, %r4784;
	addc.cc.u32  %r4813, %r4744, %r4785;
	addc.cc.u32  %r4814, %r4825, %r4791;
	addc.cc.u32  %r4815, %r4826, %r4792;
	addc.cc.u32  %r4816, %r4827, %r4798;
	addc.cc.u32  %r4817, %r4828, %r4799;
	addc.cc.u32  %r4818, %r4829, %r4805;
	addc.cc.u32  %r4819, %r4830, %r4806;
	addc.cc.u32  %r4820, %r4751, %r4841;
	addc.cc.u32  %r4821, %r4908, %r4842;
	addc.u32     %r4822, 0, 0;
	
	// end inline asm
	cvt.u64.u32 	%rd2641, %r4821;
	shl.b64 	%rd2642, %rd2641, 32;
	cvt.u64.u32 	%rd2643, %r4820;
	or.b64  	%rd2644, %rd2642, %rd2643;
	mul.lo.s64 	%rd2645, %rd2644, 977;
	mul.hi.u64 	%rd2646, %rd2644, %rd2625;
	cvt.u32.u64 	%r4852, %rd2645;
	{ .reg .b32 tmp; mov.b64 {tmp, %r4853}, %rd2645; }
	cvt.u32.u64 	%r4854, %rd2646;
	{ .reg .b32 tmp; mov.b64 {tmp, %r4855}, %rd2646; }
	// begin inline asm
	add.cc.u32   %r4843, %r4908, %r4852;
	addc.cc.u32  %r4844, %r4820, %r4853;
	addc.cc.u32  %r4845, %r4821, %r4854;
	addc.cc.u32  %r4846, %r4908, %r4855;
	addc.u32     %r4847, 0, 0;
	
	// end inline asm
	// begin inline asm
	add.cc.u32   %r4856, %r4812, %r4843;
	addc.cc.u32  %r4857, %r4813, %r4844;
	addc.cc.u32  %r4858, %r4814, %r4845;
	addc.cc.u32  %r4859, %r4815, %r4846;
	addc.cc.u32  %r4860, %r4816, %r4847;
	addc.cc.u32  %r4861, %r4817, 0;
	addc.cc.u32  %r4862, %r4818, 0;
	addc.cc.u32  %r4863, %r4819, 0;
	addc.u32     %r4864, 0, 0;
	
	// end inline asm
	// begin inline asm
	add.cc.u32   %r4878, %r4736, %r4856;
	addc.cc.u32  %r4879, %r4737, %r4857;
	addc.cc.u32  %r4880, %r4738, %r4858;
	addc.cc.u32  %r4881, %r4739, %r4859;
	addc.cc.u32  %r4882, %r4740, %r4860;
	addc.cc.u32  %r4883, %r4741, %r4861;
	addc.cc.u32  %r4884, %r4742, %r4862;
	addc.cc.u32  %r4885, %r4743, %r4863;
	addc.cc.u32  %r4886, %r4908, %r4864;
	addc.cc.u32  %r4887, %r4908, %r4908;
	addc.u32     %r4888, 0, 0;
	
	// end inline asm
	cvt.u64.u32 	%rd2647, %r4879;
	shl.b64 	%rd2648, %rd2647, 32;
	cvt.u64.u32 	%rd2649, %r4878;
	or.b64  	%rd6931, %rd2648, %rd2649;
	cvt.u64.u32 	%rd2650, %r4881;
	shl.b64 	%rd2651, %rd2650, 32;
	cvt.u64.u32 	%rd2652, %r4880;
	or.b64  	%rd6932, %rd2651, %rd2652;
	cvt.u64.u32 	%rd2653, %r4883;
	shl.b64 	%rd2654, %rd2653, 32;
	cvt.u64.u32 	%rd2655, %r4882;
	or.b64  	%rd6933, %rd2654, %rd2655;
	cvt.u64.u32 	%rd2656, %r4885;
	shl.b64 	%rd2657, %rd2656, 32;
	cvt.u64.u32 	%rd2658, %r4884;
	or.b64  	%rd6934, %rd2657, %rd2658;
	cvt.u64.u32 	%rd2659, %r4887;
	shl.b64 	%rd2660, %rd2659, 32;
	cvt.u64.u32 	%rd2661, %r4886;
	or.b64  	%rd6926, %rd2660, %rd2661;
$L__BB0_46:
	setp.ne.s64 	%p61, %rd6926, 0;
	@%p61 bra 	$L__BB0_169;
	and.b64  	%rd2662, %rd6934, %rd6933;
	and.b64  	%rd2663, %rd2662, %rd6932;
	setp.eq.s64 	%p62, %rd2663, -1;
	setp.gt.u64 	%p63, %rd6931, -4294968274;
	and.pred  	%p64, %p62, %p63;
	@%p64 bra 	$L__BB0_169;
	mov.b32 	%r15384, 1;
$L__BB0_49:
	mul.lo.s64 	%rd2664, %rd6932, %rd6931;
	mul.hi.u64 	%rd2665, %rd6931, %rd6932;
	cvt.u32.u64 	%r4957, %rd2664;
	{ .reg .b32 tmp; mov.b64 {tmp, %r4958}, %rd2664; }
	mov.b32 	%r5230, 0;
	// begin inline asm
	add.cc.u32  %r4952, %r5230, %r4957;
	addc.cc.u32 %r4953, %r5230, %r4958;
	addc.u32    %r4954, 0, 0;
	add.cc.u32  %r4952, %r4952, %r5230;
	addc.cc.u32 %r4953, %r4953, %r5230;
	addc.u32    %r4954, %r4954, 0;
	
	// end inline asm
	cvt.u64.u32 	%rd2666, %r4953;
	shl.b64 	%rd2667, %rd2666, 32;
	cvt.u64.u32 	%rd2668, %r4952;
	or.b64  	%rd2669, %rd2667, %rd2668;
	cvt.u64.u32 	%rd2670, %r4954;
	add.s64 	%rd2671, %rd2665, %rd2670;
	mul.lo.s64 	%rd2672, %rd6933, %rd6931;
	mul.hi.u64 	%rd2673, %rd6931, %rd6933;
	cvt.u32.u64 	%r4966, %rd2672;
	{ .reg .b32 tmp; mov.b64 {tmp, %r4967}, %rd2672; }
	cvt.u32.u64 	%r4968, %rd2671;
	{ .reg .b32 tmp; mov.b64 {tmp, %r4969}, %rd2671; }
	// begin inline asm
	add.cc.u32  %r4961, %r5230, %r4966;
	addc.cc.u32 %r4962, %r5230, %r4967;
	addc.u32    %r4963, 0, 0;
	add.cc.u32  %r4961, %r4961, %r4968;
	addc.cc.u32 %r4962, %r4962, %r4969;
	addc.u32    %r4963, %r4963, 0;
	
	// end inline asm
	cvt.u64.u32 	%rd2674, %r4962;
	shl.b64 	%rd2675, %rd2674, 32;
	cvt.u64.u32 	%rd2676, %r4961;
	or.b64  	%rd2677, %rd2675, %rd2676;
	cvt.u64.u32 	%rd2678, %r4963;
	add.s64 	%rd2679, %rd2673, %rd2678;
	mul.lo.s64 	%rd2680, %rd6934, %rd6931;
	mul.hi.u64 	%rd2681, %rd6931, %rd6934;
	cvt.u32.u64 	%r4975, %rd2680;
	{ .reg .b32 tmp; mov.b64 {tmp, %r4976}, %rd2680; }
	cvt.u32.u64 	%r4977, %rd2679;
	{ .reg .b32 tmp; mov.b64 {tmp, %r4978}, %rd2679; }
	// begin inline asm
	add.cc.u32  %r4970, %r5230, %r4975;
	addc.cc.u32 %r4971, %r5230, %r4976;
	addc.u32    %r4972, 0, 0;
	add.cc.u32  %r4970, %r4970, %r4977;
	addc.cc.u32 %r4971, %r4971, %r4978;
	addc.u32    %r4972, %r4972, 0;
	
	// end inline asm
	cvt.u64.u32 	%rd2682, %r4972;
	add.s64 	%rd2683, %rd2681, %rd2682;
	mul.lo.s64 	%rd2684, %rd6933, %rd6932;
	mul.hi.u64 	%rd2685, %rd6932, %rd6933;
	cvt.u32.u64 	%r4984, %rd2684;
	{ .reg .b32 tmp; mov.b64 {tmp, %r4985}, %rd2684; }
	// begin inline asm
	add.cc.u32  %r4979, %r4970, %r4984;
	addc.cc.u32 %r4980, %r4971, %r4985;
	addc.u32    %r4981, 0, 0;
	add.cc.u32  %r4979, %r4979, %r5230;
	addc.cc.u32 %r4980, %r4980, %r5230;
	addc.u32    %r4981, %r4981, 0;
	
	// end inline asm
	cvt.u64.u32 	%rd2686, %r4980;
	shl.b64 	%rd2687, %rd2686, 32;
	cvt.u64.u32 	%rd2688, %r4979;
	or.b64  	%rd2689, %rd2687, %rd2688;
	cvt.u64.u32 	%rd2690, %r4981;
	add.s64 	%rd2691, %rd2685, %rd2690;
	mul.lo.s64 	%rd2692, %rd6934, %rd6932;
	mul.hi.u64 	%rd2693, %rd6932, %rd6934;
	cvt.u32.u64 	%r4991, %rd2683;
	{ .reg .b32 tmp; mov.b64 {tmp, %r4992}, %rd2683; }
	cvt.u32.u64 	%r4993, %rd2692;
	{ .reg .b32 tmp; mov.b64 {tmp, %r4994}, %rd2692; }
	cvt.u32.u64 	%r4995, %rd2691;
	{ .reg .b32 tmp; mov.b64 {tmp, %r4996}, %rd2691; }
	// begin inline asm
	add.cc.u32  %r4988, %r4991, %r4993;
	addc.cc.u32 %r4989, %r4992, %r4994;
	addc.u32    %r4990, 0, 0;
	add.cc.u32  %r4988, %r4988, %r4995;
	addc.cc.u32 %r4989, %r4989, %r4996;
	addc.u32    %r4990, %r4990, 0;
	
	// end inline asm
	cvt.u64.u32 	%rd2694, %r4989;
	shl.b64 	%rd2695, %rd2694, 32;
	cvt.u64.u32 	%rd2696, %r4988;
	or.b64  	%rd2697, %rd2695, %rd2696;
	cvt.u64.u32 	%rd2698, %r4990;
	add.s64 	%rd2699, %rd2693, %rd2698;
	mul.lo.s64 	%rd2700, %rd6934, %rd6933;
	mul.hi.u64 	%rd2701, %rd6933, %rd6934;
	cvt.u32.u64 	%r5000, %rd2699;
	{ .reg .b32 tmp; mov.b64 {tmp, %r5001}, %rd2699; }
	cvt.u32.u64 	%r5002, %rd2700;
	{ .reg .b32 tmp; mov.b64 {tmp, %r5003}, %rd2700; }
	// begin inline asm
	add.cc.u32  %r4997, %r5000, %r5002;
	addc.cc.u32 %r4998, %r5001, %r5003;
	addc.u32    %r4999, 0, 0;
	add.cc.u32  %r4997, %r4997, %r5230;
	addc.cc.u32 %r4998, %r4998, %r5230;
	addc.u32    %r4999, %r4999, 0;
	
	// end inline asm
	cvt.u64.u32 	%rd2702, %r4998;
	shl.b64 	%rd2703, %rd2702, 32;
	cvt.u64.u32 	%rd2704, %r4997;
	or.b64  	%rd2705, %rd2703, %rd2704;
	cvt.u64.u32 	%rd2706, %r4999;
	add.s64 	%rd2707, %rd2701, %rd2706;
	mov.b64 	{%r5231, %r5232}, %rd2677;
	mov.b64 	{%r5233, %r5234}, %rd2667;
	shf.l.wrap.b32 	%r5235, %r5234, %r5231, 1;
	shf.l.wrap.b32 	%r5236, %r5231, %r5232, 1;
	mov.b64 	%rd2708, {%r5235, %r5236};
	mov.b64 	{%r5237, %r5238}, %rd2689;
	mov.b64 	{%r5239, %r5240}, %rd2675;
	shf.l.wrap.b32 	%r5241, %r5240, %r5237, 1;
	shf.l.wrap.b32 	%r5242, %r5237, %r5238, 1;
	mov.b64 	%rd2709, {%r5241, %r5242};
	mov.b64 	{%r5243, %r5244}, %rd2697;
	mov.b64 	{%r5245, %r5246}, %rd2687;
	shf.l.wrap.b32 	%r5247, %r5246, %r5243, 1;
	shf.l.wrap.b32 	%r5248, %r5243, %r5244, 1;
	mov.b64 	%rd2710, {%r5247, %r5248};
	mov.b64 	{%r5249, %r5250}, %rd2705;
	mov.b64 	{%r5251, %r5252}, %rd2695;
	shf.l.wrap.b32 	%r5253, %r5252, %r5249, 1;
	shf.l.wrap.b32 	%r5254, %r5249, %r5250, 1;
	mov.b64 	%rd2711, {%r5253, %r5254};
	shr.u64 	%rd2712, %rd2707, 63;
	mov.b64 	{%r5255, %r5256}, %rd2707;
	mov.b64 	{%r5257, %r5258}, %rd2703;
	shf.l.wrap.b32 	%r5259, %r5258, %r5255, 1;
	shf.l.wrap.b32 	%r5260, %r5255, %r5256, 1;
	mov.b64 	%rd2713, {%r5259, %r5260};
	mul.lo.s64 	%rd2714, %rd6931, %rd6931;
	mul.hi.u64 	%rd2715, %rd6931, %rd6931;
	cvt.u32.u64 	%r5015, %rd2714;
	{ .reg .b32 tmp; mov.b64 {tmp, %r5016}, %rd2714; }
	cvt.u32.u64 	%r5017, %rd2715;
	{ .reg .b32 tmp; mov.b64 {tmp, %r5018}, %rd2715; }
	// begin inline asm
	add.cc.u32   %r5006, %r5230, %r5015;
	addc.cc.u32  %r5007, %r5230, %r5016;
	addc.cc.u32  %r5008, %r5230, %r5017;
	addc.cc.u32  %r5009, %r5230, %r5018;
	addc.u32     %r5010, 0, 0;
	
	// end inline asm
	mul.lo.s64 	%rd2716, %rd6932, %rd6932;
	mul.hi.u64 	%rd2717, %rd6932, %rd6932;
	cvt.u32.u64 	%r5028, %rd2716;
	{ .reg .b32 tmp; mov.b64 {tmp, %r5029}, %rd2716; }
	cvt.u32.u64 	%r5030, %rd2717;
	{ .reg .b32 tmp; mov.b64 {tmp, %r5031}, %rd2717; }
	// begin inline asm
	add.cc.u32   %r5019, %r5010, %r5028;
	addc.cc.u32  %r5020, %r5230, %r5029;
	addc.cc.u32  %r5021, %r5230, %r5030;
	addc.cc.u32  %r5022, %r5230, %r5031;
	addc.u32     %r5023, 0, 0;
	
	// end inline asm
	mul.lo.s64 	%rd2718, %rd6933, %rd6933;
	mul.hi.u64 	%rd2719, %rd6933, %rd6933;
	cvt.u32.u64 	%r5041, %rd2718;
	{ .reg .b32 tmp; mov.b64 {tmp, %r5042}, %rd2718; }
	cvt.u32.u64 	%r5043, %rd2719;
	{ .reg .b32 tmp; mov.b64 {tmp, %r5044}, %rd2719; }
	// begin inline asm
	add.cc.u32   %r5032, %r5023, %r5041;
	addc.cc.u32  %r5033, %r5230, %r5042;
	addc.cc.u32  %r5034, %r5230, %r5043;
	addc.cc.u32  %r5035, %r5230, %r5044;
	addc.u32     %r5036, 0, 0;
	
	// end inline asm
	mul.lo.s64 	%rd2720, %rd6934, %rd6934;
	mul.hi.u64 	%rd2721, %rd6934, %rd6934;
	cvt.u32.u64 	%r5054, %rd2720;
	{ .reg .b32 tmp; mov.b64 {tmp, %r5055}, %rd2720; }
	cvt.u32.u64 	%r5056, %rd2721;
	{ .reg .b32 tmp; mov.b64 {tmp, %r5057}, %rd2721; }
	// begin inline asm
	add.cc.u32   %r5045, %r5036, %r5054;
	addc.cc.u32  %r5046, %r5230, %r5055;
	addc.cc.u32  %r5047, %r5230, %r5056;
	addc.cc.u32  %r5048, %r5230, %r5057;
	addc.u32     %r5049, 0, 0;
	
	// end inline asm
	shl.b32 	%r5092, %r4952, 1;
	shr.u64 	%rd2722, %rd2669, 31;
	cvt.u32.u64 	%r5093, %rd2722;
	cvt.u32.u64 	%r5094, %rd2708;
	{ .reg .b32 tmp; mov.b64 {tmp, %r5095}, %rd2708; }
	cvt.u32.u64 	%r5096, %rd2709;
	{ .reg .b32 tmp; mov.b64 {tmp, %r5097}, %rd2709; }
	cvt.u32.u64 	%r5098, %rd2710;
	{ .reg .b32 tmp; mov.b64 {tmp, %r5099}, %rd2710; }
	cvt.u32.u64 	%r5100, %rd2711;
	{ .reg .b32 tmp; mov.b64 {tmp, %r5101}, %rd2711; }
	cvt.u32.u64 	%r5102, %rd2713;
	{ .reg .b32 tmp; mov.b64 {tmp, %r5103}, %rd2713; }
	cvt.u32.u64 	%r5104, %rd2712;
	// begin inline asm
	add.cc.u32   %r5058,  %r5006, %r5230;
	addc.cc.u32  %r5059,  %r5007, %r5230;
	addc.cc.u32  %r5060,  %r5008, %r5092;
	addc.cc.u32  %r5061,  %r5009, %r5093;
	addc.cc.u32  %r5062,  %r5019, %r5094;
	addc.cc.u32  %r5063,  %r5020, %r5095;
	addc.cc.u32  %r5064,  %r5021, %r5096;
	addc.cc.u32  %r5065,  %r5022, %r5097;
	addc.cc.u32  %r5066,  %r5032, %r5098;
	addc.cc.u32  %r5067,  %r5033, %r5099;
	addc.cc.u32  %r5068, %r5034, %r5100;
	addc.cc.u32  %r5069, %r5035, %r5101;
	addc.cc.u32  %r5070, %r5045, %r5102;
	addc.cc.u32  %r5071, %r5046, %r5103;
	addc.cc.u32  %r5072, %r5047, %r5104;
	addc.u32     %r5073, %r5048, %r5230;
	
	// end inline asm
	cvt.u64.u32 	%rd2723, %r5067;
	shl.b64 	%rd2724, %rd2723, 32;
	cvt.u64.u32 	%rd2725, %r5066;
	or.b64  	%rd2726, %rd2724, %rd2725;
	cvt.u64.u32 	%rd2727, %r5069;
	shl.b64 	%rd2728, %rd2727, 32;
	cvt.u64.u32 	%rd2729, %r5068;
	or.b64  	%rd2730, %rd2728, %rd2729;
	cvt.u64.u32 	%rd2731, %r5071;
	shl.b64 	%rd2732, %rd2731, 32;
	cvt.u64.u32 	%rd2733, %r5070;
	or.b64  	%rd2734, %rd2732, %rd2733;
	cvt.u64.u32 	%rd2735, %r5073;
	shl.b64 	%rd2736, %rd2735, 32;
	cvt.u64.u32 	%rd2737, %r5072;
	or.b64  	%rd2738, %rd2736, %rd2737;
	mov.b64 	{%r5261, %r5262}, %rd2729;
	mov.b64 	{%r5263, %r5264}, %rd2724;
	mov.b64 	%rd2739, {%r5264, %r5261};
	mov.b64 	{%r5265, %r5266}, %rd2733;
	mov.b64 	{%r5267, %r5268}, %rd2728;
	mov.b64 	%rd2740, {%r5268, %r5265};
	mov.b64 	{%r5269, %r5270}, %rd2737;
	mov.b64 	{%r5271, %r5272}, %rd2732;
	mov.b64 	%rd2741, {%r5272, %r5269};
	mul.lo.s64 	%rd2742, %rd2726, 977;
	mov.b64 	%rd2743, 977;
	mul.hi.u64 	%rd2744, %rd2726, %rd2743;
	cvt.u32.u64 	%r5109, %rd2742;
	{ .reg .b32 tmp; mov.b64 {tmp, %r5110}, %rd2742; }
	// begin inline asm
	add.cc.u32  %r5106, %r5109, %r5230;
	addc.cc.u32 %r5107, %r5110, %r5230;
	addc.u32    %r5108, 0, 0;
	
	// end inline asm
	cvt.u64.u32 	%rd2745, %r5108;
	add.s64 	%rd2746, %rd2744, %rd2745;
	mul.lo.s64 	%rd2747, %rd2730, 977;
	mul.hi.u64 	%rd2748, %rd2730, %rd2743;
	cvt.u32.u64 	%r5116, %rd2747;
	{ .reg .b32 tmp; mov.b64 {tmp, %r5117}, %rd2747; }
	cvt.u32.u64 	%r5118, %rd2746;
	{ .reg .b32 tmp; mov.b64 {tmp, %r5119}, %rd2746; }
	// begin inline asm
	add.cc.u32  %r5113, %r5116, %r5118;
	addc.cc.u32 %r5114, %r5117, %r5119;
	addc.u32    %r5115, 0, 0;
	
	// end inline asm
	cvt.u64.u32 	%rd2749, %r5115;
	add.s64 	%rd2750, %rd2748, %rd2749;
	mul.lo.s64 	%rd2751, %rd2734, 977;
	mul.hi.u64 	%rd2752, %rd2734, %rd2743;
	cvt.u32.u64 	%r5123, %rd2751;
	{ .reg .b32 tmp; mov.b64 {tmp, %r5124}, %rd2751; }
	cvt.u32.u64 	%r5125, %rd2750;
	{ .reg .b32 tmp; mov.b64 {tmp, %r5126}, %rd2750; }
	// begin inline asm
	add.cc.u32  %r5120, %r5123, %r5125;
	addc.cc.u32 %r5121, %r5124, %r5126;
	addc.u32    %r5122, 0, 0;
	
	// end inline asm
	cvt.u64.u32 	%rd2753, %r5122;
	add.s64 	%rd2754, %rd2752, %rd2753;
	mul.lo.s64 	%rd2755, %rd2738, 977;
	mul.hi.u64 	%rd2756, %rd2738, %rd2743;
	cvt.u32.u64 	%r5130, %rd2755;
	{ .reg .b32 tmp; mov.b64 {tmp, %r5131}, %rd2755; }
	cvt.u32.u64 	%r5132, %rd2754;
	{ .reg .b32 tmp; mov.b64 {tmp, %r5133}, %rd2754; }
	// begin inline asm
	add.cc.u32  %r5127, %r5130, %r5132;
	addc.cc.u32 %r5128, %r5131, %r5133;
	addc.u32    %r5129, 0, 0;
	
	// end inline asm
	cvt.u64.u32 	%rd2757, %r5129;
	add.s64 	%rd2758, %rd2756, %rd2757;
	cvt.u32.u64 	%r5147, %rd2739;
	{ .reg .b32 tmp; mov.b64 {tmp, %r5148}, %rd2739; }
	cvt.u32.u64 	%r5149, %rd2740;
	{ .reg .b32 tmp; mov.b64 {tmp, %r5150}, %rd2740; }
	cvt.u32.u64 	%r5151, %rd2741;
	{ .reg .b32 tmp; mov.b64 {tmp, %r5152}, %rd2741; }
	cvt.u32.u64 	%r5163, %rd2758;
	{ .reg .b32 tmp; mov.b64 {tmp, %r5164}, %rd2758; }
	// begin inline asm
	add.cc.u32   %r5134, %r5230, %r5106;
	addc.cc.u32  %r5135, %r5066, %r5107;
	addc.cc.u32  %r5136, %r5147, %r5113;
	addc.cc.u32  %r5137, %r5148, %r5114;
	addc.cc.u32  %r5138, %r5149, %r5120;
	addc.cc.u32  %r5139, %r5150, %r5121;
	addc.cc.u32  %r5140, %r5151, %r5127;
	addc.cc.u32  %r5141, %r5152, %r5128;
	addc.cc.u32  %r5142, %r5073, %r5163;
	addc.cc.u32  %r5143, %r5230, %r5164;
	addc.u32     %r5144, 0, 0;
	
	// end inline asm
	cvt.u64.u32 	%rd2759, %r5143;
	shl.b64 	%rd2760, %rd2759, 32;
	cvt.u64.u32 	%rd2761, %r5142;
	or.b64  	%rd2762, %rd2760, %rd2761;
	mul.lo.s64 	%rd2763, %rd2762, 977;
	mul.hi.u64 	%rd2764, %rd2762, %rd2743;
	cvt.u32.u64 	%r5174, %rd2763;
	{ .reg .b32 tmp; mov.b64 {tmp, %r5175}, %rd2763; }
	cvt.u32.u64 	%r5176, %rd2764;
	{ .reg .b32 tmp; mov.b64 {tmp, %r5177}, %rd2764; }
	// begin inline asm
	add.cc.u32   %r5165, %r5230, %r5174;
	addc.cc.u32  %r5166, %r5142, %r5175;
	addc.cc.u32  %r5167, %r5143, %r5176;
	addc.cc.u32  %r5168, %r5230, %r5177;
	addc.u32     %r5169, 0, 0;
	
	// end inline asm
	// begin inline asm
	add.cc.u32   %r5178, %r5134, %r5165;
	addc.cc.u32  %r5179, %r5135, %r5166;
	addc.cc.u32  %r5180, %r5136, %r5167;
	addc.cc.u32  %r5181, %r5137, %r5168;
	addc.cc.u32  %r5182, %r5138, %r5169;
	addc.cc.u32  %r5183, %r5139, 0;
	addc.cc.u32  %r5184, %r5140, 0;
	addc.cc.u32  %r5185, %r5141, 0;
	addc.u32     %r5186, 0, 0;
	
	// end inline asm
	// begin inline asm
	add.cc.u32   %r5200, %r5058, %r5178;
	addc.cc.u32  %r5201, %r5059, %r5179;
	addc.cc.u32  %r5202, %r5060, %r5180;
	addc.cc.u32  %r5203, %r5061, %r5181;
	addc.cc.u32  %r5204, %r5062, %r5182;
	addc.cc.u32  %r5205, %r5063, %r5183;
	addc.cc.u32  %r5206, %r5064, %r5184;
	addc.cc.u32  %r5207, %r5065, %r5185;
	addc.cc.u32  %r5208, %r5230, %r5186;
	addc.cc.u32  %r5209, %r5230, %r5230;
	addc.u32     %r5210, 0, 0;
	
	// end inline asm
	cvt.u64.u32 	%rd2765, %r5201;
	shl.b64 	%rd2766, %rd2765, 32;
	cvt.u64.u32 	%rd2767, %r5200;
	or.b64  	%rd6931, %rd2766, %rd2767;
	cvt.u64.u32 	%rd2768, %r5203;
	shl.b64 	%rd2769, %rd2768, 32;
	cvt.u64.u32 	%rd2770, %r5202;
	or.b64  	%rd6932, %rd2769, %rd2770;
	cvt.u64.u32 	%rd2771, %r5205;
	shl.b64 	%rd2772, %rd2771, 32;
	cvt.u64.u32 	%rd2773, %r5204;
	or.b64  	%rd6933, %rd2772, %rd2773;
	cvt.u64.u32 	%rd2774, %r5207;
	shl.b64 	%rd2775, %rd2774, 32;
	cvt.u64.u32 	%rd2776, %r5206;
	or.b64  	%rd6934, %rd2775, %rd2776;
	cvt.u64.u32 	%rd2777, %r5209;
	shl.b64 	%rd2778, %rd2777, 32;
	cvt.u64.u32 	%rd2779, %r5208;
	or.b64  	%rd6935, %rd2778, %rd2779;
$L__BB0_50:
	setp.ne.s64 	%p65, %rd6935, 0;
	@%p65 bra 	$L__BB0_170;
	and.b64  	%rd2780, %rd6934, %rd6933;
	and.b64  	%rd2781, %rd2780, %rd6932;
	setp.eq.s64 	%p66, %rd2781, -1;
	setp.gt.u64 	%p67, %rd6931, -4294968274;
	and.pred  	%p68, %p66, %p67;
	@%p68 bra 	$L__BB0_170;
	add.s32 	%r15384, %r15384, 1;
	setp.eq.s32 	%p69, %r15384, 11;
	@%p69 bra 	$L__BB0_53;
	bra.uni 	$L__BB0_49;
$L__BB0_53:
	mul.lo.s64 	%rd2782, %rd6917, %rd6931;
	mul.hi.u64 	%rd2783, %rd6931, %rd6917;
	cvt.u32.u64 	%r5278, %rd2782;
	{ .reg .b32 tmp; mov.b64 {tmp, %r5279}, %rd2782; }
	mov.b32 	%r5541, 0;
	// begin inline asm
	add.cc.u32  %r5273, %r5541, %r5278;
	addc.cc.u32 %r5274, %r5541, %r5279;
	addc.u32    %r5275, 0, 0;
	add.cc.u32  %r5273, %r5273, %r5541;
	addc.cc.u32 %r5274, %r5274, %r5541;
	addc.u32    %r5275, %r5275, 0;
	
	// end inline asm
	cvt.u64.u32 	%rd2784, %r5275;
	add.s64 	%rd2785, %rd2783, %rd2784;
	mul.lo.s64 	%rd2786, %rd6918, %rd6931;
	mul.hi.u64 	%rd2787, %rd6931, %rd6918;
	cvt.u32.u64 	%r5287, %rd2786;
	{ .reg .b32 tmp; mov.b64 {tmp, %r5288}, %rd2786; }
	cvt.u32.u64 	%r5289, %rd2785;
	{ .reg .b32 tmp; mov.b64 {tmp, %r5290}, %rd2785; }
	// begin inline asm
	add.cc.u32  %r5282, %r5541, %r5287;
	addc.cc.u32 %r5283, %r5541, %r5288;
	addc.u32    %r5284, 0, 0;
	add.cc.u32  %r5282, %r5282, %r5289;
	addc.cc.u32 %r5283, %r5283, %r5290;
	addc.u32    %r5284, %r5284, 0;
	
	// end inline asm
	cvt.u64.u32 	%rd2788, %r5284;
	add.s64 	%rd2789, %rd2787, %rd2788;
	mul.lo.s64 	%rd2790, %rd6919, %rd6931;
	mul.hi.u64 	%rd2791, %rd6931, %rd6919;
	cvt.u32.u64 	%r5296, %rd2790;
	{ .reg .b32 tmp; mov.b64 {tmp, %r5297}, %rd2790; }
	cvt.u32.u64 	%r5298, %rd2789;
	{ .reg .b32 tmp; mov.b64 {tmp, %r5299}, %rd2789; }
	// begin inline asm
	add.cc.u32  %r5291, %r5541, %r5296;
	addc.cc.u32 %r5292, %r5541, %r5297;
	addc.u32    %r5293, 0, 0;
	add.cc.u32  %r5291, %r5291, %r5298;
	addc.cc.u32 %r5292, %r5292, %r5299;
	addc.u32    %r5293, %r5293, 0;
	
	// end inline asm
	cvt.u64.u32 	%rd2792, %r5293;
	add.s64 	%rd2793, %rd2791, %rd2792;
	mul.lo.s64 	%rd2794, %rd6920, %rd6931;
	mul.hi.u64 	%rd2795, %rd6931, %rd6920;
	cvt.u32.u64 	%r5305, %rd2794;
	{ .reg .b32 tmp; mov.b64 {tmp, %r5306}, %rd2794; }
	cvt.u32.u64 	%r5307, %rd2793;
	{ .reg .b32 tmp; mov.b64 {tmp, %r5308}, %rd2793; }
	// begin inline asm
	add.cc.u32  %r5300, %r5541, %r5305;
	addc.cc.u32 %r5301, %r5541, %r5306;
	addc.u32    %r5302, 0, 0;
	add.cc.u32  %r5300, %r5300, %r5307;
	addc.cc.u32 %r5301, %r5301, %r5308;
	addc.u32    %r5302, %r5302, 0;
	
	// end inline asm
	cvt.u64.u32 	%rd2796, %r5302;
	add.s64 	%rd2797, %rd2795, %rd2796;
	mul.lo.s64 	%rd2798, %rd6917, %rd6932;
	mul.hi.u64 	%rd2799, %rd6932, %rd6917;
	cvt.u32.u64 	%r5314, %rd2798;
	{ .reg .b32 tmp; mov.b64 {tmp, %r5315}, %rd2798; }
	// begin inline asm
	add.cc.u32  %r5309, %r5282, %r5314;
	addc.cc.u32 %r5310, %r5283, %r5315;
	addc.u32    %r5311, 0, 0;
	add.cc.u32  %r5309, %r5309, %r5541;
	addc.cc.u32 %r5310, %r5310, %r5541;
	addc.u32    %r5311, %r5311, 0;
	
	// end inline asm
	cvt.u64.u32 	%rd2800, %r5311;
	add.s64 	%rd2801, %rd2799, %rd2800;
	mul.lo.s64 	%rd2802, %rd6918, %rd6932;
	mul.hi.u64 	%rd2803, %rd6932, %rd6918;
	cvt.u32.u64 	%r5323, %rd2802;
	{ .reg .b32 tmp; mov.b64 {tmp, %r5324}, %rd2802; }
	cvt.u32.u64 	%r5325, %rd2801;
	{ .reg .b32 tmp; mov.b64 {tmp, %r5326}, %rd2801; }
	// begin inline asm
	add.cc.u32  %r5318, %r5291, %r5323;
	addc.cc.u32 %r5319, %r5292, %r5324;
	addc.u32    %r5320, 0, 0;
	add.cc.u32  %r5318, %r5318, %r5325;
	addc.cc.u32 %r5319, %r5319, %r5326;
	addc.u32    %r5320, %r5320, 0;
	
	// end inline asm
	cvt.u64.u32 	%rd2804, %r5320;
	add.s64 	%rd2805, %rd2803, %rd2804;
	mul.lo.s64 	%rd2806, %rd6919, %rd6932;
	mul.hi.u64 	%rd2807, %rd6932, %rd6919;
	cvt.u32.u64 	%r5332, %rd2806;
	{ .reg .b32 tmp; mov.b64 {tmp, %r5333}, %rd2806; }
	cvt.u32.u64 	%r5334, %rd2805;
	{ .reg .b32 tmp; mov.b64 {tmp, %r5335}, %rd2805; }
	// begin inline asm
	add.cc.u32  %r5327, %r5300, %r5332;
	addc.cc.u32 %r5328, %r5301, %r5333;
	addc.u32    %r5329, 0, 0;
	add.cc.u32  %r5327, %r5327, %r5334;
	addc.cc.u32 %r5328, %r5328, %r5335;
	addc.u32    %r5329, %r5329, 0;
	
	// end inline asm
	cvt.u64.u32 	%rd2808, %r5329;
	add.s64 	%rd2809, %rd2807, %rd2808;
	mul.lo.s64 	%rd2810, %rd6920, %rd6932;
	mul.hi.u64 	%rd2811, %rd6932, %rd6920;
	cvt.u32.u64 	%r5339, %rd2797;
	{ .reg .b32 tmp; mov.b64 {tmp, %r5340}, %rd2797; }
	cvt.u32.u64 	%r5341, %rd2810;
	{ .reg .b32 tmp; mov.b64 {tmp, %r5342}, %rd2810; }
	cvt.u32.u64 	%r5343, %rd2809;
	{ .reg .b32 tmp; mov.b64 {tmp, %r5344}, %rd2809; }
	// begin inline asm
	add.cc.u32  %r5336, %r5339, %r5341;
	addc.cc.u32 %r5337, %r5340, %r5342;
	addc.u32    %r5338, 0, 0;
	add.cc.u32  %r5336, %r5336, %r5343;
	addc.cc.u32 %r5337, %r5337, %r5344;
	addc.u32    %r5338, %r5338, 0;
	
	// end inline asm
	cvt.u64.u32 	%rd2812, %r5338;
	add.s64 	%rd2813, %rd2811, %rd2812;
	mul.lo.s64 	%rd2814, %rd6917, %rd6933;
	mul.hi.u64 	%rd2815, %rd6933, %rd6917;
	cvt.u32.u64 	%r5350, %rd2814;
	{ .reg .b32 tmp; mov.b64 {tmp, %r5351}, %rd2814; }
	// begin inline asm
	add.cc.u32  %r5345, %r5318, %r5350;
	addc.cc.u32 %r5346, %r5319, %r5351;
	addc.u32    %r5347, 0, 0;
	add.cc.u32  %r5345, %r5345, %r5541;
	addc.cc.u32 %r5346, %r5346, %r5541;
	addc.u32    %r5347, %r5347, 0;
	
	// end inline asm
	cvt.u64.u32 	%rd2816, %r5347;
	add.s64 	%rd2817, %rd2815, %rd2816;
	mul.lo.s64 	%rd2818, %rd6918, %rd6933;
	mul.hi.u64 	%rd2819, %rd6933, %rd6918;
	cvt.u32.u64 	%r5359, %rd2818;
	{ .reg .b32 tmp; mov.b64 {tmp, %r5360}, %rd2818; }
	cvt.u32.u64 	%r5361, %rd2817;
	{ .reg .b32 tmp; mov.b64 {tmp, %r5362}, %rd2817; }
	// begin inline asm
	add.cc.u32  %r5354, %r5327, %r5359;
	addc.cc.u32 %r5355, %r5328, %r5360;
	addc.u32    %r5356, 0, 0;
	add.cc.u32  %r5354, %r5354, %r5361;
	addc.cc.u32 %r5355, %r5355, %r5362;
	addc.u32    %r5356, %r5356, 0;
	
	// end inline asm
	cvt.u64.u32 	%rd2820, %r5356;
	add.s64 	%rd2821, %rd2819, %rd2820;
	mul.lo.s64 	%rd2822, %rd6919, %rd6933;
	mul.hi.u64 	%rd2823, %rd6933, %rd6919;
	cvt.u32.u64 	%r5368, %rd2822;
	{ .reg .b32 tmp; mov.b64 {tmp, %r5369}, %rd2822; }
	cvt.u32.u64 	%r5370, %rd2821;
	{ .reg .b32 tmp; mov.b64 {tmp, %r5371}, %rd2821; }
	// begin inline asm
	add.cc.u32  %r5363, %r5336, %r5368;
	addc.cc.u32 %r5364, %r5337, %r5369;
	addc.u32    %r5365, 0, 0;
	add.cc.u32  %r5363, %r5363, %r5370;
	addc.cc.u32 %r5364, %r5364, %r5371;
	addc.u32    %r5365, %r5365, 0;
	
	// end inline asm
	cvt.u64.u32 	%rd2824, %r5365;
	add.s64 	%rd2825, %rd2823, %rd2824;
	mul.lo.s64 	%rd2826, %rd6920, %rd6933;
	mul.hi.u64 	%rd2827, %rd6933, %rd6920;
	cvt.u32.u64 	%r5375, %rd2813;
	{ .reg .b32 tmp; mov.b64 {tmp, %r5376}, %rd2813; }
	cvt.u32.u64 	%r5377, %rd2826;
	{ .reg .b32 tmp; mov.b64 {tmp, %r5378}, %rd2826; }
	cvt.u32.u64 	%r5379, %rd2825;
	{ .reg .b32 tmp; mov.b64 {tmp, %r5380}, %rd2825; }
	// begin inline asm
	add.cc.u32  %r5372, %r5375, %r5377;
	addc.cc.u32 %r5373, %r5376, %r5378;
	addc.u32    %r5374, 0, 0;
	add.cc.u32  %r5372, %r5372, %r5379;
	addc.cc.u32 %r5373, %r5373, %r5380;
	addc.u32    %r5374, %r5374, 0;
	
	// end inline asm
	cvt.u64.u32 	%rd2828, %r5374;
	add.s64 	%rd2829, %rd2827, %rd2828;
	mul.lo.s64 	%rd2830, %rd6917, %rd6934;
	mul.hi.u64 	%rd2831, %rd6934, %rd6917;
	cvt.u32.u64 	%r5386, %rd2830;
	{ .reg .b32 tmp; mov.b64 {tmp, %r5387}, %rd2830; }
	// begin inline asm
	add.cc.u32  %r5381, %r5354, %r5386;
	addc.cc.u32 %r5382, %r5355, %r5387;
	addc.u32    %r5383, 0, 0;
	add.cc.u32  %r5381, %r5381, %r5541;
	addc.cc.u32 %r5382, %r5382, %r5541;
	addc.u32    %r5383, %r5383, 0;
	
	// end inline asm
	cvt.u64.u32 	%rd2832, %r5383;
	add.s64 	%rd2833, %rd2831, %rd2832;
	mul.lo.s64 	%rd2834, %rd6918, %rd6934;
	mul.hi.u64 	%rd2835, %rd6934, %rd6918;
	cvt.u32.u64 	%r5395, %rd2834;
	{ .reg .b32 tmp; mov.b64 {tmp, %r5396}, %rd2834; }
	cvt.u32.u64 	%r5397, %rd2833;
	{ .reg .b32 tmp; mov.b64 {tmp, %r5398}, %rd2833; }
	// begin inline asm
	add.cc.u32  %r5390, %r5363, %r5395;
	addc.cc.u32 %r5391, %r5364, %r5396;
	addc.u32    %r5392, 0, 0;
	add.cc.u32  %r5390, %r5390, %r5397;
	addc.cc.u32 %r5391, %r5391, %r5398;
	addc.u32    %r5392, %r5392, 0;
	
	// end inline asm
	cvt.u64.u32 	%rd2836, %r5391;
	shl.b64 	%rd2837, %rd2836, 32;
	cvt.u64.u32 	%rd2838, %r5390;
	or.b64  	%rd2839, %rd2837, %rd2838;
	cvt.u64.u32 	%rd2840, %r5392;
	add.s64 	%rd2841, %rd2835, %rd2840;
	mul.lo.s64 	%rd2842, %rd6919, %rd6934;
	mul.hi.u64 	%rd2843, %rd6934, %rd6919;
	cvt.u32.u64 	%r5404, %rd2842;
	{ .reg .b32 tmp; mov.b64 {tmp, %r5405}, %rd2842; }
	cvt.u32.u64 	%r5406, %rd2841;
	{ .reg .b32 tmp; mov.b64 {tmp, %r5407}, %rd2841; }
	// begin inline asm
	add.cc.u32  %r5399, %r5372, %r5404;
	addc.cc.u32 %r5400, %r5373, %r5405;
	addc.u32    %r5401, 0, 0;
	add.cc.u32  %r5399, %r5399, %r5406;
	addc.cc.u32 %r5400, %r5400, %r5407;
	addc.u32    %r5401, %r5401, 0;
	
	// end inline asm
	cvt.u64.u32 	%rd2844, %r5400;
	shl.b64 	%rd2845, %rd2844, 32;
	cvt.u64.u32 	%rd2846, %r5399;
	or.b64  	%rd2847, %rd2845, %rd2846;
	cvt.u64.u32 	%rd2848, %r5401;
	add.s64 	%rd2849, %rd2843, %rd2848;
	mul.lo.s64 	%rd2850, %rd6920, %rd6934;
	mul.hi.u64 	%rd2851, %rd6934, %rd6920;
	cvt.u32.u64 	%r5411, %rd2829;
	{ .reg .b32 tmp; mov.b64 {tmp, %r5412}, %rd2829; }
	cvt.u32.u64 	%r5413, %rd2850;
	{ .reg .b32 tmp; mov.b64 {tmp, %r5414}, %rd2850; }
	cvt.u32.u64 	%r5415, %rd2849;
	{ .reg .b32 tmp; mov.b64 {tmp, %r5416}, %rd2849; }
	// begin inline asm
	add.cc.u32  %r5408, %r5411, %r5413;
	addc.cc.u32 %r5409, %r5412, %r5414;
	addc.u32    %r5410, 0, 0;
	add.cc.u32  %r5408, %r5408, %r5415;
	addc.cc.u32 %r5409, %r5409, %r5416;
	addc.u32    %r5410, %r5410, 0;
	
	// end inline asm
	cvt.u64.u32 	%rd2852, %r5409;
	shl.b64 	%rd2853, %rd2852, 32;
	cvt.u64.u32 	%rd2854, %r5408;
	or.b64  	%rd2855, %rd2853, %rd2854;
	cvt.u64.u32 	%rd2856, %r5410;
	add.s64 	%rd2857, %rd2851, %rd2856;
	mov.b64 	{%r5542, %r5543}, %rd2846;
	mov.b64 	{%r5544, %r5545}, %rd2837;
	mov.b64 	%rd2858, {%r5545, %r5542};
	mov.b64 	{%r5546, %r5547}, %rd2854;
	mov.b64 	{%r5548, %r5549}, %rd2845;
	mov.b64 	%rd2859, {%r5549, %r5546};
	mov.b64 	{%r5550, %r5551}, %rd2857;
	mov.b64 	{%r5552, %r5553}, %rd2853;
	mov.b64 	%rd2860, {%r5553, %r5550};
	mul.lo.s64 	%rd2861, %rd2839, 977;
	mov.b64 	%rd2862, 977;
	mul.hi.u64 	%rd2863, %rd2839, %rd2862;
	cvt.u32.u64 	%r5420, %rd2861;
	{ .reg .b32 tmp; mov.b64 {tmp, %r5421}, %rd2861; }
	// begin inline asm
	add.cc.u32  %r5417, %r5420, %r5541;
	addc.cc.u32 %r5418, %r5421, %r5541;
	addc.u32    %r5419, 0, 0;
	
	// end inline asm
	cvt.u64.u32 	%rd2864, %r5419;
	add.s64 	%rd2865, %rd2863, %rd2864;
	mul.lo.s64 	%rd2866, %rd2847, 977;
	mul.hi.u64 	%rd2867, %rd2847, %rd2862;
	cvt.u32.u64 	%r5427, %rd2866;
	{ .reg .b32 tmp; mov.b64 {tmp, %r5428}, %rd2866; }
	cvt.u32.u64 	%r5429, %rd2865;
	{ .reg .b32 tmp; mov.b64 {tmp, %r5430}, %rd2865; }
	// begin inline asm
	add.cc.u32  %r5424, %r5427, %r5429;
	addc.cc.u32 %r5425, %r5428, %r5430;
	addc.u32    %r5426, 0, 0;
	
	// end inline asm
	cvt.u64.u32 	%rd2868, %r5426;
	add.s64 	%rd2869, %rd2867, %rd2868;
	mul.lo.s64 	%rd2870, %rd2855, 977;
	mul.hi.u64 	%rd2871, %rd2855, %rd2862;
	cvt.u32.u64 	%r5434, %rd2870;
	{ .reg .b32 tmp; mov.b64 {tmp, %r5435}, %rd2870; }
	cvt.u32.u64 	%r5436, %rd2869;
	{ .reg .b32 tmp; mov.b64 {tmp, %r5437}, %rd2869; }
	// begin inline asm
	add.cc.u32  %r5431, %r5434, %r5436;
	addc.cc.u32 %r5432, %r5435, %r5437;
	addc.u32    %r5433, 0, 0;
	
	// end inline asm
	cvt.u64.u32 	%rd2872, %r5433;
	add.s64 	%rd2873, %rd2871, %rd2872;
	mul.lo.s64 	%rd2874, %rd2857, 977;
	mul.hi.u64 	%rd2875, %rd2857, %rd2862;
	cvt.u32.u64 	%r5441, %rd2874;
	{ .reg .b32 tmp; mov.b64 {tmp, %r5442}, %rd2874; }
	cvt.u32.u64 	%r5443, %rd2873;
	{ .reg .b32 tmp; mov.b64 {tmp, %r5444}, %rd2873; }
	// begin inline asm
	add.cc.u32  %r5438, %r5441, %r5443;
	addc.cc.u32 %r5439, %r5442, %r5444;
	addc.u32    %r5440, 0, 0;
	
	// end inline asm
	cvt.u64.u32 	%rd2876, %r5440;
	add.s64 	%rd2877, %rd2875, %rd2876;
	cvt.u32.u64 	%r5458, %rd2858;
	{ .reg .b32 tmp; mov.b64 {tmp, %r5459}, %rd2858; }
	cvt.u32.u64 	%r5460, %rd2859;
	{ .reg .b32 tmp; mov.b64 {tmp, %r5461}, %rd2859; }
	cvt.u32.u64 	%r5462, %rd2860;
	{ .reg .b32 tmp; mov.b64 {tmp, %r5463}, %rd2860; }
	{ .reg .b32 tmp; mov.b64 {tmp, %r5464}, %rd2857; }
	cvt.u32.u64 	%r5474, %rd2877;
	{ .reg .b32 tmp; mov.b64 {tmp, %r5475}, %rd2877; }
	// begin inline asm
	add.cc.u32   %r5445, %r5541, %r5417;
	addc.cc.u32  %r5446, %r5390, %r5418;
	addc.cc.u32  %r5447, %r5458, %r5424;
	addc.cc.u32  %r5448, %r5459, %r5425;
	addc.cc.u32  %r5449, %r5460, %r5431;
	addc.cc.u32  %r5450, %r5461, %r5432;
	addc.cc.u32  %r5451, %r5462, %r5438;
	addc.cc.u32  %r5452, %r5463, %r5439;
	addc.cc.u32  %r5453, %r5464, %r5474;
	addc.cc.u32  %r5454, %r5541, %r5475;
	addc.u32     %r5455, 0, 0;
	
	// end inline asm
	cvt.u64.u32 	%rd2878, %r5454;
	shl.b64 	%rd2879, %rd2878, 32;
	cvt.u64.u32 	%rd2880, %r5453;
	or.b64  	%rd2881, %rd2879, %rd2880;
	mul.lo.s64 	%rd2882, %rd2881, 977;
	mul.hi.u64 	%rd2883, %rd2881, %rd2862;
	cvt.u32.u64 	%r5485, %rd2882;
	{ .reg .b32 tmp; mov.b64 {tmp, %r5486}, %rd2882; }
	cvt.u32.u64 	%r5487, %rd2883;
	{ .reg .b32 tmp; mov.b64 {tmp, %r5488}, %rd2883; }
	// begin inline asm
	add.cc.u32   %r5476, %r5541, %r5485;
	addc.cc.u32  %r5477, %r5453, %r5486;
	addc.cc.u32  %r5478, %r5454, %r5487;
	addc.cc.u32  %r5479, %r5541, %r5488;
	addc.u32     %r5480, 0, 0;
	
	// end inline asm
	// begin inline asm
	add.cc.u32   %r5489, %r5445, %r5476;
	addc.cc.u32  %r5490, %r5446, %r5477;
	addc.cc.u32  %r5491, %r5447, %r5478;
	addc.cc.u32  %r5492, %r5448, %r5479;
	addc.cc.u32  %r5493, %r5449, %r5480;
	addc.cc.u32  %r5494, %r5450, 0;
	addc.cc.u32  %r5495, %r5451, 0;
	addc.cc.u32  %r5496, %r5452, 0;
	addc.u32     %r5497, 0, 0;
	
	// end inline asm
	// begin inline asm
	add.cc.u32   %r5511, %r5273, %r5489;
	addc.cc.u32  %r5512, %r5274, %r5490;
	addc.cc.u32  %r5513, %r5309, %r5491;
	addc.cc.u32  %r5514, %r5310, %r5492;
	addc.cc.u32  %r5515, %r5345, %r5493;
	addc.cc.u32  %r5516, %r5346, %r5494;
	addc.cc.u32  %r5517, %r5381, %r5495;
	addc.cc.u32  %r5518, %r5382, %r5496;
	addc.cc.u32  %r5519, %r5541, %r5497;
	addc.cc.u32  %r5520, %r5541, %r5541;
	addc.u32     %r5521, 0, 0;
	
	// end inline asm
	cvt.u64.u32 	%rd2884, %r5512;
	shl.b64 	%rd2885, %rd2884, 32;
	cvt.u64.u32 	%rd2886, %r5511;
	or.b64  	%rd6936, %rd2885, %rd2886;
	cvt.u64.u32 	%rd2887, %r5514;
	shl.b64 	%rd2888, %rd2887, 32;
	cvt.u64.u32 	%rd2889, %r5513;
	or.b64  	%rd6937, %rd2888, %rd2889;
	cvt.u64.u32 	%rd2890, %r5516;
	shl.b64 	%rd2891, %rd2890, 32;
	cvt.u64.u32 	%rd2892, %r5515;
	or.b64  	%rd6938, %rd2891, %rd2892;
	cvt.u64.u32 	%rd2893, %r5518;
	shl.b64 	%rd2894, %rd2893, 32;
	cvt.u64.u32 	%rd2895, %r5517;
	or.b64  	%rd6939, %rd2894, %rd2895;
	cvt.u64.u32 	%rd2896, %r5520;
	shl.b64 	%rd2897, %rd2896, 32;
	cvt.u64.u32 	%rd2898, %r5519;
	or.b64  	%rd6940, %rd2897, %rd2898;
$L__BB0_54:
	setp.ne.s64 	%p70, %rd6940, 0;
	@%p70 bra 	$L__BB0_171;
	and.b64  	%rd2899, %rd6939, %rd6938;
	and.b64  	%rd2900, %rd2899, %rd6937;
	setp.eq.s64 	%p71, %rd2900, -1;
	setp.gt.u64 	%p72, %rd6936, -4294968274;
	and.pred  	%p73, %p71, %p72;
	@%p73 bra 	$L__BB0_171;
	mul.lo.s64 	%rd2901, %rd6937, %rd6936;
	mul.hi.u64 	%rd2902, %rd6936, %rd6937;
	cvt.u32.u64 	%r5559, %rd2901;
	{ .reg .b32 tmp; mov.b64 {tmp, %r5560}, %rd2901; }
	mov.b32 	%r5832, 0;
	// begin inline asm
	add.cc.u32  %r5554, %r5832, %r5559;
	addc.cc.u32 %r5555, %r5832, %r5560;
	addc.u32    %r5556, 0, 0;
	add.cc.u32  %r5554, %r5554, %r5832;
	addc.cc.u32 %r5555, %r5555, %r5832;
	addc.u32    %r5556, %r5556, 0;
	
	// end inline asm
	cvt.u64.u32 	%rd2903, %r5555;
	shl.b64 	%rd2904, %rd2903, 32;
	cvt.u64.u32 	%rd2905, %r5554;
	or.b64  	%rd2906, %rd2904, %rd2905;
	cvt.u64.u32 	%rd2907, %r5556;
	add.s64 	%rd2908, %rd2902, %rd2907;
	mul.lo.s64 	%rd2909, %rd6938, %rd6936;
	mul.hi.u64 	%rd2910, %rd6936, %rd6938;
	cvt.u32.u64 	%r5568, %rd2909;
	{ .reg .b32 tmp; mov.b64 {tmp, %r5569}, %rd2909; }
	cvt.u32.u64 	%r5570, %rd2908;
	{ .reg .b32 tmp; mov.b64 {tmp, %r5571}, %rd2908; }
	// begin inline asm
	add.cc.u32  %r5563, %r5832, %r5568;
	addc.cc.u32 %r5564, %r5832, %r5569;
	addc.u32    %r5565, 0, 0;
	add.cc.u32  %r5563, %r5563, %r5570;
	addc.cc.u32 %r5564, %r5564, %r5571;
	addc.u32    %r5565, %r5565, 0;
	
	// end inline asm
	cvt.u64.u32 	%rd2911, %r5564;
	shl.b64 	%rd2912, %rd2911, 32;
	cvt.u64.u32 	%rd2913, %r5563;
	or.b64  	%rd2914, %rd2912, %rd2913;
	cvt.u64.u32 	%rd2915, %r5565;
	add.s64 	%rd2916, %rd2910, %rd2915;
	mul.lo.s64 	%rd2917, %rd6939, %rd6936;
	mul.hi.u64 	%rd2918, %rd6936, %rd6939;
	cvt.u32.u64 	%r5577, %rd2917;
	{ .reg .b32 tmp; mov.b64 {tmp, %r5578}, %rd2917; }
	cvt.u32.u64 	%r5579, %rd2916;
	{ .reg .b32 tmp; mov.b64 {tmp, %r5580}, %rd2916; }
	// begin inline asm
	add.cc.u32  %r5572, %r5832, %r5577;
	addc.cc.u32 %r5573, %r5832, %r5578;
	addc.u32    %r5574, 0, 0;
	add.cc.u32  %r5572, %r5572, %r5579;
	addc.cc.u32 %r5573, %r5573, %r5580;
	addc.u32    %r5574, %r5574, 0;
	
	// end inline asm
	cvt.u64.u32 	%rd2919, %r5574;
	add.s64 	%rd2920, %rd2918, %rd2919;
	mul.lo.s64 	%rd2921, %rd6938, %rd6937;
	mul.hi.u64 	%rd2922, %rd6937, %rd6938;
	cvt.u32.u64 	%r5586, %rd2921;
	{ .reg .b32 tmp; mov.b64 {tmp, %r5587}, %rd2921; }
	// begin inline asm
	add.cc.u32  %r5581, %r5572, %r5586;
	addc.cc.u32 %r5582, %r5573, %r5587;
	addc.u32    %r5583, 0, 0;
	add.cc.u32  %r5581, %r5581, %r5832;
	addc.cc.u32 %r5582, %r5582, %r5832;
	addc.u32    %r5583, %r5583, 0;
	
	// end inline asm
	cvt.u64.u32 	%rd2923, %r5582;
	shl.b64 	%rd2924, %rd2923, 32;
	cvt.u64.u32 	%rd2925, %r5581;
	or.b64  	%rd2926, %rd2924, %rd2925;
	cvt.u64.u32 	%rd2927, %r5583;
	add.s64 	%rd2928, %rd2922, %rd2927;
	mul.lo.s64 	%rd2929, %rd6939, %rd6937;
	mul.hi.u64 	%rd2930, %rd6937, %rd6939;
	cvt.u32.u64 	%r5593, %rd2920;
	{ .reg .b32 tmp; mov.b64 {tmp, %r5594}, %rd2920; }
	cvt.u32.u64 	%r5595, %rd2929;
	{ .reg .b32 tmp; mov.b64 {tmp, %r5596}, %rd2929; }
	cvt.u32.u64 	%r5597, %rd2928;
	{ .reg .b32 tmp; mov.b64 {tmp, %r5598}, %rd2928; }
	// begin inline asm
	add.cc.u32  %r5590, %r5593, %r5595;
	addc.cc.u32 %r5591, %r5594, %r5596;
	addc.u32    %r5592, 0, 0;
	add.cc.u32  %r5590, %r5590, %r5597;
	addc.cc.u32 %r5591, %r5591, %r5598;
	addc.u32    %r5592, %r5592, 0;
	
	// end inline asm
	cvt.u64.u32 	%rd2931, %r5591;
	shl.b64 	%rd2932, %rd2931, 32;
	cvt.u64.u32 	%rd2933, %r5590;
	or.b64  	%rd2934, %rd2932, %rd2933;
	cvt.u64.u32 	%rd2935, %r5592;
	add.s64 	%rd2936, %rd2930, %rd2935;
	mul.lo.s64 	%rd2937, %rd6939, %rd6938;
	mul.hi.u64 	%rd2938, %rd6938, %rd6939;
	cvt.u32.u64 	%r5602, %rd2936;
	{ .reg .b32 tmp; mov.b64 {tmp, %r5603}, %rd2936; }
	cvt.u32.u64 	%r5604, %rd2937;
	{ .reg .b32 tmp; mov.b64 {tmp, %r5605}, %rd2937; }
	// begin inline asm
	add.cc.u32  %r5599, %r5602, %r5604;
	addc.cc.u32 %r5600, %r5603, %r5605;
	addc.u32    %r5601, 0, 0;
	add.cc.u32  %r5599, %r5599, %r5832;
	addc.cc.u32 %r5600, %r5600, %r5832;
	addc.u32    %r5601, %r5601, 0;
	
	// end inline asm
	cvt.u64.u32 	%rd2939, %r5600;
	shl.b64 	%rd2940, %rd2939, 32;
	cvt.u64.u32 	%rd2941, %r5599;
	or.b64  	%rd2942, %rd2940, %rd2941;
	cvt.u64.u32 	%rd2943, %r5601;
	add.s64 	%rd2944, %rd2938, %rd2943;
	mov.b64 	{%r5833, %r5834}, %rd2914;
	mov.b64 	{%r5835, %r5836}, %rd2904;
	shf.l.wrap.b32 	%r5837, %r5836, %r5833, 1;
	shf.l.wrap.b32 	%r5838, %r5833, %r5834, 1;
	mov.b64 	%rd2945, {%r5837, %r5838};
	mov.b64 	{%r5839, %r5840}, %rd2926;
	mov.b64 	{%r5841, %r5842}, %rd2912;
	shf.l.wrap.b32 	%r5843, %r5842, %r5839, 1;
	shf.l.wrap.b32 	%r5844, %r5839, %r5840, 1;
	mov.b64 	%rd2946, {%r5843, %r5844};
	mov.b64 	{%r5845, %r5846}, %rd2934;
	mov.b64 	{%r5847, %r5848}, %rd2924;
	shf.l.wrap.b32 	%r5849, %r5848, %r5845, 1;
	shf.l.wrap.b32 	%r5850, %r5845, %r5846, 1;
	mov.b64 	%rd2947, {%r5849, %r5850};
	mov.b64 	{%r5851, %r5852}, %rd2942;
	mov.b64 	{%r5853, %r5854}, %rd2932;
	shf.l.wrap.b32 	%r5855, %r5854, %r5851, 1;
	shf.l.wrap.b32 	%r5856, %r5851, %r5852, 1;
	mov.b64 	%rd2948, {%r5855, %r5856};
	shr.u64 	%rd2949, %rd2944, 63;
	mov.b64 	{%r5857, %r5858}, %rd2944;
	mov.b64 	{%r5859, %r5860}, %rd2940;
	shf.l.wrap.b32 	%r5861, %r5860, %r5857, 1;
	shf.l.wrap.b32 	%r5862, %r5857, %r5858, 1;
	mov.b64 	%rd2950, {%r5861, %r5862};
	mul.lo.s64 	%rd2951, %rd6936, %rd6936;
	mul.hi.u64 	%rd2952, %rd6936, %rd6936;
	cvt.u32.u64 	%r5617, %rd2951;
	{ .reg .b32 tmp; mov.b64 {tmp, %r5618}, %rd2951; }
	cvt.u32.u64 	%r5619, %rd2952;
	{ .reg .b32 tmp; mov.b64 {tmp, %r5620}, %rd2952; }
	// begin inline asm
	add.cc.u32   %r5608, %r5832, %r5617;
	addc.cc.u32  %r5609, %r5832, %r5618;
	addc.cc.u32  %r5610, %r5832, %r5619;
	addc.cc.u32  %r5611, %r5832, %r5620;
	addc.u32     %r5612, 0, 0;
	
	// end inline asm
	mul.lo.s64 	%rd2953, %rd6937, %rd6937;
	mul.hi.u64 	%rd2954, %rd6937, %rd6937;
	cvt.u32.u64 	%r5630, %rd2953;
	{ .reg .b32 tmp; mov.b64 {tmp, %r5631}, %rd2953; }
	cvt.u32.u64 	%r5632, %rd2954;
	{ .reg .b32 tmp; mov.b64 {tmp, %r5633}, %rd2954; }
	// begin inline asm
	add.cc.u32   %r5621, %r5612, %r5630;
	addc.cc.u32  %r5622, %r5832, %r5631;
	addc.cc.u32  %r5623, %r5832, %r5632;
	addc.cc.u32  %r5624, %r5832, %r5633;
	addc.u32     %r5625, 0, 0;
	
	// end inline asm
	mul.lo.s64 	%rd2955, %rd6938, %rd6938;
	mul.hi.u64 	%rd2956, %rd6938, %rd6938;
	cvt.u32.u64 	%r5643, %rd2955;
	{ .reg .b32 tmp; mov.b64 {tmp, %r5644}, %rd2955; }
	cvt.u32.u64 	%r5645, %rd2956;
	{ .reg .b32 tmp; mov.b64 {tmp, %r5646}, %rd2956; }
	// begin inline asm
	add.cc.u32   %r5634, %r5625, %r5643;
	addc.cc.u32  %r5635, %r5832, %r5644;
	addc.cc.u32  %r5636, %r5832, %r5645;
	addc.cc.u32  %r5637, %r5832, %r5646;
	addc.u32     %r5638, 0, 0;
	
	// end inline asm
	mul.lo.s64 	%rd2957, %rd6939, %rd6939;
	mul.hi.u64 	%rd2958, %rd6939, %rd6939;
	cvt.u32.u64 	%r5656, %rd2957;
	{ .reg .b32 tmp; mov.b64 {tmp, %r5657}, %rd2957; }
	cvt.u32.u64 	%r5658, %rd2958;
	{ .reg .b32 tmp; mov.b64 {tmp, %r5659}, %rd2958; }
	// begin inline asm
	add.cc.u32   %r5647, %r5638, %r5656;
	addc.cc.u32  %r5648, %r5832, %r5657;
	addc.cc.u32  %r5649, %r5832, %r5658;
	addc.cc.u32  %r5650, %r5832, %r5659;
	addc.u32     %r5651, 0, 0;
	
	// end inline asm
	shl.b32 	%r5694, %r5554, 1;
	shr.u64 	%rd2959, %rd2906, 31;
	cvt.u32.u64 	%r5695, %rd2959;
	cvt.u32.u64 	%r5696, %rd2945;
	{ .reg .b32 tmp; mov.b64 {tmp, %r5697}, %rd2945; }
	cvt.u32.u64 	%r5698, %rd2946;
	{ .reg .b32 tmp; mov.b64 {tmp, %r5699}, %rd2946; }
	cvt.u32.u64 	%r5700, %rd2947;
	{ .reg .b32 tmp; mov.b64 {tmp, %r5701}, %rd2947; }
	cvt.u32.u64 	%r5702, %rd2948;
	{ .reg .b32 tmp; mov.b64 {tmp, %r5703}, %rd2948; }
	cvt.u32.u64 	%r5704, %rd2950;
	{ .reg .b32 tmp; mov.b64 {tmp, %r5705}, %rd2950; }
	cvt.u32.u64 	%r5706, %rd2949;
	// begin inline asm
	add.cc.u32   %r5660,  %r5608, %r5832;
	addc.cc.u32  %r5661,  %r5609, %r5832;
	addc.cc.u32  %r5662,  %r5610, %r5694;
	addc.cc.u32  %r5663,  %r5611, %r5695;
	addc.cc.u32  %r5664,  %r5621, %r5696;
	addc.cc.u32  %r5665,  %r5622, %r5697;
	addc.cc.u32  %r5666,  %r5623, %r5698;
	addc.cc.u32  %r5667,  %r5624, %r5699;
	addc.cc.u32  %r5668,  %r5634, %r5700;
	addc.cc.u32  %r5669,  %r5635, %r5701;
	addc.cc.u32  %r5670, %r5636, %r5702;
	addc.cc.u32  %r5671, %r5637, %r5703;
	addc.cc.u32  %r5672, %r5647, %r5704;
	addc.cc.u32  %r5673, %r5648, %r5705;
	addc.cc.u32  %r5674, %r5649, %r5706;
	addc.u32     %r5675, %r5650, %r5832;
	
	// end inline asm
	cvt.u64.u32 	%rd2960, %r5669;
	shl.b64 	%rd2961, %rd2960, 32;
	cvt.u64.u32 	%rd2962, %r5668;
	or.b64  	%rd2963, %rd2961, %rd2962;
	cvt.u64.u32 	%rd2964, %r5671;
	shl.b64 	%rd2965, %rd2964, 32;
	cvt.u64.u32 	%rd2966, %r5670;
	or.b64  	%rd2967, %rd2965, %rd2966;
	cvt.u64.u32 	%rd2968, %r5673;
	shl.b64 	%rd2969, %rd2968, 32;
	cvt.u64.u32 	%rd2970, %r5672;
	or.b64  	%rd2971, %rd2969, %rd2970;
	cvt.u64.u32 	%rd2972, %r5675;
	shl.b64 	%rd2973, %rd2972, 32;
	cvt.u64.u32 	%rd2974, %r5674;
	or.b64  	%rd2975, %rd2973, %rd2974;
	mov.b64 	{%r5863, %r5864}, %rd2966;
	mov.b64 	{%r5865, %r5866}, %rd2961;
	mov.b64 	%rd2976, {%r5866, %r5863};
	mov.b64 	{%r5867, %r5868}, %rd2970;
	mov.b64 	{%r5869, %r5870}, %rd2965;
	mov.b64 	%rd2977, {%r5870, %r5867};
	mov.b64 	{%r5871, %r5872}, %rd2974;
	mov.b64 	{%r5873, %r5874}, %rd2969;
	mov.b64 	%rd2978, {%r5874, %r5871};
	mul.lo.s64 	%rd2979, %rd2963, 977;
	mov.b64 	%rd2980, 977;
	mul.hi.u64 	%rd2981, %rd2963, %rd2980;
	cvt.u32.u64 	%r5711, %rd2979;
	{ .reg .b32 tmp; mov.b64 {tmp, %r5712}, %rd2979; }
	// begin inline asm
	add.cc.u32  %r5708, %r5711, %r5832;
	addc.cc.u32 %r5709, %r5712, %r5832;
	addc.u32    %r5710, 0, 0;
	
	// end inline asm
	cvt.u64.u32 	%rd2982, %r5710;
	add.s64 	%rd2983, %rd2981, %rd2982;
	mul.lo.s64 	%rd2984, %rd2967, 977;
	mul.hi.u64 	%rd2985, %rd2967, %rd2980;
	cvt.u32.u64 	%r5718, %rd2984;
	{ .reg .b32 tmp; mov.b64 {tmp, %r5719}, %rd2984; }
	cvt.u32.u64 	%r5720, %rd2983;
	{ .reg .b32 tmp; mov.b64 {tmp, %r5721}, %rd2983; }
	// begin inline asm
	add.cc.u32  %r5715, %r5718, %r5720;
	addc.cc.u32 %r5716, %r5719, %r5721;
	addc.u32    %r5717, 0, 0;
	
	// end inline asm
	cvt.u64.u32 	%rd2986, %r5717;
	add.s64 	%rd2987, %rd2985, %rd2986;
	mul.lo.s64 	%rd2988, %rd2971, 977;
	mul.hi.u64 	%rd2989, %rd2971, %rd2980;
	cvt.u32.u64 	%r5725, %rd2988;
	{ .reg .b32 tmp; mov.b64 {tmp, %r5726}, %rd2988; }
	cvt.u32.u64 	%r5727, %rd2987;
	{ .reg .b32 tmp; mov.b64 {tmp, %r5728}, %rd2987; }
	// begin inline asm
	add.cc.u32  %r5722, %r5725, %r5727;
	addc.cc.u32 %r5723, %r5726, %r5728;
	addc.u32    %r5724, 0, 0;
	
	// end inline asm
	cvt.u64.u32 	%rd2990, %r5724;
	add.s64 	%rd2991, %rd2989, %rd2990;
	mul.lo.s64 	%rd2992, %rd2975, 977;
	mul.hi.u64 	%rd2993, %rd2975, %rd2980;
	cvt.u32.u64 	%r5732, %rd2992;
	{ .reg .b32 tmp; mov.b64 {tmp, %r5733}, %rd2992; }
	cvt.u32.u64 	%r5734, %rd2991;
	{ .reg .b32 tmp; mov.b64 {tmp, %r5735}, %rd2991; }
	// begin inline asm
	add.cc.u32  %r5729, %r5732, %r5734;
	addc.cc.u32 %r5730, %r5733, %r5735;
	addc.u32    %r5731, 0, 0;
	
	// end inline asm
	cvt.u64.u32 	%rd2994, %r5731;
	add.s64 	%rd2995, %rd2993, %rd2994;
	cvt.u32.u64 	%r5749, %rd2976;
	{ .reg .b32 tmp; mov.b64 {tmp, %r5750}, %rd2976; }
	cvt.u32.u64 	%r5751, %rd2977;
	{ .reg .b32 tmp; mov.b64 {tmp, %r5752}, %rd2977; }
	cvt.u32.u64 	%r5753, %rd2978;
	{ .reg .b32 tmp; mov.b64 {tmp, %r5754}, %rd2978; }
	cvt.u32.u64 	%r5765, %rd2995;
	{ .reg .b32 tmp; mov.b64 {tmp, %r5766}, %rd2995; }
	// begin inline asm
	add.cc.u32   %r5736, %r5832, %r5708;
	addc.cc.u32  %r5737, %r5668, %r5709;
	addc.cc.u32  %r5738, %r5749, %r5715;
	addc.cc.u32  %r5739, %r5750, %r5716;
	addc.cc.u32  %r5740, %r5751, %r5722;
	addc.cc.u32  %r5741, %r5752, %r5723;
	addc.cc.u32  %r5742, %r5753, %r5729;
	addc.cc.u32  %r5743, %r5754, %r5730;
	addc.cc.u32  %r5744, %r5675, %r5765;
	addc.cc.u32  %r5745, %r5832, %r5766;
	addc.u32     %r5746, 0, 0;
	
	// end inline asm
	cvt.u64.u32 	%rd2996, %r5745;
	shl.b64 	%rd2997, %rd2996, 32;
	cvt.u64.u32 	%rd2998, %r5744;
	or.b64  	%rd2999, %rd2997, %rd2998;
	mul.lo.s64 	%rd3000, %rd2999, 977;
	mul.hi.u64 	%rd3001, %rd2999, %rd2980;
	cvt.u32.u64 	%r5776, %rd3000;
	{ .reg .b32 tmp; mov.b64 {tmp, %r5777}, %rd3000; }
	cvt.u32.u64 	%r5778, %rd3001;
	{ .reg .b32 tmp; mov.b64 {tmp, %r5779}, %rd3001; }
	// begin inline asm
	add.cc.u32   %r5767, %r5832, %r5776;
	addc.cc.u32  %r5768, %r5744, %r5777;
	addc.cc.u32  %r5769, %r5745, %r5778;
	addc.cc.u32  %r5770, %r5832, %r5779;
	addc.u32     %r5771, 0, 0;
	
	// end inline asm
	// begin inline asm
	add.cc.u32   %r5780, %r5736, %r5767;
	addc.cc.u32  %r5781, %r5737, %r5768;
	addc.cc.u32  %r5782, %r5738, %r5769;
	addc.cc.u32  %r5783, %r5739, %r5770;
	addc.cc.u32  %r5784, %r5740, %r5771;
	addc.cc.u32  %r5785, %r5741, 0;
	addc.cc.u32  %r5786, %r5742, 0;
	addc.cc.u32  %r5787, %r5743, 0;
	addc.u32     %r5788, 0, 0;
	
	// end inline asm
	// begin inline asm
	add.cc.u32   %r5802, %r5660, %r5780;
	addc.cc.u32  %r5803, %r5661, %r5781;
	addc.cc.u32  %r5804, %r5662, %r5782;
	addc.cc.u32  %r5805, %r5663, %r5783;
	addc.cc.u32  %r5806, %r5664, %r5784;
	addc.cc.u32  %r5807, %r5665, %r5785;
	addc.cc.u32  %r5808, %r5666, %r5786;
	addc.cc.u32  %r5809, %r5667, %r5787;
	addc.cc.u32  %r5810, %r5832, %r5788;
	addc.cc.u32  %r5811, %r5832, %r5832;
	addc.u32     %r5812, 0, 0;
	
	// end inline asm
	cvt.u64.u32 	%rd3002, %r5803;
	shl.b64 	%rd3003, %rd3002, 32;
	cvt.u64.u32 	%rd3004, %r5802;
	or.b64  	%rd6950, %rd3003, %rd3004;
	cvt.u64.u32 	%rd3005, %r5805;
	shl.b64 	%rd3006, %rd3005, 32;
	cvt.u64.u32 	%rd3007, %r5804;
	or.b64  	%rd6951, %rd3006, %rd3007;
	cvt.u64.u32 	%rd3008, %r5807;
	shl.b64 	%rd3009, %rd3008, 32;
	cvt.u64.u32 	%rd3010, %r5806;
	or.b64  	%rd6952, %rd3009, %rd3010;
	cvt.u64.u32 	%rd3011, %r5809;
	shl.b64 	%rd3012, %rd3011, 32;
	cvt.u64.u32 	%rd3013, %r5808;
	or.b64  	%rd6953, %rd3012, %rd3013;
	cvt.u64.u32 	%rd3014, %r5811;
	shl.b64 	%rd3015, %rd3014, 32;
	cvt.u64.u32 	%rd3016, %r5810;
	or.b64  	%rd6945, %rd3015, %rd3016;
$L__BB0_57:
	setp.ne.s64 	%p74, %rd6945, 0;
	@%p74 bra 	$L__BB0_172;
	and.b64  	%rd3017, %rd6953, %rd6952;
	and.b64  	%rd3018, %rd3017, %rd6951;
	setp.eq.s64 	%p75, %rd3018, -1;
	setp.gt.u64 	%p76, %rd6950, -4294968274;
	and.pred  	%p77, %p75, %p76;
	@%p77 bra 	$L__BB0_172;
	mov.b32 	%r15385, 1;
$L__BB0_60:
	mul.lo.s64 	%rd3019, %rd6951, %rd6950;
	mul.hi.u64 	%rd3020, %rd6950, %rd6951;
	cvt.u32.u64 	%r5881, %rd3019;
	{ .reg .b32 tmp; mov.b64 {tmp, %r5882}, %rd3019; }
	mov.b32 	%r6154, 0;
	// begin inline asm
	add.cc.u32  %r5876, %r6154, %r5881;
	addc.cc.u32 %r5877, %r6154, %r5882;
	addc.u32    %r5878, 0, 0;
	add.cc.u32  %r5876, %r5876, %r6154;
	addc.cc.u32 %r5877, %r5877, %r6154;
	addc.u32    %r5878, %r5878, 0;
	
	// end inline asm
	cvt.u64.u32 	%rd3021, %r5877;
	shl.b64 	%rd3022, %rd3021, 32;
	cvt.u64.u32 	%rd3023, %r5876;
	or.b64  	%rd3024, %rd3022, %rd3023;
	cvt.u64.u32 	%rd3025, %r5878;
	add.s64 	%rd3026, %rd3020, %rd3025;
	mul.lo.s64 	%rd3027, %rd6952, %rd6950;
	mul.hi.u64 	%rd3028, %rd6950, %rd6952;
	cvt.u32.u64 	%r5890, %rd3027;
	{ .reg .b32 tmp; mov.b64 {tmp, %r5891}, %rd3027; }
	cvt.u32.u64 	%r5892, %rd3026;
	{ .reg .b32 tmp; mov.b64 {tmp, %r5893}, %rd3026; }
	// begin inline asm
	add.cc.u32  %r5885, %r6154, %r5890;
	addc.cc.u32 %r5886, %r6154, %r5891;
	addc.u32    %r5887, 0, 0;
	add.cc.u32  %r5885, %r5885, %r5892;
	addc.cc.u32 %r5886, %r5886, %r5893;
	addc.u32    %r5887, %r5887, 0;
	
	// end inline asm
	cvt.u64.u32 	%rd3029, %r5886;
	shl.b64 	%rd3030, %rd3029, 32;
	cvt.u64.u32 	%rd3031, %r5885;
	or.b64  	%rd3032, %rd3030, %rd3031;
	cvt.u64.u32 	%rd3033, %r5887;
	add.s64 	%rd3034, %rd3028, %rd3033;
	mul.lo.s64 	%rd3035, %rd6953, %rd6950;
	mul.hi.u64 	%rd3036, %rd6950, %rd6953;
	cvt.u32.u64 	%r5899, %rd3035;
	{ .reg .b32 tmp; mov.b64 {tmp, %r5900}, %rd3035; }
	cvt.u32.u64 	%r5901, %rd3034;
	{ .reg .b32 tmp; mov.b64 {tmp, %r5902}, %rd3034; }
	// begin inline asm
	add.cc.u32  %r5894, %r6154, %r5899;
	addc.cc.u32 %r5895, %r6154, %r5900;
	addc.u32    %r5896, 0, 0;
	add.cc.u32  %r5894, %r5894, %r5901;
	addc.cc.u32 %r5895, %r5895, %r5902;
	addc.u32    %r5896, %r5896, 0;
	
	// end inline asm
	cvt.u64.u32 	%rd3037, %r5896;
	add.s64 	%rd3038, %rd3036, %rd3037;
	mul.lo.s64 	%rd3039, %rd6952, %rd6951;
	mul.hi.u64 	%rd3040, %rd6951, %rd6952;
	cvt.u32.u64 	%r5908, %rd3039;
	{ .reg .b32 tmp; mov.b64 {tmp, %r5909}, %rd3039; }
	// begin inline asm
	add.cc.u32  %r5903, %r5894, %r5908;
	addc.cc.u32 %r5904, %r5895, %r5909;
	addc.u32    %r5905, 0, 0;
	add.cc.u32  %r5903, %r5903, %r6154;
	addc.cc.u32 %r5904, %r5904, %r6154;
	addc.u32    %r5905, %r5905, 0;
	
	// end inline asm
	cvt.u64.u32 	%rd3041, %r5904;
	shl.b64 	%rd3042, %rd3041, 32;
	cvt.u64.u32 	%rd3043, %r5903;
	or.b64  	%rd3044, %rd3042, %rd3043;
	cvt.u64.u32 	%rd3045, %r5905;
	add.s64 	%rd3046, %rd3040, %rd3045;
	mul.lo.s64 	%rd3047, %rd6953, %rd6951;
	mul.hi.u64 	%rd3048, %rd6951, %rd6953;
	cvt.u32.u64 	%r5915, %rd3038;
	{ .reg .b32 tmp; mov.b64 {tmp, %r5916}, %rd3038; }
	cvt.u32.u64 	%r5917, %rd3047;
	{ .reg .b32 tmp; mov.b64 {tmp, %r5918}, %rd3047; }
	cvt.u32.u64 	%r5919, %rd3046;
	{ .reg .b32 tmp; mov.b64 {tmp, %r5920}, %rd3046; }
	// begin inline asm
	add.cc.u32  %r5912, %r5915, %r5917;
	addc.cc.u32 %r5913, %r5916, %r5918;
	addc.u32    %r5914, 0, 0;
	add.cc.u32  %r5912, %r5912, %r5919;
	addc.cc.u32 %r5913, %r5913, %r5920;
	addc.u32    %r5914, %r5914, 0;
	
	// end inline asm
	cvt.u64.u32 	%rd3049, %r5913;
	shl.b64 	%rd3050, %rd3049, 32;
	cvt.u64.u32 	%rd3051, %r5912;
	or.b64  	%rd3052, %rd3050, %rd3051;
	cvt.u64.u32 	%rd3053, %r5914;
	add.s64 	%rd3054, %rd3048, %rd3053;
	mul.lo.s64 	%rd3055, %rd6953, %rd6952;
	mul.hi.u64 	%rd3056, %rd6952, %rd6953;
	cvt.u32.u64 	%r5924, %rd3054;
	{ .reg .b32 tmp; mov.b64 {tmp, %r5925}, %rd3054; }
	cvt.u32.u64 	%r5926, %rd3055;
	{ .reg .b32 tmp; mov.b64 {tmp, %r5927}, %rd3055; }
	// begin inline asm
	add.cc.u32  %r5921, %r5924, %r5926;
	addc.cc.u32 %r5922, %r5925, %r5927;
	addc.u32    %r5923, 0, 0;
	add.cc.u32  %r5921, %r5921, %r6154;
	addc.cc.u32 %r5922, %r5922, %r6154;
	addc.u32    %r5923, %r5923, 0;
	
	// end inline asm
	cvt.u64.u32 	%rd3057, %r5922;
	shl.b64 	%rd3058, %rd3057, 32;
	cvt.u64.u32 	%rd3059, %r5921;
	or.b64  	%rd3060, %rd3058, %rd3059;
	cvt.u64.u32 	%rd3061, %r5923;
	add.s64 	%rd3062, %rd3056, %rd3061;
	mov.b64 	{%r6155, %r6156}, %rd3032;
	mov.b64 	{%r6157, %r6158}, %rd3022;
	shf.l.wrap.b32 	%r6159, %r6158, %r6155, 1;
	shf.l.wrap.b32 	%r6160, %r6155, %r6156, 1;
	mov.b64 	%rd3063, {%r6159, %r6160};
	mov.b64 	{%r6161, %r6162}, %rd3044;
	mov.b64 	{%r6163, %r6164}, %rd3030;
	shf.l.wrap.b32 	%r6165, %r6164, %r6161, 1;
	shf.l.wrap.b32 	%r6166, %r6161, %r6162, 1;
	mov.b64 	%rd3064, {%r6165, %r6166};
	mov.b64 	{%r6167, %r6168}, %rd3052;
	mov.b64 	{%r6169, %r6170}, %rd3042;
	shf.l.wrap.b32 	%r6171, %r6170, %r6167, 1;
	shf.l.wrap.b32 	%r6172, %r6167, %r6168, 1;
	mov.b64 	%rd3065, {%r6171, %r6172};
	mov.b64 	{%r6173, %r6174}, %rd3060;
	mov.b64 	{%r6175, %r6176}, %rd3050;
	shf.l.wrap.b32 	%r6177, %r6176, %r6173, 1;
	shf.l.wrap.b32 	%r6178, %r6173, %r6174, 1;
	mov.b64 	%rd3066, {%r6177, %r6178};
	shr.u64 	%rd3067, %rd3062, 63;
	mov.b64 	{%r6179, %r6180}, %rd3062;
	mov.b64 	{%r6181, %r6182}, %rd3058;
	shf.l.wrap.b32 	%r6183, %r6182, %r6179, 1;
	shf.l.wrap.b32 	%r6184, %r6179, %r6180, 1;
	mov.b64 	%rd3068, {%r6183, %r6184};
	mul.lo.s64 	%rd3069, %rd6950, %rd6950;
	mul.hi.u64 	%rd3070, %rd6950, %rd6950;
	cvt.u32.u64 	%r5939, %rd3069;
	{ .reg .b32 tmp; mov.b64 {tmp, %r5940}, %rd3069; }
	cvt.u32.u64 	%r5941, %rd3070;
	{ .reg .b32 tmp; mov.b64 {tmp, %r5942}, %rd3070; }
	// begin inline asm
	add.cc.u32   %r5930, %r6154, %r5939;
	addc.cc.u32  %r5931, %r6154, %r5940;
	addc.cc.u32  %r5932, %r6154, %r5941;
	addc.cc.u32  %r5933, %r6154, %r5942;
	addc.u32     %r5934, 0, 0;
	
	// end inline asm
	mul.lo.s64 	%rd3071, %rd6951, %rd6951;
	mul.hi.u64 	%rd3072, %rd6951, %rd6951;
	cvt.u32.u64 	%r5952, %rd3071;
	{ .reg .b32 tmp; mov.b64 {tmp, %r5953}, %rd3071; }
	cvt.u32.u64 	%r5954, %rd3072;
	{ .reg .b32 tmp; mov.b64 {tmp, %r5955}, %rd3072; }
	// begin inline asm
	add.cc.u32   %r5943, %r5934, %r5952;
	addc.cc.u32  %r5944, %r6154, %r5953;
	addc.cc.u32  %r5945, %r6154, %r5954;
	addc.cc.u32  %r5946, %r6154, %r5955;
	addc.u32     %r5947, 0, 0;
	
	// end inline asm
	mul.lo.s64 	%rd3073, %rd6952, %rd6952;
	mul.hi.u64 	%rd3074, %rd6952, %rd6952;
	cvt.u32.u64 	%r5965, %rd3073;
	{ .reg .b32 tmp; mov.b64 {tmp, %r5966}, %rd3073; }
	cvt.u32.u64 	%r5967, %rd3074;
	{ .reg .b32 tmp; mov.b64 {tmp, %r5968}, %rd3074; }
	// begin inline asm
	add.cc.u32   %r5956, %r5947, %r5965;
	addc.cc.u32  %r5957, %r6154, %r5966;
	addc.cc.u32  %r5958, %r6154, %r5967;
	addc.cc.u32  %r5959, %r6154, %r5968;
	addc.u32     %r5960, 0, 0;
	
	// end inline asm
	mul.lo.s64 	%rd3075, %rd6953, %rd6953;
	mul.hi.u64 	%rd3076, %rd6953, %rd6953;
	cvt.u32.u64 	%r5978, %rd3075;
	{ .reg .b32 tmp; mov.b64 {tmp, %r5979}, %rd3075; }
	cvt.u32.u64 	%r5980, %rd3076;
	{ .reg .b32 tmp; mov.b64 {tmp, %r5981}, %rd3076; }
	// begin inline asm
	add.cc.u32   %r5969, %r5960, %r5978;
	addc.cc.u32  %r5970, %r6154, %r5979;
	addc.cc.u32  %r5971, %r6154, %r5980;
	addc.cc.u32  %r5972, %r6154, %r5981;
	addc.u32     %r5973, 0, 0;
	
	// end inline asm
	shl.b32 	%r6016, %r5876, 1;
	shr.u64 	%rd3077, %rd3024, 31;
	cvt.u32.u64 	%r6017, %rd3077;
	cvt.u32.u64 	%r6018, %rd3063;
	{ .reg .b32 tmp; mov.b64 {tmp, %r6019}, %rd3063; }
	cvt.u32.u64 	%r6020, %rd3064;
	{ .reg .b32 tmp; mov.b64 {tmp, %r6021}, %rd3064; }
	cvt.u32.u64 	%r6022, %rd3065;
	{ .reg .b32 tmp; mov.b64 {tmp, %r6023}, %rd3065; }
	cvt.u32.u64 	%r6024, %rd3066;
	{ .reg .b32 tmp; mov.b64 {tmp, %r6025}, %rd3066; }
	cvt.u32.u64 	%r6026, %rd3068;
	{ .reg .b32 tmp; mov.b64 {tmp, %r6027}, %rd3068; }
	cvt.u32.u64 	%r6028, %rd3067;
	// begin inline asm
	add.cc.u32   %r5982,  %r5930, %r6154;
	addc.cc.u32  %r5983,  %r5931, %r6154;
	addc.cc.u32  %r5984,  %r5932, %r6016;
	addc.cc.u32  %r5985,  %r5933, %r6017;
	addc.cc.u32  %r5986,  %r5943, %r6018;
	addc.cc.u32  %r5987,  %r5944, %r6019;
	addc.cc.u32  %r5988,  %r5945, %r6020;
	addc.cc.u32  %r5989,  %r5946, %r6021;
	addc.cc.u32  %r5990,  %r5956, %r6022;
	addc.cc.u32  %r5991,  %r5957, %r6023;
	addc.cc.u32  %r5992, %r5958, %r6024;
	addc.cc.u32  %r5993, %r5959, %r6025;
	addc.cc.u32  %r5994, %r5969, %r6026;
	addc.cc.u32  %r5995, %r5970, %r6027;
	addc.cc.u32  %r5996, %r5971, %r6028;
	addc.u32     %r5997, %r5972, %r6154;
	
	// end inline asm
	cvt.u64.u32 	%rd3078, %r5991;
	shl.b64 	%rd3079, %rd3078, 32;
	cvt.u64.u32 	%rd3080, %r5990;
	or.b64  	%rd3081, %rd3079, %rd3080;
	cvt.u64.u32 	%rd3082, %r5993;
	shl.b64 	%rd3083, %rd3082, 32;
	cvt.u64.u32 	%rd3084, %r5992;
	or.b64  	%rd3085, %rd3083, %rd3084;
	cvt.u64.u32 	%rd3086, %r5995;
	shl.b64 	%rd3087, %rd3086, 32;
	cvt.u64.u32 	%rd3088, %r5994;
	or.b64  	%rd3089, %rd3087, %rd3088;
	cvt.u64.u32 	%rd3090, %r5997;
	shl.b64 	%rd3091, %rd3090, 32;
	cvt.u64.u32 	%rd3092, %r5996;
	or.b64  	%rd3093, %rd3091, %rd3092;
	mov.b64 	{%r6185, %r6186}, %rd3084;
	mov.b64 	{%r6187, %r6188}, %rd3079;
	mov.b64 	%rd3094, {%r6188, %r6185};
	mov.b64 	{%r6189, %r6190}, %rd3088;
	mov.b64 	{%r6191, %r6192}, %rd3083;
	mov.b64 	%rd3095, {%r6192, %r6189};
	mov.b64 	{%r6193, %r6194}, %rd3092;
	mov.b64 	{%r6195, %r6196}, %rd3087;
	mov.b64 	%rd3096, {%r6196, %r6193};
	mul.lo.s64 	%rd3097, %rd3081, 977;
	mov.b64 	%rd3098, 977;
	mul.hi.u64 	%rd3099, %rd3081, %rd3098;
	cvt.u32.u64 	%r6033, %rd3097;
	{ .reg .b32 tmp; mov.b64 {tmp, %r6034}, %rd3097; }
	// begin inline asm
	add.cc.u32  %r6030, %r6033, %r6154;
	addc.cc.u32 %r6031, %r6034, %r6154;
	addc.u32    %r6032, 0, 0;
	
	// end inline asm
	cvt.u64.u32 	%rd3100, %r6032;
	add.s64 	%rd3101, %rd3099, %rd3100;
	mul.lo.s64 	%rd3102, %rd3085, 977;
	mul.hi.u64 	%rd3103, %rd3085, %rd3098;
	cvt.u32.u64 	%r6040, %rd3102;
	{ .reg .b32 tmp; mov.b64 {tmp, %r6041}, %rd3102; }
	cvt.u32.u64 	%r6042, %rd3101;
	{ .reg .b32 tmp; mov.b64 {tmp, %r6043}, %rd3101; }
	// begin inline asm
	add.cc.u32  %r6037, %r6040, %r6042;
	addc.cc.u32 %r6038, %r6041, %r6043;
	addc.u32    %r6039, 0, 0;
	
	// end inline asm
	cvt.u64.u32 	%rd3104, %r6039;
	add.s64 	%rd3105, %rd3103, %rd3104;
	mul.lo.s64 	%rd3106, %rd3089, 977;
	mul.hi.u64 	%rd3107, %rd3089, %rd3098;
	cvt.u32.u64 	%r6047, %rd3106;
	{ .reg .b32 tmp; mov.b64 {tmp, %r6048}, %rd3106; }
	cvt.u32.u64 	%r6049, %rd3105;
	{ .reg .b32 tmp; mov.b64 {tmp, %r6050}, %rd3105; }
	// begin inline asm
	add.cc.u32  %r6044, %r6047, %r6049;
	addc.cc.u32 %r6045, %r6048, %r6050;
	addc.u32    %r6046, 0, 0;
	
	// end inline asm
	cvt.u64.u32 	%rd3108, %r6046;
	add.s64 	%rd3109, %rd3107, %rd3108;
	mul.lo.s64 	%rd3110, %rd3093, 977;
	mul.hi.u64 	%rd3111, %rd3093, %rd3098;
	cvt.u32.u64 	%r6054, %rd3110;
	{ .reg .b32 tmp; mov.b64 {tmp, %r6055}, %rd3110; }
	cvt.u32.u64 	%r6056, %rd3109;
	{ .reg .b32 tmp; mov.b64 {tmp, %r6057}, %rd3109; }
	// begin inline asm
	add.cc.u32  %r6051, %r6054, %r6056;
	addc.cc.u32 %r6052, %r6055, %r6057;
	addc.u32    %r6053, 0, 0;
	
	// end inline asm
	cvt.u64.u32 	%rd3112, %r6053;
	add.s64 	%rd3113, %rd3111, %rd3112;
	cvt.u32.u64 	%r6071, %rd3094;
	{ .reg .b32 tmp; mov.b64 {tmp, %r6072}, %rd3094; }
	cvt.u32.u64 	%r6073, %rd3095;
	{ .reg .b32 tmp; mov.b64 {tmp, %r6074}, %rd3095; }
	cvt.u32.u64 	%r6075, %rd3096;
	{ .reg .b32 tmp; mov.b64 {tmp, %r6076}, %rd3096; }
	cvt.u32.u64 	%r6087, %rd3113;
	{ .reg .b32 tmp; mov.b64 {tmp, %r6088}, %rd3113; }
	// begin inline asm
	add.cc.u32   %r6058, %r6154, %r6030;
	addc.cc.u32  %r6059, %r5990, %r6031;
	addc.cc.u32  %r6060, %r6071, %r6037;
	addc.cc.u32  %r6061, %r6072, %r6038;
	addc.cc.u32  %r6062, %r6073, %r6044;
	addc.cc.u32  %r6063, %r6074, %r6045;
	addc.cc.u32  %r6064, %r6075, %r6051;
	addc.cc.u32  %r6065, %r6076, %r6052;
	addc.cc.u32  %r6066, %r5997, %r6087;
	addc.cc.u32  %r6067, %r6154, %r6088;
	addc.u32     %r6068, 0, 0;
	
	// end inline asm
	cvt.u64.u32 	%rd3114, %r6067;
	shl.b64 	%rd3115, %rd3114, 32;
	cvt.u64.u32 	%rd3116, %r6066;
	or.b64  	%rd3117, %rd3115, %rd3116;
	mul.lo.s64 	%rd3118, %rd3117, 977;
	mul.hi.u64 	%rd3119, %rd3117, %rd3098;
	cvt.u32.u64 	%r6098, %rd3118;
	{ .reg .b32 tmp; mov.b64 {tmp, %r6099}, %rd3118; }
	cvt.u32.u64 	%r6100, %rd3119;
	{ .reg .b32 tmp; mov.b64 {tmp, %r6101}, %rd3119; }
	// begin inline asm
	add.cc.u32   %r6089, %r6154, %r6098;
	addc.cc.u32  %r6090, %r6066, %r6099;
	addc.cc.u32  %r6091, %r6067, %r6100;
	addc.cc.u32  %r6092, %r6154, %r6101;
	addc.u32     %r6093, 0, 0;
	
	// end inline asm
	// begin inline asm
	add.cc.u32   %r6102, %r6058, %r6089;
	addc.cc.u32  %r6103, %r6059, %r6090;
	addc.cc.u32  %r6104, %r6060, %r6091;
	addc.cc.u32  %r6105, %r6061, %r6092;
	addc.cc.u32  %r6106, %r6062, %r6093;
	addc.cc.u32  %r6107, %r6063, 0;
	addc.cc.u32  %r6108, %r6064, 0;
	addc.cc.u32  %r6109, %r6065, 0;
	addc.u32     %r6110, 0, 0;
	
	// end inline asm
	// begin inline asm
	add.cc.u32   %r6124, %r5982, %r6102;
	addc.cc.u32  %r6125, %r5983, %r6103;
	addc.cc.u32  %r6126, %r5984, %r6104;
	addc.cc.u32  %r6127, %r5985, %r6105;
	addc.cc.u32  %r6128, %r5986, %r6106;
	addc.cc.u32  %r6129, %r5987, %r6107;
	addc.cc.u32  %r6130, %r5988, %r6108;
	addc.cc.u32  %r6131, %r5989, %r6109;
	addc.cc.u32  %r6132, %r6154, %r6110;
	addc.cc.u32  %r6133, %r6154, %r6154;
	addc.u32     %r6134, 0, 0;
	
	// end inline asm
	cvt.u64.u32 	%rd3120, %r6125;
	shl.b64 	%rd3121, %rd3120, 32;
	cvt.u64.u32 	%rd3122, %r6124;
	or.b64  	%rd6950, %rd3121, %rd3122;
	cvt.u64.u32 	%rd3123, %r6127;
	shl.b64 	%rd3124, %rd3123, 32;
	cvt.u64.u32 	%rd3125, %r6126;
	or.b64  	%rd6951, %rd3124, %rd3125;
	cvt.u64.u32 	%rd3126, %r6129;
	shl.b64 	%rd3127, %rd3126, 32;
	cvt.u64.u32 	%rd3128, %r6128;
	or.b64  	%rd6952, %rd3127, %rd3128;
	cvt.u64.u32 	%rd3129, %r6131;
	shl.b64 	%rd3130, %rd3129, 32;
	cvt.u64.u32 	%rd3131, %r6130;
	or.b64  	%rd6953, %rd3130, %rd3131;
	cvt.u64.u32 	%rd3132, %r6133;
	shl.b64 	%rd3133, %rd3132, 32;
	cvt.u64.u32 	%rd3134, %r6132;
	or.b64  	%rd6954, %rd3133, %rd3134;
$L__BB0_61:
	setp.ne.s64 	%p78, %rd6954, 0;
	@%p78 bra 	$L__BB0_173;
	and.b64  	%rd3135, %rd6953, %rd6952;
	and.b64  	%rd3136, %rd3135, %rd6951;
	setp.eq.s64 	%p79, %rd3136, -1;
	setp.gt.u64 	%p80, %rd6950, -4294968274;
	and.pred  	%p81, %p79, %p80;
	@%p81 bra 	$L__BB0_173;
	add.s32 	%r15385, %r15385, 1;
	setp.eq.s32 	%p82, %r15385, 22;
	@%p82 bra 	$L__BB0_64;
	bra.uni 	$L__BB0_60;
$L__BB0_64:
	mul.lo.s64 	%rd3137, %rd6936, %rd6950;
	mul.hi.u64 	%rd3138, %rd6950, %rd6936;
	cvt.u32.u64 	%r6202, %rd3137;
	{ .reg .b32 tmp; mov.b64 {tmp, %r6203}, %rd3137; }
	mov.b32 	%r6465, 0;
	// begin inline asm
	add.cc.u32  %r6197, %r6465, %r6202;
	addc.cc.u32 %r6198, %r6465, %r6203;
	addc.u32    %r6199, 0, 0;
	add.cc.u32  %r6197, %r6197, %r6465;
	addc.cc.u32 %r6198, %r6198, %r6465;
	addc.u32    %r6199, %r6199, 0;
	
	// end inline asm
	cvt.u64.u32 	%rd3139, %r6199;
	add.s64 	%rd3140, %rd3138, %rd3139;
	mul.lo.s64 	%rd3141, %rd6937, %rd6950;
	mul.hi.u64 	%rd3142, %rd6950, %rd6937;
	cvt.u32.u64 	%r6211, %rd3141;
	{ .reg .b32 tmp; mov.b64 {tmp, %r6212}, %rd3141; }
	cvt.u32.u64 	%r6213, %rd3140;
	{ .reg .b32 tmp; mov.b64 {tmp, %r6214}, %rd3140; }
	// begin inline asm
	add.cc.u32  %r6206, %r6465, %r6211;
	addc.cc.u32 %r6207, %r6465, %r6212;
	addc.u32    %r6208, 0, 0;
	add.cc.u32  %r6206, %r6206, %r6213;
	addc.cc.u32 %r6207, %r6207, %r6214;
	addc.u32    %r6208, %r6208, 0;
	
	// end inline asm
	cvt.u64.u32 	%rd3143, %r6208;
	add.s64 	%rd3144, %rd3142, %rd3143;
	mul.lo.s64 	%rd3145, %rd6938, %rd6950;
	mul.hi.u64 	%rd3146, %rd6950, %rd6938;
	cvt.u32.u64 	%r6220, %rd3145;
	{ .reg .b32 tmp; mov.b64 {tmp, %r6221}, %rd3145; }
	cvt.u32.u64 	%r6222, %rd3144;
	{ .reg .b32 tmp; mov.b64 {tmp, %r6223}, %rd3144; }
	// begin inline asm
	add.cc.u32  %r6215, %r6465, %r6220;
	addc.cc.u32 %r6216, %r6465, %r6221;
	addc.u32    %r6217, 0, 0;
	add.cc.u32  %r6215, %r6215, %r6222;
	addc.cc.u32 %r6216, %r6216, %r6223;
	addc.u32    %r6217, %r6217, 0;
	
	// end inline asm
	cvt.u64.u32 	%rd3147, %r6217;
	add.s64 	%rd3148, %rd3146, %rd3147;
	mul.lo.s64 	%rd3149, %rd6939, %rd6950;
	mul.hi.u64 	%rd3150, %rd6950, %rd6939;
	cvt.u32.u64 	%r6229, %rd3149;
	{ .reg .b32 tmp; mov.b64 {tmp, %r6230}, %rd3149; }
	cvt.u32.u64 	%r6231, %rd3148;
	{ .reg .b32 tmp; mov.b64 {tmp, %r6232}, %rd3148; }
	// begin inline asm
	add.cc.u32  %r6224, %r6465, %r6229;
	addc.cc.u32 %r6225, %r6465, %r6230;
	addc.u32    %r6226, 0, 0;
	add.cc.u32  %r6224, %r6224, %r6231;
	addc.cc.u32 %r6225, %r6225, %r6232;
	addc.u32    %r6226, %r6226, 0;
	
	// end inline asm
	cvt.u64.u32 	%rd3151, %r6226;
	add.s64 	%rd3152, %rd3150, %rd3151;
	mul.lo.s64 	%rd3153, %rd6936, %rd6951;
	mul.hi.u64 	%rd3154, %rd6951, %rd6936;
	cvt.u32.u64 	%r6238, %rd3153;
	{ .reg .b32 tmp; mov.b64 {tmp, %r6239}, %rd3153; }
	// begin inline asm
	add.cc.u32  %r6233, %r6206, %r6238;
	addc.cc.u32 %r6234, %r6207, %r6239;
	addc.u32    %r6235, 0, 0;
	add.cc.u32  %r6233, %r6233, %r6465;
	addc.cc.u32 %r6234, %r6234, %r6465;
	addc.u32    %r6235, %r6235, 0;
	
	// end inline asm
	cvt.u64.u32 	%rd3155, %r6235;
	add.s64 	%rd3156, %rd3154, %rd3155;
	mul.lo.s64 	%rd3157, %rd6937, %rd6951;
	mul.hi.u64 	%rd3158, %rd6951, %rd6937;
	cvt.u32.u64 	%r6247, %rd3157;
	{ .reg .b32 tmp; mov.b64 {tmp, %r6248}, %rd3157; }
	cvt.u32.u64 	%r6249, %rd3156;
	{ .reg .b32 tmp; mov.b64 {tmp, %r6250}, %rd3156; }
	// begin inline asm
	add.cc.u32  %r6242, %r6215, %r6247;
	addc.cc.u32 %r6243, %r6216, %r6248;
	addc.u32    %r6244, 0, 0;
	add.cc.u32  %r6242, %r6242, %r6249;
	addc.cc.u32 %r6243, %r6243, %r6250;
	addc.u32    %r6244, %r6244, 0;
	
	// end inline asm
	cvt.u64.u32 	%rd3159, %r6244;
	add.s64 	%rd3160, %rd3158, %rd3159;
	mul.lo.s64 	%rd3161, %rd6938, %rd6951;
	mul.hi.u64 	%rd3162, %rd6951, %rd6938;
	cvt.u32.u64 	%r6256, %rd3161;
	{ .reg .b32 tmp; mov.b64 {tmp, %r6257}, %rd3161; }
	cvt.u32.u64 	%r6258, %rd3160;
	{ .reg .b32 tmp; mov.b64 {tmp, %r6259}, %rd3160; }
	// begin inline asm
	add.cc.u32  %r6251, %r6224, %r6256;
	addc.cc.u32 %r6252, %r6225, %r6257;
	addc.u32    %r6253, 0, 0;
	add.cc.u32  %r6251, %r6251, %r6258;
	addc.cc.u32 %r6252, %r6252, %r6259;
	addc.u32    %r6253, %r6253, 0;
	
	// end inline asm
	cvt.u64.u32 	%rd3163, %r6253;
	add.s64 	%rd3164, %rd3162, %rd3163;
	mul.lo.s64 	%rd3165, %rd6939, %rd6951;
	mul.hi.u64 	%rd3166, %rd6951, %rd6939;
	cvt.u32.u64 	%r6263, %rd3152;
	{ .reg .b32 tmp; mov.b64 {tmp, %r6264}, %rd3152; }
	cvt.u32.u64 	%r6265, %rd3165;
	{ .reg .b32 tmp; mov.b64 {tmp, %r6266}, %rd3165; }
	cvt.u32.u64 	%r6267, %rd3164;
	{ .reg .b32 tmp; mov.b64 {tmp, %r6268}, %rd3164; }
	// begin inline asm
	add.cc.u32  %r6260, %r6263, %r6265;
	addc.cc.u32 %r6261, %r6264, %r6266;
	addc.u32    %r6262, 0, 0;
	add.cc.u32  %r6260, %r6260, %r6267;
	addc.cc.u32 %r6261, %r6261, %r6268;
	addc.u32    %r6262, %r6262, 0;
	
	// end inline asm
	cvt.u64.u32 	%rd3167, %r6262;
	add.s64 	%rd3168, %rd3166, %rd3167;
	mul.lo.s64 	%rd3169, %rd6936, %rd6952;
	mul.hi.u64 	%rd3170, %rd6952, %rd6936;
	cvt.u32.u64 	%r6274, %rd3169;
	{ .reg .b32 tmp; mov.b64 {tmp, %r6275}, %rd3169; }
	// begin inline asm
	add.cc.u32  %r6269, %r6242, %r6274;
	addc.cc.u32 %r6270, %r6243, %r6275;
	addc.u32    %r6271, 0, 0;
	add.cc.u32  %r6269, %r6269, %r6465;
	addc.cc.u32 %r6270, %r6270, %r6465;
	addc.u32    %r6271, %r6271, 0;
	
	// end inline asm
	cvt.u64.u32 	%rd3171, %r6271;
	add.s64 	%rd3172, %rd3170, %rd3171;
	mul.lo.s64 	%rd3173, %rd6937, %rd6952;
	mul.hi.u64 	%rd3174, %rd6952, %rd6937;
	cvt.u32.u64 	%r6283, %rd3173;
	{ .reg .b32 tmp; mov.b64 {tmp, %r6284}, %rd3173; }
	cvt.u32.u64 	%r6285, %rd3172;
	{ .reg .b32 tmp; mov.b64 {tmp, %r6286}, %rd3172; }
	// begin inline asm
	add.cc.u32  %r6278, %r6251, %r6283;
	addc.cc.u32 %r6279, %r6252, %r6284;
	addc.u32    %r6280, 0, 0;
	add.cc.u32  %r6278, %r6278, %r6285;
	addc.cc.u32 %r6279, %r6279, %r6286;
	addc.u32    %r6280, %r6280, 0;
	
	// end inline asm
	cvt.u64.u32 	%rd3175, %r6280;
	add.s64 	%rd3176, %rd3174, %rd3175;
	mul.lo.s64 	%rd3177, %rd6938, %rd6952;
	mul.hi.u64 	%rd3178, %rd6952, %rd6938;
	cvt.u32.u64 	%r6292, %rd3177;
	{ .reg .b32 tmp; mov.b64 {tmp, %r6293}, %rd3177; }
	cvt.u32.u64 	%r6294, %rd3176;
	{ .reg .b32 tmp; mov.b64 {tmp, %r6295}, %rd3176; }
	// begin inline asm
	add.cc.u32  %r6287, %r6260, %r6292;
	addc.cc.u32 %r6288, %r6261, %r6293;
	addc.u32    %r6289, 0, 0;
	add.cc.u32  %r6287, %r6287, %r6294;
	addc.cc.u32 %r6288, %r6288, %r6295;
	addc.u32    %r6289, %r6289, 0;
	
	// end inline asm
	cvt.u64.u32 	%rd3179, %r6289;
	add.s64 	%rd3180, %rd3178, %rd3179;
	mul.lo.s64 	%rd3181, %rd6939, %rd6952;
	mul.hi.u64 	%rd3182, %rd6952, %rd6939;
	cvt.u32.u64 	%r6299, %rd3168;
	{ .reg .b32 tmp; mov.b64 {tmp, %r6300}, %rd3168; }
	cvt.u32.u64 	%r6301, %rd3181;
	{ .reg .b32 tmp; mov.b64 {tmp, %r6302}, %rd3181; }
	cvt.u32.u64 	%r6303, %rd3180;
	{ .reg .b32 tmp; mov.b64 {tmp, %r6304}, %rd3180; }
	// begin inline asm
	add.cc.u32  %r6296, %r6299, %r6301;
	addc.cc.u32 %r6297, %r6300, %r6302;
	addc.u32    %r6298, 0, 0;
	add.cc.u32  %r6296, %r6296, %r6303;
	addc.cc.u32 %r6297, %r6297, %r6304;
	addc.u32    %r6298, %r6298, 0;
	
	// end inline asm
	cvt.u64.u32 	%rd3183, %r6298;
	add.s64 	%rd3184, %rd3182, %rd3183;
	mul.lo.s64 	%rd3185, %rd6936, %rd6953;
	mul.hi.u64 	%rd3186, %rd6953, %rd6936;
	cvt.u32.u64 	%r6310, %rd3185;
	{ .reg .b32 tmp; mov.b64 {tmp, %r6311}, %rd3185; }
	// begin inline asm
	add.cc.u32  %r6305, %r6278, %r6310;
	addc.cc.u32 %r6306, %r6279, %r6311;
	addc.u32    %r6307, 0, 0;
	add.cc.u32  %r6305, %r6305, %r6465;
	addc.cc.u32 %r6306, %r6306, %r6465;
	addc.u32    %r6307, %r6307, 0;
	
	// end inline asm
	cvt.u64.u32 	%rd3187, %r6307;
	add.s64 	%rd3188, %rd3186, %rd3187;
	mul.lo.s64 	%rd3189, %rd6937, %rd6953;
	mul.hi.u64 	%rd3190, %rd6953, %rd6937;
	cvt.u32.u64 	%r6319, %rd3189;
	{ .reg .b32 tmp; mov.b64 {tmp, %r6320}, %rd3189; }
	cvt.u32.u64 	%r6321, %rd3188;
	{ .reg .b32 tmp; mov.b64 {tmp, %r6322}, %rd3188; }
	// begin inline asm
	add.cc.u32  %r6314, %r6287, %r6319;
	addc.cc.u32 %r6315, %r6288, %r6320;
	addc.u32    %r6316, 0, 0;
	add.cc.u32  %r6314, %r6314, %r6321;
	addc.cc.u32 %r6315, %r6315, %r6322;
	addc.u32    %r6316, %r6316, 0;
	
	// end inline asm
	cvt.u64.u32 	%rd3191, %r6315;
	shl.b64 	%rd3192, %rd3191, 32;
	cvt.u64.u32 	%rd3193, %r6314;
	or.b64  	%rd3194, %rd3192, %rd3193;
	cvt.u64.u32 	%rd3195, %r6316;
	add.s64 	%rd3196, %rd3190, %rd3195;
	mul.lo.s64 	%rd3197, %rd6938, %rd6953;
	mul.hi.u64 	%rd3198, %rd6953, %rd6938;
	cvt.u32.u64 	%r6328, %rd3197;
	{ .reg .b32 tmp; mov.b64 {tmp, %r6329}, %rd3197; }
	cvt.u32.u64 	%r6330, %rd3196;
	{ .reg .b32 tmp; mov.b64 {tmp, %r6331}, %rd3196; }
	// begin inline asm
	add.cc.u32  %r6323, %r6296, %r6328;
	addc.cc.u32 %r6324, %r6297, %r6329;
	addc.u32    %r6325, 0, 0;
	add.cc.u32  %r6323, %r6323, %r6330;
	addc.cc.u32 %r6324, %r6324, %r6331;
	addc.u32    %r6325, %r6325, 0;
	
	// end inline asm
	cvt.u64.u32 	%rd3199, %r6324;
	shl.b64 	%rd3200, %rd3199, 32;
	cvt.u64.u32 	%rd3201, %r6323;
	or.b64  	%rd3202, %rd3200, %rd3201;
	cvt.u64.u32 	%rd3203, %r6325;
	add.s64 	%rd3204, %rd3198, %rd3203;
	mul.lo.s64 	%rd3205, %rd6939, %rd6953;
	mul.hi.u64 	%rd3206, %rd6953, %rd6939;
	cvt.u32.u64 	%r6335, %rd3184;
	{ .reg .b32 tmp; mov.b64 {tmp, %r6336}, %rd3184; }
	cvt.u32.u64 	%r6337, %rd3205;
	{ .reg .b32 tmp; mov.b64 {tmp, %r6338}, %rd3205; }
	cvt.u32.u64 	%r6339, %rd3204;
	{ .reg .b32 tmp; mov.b64 {tmp, %r6340}, %rd3204; }
	// begin inline asm
	add.cc.u32  %r6332, %r6335, %r6337;
	addc.cc.u32 %r6333, %r6336, %r6338;
	addc.u32    %r6334, 0, 0;
	add.cc.u32  %r6332, %r6332, %r6339;
	addc.cc.u32 %r6333, %r6333, %r6340;
	addc.u32    %r6334, %r6334, 0;
	
	// end inline asm
	cvt.u64.u32 	%rd3207, %r6333;
	shl.b64 	%rd3208, %rd3207, 32;
	cvt.u64.u32 	%rd3209, %r6332;
	or.b64  	%rd3210, %rd3208, %rd3209;
	cvt.u64.u32 	%rd3211, %r6334;
	add.s64 	%rd3212, %rd3206, %rd3211;
	mov.b64 	{%r6466, %r6467}, %rd3201;
	mov.b64 	{%r6468, %r6469}, %rd3192;
	mov.b64 	%rd3213, {%r6469, %r6466};
	mov.b64 	{%r6470, %r6471}, %rd3209;
	mov.b64 	{%r6472, %r6473}, %rd3200;
	mov.b64 	%rd3214, {%r6473, %r6470};
	mov.b64 	{%r6474, %r6475}, %rd3212;
	mov.b64 	{%r6476, %r6477}, %rd3208;
	mov.b64 	%rd3215, {%r6477, %r6474};
	mul.lo.s64 	%rd3216, %rd3194, 977;
	mov.b64 	%rd3217, 977;
	mul.hi.u64 	%rd3218, %rd3194, %rd3217;
	cvt.u32.u64 	%r6344, %rd3216;
	{ .reg .b32 tmp; mov.b64 {tmp, %r6345}, %rd3216; }
	// begin inline asm
	add.cc.u32  %r6341, %r6344, %r6465;
	addc.cc.u32 %r6342, %r6345, %r6465;
	addc.u32    %r6343, 0, 0;
	
	// end inline asm
	cvt.u64.u32 	%rd3219, %r6343;
	add.s64 	%rd3220, %rd3218, %rd3219;
	mul.lo.s64 	%rd3221, %rd3202, 977;
	mul.hi.u64 	%rd3222, %rd3202, %rd3217;
	cvt.u32.u64 	%r6351, %rd3221;
	{ .reg .b32 tmp; mov.b64 {tmp, %r6352}, %rd3221; }
	cvt.u32.u64 	%r6353, %rd3220;
	{ .reg .b32 tmp; mov.b64 {tmp, %r6354}, %rd3220; }
	// begin inline asm
	add.cc.u32  %r6348, %r6351, %r6353;
	addc.cc.u32 %r6349, %r6352, %r6354;
	addc.u32    %r6350, 0, 0;
	
	// end inline asm
	cvt.u64.u32 	%rd3223, %r6350;
	add.s64 	%rd3224, %rd3222, %rd3223;
	mul.lo.s64 	%rd3225, %rd3210, 977;
	mul.hi.u64 	%rd3226, %rd3210, %rd3217;
	cvt.u32.u64 	%r6358, %rd3225;
	{ .reg .b32 tmp; mov.b64 {tmp, %r6359}, %rd3225; }
	cvt.u32.u64 	%r6360, %rd3224;
	{ .reg .b32 tmp; mov.b64 {tmp, %r6361}, %rd3224; }
	// begin inline asm
	add.cc.u32  %r6355, %r6358, %r6360;
	addc.cc.u32 %r6356, %r6359, %r6361;
	addc.u32    %r6357, 0, 0;
	
	// end inline asm
	cvt.u64.u32 	%rd3227, %r6357;
	add.s64 	%rd3228, %rd3226, %rd3227;
	mul.lo.s64 	%rd3229, %rd3212, 977;
	mul.hi.u64 	%rd3230, %rd3212, %rd3217;
	cvt.u32.u64 	%r6365, %rd3229;
	{ .reg .b32 tmp; mov.b64 {tmp, %r6366}, %rd3229; }
	cvt.u32.u64 	%r6367, %rd3228;
	{ .reg .b32 tmp; mov.b64 {tmp, %r6368}, %rd3228; }
	// begin inline asm
	add.cc.u32  %r6362, %r6365, %r6367;
	addc.cc.u32 %r6363, %r6366, %r6368;
	addc.u32    %r6364, 0, 0;
	
	// end inline asm
	cvt.u64.u32 	%rd3231, %r6364;
	add.s64 	%rd3232, %rd3230, %rd3231;
	cvt.u32.u64 	%r6382, %rd3213;
	{ .reg .b32 tmp; mov.b64 {tmp, %r6383}, %rd3213; }
	cvt.u32.u64 	%r6384, %rd3214;
	{ .reg .b32 tmp; mov.b64 {tmp, %r6385}, %rd3214; }
	cvt.u32.u64 	%r6386, %rd3215;
	{ .reg .b32 tmp; mov.b64 {tmp, %r6387}, %rd3215; }
	{ .reg .b32 tmp; mov.b64 {tmp, %r6388}, %rd3212; }
	cvt.u32.u64 	%r6398, %rd3232;
	{ .reg .b32 tmp; mov.b64 {tmp, %r6399}, %rd3232; }
	// begin inline asm
	add.cc.u32   %r6369, %r6465, %r6341;
	addc.cc.u32  %r6370, %r6314, %r6342;
	addc.cc.u32  %r6371, %r6382, %r6348;
	addc.cc.u32  %r6372, %r6383, %r6349;
	addc.cc.u32  %r6373, %r6384, %r6355;
	addc.cc.u32  %r6374, %r6385, %r6356;
	addc.cc.u32  %r6375, %r6386, %r6362;
	addc.cc.u32  %r6376, %r6387, %r6363;
	addc.cc.u32  %r6377, %r6388, %r6398;
	addc.cc.u32  %r6378, %r6465, %r6399;
	addc.u32     %r6379, 0, 0;
	
	// end inline asm
	cvt.u64.u32 	%rd3233, %r6378;
	shl.b64 	%rd3234, %rd3233, 32;
	cvt.u64.u32 	%rd3235, %r6377;
	or.b64  	%rd3236, %rd3234, %rd3235;
	mul.lo.s64 	%rd3237, %rd3236, 977;
	mul.hi.u64 	%rd3238, %rd3236, %rd3217;
	cvt.u32.u64 	%r6409, %rd3237;
	{ .reg .b32 tmp; mov.b64 {tmp, %r6410}, %rd3237; }
	cvt.u32.u64 	%r6411, %rd3238;
	{ .reg .b32 tmp; mov.b64 {tmp, %r6412}, %rd3238; }
	// begin inline asm
	add.cc.u32   %r6400, %r6465, %r6409;
	addc.cc.u32  %r6401, %r6377, %r6410;
	addc.cc.u32  %r6402, %r6378, %r6411;
	addc.cc.u32  %r6403, %r6465, %r6412;
	addc.u32     %r6404, 0, 0;
	
	// end inline asm
	// begin inline asm
	add.cc.u32   %r6413, %r6369, %r6400;
	addc.cc.u32  %r6414, %r6370, %r6401;
	addc.cc.u32  %r6415, %r6371, %r6402;
	addc.cc.u32  %r6416, %r6372, %r6403;
	addc.cc.u32  %r6417, %r6373, %r6404;
	addc.cc.u32  %r6418, %r6374, 0;
	addc.cc.u32  %r6419, %r6375, 0;
	addc.cc.u32  %r6420, %r6376, 0;
	addc.u32     %r6421, 0, 0;
	
	// end inline asm
	// begin inline asm
	add.cc.u32   %r6435, %r6197, %r6413;
	addc.cc.u32  %r6436, %r6198, %r6414;
	addc.cc.u32  %r6437, %r6233, %r6415;
	addc.cc.u32  %r6438, %r6234, %r6416;
	addc.cc.u32  %r6439, %r6269, %r6417;
	addc.cc.u32  %r6440, %r6270, %r6418;
	addc.cc.u32  %r6441, %r6305, %r6419;
	addc.cc.u32  %r6442, %r6306, %r6420;
	addc.cc.u32  %r6443, %r6465, %r6421;
	addc.cc.u32  %r6444, %r6465, %r6465;
	addc.u32     %r6445, 0, 0;
	
	// end inline asm
	cvt.u64.u32 	%rd3239, %r6436;
	shl.b64 	%rd3240, %rd3239, 32;
	cvt.u64.u32 	%rd3241, %r6435;
	or.b64  	%rd6955, %rd3240, %rd3241;
	cvt.u64.u32 	%rd3242, %r6438;
	shl.b64 	%rd3243, %rd3242, 32;
	cvt.u64.u32 	%rd3244, %r6437;
	or.b64  	%rd6956, %rd3243, %rd3244;
	cvt.u64.u32 	%rd3245, %r6440;
	shl.b64 	%rd3246, %rd3245, 32;
	cvt.u64.u32 	%rd3247, %r6439;
	or.b64  	%rd6957, %rd3246, %rd3247;
	cvt.u64.u32 	%rd3248, %r6442;
	shl.b64 	%rd3249, %rd3248, 32;
	cvt.u64.u32 	%rd3250, %r6441;
	or.b64  	%rd6958, %rd3249, %rd3250;
	cvt.u64.u32 	%rd3251, %r6444;
	shl.b64 	%rd3252, %rd3251, 32;
	cvt.u64.u32 	%rd3253, %r6443;
	or.b64  	%rd6959, %rd3252, %rd3253;
$L__BB0_65:
	setp.ne.s64 	%p83, %rd6959, 0;
	@%p83 bra 	$L__BB0_174;
	and.b64  	%rd3254, %rd6958, %rd6957;
	and.b64  	%rd3255, %rd3254, %rd6956;
	setp.eq.s64 	%p84, %rd3255, -1;
	setp.gt.u64 	%p85, %rd6955, -4294968274;
	and.pred  	%p86, %p84, %p85;
	@%p86 bra 	$L__BB0_174;
	mul.lo.s64 	%rd3256, %rd6956, %rd6955;
	mul.hi.u64 	%rd3257, %rd6955, %rd6956;
	cvt.u32.u64 	%r6483, %rd3256;
	{ .reg .b32 tmp; mov.b64 {tmp, %r6484}, %rd3256; }
	mov.b32 	%r6756, 0;
	// begin inline asm
	add.cc.u32  %r6478, %r6756, %r6483;
	addc.cc.u32 %r6479, %r6756, %r6484;
	addc.u32    %r6480, 0, 0;
	add.cc.u32  %r6478, %r6478, %r6756;
	addc.cc.u32 %r6479, %r6479, %r6756;
	addc.u32    %r6480, %r6480, 0;
	
	// end inline asm
	cvt.u64.u32 	%rd3258, %r6479;
	shl.b64 	%rd3259, %rd3258, 32;
	cvt.u64.u32 	%rd3260, %r6478;
	or.b64  	%rd3261, %rd3259, %rd3260;
	cvt.u64.u32 	%rd3262, %r6480;
	add.s64 	%rd3263, %rd3257, %rd3262;
	mul.lo.s64 	%rd3264, %rd6957, %rd6955;
	mul.hi.u64 	%rd3265, %rd6955, %rd6957;
	cvt.u32.u64 	%r6492, %rd3264;
	{ .reg .b32 tmp; mov.b64 {tmp, %r6493}, %rd3264; }
	cvt.u32.u64 	%r6494, %rd3263;
	{ .reg .b32 tmp; mov.b64 {tmp, %r6495}, %rd3263; }
	// begin inline asm
	add.cc.u32  %r6487, %r6756, %r6492;
	addc.cc.u32 %r6488, %r6756, %r6493;
	addc.u32    %r6489, 0, 0;
	add.cc.u32  %r6487, %r6487, %r6494;
	addc.cc.u32 %r6488, %r6488, %r6495;
	addc.u32    %r6489, %r6489, 0;
	
	// end inline asm
	cvt.u64.u32 	%rd3266, %r6488;
	shl.b64 	%rd3267, %rd3266, 32;
	cvt.u64.u32 	%rd3268, %r6487;
	or.b64  	%rd3269, %rd3267, %rd3268;
	cvt.u64.u32 	%rd3270, %r6489;
	add.s64 	%rd3271, %rd3265, %rd3270;
	mul.lo.s64 	%rd3272, %rd6958, %rd6955;
	mul.hi.u64 	%rd3273, %rd6955, %rd6958;
	cvt.u32.u64 	%r6501, %rd3272;
	{ .reg .b32 tmp; mov.b64 {tmp, %r6502}, %rd3272; }
	cvt.u32.u64 	%r6503, %rd3271;
	{ .reg .b32 tmp; mov.b64 {tmp, %r6504}, %rd3271; }
	// begin inline asm
	add.cc.u32  %r6496, %r6756, %r6501;
	addc.cc.u32 %r6497, %r6756, %r6502;
	addc.u32    %r6498, 0, 0;
	add.cc.u32  %r6496, %r6496, %r6503;
	addc.cc.u32 %r6497, %r6497, %r6504;
	addc.u32    %r6498, %r6498, 0;
	
	// end inline asm
	cvt.u64.u32 	%rd3274, %r6498;
	add.s64 	%rd3275, %rd3273, %rd3274;
	mul.lo.s64 	%rd3276, %rd6957, %rd6956;
	mul.hi.u64 	%rd3277, %rd6956, %rd6957;
	cvt.u32.u64 	%r6510, %rd3276;
	{ .reg .b32 tmp; mov.b64 {tmp, %r6511}, %rd3276; }
	// begin inline asm
	add.cc.u32  %r6505, %r6496, %r6510;
	addc.cc.u32 %r6506, %r6497, %r6511;
	addc.u32    %r6507, 0, 0;
	add.cc.u32  %r6505, %r6505, %r6756;
	addc.cc.u32 %r6506, %r6506, %r6756;
	addc.u32    %r6507, %r6507, 0;
	
	// end inline asm
	cvt.u64.u32 	%rd3278, %r6506;
	shl.b64 	%rd3279, %rd3278, 32;
	cvt.u64.u32 	%rd3280, %r6505;
	or.b64  	%rd3281, %rd3279, %rd3280;
	cvt.u64.u32 	%rd3282, %r6507;
	add.s64 	%rd3283, %rd3277, %rd3282;
	mul.lo.s64 	%rd3284, %rd6958, %rd6956;
	mul.hi.u64 	%rd3285, %rd6956, %rd6958;
	cvt.u32.u64 	%r6517, %rd3275;
	{ .reg .b32 tmp; mov.b64 {tmp, %r6518}, %rd3275; }
	cvt.u32.u64 	%r6519, %rd3284;
	{ .reg .b32 tmp; mov.b64 {tmp, %r6520}, %rd3284; }
	cvt.u32.u64 	%r6521, %rd3283;
	{ .reg .b32 tmp; mov.b64 {tmp, %r6522}, %rd3283; }
	// begin inline asm
	add.cc.u32  %r6514, %r6517, %r6519;
	addc.cc.u32 %r6515, %r6518, %r6520;
	addc.u32    %r6516, 0, 0;
	add.cc.u32  %r6514, %r6514, %r6521;
	addc.cc.u32 %r6515, %r6515, %r6522;
	addc.u32    %r6516, %r6516, 0;
	
	// end inline asm
	cvt.u64.u32 	%rd3286, %r6515;
	shl.b64 	%rd3287, %rd3286, 32;
	cvt.u64.u32 	%rd3288, %r6514;
	or.b64  	%rd3289, %rd3287, %rd3288;
	cvt.u64.u32 	%rd3290, %r6516;
	add.s64 	%rd3291, %rd3285, %rd3290;
	mul.lo.s64 	%rd3292, %rd6958, %rd6957;
	mul.hi.u64 	%rd3293, %rd6957, %rd6958;
	cvt.u32.u64 	%r6526, %rd3291;
	{ .reg .b32 tmp; mov.b64 {tmp, %r6527}, %rd3291; }
	cvt.u32.u64 	%r6528, %rd3292;
	{ .reg .b32 tmp; mov.b64 {tmp, %r6529}, %rd3292; }
	// begin inline asm
	add.cc.u32  %r6523, %r6526, %r6528;
	addc.cc.u32 %r6524, %r6527, %r6529;
	addc.u32    %r6525, 0, 0;
	add.cc.u32  %r6523, %r6523, %r6756;
	addc.cc.u32 %r6524, %r6524, %r6756;
	addc.u32    %r6525, %r6525, 0;
	
	// end inline asm
	cvt.u64.u32 	%rd3294, %r6524;
	shl.b64 	%rd3295, %rd3294, 32;
	cvt.u64.u32 	%rd3296, %r6523;
	or.b64  	%rd3297, %rd3295, %rd3296;
	cvt.u64.u32 	%rd3298, %r6525;
	add.s64 	%rd3299, %rd3293, %rd3298;
	mov.b64 	{%r6757, %r6758}, %rd3269;
	mov.b64 	{%r6759, %r6760}, %rd3259;
	shf.l.wrap.b32 	%r6761, %r6760, %r6757, 1;
	shf.l.wrap.b32 	%r6762, %r6757, %r6758, 1;
	mov.b64 	%rd3300, {%r6761, %r6762};
	mov.b64 	{%r6763, %r6764}, %rd3281;
	mov.b64 	{%r6765, %r6766}, %rd3267;
	shf.l.wrap.b32 	%r6767, %r6766, %r6763, 1;
	shf.l.wrap.b32 	%r6768, %r6763, %r6764, 1;
	mov.b64 	%rd3301, {%r6767, %r6768};
	mov.b64 	{%r6769, %r6770}, %rd3289;
	mov.b64 	{%r6771, %r6772}, %rd3279;
	shf.l.wrap.b32 	%r6773, %r6772, %r6769, 1;
	shf.l.wrap.b32 	%r6774, %r6769, %r6770, 1;
	mov.b64 	%rd3302, {%r6773, %r6774};
	mov.b64 	{%r6775, %r6776}, %rd3297;
	mov.b64 	{%r6777, %r6778}, %rd3287;
	shf.l.wrap.b32 	%r6779, %r6778, %r6775, 1;
	shf.l.wrap.b32 	%r6780, %r6775, %r6776, 1;
	mov.b64 	%rd3303, {%r6779, %r6780};
	shr.u64 	%rd3304, %rd3299, 63;
	mov.b64 	{%r6781, %r6782}, %rd3299;
	mov.b64 	{%r6783, %r6784}, %rd3295;
	shf.l.wrap.b32 	%r6785, %r6784, %r6781, 1;
	shf.l.wrap.b32 	%r6786, %r6781, %r6782, 1;
	mov.b64 	%rd3305, {%r6785, %r6786};
	mul.lo.s64 	%rd3306, %rd6955, %rd6955;
	mul.hi.u64 	%rd3307, %rd6955, %rd6955;
	cvt.u32.u64 	%r6541, %rd3306;
	{ .reg .b32 tmp; mov.b64 {tmp, %r6542}, %rd3306; }
	cvt.u32.u64 	%r6543, %rd3307;
	{ .reg .b32 tmp; mov.b64 {tmp, %r6544}, %rd3307; }
	// begin inline asm
	add.cc.u32   %r6532, %r6756, %r6541;
	addc.cc.u32  %r6533, %r6756, %r6542;
	addc.cc.u32  %r6534, %r6756, %r6543;
	addc.cc.u32  %r6535, %r6756, %r6544;
	addc.u32     %r6536, 0, 0;
	
	// end inline asm
	mul.lo.s64 	%rd3308, %rd6956, %rd6956;
	mul.hi.u64 	%rd3309, %rd6956, %rd6956;
	cvt.u32.u64 	%r6554, %rd3308;
	{ .reg .b32 tmp; mov.b64 {tmp, %r6555}, %rd3308; }
	cvt.u32.u64 	%r6556, %rd3309;
	{ .reg .b32 tmp; mov.b64 {tmp, %r6557}, %rd3309; }
	// begin inline asm
	add.cc.u32   %r6545, %r6536, %r6554;
	addc.cc.u32  %r6546, %r6756, %r6555;
	addc.cc.u32  %r6547, %r6756, %r6556;
	addc.cc.u32  %r6548, %r6756, %r6557;
	addc.u32     %r6549, 0, 0;
	
	// end inline asm
	mul.lo.s64 	%rd3310, %rd6957, %rd6957;
	mul.hi.u64 	%rd3311, %rd6957, %rd6957;
	cvt.u32.u64 	%r6567, %rd3310;
	{ .reg .b32 tmp; mov.b64 {tmp, %r6568}, %rd3310; }
	cvt.u32.u64 	%r6569, %rd3311;
	{ .reg .b32 tmp; mov.b64 {tmp, %r6570}, %rd3311; }
	// begin inline asm
	add.cc.u32   %r6558, %r6549, %r6567;
	addc.cc.u32  %r6559, %r6756, %r6568;
	addc.cc.u32  %r6560, %r6756, %r6569;
	addc.cc.u32  %r6561, %r6756, %r6570;
	addc.u32     %r6562, 0, 0;
	
	// end inline asm
	mul.lo.s64 	%rd3312, %rd6958, %rd6958;
	mul.hi.u64 	%rd3313, %rd6958, %rd6958;
	cvt.u32.u64 	%r6580, %rd3312;
	{ .reg .b32 tmp; mov.b64 {tmp, %r6581}, %rd3312; }
	cvt.u32.u64 	%r6582, %rd3313;
	{ .reg .b32 tmp; mov.b64 {tmp, %r6583}, %rd3313; }
	// begin inline asm
	add.cc.u32   %r6571, %r6562, %r6580;
	addc.cc.u32  %r6572, %r6756, %r6581;
	addc.cc.u32  %r6573, %r6756, %r6582;
	addc.cc.u32  %r6574, %r6756, %r6583;
	addc.u32     %r6575, 0, 0;
	
	// end inline asm
	shl.b32 	%r6618, %r6478, 1;
	shr.u64 	%rd3314, %rd3261, 31;
	cvt.u32.u64 	%r6619, %rd3314;
	cvt.u32.u64 	%r6620, %rd3300;
	{ .reg .b32 tmp; mov.b64 {tmp, %r6621}, %rd3300; }
	cvt.u32.u64 	%r6622, %rd3301;
	{ .reg .b32 tmp; mov.b64 {tmp, %r6623}, %rd3301; }
	cvt.u32.u64 	%r6624, %rd3302;
	{ .reg .b32 tmp; mov.b64 {tmp, %r6625}, %rd3302; }
	cvt.u32.u64 	%r6626, %rd3303;
	{ .reg .b32 tmp; mov.b64 {tmp, %r6627}, %rd3303; }
	cvt.u32.u64 	%r6628, %rd3305;
	{ .reg .b32 tmp; mov.b64 {tmp, %r6629}, %rd3305; }
	cvt.u32.u64 	%r6630, %rd3304;
	// begin inline asm
	add.cc.u32   %r6584,  %r6532, %r6756;
	addc.cc.u32  %r6585,  %r6533, %r6756;
	addc.cc.u32  %r6586,  %r6534, %r6618;
	addc.cc.u32  %r6587,  %r6535, %r6619;
	addc.cc.u32  %r6588,  %r6545, %r6620;
	addc.cc.u32  %r6589,  %r6546, %r6621;
	addc.cc.u32  %r6590,  %r6547, %r6622;
	addc.cc.u32  %r6591,  %r6548, %r6623;
	addc.cc.u32  %r6592,  %r6558, %r6624;
	addc.cc.u32  %r6593,  %r6559, %r6625;
	addc.cc.u32  %r6594, %r6560, %r6626;
	addc.cc.u32  %r6595, %r6561, %r6627;
	addc.cc.u32  %r6596, %r6571, %r6628;
	addc.cc.u32  %r6597, %r6572, %r6629;
	addc.cc.u32  %r6598, %r6573, %r6630;
	addc.u32     %r6599, %r6574, %r6756;
	
	// end inline asm
	cvt.u64.u32 	%rd3315, %r6593;
	shl.b64 	%rd3316, %rd3315, 32;
	cvt.u64.u32 	%rd3317, %r6592;
	or.b64  	%rd3318, %rd3316, %rd3317;
	cvt.u64.u32 	%rd3319, %r6595;
	shl.b64 	%rd3320, %rd3319, 32;
	cvt.u64.u32 	%rd3321, %r6594;
	or.b64  	%rd3322, %rd3320, %rd3321;
	cvt.u64.u32 	%rd3323, %r6597;
	shl.b64 	%rd3324, %rd3323, 32;
	cvt.u64.u32 	%rd3325, %r6596;
	or.b64  	%rd3326, %rd3324, %rd3325;
	cvt.u64.u32 	%rd3327, %r6599;
	shl.b64 	%rd3328, %rd3327, 32;
	cvt.u64.u32 	%rd3329, %r6598;
	or.b64  	%rd3330, %rd3328, %rd3329;
	mov.b64 	{%r6787, %r6788}, %rd3321;
	mov.b64 	{%r6789, %r6790}, %rd3316;
	mov.b64 	%rd3331, {%r6790, %r6787};
	mov.b64 	{%r6791, %r6792}, %rd3325;
	mov.b64 	{%r6793, %r6794}, %rd3320;
	mov.b64 	%rd3332, {%r6794, %r6791};
	mov.b64 	{%r6795, %r6796}, %rd3329;
	mov.b64 	{%r6797, %r6798}, %rd3324;
	mov.b64 	%rd3333, {%r6798, %r6795};
	mul.lo.s64 	%rd3334, %rd3318, 977;
	mov.b64 	%rd3335, 977;
	mul.hi.u64 	%rd3336, %rd3318, %rd3335;
	cvt.u32.u64 	%r6635, %rd3334;
	{ .reg .b32 tmp; mov.b64 {tmp, %r6636}, %rd3334; }
	// begin inline asm
	add.cc.u32  %r6632, %r6635, %r6756;
	addc.cc.u32 %r6633, %r6636, %r6756;
	addc.u32    %r6634, 0, 0;
	
	// end inline asm
	cvt.u64.u32 	%rd3337, %r6634;
	add.s64 	%rd3338, %rd3336, %rd3337;
	mul.lo.s64 	%rd3339, %rd3322, 977;
	mul.hi.u64 	%rd3340, %rd3322, %rd3335;
	cvt.u32.u64 	%r6642, %rd3339;
	{ .reg .b32 tmp; mov.b64 {tmp, %r6643}, %rd3339; }
	cvt.u32.u64 	%r6644, %rd3338;
	{ .reg .b32 tmp; mov.b64 {tmp, %r6645}, %rd3338; }
	// begin inline asm
	add.cc.u32  %r6639, %r6642, %r6644;
	addc.cc.u32 %r6640, %r6643, %r6645;
	addc.u32    %r6641, 0, 0;
	
	// end inline asm
	cvt.u64.u32 	%rd3341, %r6641;
	add.s64 	%rd3342, %rd3340, %rd3341;
	mul.lo.s64 	%rd3343, %rd3326, 977;
	mul.hi.u64 	%rd3344, %rd3326, %rd3335;
	cvt.u32.u64 	%r6649, %rd3343;
	{ .reg .b32 tmp; mov.b64 {tmp, %r6650}, %rd3343; }
	cvt.u32.u64 	%r6651, %rd3342;
	{ .reg .b32 tmp; mov.b64 {tmp, %r6652}, %rd3342; }
	// begin inline asm
	add.cc.u32  %r6646, %r6649, %r6651;
	addc.cc.u32 %r6647, %r6650, %r6652;
	addc.u32    %r6648, 0, 0;
	
	// end inline asm
	cvt.u64.u32 	%rd3345, %r6648;
	add.s64 	%rd3346, %rd3344, %rd3345;
	mul.lo.s64 	%rd3347, %rd3330, 977;
	mul.hi.u64 	%rd3348, %rd3330, %rd3335;
	cvt.u32.u64 	%r6656, %rd3347;
	{ .reg .b32 tmp; mov.b64 {tmp, %r6657}, %rd3347; }
	cvt.u32.u64 	%r6658, %rd3346;
	{ .reg .b32 tmp; mov.b64 {tmp, %r6659}, %rd3346; }
	// begin inline asm
	add.cc.u32  %r6653, %r6656, %r6658;
	addc.cc.u32 %r6654, %r6657, %r6659;
	addc.u32    %r6655, 0, 0;
	
	// end inline asm
	cvt.u64.u32 	%rd3349, %r6655;
	add.s64 	%rd3350, %rd3348, %rd3349;
	cvt.u32.u64 	%r6673, %rd3331;
	{ .reg .b32 tmp; mov.b64 {tmp, %r6674}, %rd3331; }
	cvt.u32.u64 	%r6675, %rd3332;
	{ .reg .b32 tmp; mov.b64 {tmp, %r6676}, %rd3332; }
	cvt.u32.u64 	%r6677, %rd3333;
	{ .reg .b32 tmp; mov.b64 {tmp, %r6678}, %rd3333; }
	cvt.u32.u64 	%r6689, %rd3350;
	{ .reg .b32 tmp; mov.b64 {tmp, %r6690}, %rd3350; }
	// begin inline asm
	add.cc.u32   %r6660, %r6756, %r6632;
	addc.cc.u32  %r6661, %r6592, %r6633;
	addc.cc.u32  %r6662, %r6673, %r6639;
	addc.cc.u32  %r6663, %r6674, %r6640;
	addc.cc.u32  %r6664, %r6675, %r6646;
	addc.cc.u32  %r6665, %r6676, %r6647;
	addc.cc.u32  %r6666, %r6677, %r6653;
	addc.cc.u32  %r6667, %r6678, %r6654;
	addc.cc.u32  %r6668, %r6599, %r6689;
	addc.cc.u32  %r6669, %r6756, %r6690;
	addc.u32     %r6670, 0, 0;
	
	// end inline asm
	cvt.u64.u32 	%rd3351, %r6669;
	shl.b64 	%rd3352, %rd3351, 32;
	cvt.u64.u32 	%rd3353, %r6668;
	or.b64  	%rd3354, %rd3352, %rd3353;
	mul.lo.s64 	%rd3355, %rd3354, 977;
	mul.hi.u64 	%rd3356, %rd3354, %rd3335;
	cvt.u32.u64 	%r6700, %rd3355;
	{ .reg .b32 tmp; mov.b64 {tmp, %r6701}, %rd3355; }
	cvt.u32.u64 	%r6702, %rd3356;
	{ .reg .b32 tmp; mov.b64 {tmp, %r6703}, %rd3356; }
	// begin inline asm
	add.cc.u32   %r6691, %r6756, %r6700;
	addc.cc.u32  %r6692, %r6668, %r6701;
	addc.cc.u32  %r6693, %r6669, %r6702;
	addc.cc.u32  %r6694, %r6756, %r6703;
	addc.u32     %r6695, 0, 0;
	
	// end inline asm
	// begin inline asm
	add.cc.u32   %r6704, %r6660, %r6691;
	addc.cc.u32  %r6705, %r6661, %r6692;
	addc.cc.u32  %r6706, %r6662, %r6693;
	addc.cc.u32  %r6707, %r6663, %r6694;
	addc.cc.u32  %r6708, %r6664, %r6695;
	addc.cc.u32  %r6709, %r6665, 0;
	addc.cc.u32  %r6710, %r6666, 0;
	addc.cc.u32  %r6711, %r6667, 0;
	addc.u32     %r6712, 0, 0;
	
	// end inline asm
	// begin inline asm
	add.cc.u32   %r6726, %r6584, %r6704;
	addc.cc.u32  %r6727, %r6585, %r6705;
	addc.cc.u32  %r6728, %r6586, %r6706;
	addc.cc.u32  %r6729, %r6587, %r6707;
	addc.cc.u32  %r6730, %r6588, %r6708;
	addc.cc.u32  %r6731, %r6589, %r6709;
	addc.cc.u32  %r6732, %r6590, %r6710;
	addc.cc.u32  %r6733, %r6591, %r6711;
	addc.cc.u32  %r6734, %r6756, %r6712;
	addc.cc.u32  %r6735, %r6756, %r6756;
	addc.u32     %r6736, 0, 0;
	
	// end inline asm
	cvt.u64.u32 	%rd3357, %r6727;
	shl.b64 	%rd3358, %rd3357, 32;
	cvt.u64.u32 	%rd3359, %r6726;
	or.b64  	%rd6969, %rd3358, %rd3359;
	cvt.u64.u32 	%rd3360, %r6729;
	shl.b64 	%rd3361, %rd3360, 32;
	cvt.u64.u32 	%rd3362, %r6728;
	or.b64  	%rd6970, %rd3361, %rd3362;
	cvt.u64.u32 	%rd3363, %r6731;
	shl.b64 	%rd3364, %rd3363, 32;
	cvt.u64.u32 	%rd3365, %r6730;
	or.b64  	%rd6971, %rd3364, %rd3365;
	cvt.u64.u32 	%rd3366, %r6733;
	shl.b64 	%rd3367, %rd3366, 32;
	cvt.u64.u32 	%rd3368, %r6732;
	or.b64  	%rd6972, %rd3367, %rd3368;
	cvt.u64.u32 	%rd3369, %r6735;
	shl.b64 	%rd3370, %rd3369, 32;
	cvt.u64.u32 	%rd3371, %r6734;
	or.b64  	%rd6964, %rd3370, %rd3371;
$L__BB0_68:
	setp.ne.s64 	%p87, %rd6964, 0;
	@%p87 bra 	$L__BB0_175;
	and.b64  	%rd3372, %rd6972, %rd6971;
	and.b64  	%rd3373, %rd3372, %rd6970;
	setp.eq.s64 	%p88, %rd3373, -1;
	setp.gt.u64 	%p89, %rd6969, -4294968274;
	and.pred  	%p90, %p88, %p89;
	@%p90 bra 	$L__BB0_175;
	mov.b32 	%r15386, 1;
$L__BB0_71:
	mul.lo.s64 	%rd3374, %rd6970, %rd6969;
	mul.hi.u64 	%rd3375, %rd6969, %rd6970;
	cvt.u32.u64 	%r6805, %rd3374;
	{ .reg .b32 tmp; mov.b64 {tmp, %r6806}, %rd3374; }
	mov.b32 	%r7078, 0;
	// begin inline asm
	add.cc.u32  %r6800, %r7078, %r6805;
	addc.cc.u32 %r6801, %r7078, %r6806;
	addc.u32    %r6802, 0, 0;
	add.cc.u32  %r6800, %r6800, %r7078;
	addc.cc.u32 %r6801, %r6801, %r7078;
	addc.u32    %r6802, %r6802, 0;
	
	// end inline asm
	cvt.u64.u32 	%rd3376, %r6801;
	shl.b64 	%rd3377, %rd3376, 32;
	cvt.u64.u32 	%rd3378, %r6800;
	or.b64  	%rd3379, %rd3377, %rd3378;
	cvt.u64.u32 	%rd3380, %r6802;
	add.s64 	%rd3381, %rd3375, %rd3380;
	mul.lo.s64 	%rd3382, %rd6971, %rd6969;
	mul.hi.u64 	%rd3383, %rd6969, %rd6971;
	cvt.u32.u64 	%r6814, %rd3382;
	{ .reg .b32 tmp; mov.b64 {tmp, %r6815}, %rd3382; }
	cvt.u32.u64 	%r6816, %rd3381;
	{ .reg .b32 tmp; mov.b64 {tmp, %r6817}, %rd3381; }
	// begin inline asm
	add.cc.u32  %r6809, %r7078, %r6814;
	addc.cc.u32 %r6810, %r7078, %r6815;
	addc.u32    %r6811, 0, 0;
	add.cc.u32  %r6809, %r6809, %r6816;
	addc.cc.u32 %r6810, %r6810, %r6817;
	addc.u32    %r6811, %r6811, 0;
	
	// end inline asm
	cvt.u64.u32 	%rd3384, %r6810;
	shl.b64 	%rd3385, %rd3384, 32;
	cvt.u64.u32 	%rd3386, %r6809;
	or.b64  	%rd3387, %rd3385, %rd3386;
	cvt.u64.u32 	%rd3388, %r6811;
	add.s64 	%rd3389, %rd3383, %rd3388;
	mul.lo.s64 	%rd3390, %rd6972, %rd6969;
	mul.hi.u64 	%rd3391, %rd6969, %rd6972;
	cvt.u32.u64 	%r6823, %rd3390;
	{ .reg .b32 tmp; mov.b64 {tmp, %r6824}, %rd3390; }
	cvt.u32.u64 	%r6825, %rd3389;
	{ .reg .b32 tmp; mov.b64 {tmp, %r6826}, %rd3389; }
	// begin inline asm
	add.cc.u32  %r6818, %r7078, %r6823;
	addc.cc.u32 %r6819, %r7078, %r6824;
	addc.u32    %r6820, 0, 0;
	add.cc.u32  %r6818, %r6818, %r6825;
	addc.cc.u32 %r6819, %r6819, %r6826;
	addc.u32    %r6820, %r6820, 0;
	
	// end inline asm
	cvt.u64.u32 	%rd3392, %r6820;
	add.s64 	%rd3393, %rd3391, %rd3392;
	mul.lo.s64 	%rd3394, %rd6971, %rd6970;
	mul.hi.u64 	%rd3395, %rd6970, %rd6971;
	cvt.u32.u64 	%r6832, %rd3394;
	{ .reg .b32 tmp; mov.b64 {tmp, %r6833}, %rd3394; }
	// begin inline asm
	add.cc.u32  %r6827, %r6818, %r6832;
	addc.cc.u32 %r6828, %r6819, %r6833;
	addc.u32    %r6829, 0, 0;
	add.cc.u32  %r6827, %r6827, %r7078;
	addc.cc.u32 %r6828, %r6828, %r7078;
	addc.u32    %r6829, %r6829, 0;
	
	// end inline asm
	cvt.u64.u32 	%rd3396, %r6828;
	shl.b64 	%rd3397, %rd3396, 32;
	cvt.u64.u32 	%rd3398, %r6827;
	or.b64  	%rd3399, %rd3397, %rd3398;
	cvt.u64.u32 	%rd3400, %r6829;
	add.s64 	%rd3401, %rd3395, %rd3400;
	mul.lo.s64 	%rd3402, %rd6972, %rd6970;
	mul.hi.u64 	%rd3403, %rd6970, %rd6972;
	cvt.u32.u64 	%r6839, %rd3393;
	{ .reg .b32 tmp; mov.b64 {tmp, %r6840}, %rd3393; }
	cvt.u32.u64 	%r6841, %rd3402;
	{ .reg .b32 tmp; mov.b64 {tmp, %r6842}, %rd3402; }
	cvt.u32.u64 	%r6843, %rd3401;
	{ .reg .b32 tmp; mov.b64 {tmp, %r6844}, %rd3401; }
	// begin inline asm
	add.cc.u32  %r6836, %r6839, %r6841;
	addc.cc.u32 %r6837, %r6840, %r6842;
	addc.u32    %r6838, 0, 0;
	add.cc.u32  %r6836, %r6836, %r6843;
	addc.cc.u32 %r6837, %r6837, %r6844;
	addc.u32    %r6838, %r6838, 0;
	
	// end inline asm
	cvt.u64.u32 	%rd3404, %r6837;
	shl.b64 	%rd3405, %rd3404, 32;
	cvt.u64.u32 	%rd3406, %r6836;
	or.b64  	%rd3407, %rd3405, %rd3406;
	cvt.u64.u32 	%rd3408, %r6838;
	add.s64 	%rd3409, %rd3403, %rd3408;
	mul.lo.s64 	%rd3410, %rd6972, %rd6971;
	mul.hi.u64 	%rd3411, %rd6971, %rd6972;
	cvt.u32.u64 	%r6848, %rd3409;
	{ .reg .b32 tmp; mov.b64 {tmp, %r6849}, %rd3409; }
	cvt.u32.u64 	%r6850, %rd3410;
	{ .reg .b32 tmp; mov.b64 {tmp, %r6851}, %rd3410; }
	// begin inline asm
	add.cc.u32  %r6845, %r6848, %r6850;
	addc.cc.u32 %r6846, %r6849, %r6851;
	addc.u32    %r6847, 0, 0;
	add.cc.u32  %r6845, %r6845, %r7078;
	addc.cc.u32 %r6846, %r6846, %r7078;
	addc.u32    %r6847, %r6847, 0;
	
	// end inline asm
	cvt.u64.u32 	%rd3412, %r6846;
	shl.b64 	%rd3413, %rd3412, 32;
	cvt.u64.u32 	%rd3414, %r6845;
	or.b64  	%rd3415, %rd3413, %rd3414;
	cvt.u64.u32 	%rd3416, %r6847;
	add.s64 	%rd3417, %rd3411, %rd3416;
	mov.b64 	{%r7079, %r7080}, %rd3387;
	mov.b64 	{%r7081, %r7082}, %rd3377;
	shf.l.wrap.b32 	%r7083, %r7082, %r7079, 1;
	shf.l.wrap.b32 	%r7084, %r7079, %r7080, 1;
	mov.b64 	%rd3418, {%r7083, %r7084};
	mov.b64 	{%r7085, %r7086}, %rd3399;
	mov.b64 	{%r7087, %r7088}, %rd3385;
	shf.l.wrap.b32 	%r7089, %r7088, %r7085, 1;
	shf.l.wrap.b32 	%r7090, %r7085, %r7086, 1;
	mov.b64 	%rd3419, {%r7089, %r7090};
	mov.b64 	{%r7091, %r7092}, %rd3407;
	mov.b64 	{%r7093, %r7094}, %rd3397;
	shf.l.wrap.b32 	%r7095, %r7094, %r7091, 1;
	shf.l.wrap.b32 	%r7096, %r7091, %r7092, 1;
	mov.b64 	%rd3420, {%r7095, %r7096};
	mov.b64 	{%r7097, %r7098}, %rd3415;
	mov.b64 	{%r7099, %r7100}, %rd3405;
	shf.l.wrap.b32 	%r7101, %r7100, %r7097, 1;
	shf.l.wrap.b32 	%r7102, %r7097, %r7098, 1;
	mov.b64 	%rd3421, {%r7101, %r7102};
	shr.u64 	%rd3422, %rd3417, 63;
	mov.b64 	{%r7103, %r7104}, %rd3417;
	mov.b64 	{%r7105, %r7106}, %rd3413;
	shf.l.wrap.b32 	%r7107, %r7106, %r7103, 1;
	shf.l.wrap.b32 	%r7108, %r7103, %r7104, 1;
	mov.b64 	%rd3423, {%r7107, %r7108};
	mul.lo.s64 	%rd3424, %rd6969, %rd6969;
	mul.hi.u64 	%rd3425, %rd6969, %rd6969;
	cvt.u32.u64 	%r6863, %rd3424;
	{ .reg .b32 tmp; mov.b64 {tmp, %r6864}, %rd3424; }
	cvt.u32.u64 	%r6865, %rd3425;
	{ .reg .b32 tmp; mov.b64 {tmp, %r6866}, %rd3425; }
	// begin inline asm
	add.cc.u32   %r6854, %r7078, %r6863;
	addc.cc.u32  %r6855, %r7078, %r6864;
	addc.cc.u32  %r6856, %r7078, %r6865;
	addc.cc.u32  %r6857, %r7078, %r6866;
	addc.u32     %r6858, 0, 0;
	
	// end inline asm
	mul.lo.s64 	%rd3426, %rd6970, %rd6970;
	mul.hi.u64 	%rd3427, %rd6970, %rd6970;
	cvt.u32.u64 	%r6876, %rd3426;
	{ .reg .b32 tmp; mov.b64 {tmp, %r6877}, %rd3426; }
	cvt.u32.u64 	%r6878, %rd3427;
	{ .reg .b32 tmp; mov.b64 {tmp, %r6879}, %rd3427; }
	// begin inline asm
	add.cc.u32   %r6867, %r6858, %r6876;
	addc.cc.u32  %r6868, %r7078, %r6877;
	addc.cc.u32  %r6869, %r7078, %r6878;
	addc.cc.u32  %r6870, %r7078, %r6879;
	addc.u32     %r6871, 0, 0;
	
	// end inline asm
	mul.lo.s64 	%rd3428, %rd6971, %rd6971;
	mul.hi.u64 	%rd3429, %rd6971, %rd6971;
	cvt.u32.u64 	%r6889, %rd3428;
	{ .reg .b32 tmp; mov.b64 {tmp, %r6890}, %rd3428; }
	cvt.u32.u64 	%r6891, %rd3429;
	{ .reg .b32 tmp; mov.b64 {tmp, %r6892}, %rd3429; }
	// begin inline asm
	add.cc.u32   %r6880, %r6871, %r6889;
	addc.cc.u32  %r6881, %r7078, %r6890;
	addc.cc.u32  %r6882, %r7078, %r6891;
	addc.cc.u32  %r6883, %r7078, %r6892;
	addc.u32     %r6884, 0, 0;
	
	// end inline asm
	mul.lo.s64 	%rd3430, %rd6972, %rd6972;
	mul.hi.u64 	%rd3431, %rd6972, %rd6972;
	cvt.u32.u64 	%r6902, %rd3430;
	{ .reg .b32 tmp; mov.b64 {tmp, %r6903}, %rd3430; }
	cvt.u32.u64 	%r6904, %rd3431;
	{ .reg .b32 tmp; mov.b64 {tmp, %r6905}, %rd3431; }
	// begin inline asm
	add.cc.u32   %r6893, %r6884, %r6902;
	addc.cc.u32  %r6894, %r7078, %r6903;
	addc.cc.u32  %r6895, %r7078, %r6904;
	addc.cc.u32  %r6896, %r7078, %r6905;
	addc.u32     %r6897, 0, 0;
	
	// end inline asm
	shl.b32 	%r6940, %r6800, 1;
	shr.u64 	%rd3432, %rd3379, 31;
	cvt.u32.u64 	%r6941, %rd3432;
	cvt.u32.u64 	%r6942, %rd3418;
	{ .reg .b32 tmp; mov.b64 {tmp, %r6943}, %rd3418; }
	cvt.u32.u64 	%r6944, %rd3419;
	{ .reg .b32 tmp; mov.b64 {tmp, %r6945}, %rd3419; }
	cvt.u32.u64 	%r6946, %rd3420;
	{ .reg .b32 tmp; mov.b64 {tmp, %r6947}, %rd3420; }
	cvt.u32.u64 	%r6948, %rd3421;
	{ .reg .b32 tmp; mov.b64 {tmp, %r6949}, %rd3421; }
	cvt.u32.u64 	%r6950, %rd3423;
	{ .reg .b32 tmp; mov.b64 {tmp, %r6951}, %rd3423; }
	cvt.u32.u64 	%r6952, %rd3422;
	// begin inline asm
	add.cc.u32   %r6906,  %r6854, %r7078;
	addc.cc.u32  %r6907,  %r6855, %r7078;
	addc.cc.u32  %r6908,  %r6856, %r6940;
	addc.cc.u32  %r6909,  %r6857, %r6941;
	addc.cc.u32  %r6910,  %r6867, %r6942;
	addc.cc.u32  %r6911,  %r6868, %r6943;
	addc.cc.u32  %r6912,  %r6869, %r6944;
	addc.cc.u32  %r6913,  %r6870, %r6945;
	addc.cc.u32  %r6914,  %r6880, %r6946;
	addc.cc.u32  %r6915,  %r6881, %r6947;
	addc.cc.u32  %r6916, %r6882, %r6948;
	addc.cc.u32  %r6917, %r6883, %r6949;
	addc.cc.u32  %r6918, %r6893, %r6950;
	addc.cc.u32  %r6919, %r6894, %r6951;
	addc.cc.u32  %r6920, %r6895, %r6952;
	addc.u32     %r6921, %r6896, %r7078;
	
	// end inline asm
	cvt.u64.u32 	%rd3433, %r6915;
	shl.b64 	%rd3434, %rd3433, 32;
	cvt.u64.u32 	%rd3435, %r6914;
	or.b64  	%rd3436, %rd3434, %rd3435;
	cvt.u64.u32 	%rd3437, %r6917;
	shl.b64 	%rd3438, %rd3437, 32;
	cvt.u64.u32 	%rd3439, %r6916;
	or.b64  	%rd3440, %rd3438, %rd3439;
	cvt.u64.u32 	%rd3441, %r6919;
	shl.b64 	%rd3442, %rd3441, 32;
	cvt.u64.u32 	%rd3443, %r6918;
	or.b64  	%rd3444, %rd3442, %rd3443;
	cvt.u64.u32 	%rd3445, %r6921;
	shl.b64 	%rd3446, %rd3445, 32;
	cvt.u64.u32 	%rd3447, %r6920;
	or.b64  	%rd3448, %rd3446, %rd3447;
	mov.b64 	{%r7109, %r7110}, %rd3439;
	mov.b64 	{%r7111, %r7112}, %rd3434;
	mov.b64 	%rd3449, {%r7112, %r7109};
	mov.b64 	{%r7113, %r7114}, %rd3443;
	mov.b64 	{%r7115, %r7116}, %rd3438;
	mov.b64 	%rd3450, {%r7116, %r7113};
	mov.b64 	{%r7117, %r7118}, %rd3447;
	mov.b64 	{%r7119, %r7120}, %rd3442;
	mov.b64 	%rd3451, {%r7120, %r7117};
	mul.lo.s64 	%rd3452, %rd3436, 977;
	mov.b64 	%rd3453, 977;
	mul.hi.u64 	%rd3454, %rd3436, %rd3453;
	cvt.u32.u64 	%r6957, %rd3452;
	{ .reg .b32 tmp; mov.b64 {tmp, %r6958}, %rd3452; }
	// begin inline asm
	add.cc.u32  %r6954, %r6957, %r7078;
	addc.cc.u32 %r6955, %r6958, %r7078;
	addc.u32    %r6956, 0, 0;
	
	// end inline asm
	cvt.u64.u32 	%rd3455, %r6956;
	add.s64 	%rd3456, %rd3454, %rd3455;
	mul.lo.s64 	%rd3457, %rd3440, 977;
	mul.hi.u64 	%rd3458, %rd3440, %rd3453;
	cvt.u32.u64 	%r6964, %rd3457;
	{ .reg .b32 tmp; mov.b64 {tmp, %r6965}, %rd3457; }
	cvt.u32.u64 	%r6966, %rd3456;
	{ .reg .b32 tmp; mov.b64 {tmp, %r6967}, %rd3456; }
	// begin inline asm
	add.cc.u32  %r6961, %r6964, %r6966;
	addc.cc.u32 %r6962, %r6965, %r6967;
	addc.u32    %r6963, 0, 0;
	
	// end inline asm
	cvt.u64.u32 	%rd3459, %r6963;
	add.s64 	%rd3460, %rd3458, %rd3459;
	mul.lo.s64 	%rd3461, %rd3444, 977;
	mul.hi.u64 	%rd3462, %rd3444, %rd3453;
	cvt.u32.u64 	%r6971, %rd3461;
	{ .reg .b32 tmp; mov.b64 {tmp, %r6972}, %rd3461; }
	cvt.u32.u64 	%r6973, %rd3460;
	{ .reg .b32 tmp; mov.b64 {tmp, %r6974}, %rd3460; }
	// begin inline asm
	add.cc.u32  %r6968, %r6971, %r6973;
	addc.cc.u32 %r6969, %r6972, %r6974;
	addc.u32    %r6970, 0, 0;
	
	// end inline asm
	cvt.u64.u32 	%rd3463, %r6970;
	add.s64 	%rd3464, %rd3462, %rd3463;
	mul.lo.s64 	%rd3465, %rd3448, 977;
	mul.hi.u64 	%rd3466, %rd3448, %rd3453;
	cvt.u32.u64 	%r6978, %rd3465;
	{ .reg .b32 tmp; mov.b64 {tmp, %r6979}, %rd3465; }
	cvt.u32.u64 	%r6980, %rd3464;
	{ .reg .b32 tmp; mov.b64 {tmp, %r6981}, %rd3464; }
	// begin inline asm
	add.cc.u32  %r6975, %r6978, %r6980;
	addc.cc.u32 %r6976, %r6979, %r6981;
	addc.u32    %r6977, 0, 0;
	
	// end inline asm
	cvt.u64.u32 	%rd3467, %r6977;
	add.s64 	%rd3468, %rd3466, %rd3467;
	cvt.u32.u64 	%r6995, %rd3449;
	{ .reg .b32 tmp; mov.b64 {tmp, %r6996}, %rd3449; }
	cvt.u32.u64 	%r6997, %rd3450;
	{ .reg .b32 tmp; mov.b64 {tmp, %r6998}, %rd3450; }
	cvt.u32.u64 	%r6999, %rd3451;
	{ .reg .b32 tmp; mov.b64 {tmp, %r7000}, %rd3451; }
	cvt.u32.u64 	%r7011, %rd3468;
	{ .reg .b32 tmp; mov.b64 {tmp, %r7012}, %rd3468; }
	// begin inline asm
	add.cc.u32   %r6982, %r7078, %r6954;
	addc.cc.u32  %r6983, %r6914, %r6955;
	addc.cc.u32  %r6984, %r6995, %r6961;
	addc.cc.u32  %r6985, %r6996, %r6962;
	addc.cc.u32  %r6986, %r6997, %r6968;
	addc.cc.u32  %r6987, %r6998, %r6969;
	addc.cc.u32  %r6988, %r6999, %r6975;
	addc.cc.u32  %r6989, %r7000, %r6976;
	addc.cc.u32  %r6990, %r6921, %r7011;
	addc.cc.u32  %r6991, %r7078, %r7012;
	addc.u32     %r6992, 0, 0;
	
	// end inline asm
	cvt.u64.u32 	%rd3469, %r6991;
	shl.b64 	%rd3470, %rd3469, 32;
	cvt.u64.u32 	%rd3471, %r6990;
	or.b64  	%rd3472, %rd3470, %rd3471;
	mul.lo.s64 	%rd3473, %rd3472, 977;
	mul.hi.u64 	%rd3474, %rd3472, %rd3453;
	cvt.u32.u64 	%r7022, %rd3473;
	{ .reg .b32 tmp; mov.b64 {tmp, %r7023}, %rd3473; }
	cvt.u32.u64 	%r7024, %rd3474;
	{ .reg .b32 tmp; mov.b64 {tmp, %r7025}, %rd3474; }
	// begin inline asm
	add.cc.u32   %r7013, %r7078, %r7022;
	addc.cc.u32  %r7014, %r6990, %r7023;
	addc.cc.u32  %r7015, %r6991, %r7024;
	addc.cc.u32  %r7016, %r7078, %r7025;
	addc.u32     %r7017, 0, 0;
	
	// end inline asm
	// begin inline asm
	add.cc.u32   %r7026, %r6982, %r7013;
	addc.cc.u32  %r7027, %r6983, %r7014;
	addc.cc.u32  %r7028, %r6984, %r7015;
	addc.cc.u32  %r7029, %r6985, %r7016;
	addc.cc.u32  %r7030, %r6986, %r7017;
	addc.cc.u32  %r7031, %r6987, 0;
	addc.cc.u32  %r7032, %r6988, 0;
	addc.cc.u32  %r7033, %r6989, 0;
	addc.u32     %r7034, 0, 0;
	
	// end inline asm
	// begin inline asm
	add.cc.u32   %r7048, %r6906, %r7026;
	addc.cc.u32  %r7049, %r6907, %r7027;
	addc.cc.u32  %r7050, %r6908, %r7028;
	addc.cc.u32  %r7051, %r6909, %r7029;
	addc.cc.u32  %r7052, %r6910, %r7030;
	addc.cc.u32  %r7053, %r6911, %r7031;
	addc.cc.u32  %r7054, %r6912, %r7032;
	addc.cc.u32  %r7055, %r6913, %r7033;
	addc.cc.u32  %r7056, %r7078, %r7034;
	addc.cc.u32  %r7057, %r7078, %r7078;
	addc.u32     %r7058, 0, 0;
	
	// end inline asm
	cvt.u64.u32 	%rd3475, %r7049;
	shl.b64 	%rd3476, %rd3475, 32;
	cvt.u64.u32 	%rd3477, %r7048;
	or.b64  	%rd6969, %rd3476, %rd3477;
	cvt.u64.u32 	%rd3478, %r7051;
	shl.b64 	%rd3479, %rd3478, 32;
	cvt.u64.u32 	%rd3480, %r7050;
	or.b64  	%rd6970, %rd3479, %rd3480;
	cvt.u64.u32 	%rd3481, %r7053;
	shl.b64 	%rd3482, %rd3481, 32;
	cvt.u64.u32 	%rd3483, %r7052;
	or.b64  	%rd6971, %rd3482, %rd3483;
	cvt.u64.u32 	%rd3484, %r7055;
	shl.b64 	%rd3485, %rd3484, 32;
	cvt.u64.u32 	%rd3486, %r7054;
	or.b64  	%rd6972, %rd3485, %rd3486;
	cvt.u64.u32 	%rd3487, %r7057;
	shl.b64 	%rd3488, %rd3487, 32;
	cvt.u64.u32 	%rd3489, %r7056;
	or.b64  	%rd6973, %rd3488, %rd3489;
$L__BB0_72:
	setp.ne.s64 	%p91, %rd6973, 0;
	@%p91 bra 	$L__BB0_176;
	and.b64  	%rd3490, %rd6972, %rd6971;
	and.b64  	%rd3491, %rd3490, %rd6970;
	setp.eq.s64 	%p92, %rd3491, -1;
	setp.gt.u64 	%p93, %rd6969, -4294968274;
	and.pred  	%p94, %p92, %p93;
	@%p94 bra 	$L__BB0_176;
	add.s32 	%r15386, %r15386, 1;
	setp.eq.s32 	%p95, %r15386, 44;
	@%p95 bra 	$L__BB0_75;
	bra.uni 	$L__BB0_71;
$L__BB0_75:
	mul.lo.s64 	%rd3492, %rd6955, %rd6969;
	mul.hi.u64 	%rd3493, %rd6969, %rd6955;
	cvt.u32.u64 	%r7126, %rd3492;
	{ .reg .b32 tmp; mov.b64 {tmp, %r7127}, %rd3492; }
	mov.b32 	%r7389, 0;
	// begin inline asm
	add.cc.u32  %r7121, %r7389, %r7126;
	addc.cc.u32 %r7122, %r7389, %r7127;
	addc.u32    %r7123, 0, 0;
	add.cc.u32  %r7121, %r7121, %r7389;
	addc.cc.u32 %r7122, %r7122, %r7389;
	addc.u32    %r7123, %r7123, 0;
	
	// end inline asm
	cvt.u64.u32 	%rd3494, %r7123;
	add.s64 	%rd3495, %rd3493, %rd3494;
	mul.lo.s64 	%rd3496, %rd6956, %rd6969;
	mul.hi.u64 	%rd3497, %rd6969, %rd6956;
	cvt.u32.u64 	%r7135, %rd3496;
	{ .reg .b32 tmp; mov.b64 {tmp, %r7136}, %rd3496; }
	cvt.u32.u64 	%r7137, %rd3495;
	{ .reg .b32 tmp; mov.b64 {tmp, %r7138}, %rd3495; }
	// begin inline asm
	add.cc.u32  %r7130, %r7389, %r7135;
	addc.cc.u32 %r7131, %r7389, %r7136;
	addc.u32    %r7132, 0, 0;
	add.cc.u32  %r7130, %r7130, %r7137;
	addc.cc.u32 %r7131, %r7131, %r7138;
	addc.u32    %r7132, %r7132, 0;
	
	// end inline asm
	cvt.u64.u32 	%rd3498, %r7132;
	add.s64 	%rd3499, %rd3497, %rd3498;
	mul.lo.s64 	%rd3500, %rd6957, %rd6969;
	mul.hi.u64 	%rd3501, %rd6969, %rd6957;
	cvt.u32.u64 	%r7144, %rd3500;
	{ .reg .b32 tmp; mov.b64 {tmp, %r7145}, %rd3500; }
	cvt.u32.u64 	%r7146, %rd3499;
	{ .reg .b32 tmp; mov.b64 {tmp, %r7147}, %rd3499; }
	// begin inline asm
	add.cc.u32  %r7139, %r7389, %r7144;
	addc.cc.u32 %r7140, %r7389, %r7145;
	addc.u32    %r7141, 0, 0;
	add.cc.u32  %r7139, %r7139, %r7146;
	addc.cc.u32 %r7140, %r7140, %r7147;
	addc.u32    %r7141, %r7141, 0;
	
	// end inline asm
	cvt.u64.u32 	%rd3502, %r7141;
	add.s64 	%rd3503, %rd3501, %rd3502;
	mul.lo.s64 	%rd3504, %rd6958, %rd6969;
	mul.hi.u64 	%rd3505, %rd6969, %rd6958;
	cvt.u32.u64 	%r7153, %rd3504;
	{ .reg .b32 tmp; mov.b64 {tmp, %r7154}, %rd3504; }
	cvt.u32.u64 	%r7155, %rd3503;
	{ .reg .b32 tmp; mov.b64 {tmp, %r7156}, %rd3503; }
	// begin inline asm
	add.cc.u32  %r7148, %r7389, %r7153;
	addc.cc.u32 %r7149, %r7389, %r7154;
	addc.u32    %r7150, 0, 0;
	add.cc.u32  %r7148, %r7148, %r7155;
	addc.cc.u32 %r7149, %r7149, %r7156;
	addc.u32    %r7150, %r7150, 0;
	
	// end inline asm
	cvt.u64.u32 	%rd3506, %r7150;
	add.s64 	%rd3507, %rd3505, %rd3506;
	mul.lo.s64 	%rd3508, %rd6955, %rd6970;
	mul.hi.u64 	%rd3509, %rd6970, %rd6955;
	cvt.u32.u64 	%r7162, %rd3508;
	{ .reg .b32 tmp; mov.b64 {tmp, %r7163}, %rd3508; }
	// begin inline asm
	add.cc.u32  %r7157, %r7130, %r7162;
	addc.cc.u32 %r7158, %r7131, %r7163;
	addc.u32    %r7159, 0, 0;
	add.cc.u32  %r7157, %r7157, %r7389;
	addc.cc.u32 %r7158, %r7158, %r7389;
	addc.u32    %r7159, %r7159, 0;
	
	// end inline asm
	cvt.u64.u32 	%rd3510, %r7159;
	add.s64 	%rd3511, %rd3509, %rd3510;
	mul.lo.s64 	%rd3512, %rd6956, %rd6970;
	mul.hi.u64 	%rd3513, %rd6970, %rd6956;
	cvt.u32.u64 	%r7171, %rd3512;
	{ .reg .b32 tmp; mov.b64 {tmp, %r7172}, %rd3512; }
	cvt.u32.u64 	%r7173, %rd3511;
	{ .reg .b32 tmp; mov.b64 {tmp, %r7174}, %rd3511; }
	// begin inline asm
	add.cc.u32  %r7166, %r7139, %r7171;
	addc.cc.u32 %r7167, %r7140, %r7172;
	addc.u32    %r7168, 0, 0;
	add.cc.u32  %r7166, %r7166, %r7173;
	addc.cc.u32 %r7167, %r7167, %r7174;
	addc.u32    %r7168, %r7168, 0;
	
	// end inline asm
	cvt.u64.u32 	%rd3514, %r7168;
	add.s64 	%rd3515, %rd3513, %rd3514;
	mul.lo.s64 	%rd3516, %rd6957, %rd6970;
	mul.hi.u64 	%rd3517, %rd6970, %rd6957;
	cvt.u32.u64 	%r7180, %rd3516;
	{ .reg .b32 tmp; mov.b64 {tmp, %r7181}, %rd3516; }
	cvt.u32.u64 	%r7182, %rd3515;
	{ .reg .b32 tmp; mov.b64 {tmp, %r7183}, %rd3515; }
	// begin inline asm
	add.cc.u32  %r7175, %r7148, %r7180;
	addc.cc.u32 %r7176, %r7149, %r7181;
	addc.u32    %r7177, 0, 0;
	add.cc.u32  %r7175, %r7175, %r7182;
	addc.cc.u32 %r7176, %r7176, %r7183;
	addc.u32    %r7177, %r7177, 0;
	
	// end inline asm
	cvt.u64.u32 	%rd3518, %r7177;
	add.s64 	%rd3519, %rd3517, %rd3518;
	mul.lo.s64 	%rd3520, %rd6958, %rd6970;
	mul.hi.u64 	%rd3521, %rd6970, %rd6958;
	cvt.u32.u64 	%r7187, %rd3507;
	{ .reg .b32 tmp; mov.b64 {tmp, %r7188}, %rd3507; }
	cvt.u32.u64 	%r7189, %rd3520;
	{ .reg .b32 tmp; mov.b64 {tmp, %r7190}, %rd3520; }
	cvt.u32.u64 	%r7191, %rd3519;
	{ .reg .b32 tmp; mov.b64 {tmp, %r7192}, %rd3519; }
	// begin inline asm
	add.cc.u32  %r7184, %r7187, %r7189;
	addc.cc.u32 %r7185, %r7188, %r7190;
	addc.u32    %r7186, 0, 0;
	add.cc.u32  %r7184, %r7184, %r7191;
	addc.cc.u32 %r7185, %r7185, %r7192;
	addc.u32    %r7186, %r7186, 0;
	
	// end inline asm
	cvt.u64.u32 	%rd3522, %r7186;
	add.s64 	%rd3523, %rd3521, %rd3522;
	mul.lo.s64 	%rd3524, %rd6955, %rd6971;
	mul.hi.u64 	%rd3525, %rd6971, %rd6955;
	cvt.u32.u64 	%r7198, %rd3524;
	{ .reg .b32 tmp; mov.b64 {tmp, %r7199}, %rd3524; }
	// begin inline asm
	add.cc.u32  %r7193, %r7166, %r7198;
	addc.cc.u32 %r7194, %r7167, %r7199;
	addc.u32    %r7195, 0, 0;
	add.cc.u32  %r7193, %r7193, %r7389;
	addc.cc.u32 %r7194, %r7194, %r7389;
	addc.u32    %r7195, %r7195, 0;
	
	// end inline asm
	cvt.u64.u32 	%rd3526, %r7195;
	add.s64 	%rd3527, %rd3525, %rd3526;
	mul.lo.s64 	%rd3528, %rd6956, %rd6971;
	mul.hi.u64 	%rd3529, %rd6971, %rd6956;
	cvt.u32.u64 	%r7207, %rd3528;
	{ .reg .b32 tmp; mov.b64 {tmp, %r7208}, %rd3528; }
	cvt.u32.u64 	%r7209, %rd3527;
	{ .reg .b32 tmp; mov.b64 {tmp, %r7210}, %rd3527; }
	// begin inline asm
	add.cc.u32  %r7202, %r7175, %r7207;
	addc.cc.u32 %r7203, %r7176, %r7208;
	addc.u32    %r7204, 0, 0;
	add.cc.u32  %r7202, %r7202, %r7209;
	addc.cc.u32 %r7203, %r7203, %r7210;
	addc.u32    %r7204, %r7204, 0;
	
	// end inline asm
	cvt.u64.u32 	%rd3530, %r7204;
	add.s64 	%rd3531, %rd3529, %rd3530;
	mul.lo.s64 	%rd3532, %rd6957, %rd6971;
	mul.hi.u64 	%rd3533, %rd6971, %rd6957;
	cvt.u32.u64 	%r7216, %rd3532;
	{ .reg .b32 tmp; mov.b64 {tmp, %r7217}, %rd3532; }
	cvt.u32.u64 	%r7218, %rd3531;
	{ .reg .b32 tmp; mov.b64 {tmp, %r7219}, %rd3531; }
	// begin inline asm
	add.cc.u32  %r7211, %r7184, %r7216;
	addc.cc.u32 %r7212, %r7185, %r7217;
	addc.u32    %r7213, 0, 0;
	add.cc.u32  %r7211, %r7211, %r7218;
	addc.cc.u32 %r7212, %r7212, %r7219;
	addc.u32    %r7213, %r7213, 0;
	
	// end inline asm
	cvt.u64.u32 	%rd3534, %r7213;
	add.s64 	%rd3535, %rd3533, %rd3534;
	mul.lo.s64 	%rd3536, %rd6958, %rd6971;
	mul.hi.u64 	%rd3537, %rd6971, %rd6958;
	cvt.u32.u64 	%r7223, %rd3523;
	{ .reg .b32 tmp; mov.b64 {tmp, %r7224}, %rd3523; }
	cvt.u32.u64 	%r7225, %rd3536;
	{ .reg .b32 tmp; mov.b64 {tmp, %r7226}, %rd3536; }
	cvt.u32.u64 	%r7227, %rd3535;
	{ .reg .b32 tmp; mov.b64 {tmp, %r7228}, %rd3535; }
	// begin inline asm
	add.cc.u32  %r7220, %r7223, %r7225;
	addc.cc.u32 %r7221, %r7224, %r7226;
	addc.u32    %r7222, 0, 0;
	add.cc.u32  %r7220, %r7220, %r7227;
	addc.cc.u32 %r7221, %r7221, %r7228;
	addc.u32    %r7222, %r7222, 0;
	
	// end inline asm
	cvt.u64.u32 	%rd3538, %r7222;
	add.s64 	%rd3539, %rd3537, %rd3538;
	mul.lo.s64 	%rd3540, %rd6955, %rd6972;
	mul.hi.u64 	%rd3541, %rd6972, %rd6955;
	cvt.u32.u64 	%r7234, %rd3540;
	{ .reg .b32 tmp; mov.b64 {tmp, %r7235}, %rd3540; }
	// begin inline asm
	add.cc.u32  %r7229, %r7202, %r7234;
	addc.cc.u32 %r7230, %r7203, %r7235;
	addc.u32    %r7231, 0, 0;
	add.cc.u32  %r7229, %r7229, %r7389;
	addc.cc.u32 %r7230, %r7230, %r7389;
	addc.u32    %r7231, %r7231, 0;
	
	// end inline asm
	cvt.u64.u32 	%rd3542, %r7231;
	add.s64 	%rd3543, %rd3541, %rd3542;
	mul.lo.s64 	%rd3544, %rd6956, %rd6972;
	mul.hi.u64 	%rd3545, %rd6972, %rd6956;
	cvt.u32.u64 	%r7243, %rd3544;
	{ .reg .b32 tmp; mov.b64 {tmp, %r7244}, %rd3544; }
	cvt.u32.u64 	%r7245, %rd3543;
	{ .reg .b32 tmp; mov.b64 {tmp, %r7246}, %rd3543; }
	// begin inline asm
	add.cc.u32  %r7238, %r7211, %r7243;
	addc.cc.u32 %r7239, %r7212, %r7244;
	addc.u32    %r7240, 0, 0;
	add.cc.u32  %r7238, %r7238, %r7245;
	addc.cc.u32 %r7239, %r7239, %r7246;
	addc.u32    %r7240, %r7240, 0;
	
	// end inline asm
	cvt.u64.u32 	%rd3546, %r7239;
	shl.b64 	%rd3547, %rd3546, 32;
	cvt.u64.u32 	%rd3548, %r7238;
	or.b64  	%rd3549, %rd3547, %rd3548;
	cvt.u64.u32 	%rd3550, %r7240;
	add.s64 	%rd3551, %rd3545, %rd3550;
	mul.lo.s64 	%rd3552, %rd6957, %rd6972;
	mul.hi.u64 	%rd3553, %rd6972, %rd6957;
	cvt.u32.u64 	%r7252, %rd3552;
	{ .reg .b32 tmp; mov.b64 {tmp, %r7253}, %rd3552; }
	cvt.u32.u64 	%r7254, %rd3551;
	{ .reg .b32 tmp; mov.b64 {tmp, %r7255}, %rd3551; }
	// begin inline asm
	add.cc.u32  %r7247, %r7220, %r7252;
	addc.cc.u32 %r7248, %r7221, %r7253;
	addc.u32    %r7249, 0, 0;
	add.cc.u32  %r7247, %r7247, %r7254;
	addc.cc.u32 %r7248, %r7248, %r7255;
	addc.u32    %r7249, %r7249, 0;
	
	// end inline asm
	cvt.u64.u32 	%rd3554, %r7248;
	shl.b64 	%rd3555, %rd3554, 32;
	cvt.u64.u32 	%rd3556, %r7247;
	or.b64  	%rd3557, %rd3555, %rd3556;
	cvt.u64.u32 	%rd3558, %r7249;
	add.s64 	%rd3559, %rd3553, %rd3558;
	mul.lo.s64 	%rd3560, %rd6958, %rd6972;
	mul.hi.u64 	%rd3561, %rd6972, %rd6958;
	cvt.u32.u64 	%r7259, %rd3539;
	{ .reg .b32 tmp; mov.b64 {tmp, %r7260}, %rd3539; }
	cvt.u32.u64 	%r7261, %rd3560;
	{ .reg .b32 tmp; mov.b64 {tmp, %r7262}, %rd3560; }
	cvt.u32.u64 	%r7263, %rd3559;
	{ .reg .b32 tmp; mov.b64 {tmp, %r7264}, %rd3559; }
	// begin inline asm
	add.cc.u32  %r7256, %r7259, %r7261;
	addc.cc.u32 %r7257, %r7260, %r7262;
	addc.u32    %r7258, 0, 0;
	add.cc.u32  %r7256, %r7256, %r7263;
	addc.cc.u32 %r7257, %r7257, %r7264;
	addc.u32    %r7258, %r7258, 0;
	
	// end inline asm
	cvt.u64.u32 	%rd3562, %r7257;
	shl.b64 	%rd3563, %rd3562, 32;
	cvt.u64.u32 	%rd3564, %r7256;
	or.b64  	%rd3565, %rd3563, %rd3564;
	cvt.u64.u32 	%rd3566, %r7258;
	add.s64 	%rd3567, %rd3561, %rd3566;
	mov.b64 	{%r7390, %r7391}, %rd3556;
	mov.b64 	{%r7392, %r7393}, %rd3547;
	mov.b64 	%rd3568, {%r7393, %r7390};
	mov.b64 	{%r7394, %r7395}, %rd3564;
	mov.b64 	{%r7396, %r7397}, %rd3555;
	mov.b64 	%rd3569, {%r7397, %r7394};
	mov.b64 	{%r7398, %r7399}, %rd3567;
	mov.b64 	{%r7400, %r7401}, %rd3563;
	mov.b64 	%rd3570, {%r7401, %r7398};
	mul.lo.s64 	%rd3571, %rd3549, 977;
	mov.b64 	%rd3572, 977;
	mul.hi.u64 	%rd3573, %rd3549, %rd3572;
	cvt.u32.u64 	%r7268, %rd3571;
	{ .reg .b32 tmp; mov.b64 {tmp, %r7269}, %rd3571; }
	// begin inline asm
	add.cc.u32  %r7265, %r7268, %r7389;
	addc.cc.u32 %r7266, %r7269, %r7389;
	addc.u32    %r7267, 0, 0;
	
	// end inline asm
	cvt.u64.u32 	%rd3574, %r7267;
	add.s64 	%rd3575, %rd3573, %rd3574;
	mul.lo.s64 	%rd3576, %rd3557, 977;
	mul.hi.u64 	%rd3577, %rd3557, %rd3572;
	cvt.u32.u64 	%r7275, %rd3576;
	{ .reg .b32 tmp; mov.b64 {tmp, %r7276}, %rd3576; }
	cvt.u32.u64 	%r7277, %rd3575;
	{ .reg .b32 tmp; mov.b64 {tmp, %r7278}, %rd3575; }
	// begin inline asm
	add.cc.u32  %r7272, %r7275, %r7277;
	addc.cc.u32 %r7273, %r7276, %r7278;
	addc.u32    %r7274, 0, 0;
	
	// end inline asm
	cvt.u64.u32 	%rd3578, %r7274;
	add.s64 	%rd3579, %rd3577, %rd3578;
	mul.lo.s64 	%rd3580, %rd3565, 977;
	mul.hi.u64 	%rd3581, %rd3565, %rd3572;
	cvt.u32.u64 	%r7282, %rd3580;
	{ .reg .b32 tmp; mov.b64 {tmp, %r7283}, %rd3580; }
	cvt.u32.u64 	%r7284, %rd3579;
	{ .reg .b32 tmp; mov.b64 {tmp, %r7285}, %rd3579; }
	// begin inline asm
	add.cc.u32  %r7279, %r7282, %r7284;
	addc.cc.u32 %r7280, %r7283, %r7285;
	addc.u32    %r7281, 0, 0;
	
	// end inline asm
	cvt.u64.u32 	%rd3582, %r7281;
	add.s64 	%rd3583, %rd3581, %rd3582;
	mul.lo.s64 	%rd3584, %rd3567, 977;
	mul.hi.u64 	%rd3585, %rd3567, %rd3572;
	cvt.u32.u64 	%r7289, %rd3584;
	{ .reg .b32 tmp; mov.b64 {tmp, %r7290}, %rd3584; }
	cvt.u32.u64 	%r7291, %rd3583;
	{ .reg .b32 tmp; mov.b64 {tmp, %r7292}, %rd3583; }
	// begin inline asm
	add.cc.u32  %r7286, %r7289, %r7291;
	addc.cc.u32 %r7287, %r7290, %r7292;
	addc.u32    %r7288, 0, 0;
	
	// end inline asm
	cvt.u64.u32 	%rd3586, %r7288;
	add.s64 	%rd3587, %rd3585, %rd3586;
	cvt.u32.u64 	%r7306, %rd3568;
	{ .reg .b32 tmp; mov.b64 {tmp, %r7307}, %rd3568; }
	cvt.u32.u64 	%r7308, %rd3569;
	{ .reg .b32 tmp; mov.b64 {tmp, %r7309}, %rd3569; }
	cvt.u32.u64 	%r7310, %rd3570;
	{ .reg .b32 tmp; mov.b64 {tmp, %r7311}, %rd3570; }
	{ .reg .b32 tmp; mov.b64 {tmp, %r7312}, %rd3567; }
	cvt.u32.u64 	%r7322, %rd3587;
	{ .reg .b32 tmp; mov.b64 {tmp, %r7323}, %rd3587; }
	// begin inline asm
	add.cc.u32   %r7293, %r7389, %r7265;
	addc.cc.u32  %r7294, %r7238, %r7266;
	addc.cc.u32  %r7295, %r7306, %r7272;
	addc.cc.u32  %r7296, %r7307, %r7273;
	addc.cc.u32  %r7297, %r7308, %r7279;
	addc.cc.u32  %r7298, %r7309, %r7280;
	addc.cc.u32  %r7299, %r7310, %r7286;
	addc.cc.u32  %r7300, %r7311, %r7287;
	addc.cc.u32  %r7301, %r7312, %r7322;
	addc.cc.u32  %r7302, %r7389, %r7323;
	addc.u32     %r7303, 0, 0;
	
	// end inline asm
	cvt.u64.u32 	%rd3588, %r7302;
	shl.b64 	%rd3589, %rd3588, 32;
	cvt.u64.u32 	%rd3590, %r7301;
	or.b64  	%rd3591, %rd3589, %rd3590;
	mul.lo.s64 	%rd3592, %rd3591, 977;
	mul.hi.u64 	%rd3593, %rd3591, %rd3572;
	cvt.u32.u64 	%r7333, %rd3592;
	{ .reg .b32 tmp; mov.b64 {tmp, %r7334}, %rd3592; }
	cvt.u32.u64 	%r7335, %rd3593;
	{ .reg .b32 tmp; mov.b64 {tmp, %r7336}, %rd3593; }
	// begin inline asm
	add.cc.u32   %r7324, %r7389, %r7333;
	addc.cc.u32  %r7325, %r7301, %r7334;
	addc.cc.u32  %r7326, %r7302, %r7335;
	addc.cc.u32  %r7327, %r7389, %r7336;
	addc.u32     %r7328, 0, 0;
	
	// end inline asm
	// begin inline asm
	add.cc.u32   %r7337, %r7293, %r7324;
	addc.cc.u32  %r7338, %r7294, %r7325;
	addc.cc.u32  %r7339, %r7295, %r7326;
	addc.cc.u32  %r7340, %r7296, %r7327;
	addc.cc.u32  %r7341, %r7297, %r7328;
	addc.cc.u32  %r7342, %r7298, 0;
	addc.cc.u32  %r7343, %r7299, 0;
	addc.cc.u32  %r7344, %r7300, 0;
	addc.u32     %r7345, 0, 0;
	
	// end inline asm
	// begin inline asm
	add.cc.u32   %r7359, %r7121, %r7337;
	addc.cc.u32  %r7360, %r7122, %r7338;
	addc.cc.u32  %r7361, %r7157, %r7339;
	addc.cc.u32  %r7362, %r7158, %r7340;
	addc.cc.u32  %r7363, %r7193, %r7341;
	addc.cc.u32  %r7364, %r7194, %r7342;
	addc.cc.u32  %r7365, %r7229, %r7343;
	addc.cc.u32  %r7366, %r7230, %r7344;
	addc.cc.u32  %r7367, %r7389, %r7345;
	addc.cc.u32  %r7368, %r7389, %r7389;
	addc.u32     %r7369, 0, 0;
	
	// end inline asm
	cvt.u64.u32 	%rd3594, %r7360;
	shl.b64 	%rd3595, %rd3594, 32;
	cvt.u64.u32 	%rd3596, %r7359;
	or.b64  	%rd6974, %rd3595, %rd3596;
	cvt.u64.u32 	%rd3597, %r7362;
	shl.b64 	%rd3598, %rd3597, 32;
	cvt.u64.u32 	%rd3599, %r7361;
	or.b64  	%rd6975, %rd3598, %rd3599;
	cvt.u64.u32 	%rd3600, %r7364;
	shl.b64 	%rd3601, %rd3600, 32;
	cvt.u64.u32 	%rd3602, %r7363;
	or.b64  	%rd6976, %rd3601, %rd3602;
	cvt.u64.u32 	%rd3603, %r7366;
	shl.b64 	%rd3604, %rd3603, 32;
	cvt.u64.u32 	%rd3605, %r7365;
	or.b64  	%rd6977, %rd3604, %rd3605;
	cvt.u64.u32 	%rd3606, %r7368;
	shl.b64 	%rd3607, %rd3606, 32;
	cvt.u64.u32 	%rd3608, %r7367;
	or.b64  	%rd6978, %rd3607, %rd3608;
$L__BB0_76:
	setp.ne.s64 	%p96, %rd6978, 0;
	@%p96 bra 	$L__BB0_177;
	and.b64  	%rd3609, %rd6977, %rd6976;
	and.b64  	%rd3610, %rd3609, %rd6975;
	setp.eq.s64 	%p97, %rd3610, -1;
	setp.gt.u64 	%p98, %rd6974, -4294968274;
	and.pred  	%p99, %p97, %p98;
	@%p99 bra 	$L__BB0_177;
	mul.lo.s64 	%rd3611, %rd6975, %rd6974;
	mul.hi.u64 	%rd3612, %rd6974, %rd6975;
	cvt.u32.u64 	%r7407, %rd3611;
	{ .reg .b32 tmp; mov.b64 {tmp, %r7408}, %rd3611; }
	mov.b32 	%r7680, 0;
	// begin inline asm
	add.cc.u32  %r7402, %r7680, %r7407;
	addc.cc.u32 %r7403, %r7680, %r7408;
	addc.u32    %r7404, 0, 0;
	add.cc.u32  %r7402, %r7402, %r7680;
	addc.cc.u32 %r7403, %r7403, %r7680;
	addc.u32    %r7404, %r7404, 0;
	
	// end inline asm
	cvt.u64.u32 	%rd3613, %r7403;
	shl.b64 	%rd3614, %rd3613, 32;
	cvt.u64.u32 	%rd3615, %r7402;
	or.b64  	%rd3616, %rd3614, %rd3615;
	cvt.u64.u32 	%rd3617, %r7404;
	add.s64 	%rd3618, %rd3612, %rd3617;
	mul.lo.s64 	%rd3619, %rd6976, %rd6974;
	mul.hi.u64 	%rd3620, %rd6974, %rd6976;
	cvt.u32.u64 	%r7416, %rd3619;
	{ .reg .b32 tmp; mov.b64 {tmp, %r7417}, %rd3619; }
	cvt.u32.u64 	%r7418, %rd3618;
	{ .reg .b32 tmp; mov.b64 {tmp, %r7419}, %rd3618; }
	// begin inline asm
	add.cc.u32  %r7411, %r7680, %r7416;
	addc.cc.u32 %r7412, %r7680, %r7417;
	addc.u32    %r7413, 0, 0;
	add.cc.u32  %r7411, %r7411, %r7418;
	addc.cc.u32 %r7412, %r7412, %r7419;
	addc.u32    %r7413, %r7413, 0;
	
	// end inline asm
	cvt.u64.u32 	%rd3621, %r7412;
	shl.b64 	%rd3622, %rd3621, 32;
	cvt.u64.u32 	%rd3623, %r7411;
	or.b64  	%rd3624, %rd3622, %rd3623;
	cvt.u64.u32 	%rd3625, %r7413;
	add.s64 	%rd3626, %rd3620, %rd3625;
	mul.lo.s64 	%rd3627, %rd6977, %rd6974;
	mul.hi.u64 	%rd3628, %rd6974, %rd6977;
	cvt.u32.u64 	%r7425, %rd3627;
	{ .reg .b32 tmp; mov.b64 {tmp, %r7426}, %rd3627; }
	cvt.u32.u64 	%r7427, %rd3626;
	{ .reg .b32 tmp; mov.b64 {tmp, %r7428}, %rd3626; }
	// begin inline asm
	add.cc.u32  %r7420, %r7680, %r7425;
	addc.cc.u32 %r7421, %r7680, %r7426;
	addc.u32    %r7422, 0, 0;
	add.cc.u32  %r7420, %r7420, %r7427;
	addc.cc.u32 %r7421, %r7421, %r7428;
	addc.u32    %r7422, %r7422, 0;
	
	// end inline asm
	cvt.u64.u32 	%rd3629, %r7422;
	add.s64 	%rd3630, %rd3628, %rd3629;
	mul.lo.s64 	%rd3631, %rd6976, %rd6975;
	mul.hi.u64 	%rd3632, %rd6975, %rd6976;
	cvt.u32.u64 	%r7434, %rd3631;
	{ .reg .b32 tmp; mov.b64 {tmp, %r7435}, %rd3631; }
	// begin inline asm
	add.cc.u32  %r7429, %r7420, %r7434;
	addc.cc.u32 %r7430, %r7421, %r7435;
	addc.u32    %r7431, 0, 0;
	add.cc.u32  %r7429, %r7429, %r7680;
	addc.cc.u32 %r7430, %r7430, %r7680;
	addc.u32    %r7431, %r7431, 0;
	
	// end inline asm
	cvt.u64.u32 	%rd3633, %r7430;
	shl.b64 	%rd3634, %rd3633, 32;
	cvt.u64.u32 	%rd3635, %r7429;
	or.b64  	%rd3636, %rd3634, %rd3635;
	cvt.u64.u32 	%rd3637, %r7431;
	add.s64 	%rd3638, %rd3632, %rd3637;
	mul.lo.s64 	%rd3639, %rd6977, %rd6975;
	mul.hi.u64 	%rd3640, %rd6975, %rd6977;
	cvt.u32.u64 	%r7441, %rd3630;
	{ .reg .b32 tmp; mov.b64 {tmp, %r7442}, %rd3630; }
	cvt.u32.u64 	%r7443, %rd3639;
	{ .reg .b32 tmp; mov.b64 {tmp, %r7444}, %rd3639; }
	cvt.u32.u64 	%r7445, %rd3638;
	{ .reg .b32 tmp; mov.b64 {tmp, %r7446}, %rd3638; }
	// begin inline asm
	add.cc.u32  %r7438, %r7441, %r7443;
	addc.cc.u32 %r7439, %r7442, %r7444;
	addc.u32    %r7440, 0, 0;
	add.cc.u32  %r7438, %r7438, %r7445;
	addc.cc.u32 %r7439, %r7439, %r7446;
	addc.u32    %r7440, %r7440, 0;
	
	// end inline asm
	cvt.u64.u32 	%rd3641, %r7439;
	shl.b64 	%rd3642, %rd3641, 32;
	cvt.u64.u32 	%rd3643, %r7438;
	or.b64  	%rd3644, %rd3642, %rd3643;
	cvt.u64.u32 	%rd3645, %r7440;
	add.s64 	%rd3646, %rd3640, %rd3645;
	mul.lo.s64 	%rd3647, %rd6977, %rd6976;
	mul.hi.u64 	%rd3648, %rd6976, %rd6977;
	cvt.u32.u64 	%r7450, %rd3646;
	{ .reg .b32 tmp; mov.b64 {tmp, %r7451}, %rd3646; }
	cvt.u32.u64 	%r7452, %rd3647;
	{ .reg .b32 tmp; mov.b64 {tmp, %r7453}, %rd3647; }
	// begin inline asm
	add.cc.u32  %r7447, %r7450, %r7452;
	addc.cc.u32 %r7448, %r7451, %r7453;
	addc.u32    %r7449, 0, 0;
	add.cc.u32  %r7447, %r7447, %r7680;
	addc.cc.u32 %r7448, %r7448, %r7680;
	addc.u32    %r7449, %r7449, 0;
	
	// end inline asm
	cvt.u64.u32 	%rd3649, %r7448;
	shl.b64 	%rd3650, %rd3649, 32;
	cvt.u64.u32 	%rd3651, %r7447;
	or.b64  	%rd3652, %rd3650, %rd3651;
	cvt.u64.u32 	%rd3653, %r7449;
	add.s64 	%rd3654, %rd3648, %rd3653;
	mov.b64 	{%r7681, %r7682}, %rd3624;
	mov.b64 	{%r7683, %r7684}, %rd3614;
	shf.l.wrap.b32 	%r7685, %r7684, %r7681, 1;
	shf.l.wrap.b32 	%r7686, %r7681, %r7682, 1;
	mov.b64 	%rd3655, {%r7685, %r7686};
	mov.b64 	{%r7687, %r7688}, %rd3636;
	mov.b64 	{%r7689, %r7690}, %rd3622;
	shf.l.wrap.b32 	%r7691, %r7690, %r7687, 1;
	shf.l.wrap.b32 	%r7692, %r7687, %r7688, 1;
	mov.b64 	%rd3656, {%r7691, %r7692};
	mov.b64 	{%r7693, %r7694}, %rd3644;
	mov.b64 	{%r7695, %r7696}, %rd3634;
	shf.l.wrap.b32 	%r7697, %r7696, %r7693, 1;
	shf.l.wrap.b32 	%r7698, %r7693, %r7694, 1;
	mov.b64 	%rd3657, {%r7697, %r7698};
	mov.b64 	{%r7699, %r7700}, %rd3652;
	mov.b64 	{%r7701, %r7702}, %rd3642;
	shf.l.wrap.b32 	%r7703, %r7702, %r7699, 1;
	shf.l.wrap.b32 	%r7704, %r7699, %r7700, 1;
	mov.b64 	%rd3658, {%r7703, %r7704};
	shr.u64 	%rd3659, %rd3654, 63;
	mov.b64 	{%r7705, %r7706}, %rd3654;
	mov.b64 	{%r7707, %r7708}, %rd3650;
	shf.l.wrap.b32 	%r7709, %r7708, %r7705, 1;
	shf.l.wrap.b32 	%r7710, %r7705, %r7706, 1;
	mov.b64 	%rd3660, {%r7709, %r7710};
	mul.lo.s64 	%rd3661, %rd6974, %rd6974;
	mul.hi.u64 	%rd3662, %rd6974, %rd6974;
	cvt.u32.u64 	%r7465, %rd3661;
	{ .reg .b32 tmp; mov.b64 {tmp, %r7466}, %rd3661; }
	cvt.u32.u64 	%r7467, %rd3662;
	{ .reg .b32 tmp; mov.b64 {tmp, %r7468}, %rd3662; }
	// begin inline asm
	add.cc.u32   %r7456, %r7680, %r7465;
	addc.cc.u32  %r7457, %r7680, %r7466;
	addc.cc.u32  %r7458, %r7680, %r7467;
	addc.cc.u32  %r7459, %r7680, %r7468;
	addc.u32     %r7460, 0, 0;
	
	// end inline asm
	mul.lo.s64 	%rd3663, %rd6975, %rd6975;
	mul.hi.u64 	%rd3664, %rd6975, %rd6975;
	cvt.u32.u64 	%r7478, %rd3663;
	{ .reg .b32 tmp; mov.b64 {tmp, %r7479}, %rd3663; }
	cvt.u32.u64 	%r7480, %rd3664;
	{ .reg .b32 tmp; mov.b64 {tmp, %r7481}, %rd3664; }
	// begin inline asm
	add.cc.u32   %r7469, %r7460, %r7478;
	addc.cc.u32  %r7470, %r7680, %r7479;
	addc.cc.u32  %r7471, %r7680, %r7480;
	addc.cc.u32  %r7472, %r7680, %r7481;
	addc.u32     %r7473, 0, 0;
	
	// end inline asm
	mul.lo.s64 	%rd3665, %rd6976, %rd6976;
	mul.hi.u64 	%rd3666, %rd6976, %rd6976;
	cvt.u32.u64 	%r7491, %rd3665;
	{ .reg .b32 tmp; mov.b64 {tmp, %r7492}, %rd3665; }
	cvt.u32.u64 	%r7493, %rd3666;
	{ .reg .b32 tmp; mov.b64 {tmp, %r7494}, %rd3666; }
	// begin inline asm
	add.cc.u32   %r7482, %r7473, %r7491;
	addc.cc.u32  %r7483, %r7680, %r7492;
	addc.cc.u32  %r7484, %r7680, %r7493;
	addc.cc.u32  %r7485, %r7680, %r7494;
	addc.u32     %r7486, 0, 0;
	
	// end inline asm
	mul.lo.s64 	%rd3667, %rd6977, %rd6977;
	mul.hi.u64 	%rd3668, %rd6977, %rd6977;
	cvt.u32.u64 	%r7504, %rd3667;
	{ .reg .b32 tmp; mov.b64 {tmp, %r7505}, %rd3667; }
	cvt.u32.u64 	%r7506, %rd3668;
	{ .reg .b32 tmp; mov.b64 {tmp, %r7507}, %rd3668; }
	// begin inline asm
	add.cc.u32   %r7495, %r7486, %r7504;
	addc.cc.u32  %r7496, %r7680, %r7505;
	addc.cc.u32  %r7497, %r7680, %r7506;
	addc.cc.u32  %r7498, %r7680, %r7507;
	addc.u32     %r7499, 0, 0;
	
	// end inline asm
	shl.b32 	%r7542, %r7402, 1;
	shr.u64 	%rd3669, %rd3616, 31;
	cvt.u32.u64 	%r7543, %rd3669;
	cvt.u32.u64 	%r7544, %rd3655;
	{ .reg .b32 tmp; mov.b64 {tmp, %r7545}, %rd3655; }
	cvt.u32.u64 	%r7546, %rd3656;
	{ .reg .b32 tmp; mov.b64 {tmp, %r7547}, %rd3656; }
	cvt.u32.u64 	%r7548, %rd3657;
	{ .reg .b32 tmp; mov.b64 {tmp, %r7549}, %rd3657; }
	cvt.u32.u64 	%r7550, %rd3658;
	{ .reg .b32 tmp; mov.b64 {tmp, %r7551}, %rd3658; }
	cvt.u32.u64 	%r7552, %rd3660;
	{ .reg .b32 tmp; mov.b64 {tmp, %r7553}, %rd3660; }
	cvt.u32.u64 	%r7554, %rd3659;
	// begin inline asm
	add.cc.u32   %r7508,  %r7456, %r7680;
	addc.cc.u32  %r7509,  %r7457, %r7680;
	addc.cc.u32  %r7510,  %r7458, %r7542;
	addc.cc.u32  %r7511,  %r7459, %r7543;
	addc.cc.u32  %r7512,  %r7469, %r7544;
	addc.cc.u32  %r7513,  %r7470, %r7545;
	addc.cc.u32  %r7514,  %r7471, %r7546;
	addc.cc.u32  %r7515,  %r7472, %r7547;
	addc.cc.u32  %r7516,  %r7482, %r7548;
	addc.cc.u32  %r7517,  %r7483, %r7549;
	addc.cc.u32  %r7518, %r7484, %r7550;
	addc.cc.u32  %r7519, %r7485, %r7551;
	addc.cc.u32  %r7520, %r7495, %r7552;
	addc.cc.u32  %r7521, %r7496, %r7553;
	addc.cc.u32  %r7522, %r7497, %r7554;
	addc.u32     %r7523, %r7498, %r7680;
	
	// end inline asm
	cvt.u64.u32 	%rd3670, %r7517;
	shl.b64 	%rd3671, %rd3670, 32;
	cvt.u64.u32 	%rd3672, %r7516;
	or.b64  	%rd3673, %rd3671, %rd3672;
	cvt.u64.u32 	%rd3674, %r7519;
	shl.b64 	%rd3675, %rd3674, 32;
	cvt.u64.u32 	%rd3676, %r7518;
	or.b64  	%rd3677, %rd3675, %rd3676;
	cvt.u64.u32 	%rd3678, %r7521;
	shl.b64 	%rd3679, %rd3678, 32;
	cvt.u64.u32 	%rd3680, %r7520;
	or.b64  	%rd3681, %rd3679, %rd3680;
	cvt.u64.u32 	%rd3682, %r7523;
	shl.b64 	%rd3683, %rd3682, 32;
	cvt.u64.u32 	%rd3684, %r7522;
	or.b64  	%rd3685, %rd3683, %rd3684;
	mov.b64 	{%r7711, %r7712}, %rd3676;
	mov.b64 	{%r7713, %r7714}, %rd3671;
	mov.b64 	%rd3686, {%r7714, %r7711};
	mov.b64 	{%r7715, %r7716}, %rd3680;
	mov.b64 	{%r7717, %r7718}, %rd3675;
	mov.b64 	%rd3687, {%r7718, %r7715};
	mov.b64 	{%r7719, %r7720}, %rd3684;
	mov.b64 	{%r7721, %r7722}, %rd3679;
	mov.b64 	%rd3688, {%r7722, %r7719};
	mul.lo.s64 	%rd3689, %rd3673, 977;
	mov.b64 	%rd3690, 977;
	mul.hi.u64 	%rd3691, %rd3673, %rd3690;
	cvt.u32.u64 	%r7559, %rd3689;
	{ .reg .b32 tmp; mov.b64 {tmp, %r7560}, %rd3689; }
	// begin inline asm
	add.cc.u32  %r7556, %r7559, %r7680;
	addc.cc.u32 %r7557, %r7560, %r7680;
	addc.u32    %r7558, 0, 0;
	
	// end inline asm
	cvt.u64.u32 	%rd3692, %r7558;
	add.s64 	%rd3693, %rd3691, %rd3692;
	mul.lo.s64 	%rd3694, %rd3677, 977;
	mul.hi.u64 	%rd3695, %rd3677, %rd3690;
	cvt.u32.u64 	%r7566, %rd3694;
	{ .reg .b32 tmp; mov.b64 {tmp, %r7567}, %rd3694; }
	cvt.u32.u64 	%r7568, %rd3693;
	{ .reg .b32 tmp; mov.b64 {tmp, %r7569}, %rd3693; }
	// begin inline asm
	add.cc.u32  %r7563, %r7566, %r7568;
	addc.cc.u32 %r7564, %r7567, %r7569;
	addc.u32    %r7565, 0, 0;
	
	// end inline asm
	cvt.u64.u32 	%rd3696, %r7565;
	add.s64 	%rd3697, %rd3695, %rd3696;
	mul.lo.s64 	%rd3698, %rd3681, 977;
	mul.hi.u64 	%rd3699, %rd3681, %rd3690;
	cvt.u32.u64 	%r7573, %rd3698;
	{ .reg .b32 tmp; mov.b64 {tmp, %r7574}, %rd3698; }
	cvt.u32.u64 	%r7575, %rd3697;
	{ .reg .b32 tmp; mov.b64 {tmp, %r7576}, %rd3697; }
	// begin inline asm
	add.cc.u32  %r7570, %r7573, %r7575;
	addc.cc.u32 %r7571, %r7574, %r7576;
	addc.u32    %r7572, 0, 0;
	
	// end inline asm
	cvt.u64.u32 	%rd3700, %r7572;
	add.s64 	%rd3701, %rd3699, %rd3700;
	mul.lo.s64 	%rd3702, %rd3685, 977;
	mul.hi.u64 	%rd3703, %rd3685, %rd3690;
	cvt.u32.u64 	%r7580, %rd3702;
	{ .reg .b32 tmp; mov.b64 {tmp, %r7581}, %rd3702; }
	cvt.u32.u64 	%r7582, %rd3701;
	{ .reg .b32 tmp; mov.b64 {tmp, %r7583}, %rd3701; }
	// begin inline asm
	add.cc.u32  %r7577, %r7580, %r7582;
	addc.cc.u32 %r7578, %r7581, %r7583;
	addc.u32    %r7579, 0, 0;
	
	// end inline asm
	cvt.u64.u32 	%rd3704, %r7579;
	add.s64 	%rd3705, %rd3703, %rd3704;
	cvt.u32.u64 	%r7597, %rd3686;
	{ .reg .b32 tmp; mov.b64 {tmp, %r7598}, %rd3686; }
	cvt.u32.u64 	%r7599, %rd3687;
	{ .reg .b32 tmp; mov.b64 {tmp, %r7600}, %rd3687; }
	cvt.u32.u64 	%r7601, %rd3688;
	{ .reg .b32 tmp; mov.b64 {tmp, %r7602}, %rd3688; }
	cvt.u32.u64 	%r7613, %rd3705;
	{ .reg .b32 tmp; mov.b64 {tmp, %r7614}, %rd3705; }
	// begin inline asm
	add.cc.u32   %r7584, %r7680, %r7556;
	addc.cc.u32  %r7585, %r7516, %r7557;
	addc.cc.u32  %r7586, %r7597, %r7563;
	addc.cc.u32  %r7587, %r7598, %r7564;
	addc.cc.u32  %r7588, %r7599, %r7570;
	addc.cc.u32  %r7589, %r7600, %r7571;
	addc.cc.u32  %r7590, %r7601, %r7577;
	addc.cc.u32  %r7591, %r7602, %r7578;
	addc.cc.u32  %r7592, %r7523, %r7613;
	addc.cc.u32  %r7593, %r7680, %r7614;
	addc.u32     %r7594, 0, 0;
	
	// end inline asm
	cvt.u64.u32 	%rd3706, %r7593;
	shl.b64 	%rd3707, %rd3706, 32;
	cvt.u64.u32 	%rd3708, %r7592;
	or.b64  	%rd3709, %rd3707, %rd3708;
	mul.lo.s64 	%rd3710, %rd3709, 977;
	mul.hi.u64 	%rd3711, %rd3709, %rd3690;
	cvt.u32.u64 	%r7624, %rd3710;
	{ .reg .b32 tmp; mov.b64 {tmp, %r7625}, %rd3710; }
	cvt.u32.u64 	%r7626, %rd3711;
	{ .reg .b32 tmp; mov.b64 {tmp, %r7627}, %rd3711; }
	// begin inline asm
	add.cc.u32   %r7615, %r7680, %r7624;
	addc.cc.u32  %r7616, %r7592, %r7625;
	addc.cc.u32  %r7617, %r7593, %r7626;
	addc.cc.u32  %r7618, %r7680, %r7627;
	addc.u32     %r7619, 0, 0;
	
	// end inline asm
	// begin inline asm
	add.cc.u32   %r7628, %r7584, %r7615;
	addc.cc.u32  %r7629, %r7585, %r7616;
	addc.cc.u32  %r7630, %r7586, %r7617;
	addc.cc.u32  %r7631, %r7587, %r7618;
	addc.cc.u32  %r7632, %r7588, %r7619;
	addc.cc.u32  %r7633, %r7589, 0;
	addc.cc.u32  %r7634, %r7590, 0;
	addc.cc.u32  %r7635, %r7591, 0;
	addc.u32     %r7636, 0, 0;
	
	// end inline asm
	// begin inline asm
	add.cc.u32   %r7650, %r7508, %r7628;
	addc.cc.u32  %r7651, %r7509, %r7629;
	addc.cc.u32  %r7652, %r7510, %r7630;
	addc.cc.u32  %r7653, %r7511, %r7631;
	addc.cc.u32  %r7654, %r7512, %r7632;
	addc.cc.u32  %r7655, %r7513, %r7633;
	addc.cc.u32  %r7656, %r7514, %r7634;
	addc.cc.u32  %r7657, %r7515, %r7635;
	addc.cc.u32  %r7658, %r7680, %r7636;
	addc.cc.u32  %r7659, %r7680, %r7680;
	addc.u32     %r7660, 0, 0;
	
	// end inline asm
	cvt.u64.u32 	%rd3712, %r7651;
	shl.b64 	%rd3713, %rd3712, 32;
	cvt.u64.u32 	%rd3714, %r7650;
	or.b64  	%rd6988, %rd3713, %rd3714;
	cvt.u64.u32 	%rd3715, %r7653;
	shl.b64 	%rd3716, %rd3715, 32;
	cvt.u64.u32 	%rd3717, %r7652;
	or.b64  	%rd6989, %rd3716, %rd3717;
	cvt.u64.u32 	%rd3718, %r7655;
	shl.b64 	%rd3719, %rd3718, 32;
	cvt.u64.u32 	%rd3720, %r7654;
	or.b64  	%rd6990, %rd3719, %rd3720;
	cvt.u64.u32 	%rd3721, %r7657;
	shl.b64 	%rd3722, %rd3721, 32;
	cvt.u64.u32 	%rd3723, %r7656;
	or.b64  	%rd6991, %rd3722, %rd3723;
	cvt.u64.u32 	%rd3724, %r7659;
	shl.b64 	%rd3725, %rd3724, 32;
	cvt.u64.u32 	%rd3726, %r7658;
	or.b64  	%rd6983, %rd3725, %rd3726;
$L__BB0_79:
	setp.ne.s64 	%p100, %rd6983, 0;
	@%p100 bra 	$L__BB0_178;
	and.b64  	%rd3727, %rd6991, %rd6990;
	and.b64  	%rd3728, %rd3727, %rd6989;
	setp.eq.s64 	%p101, %rd3728, -1;
	setp.gt.u64 	%p102, %rd6988, -4294968274;
	and.pred  	%p103, %p101, %p102;
	@%p103 bra 	$L__BB0_178;
	mov.b32 	%r15387, 1;
$L__BB0_82:
	mul.lo.s64 	%rd3729, %rd6989, %rd6988;
	mul.hi.u64 	%rd3730, %rd6988, %rd6989;
	cvt.u32.u64 	%r7729, %rd3729;
	{ .reg .b32 tmp; mov.b64 {tmp, %r7730}, %rd3729; }
	mov.b32 	%r8002, 0;
	// begin inline asm
	add.cc.u32  %r7724, %r8002, %r7729;
	addc.cc.u32 %r7725, %r8002, %r7730;
	addc.u32    %r7726, 0, 0;
	add.cc.u32  %r7724, %r7724, %r8002;
	addc.cc.u32 %r7725, %r7725, %r8002;
	addc.u32    %r7726, %r7726, 0;
	
	// end inline asm
	cvt.u64.u32 	%rd3731, %r7725;
	shl.b64 	%rd3732, %rd3731, 32;
	cvt.u64.u32 	%rd3733, %r7724;
	or.b64  	%rd3734, %rd3732, %rd3733;
	cvt.u64.u32 	%rd3735, %r7726;
	add.s64 	%rd3736, %rd3730, %rd3735;
	mul.lo.s64 	%rd3737, %rd6990, %rd6988;
	mul.hi.u64 	%rd3738, %rd6988, %rd6990;
	cvt.u32.u64 	%r7738, %rd3737;
	{ .reg .b32 tmp; mov.b64 {tmp, %r7739}, %rd3737; }
	cvt.u32.u64 	%r7740, %rd3736;
	{ .reg .b32 tmp; mov.b64 {tmp, %r7741}, %rd3736; }
	// begin inline asm
	add.cc.u32  %r7733, %r8002, %r7738;
	addc.cc.u32 %r7734, %r8002, %r7739;
	addc.u32    %r7735, 0, 0;
	add.cc.u32  %r7733, %r7733, %r7740;
	addc.cc.u32 %r7734, %r7734, %r7741;
	addc.u32    %r7735, %r7735, 0;
	
	// end inline asm
	cvt.u64.u32 	%rd3739, %r7734;
	shl.b64 	%rd3740, %rd3739, 32;
	cvt.u64.u32 	%rd3741, %r7733;
	or.b64  	%rd3742, %rd3740, %rd3741;
	cvt.u64.u32 	%rd3743, %r7735;
	add.s64 	%rd3744, %rd3738, %rd3743;
	mul.lo.s64 	%rd3745, %rd6991, %rd6988;
	mul.hi.u64 	%rd3746, %rd6988, %rd6991;
	cvt.u32.u64 	%r7747, %rd3745;
	{ .reg .b32 tmp; mov.b64 {tmp, %r7748}, %rd3745; }
	cvt.u32.u64 	%r7749, %rd3744;
	{ .reg .b32 tmp; mov.b64 {tmp, %r7750}, %rd3744; }
	// begin inline asm
	add.cc.u32  %r7742, %r8002, %r7747;
	addc.cc.u32 %r7743, %r8002, %r7748;
	addc.u32    %r7744, 0, 0;
	add.cc.u32  %r7742, %r7742, %r7749;
	addc.cc.u32 %r7743, %r7743, %r7750;
	addc.u32    %r7744, %r7744, 0;
	
	// end inline asm
	cvt.u64.u32 	%rd3747, %r7744;
	add.s64 	%rd3748, %rd3746, %rd3747;
	mul.lo.s64 	%rd3749, %rd6990, %rd6989;
	mul.hi.u64 	%rd3750, %rd6989, %rd6990;
	cvt.u32.u64 	%r7756, %rd3749;
	{ .reg .b32 tmp; mov.b64 {tmp, %r7757}, %rd3749; }
	// begin inline asm
	add.cc.u32  %r7751, %r7742, %r7756;
	addc.cc.u32 %r7752, %r7743, %r7757;
	addc.u32    %r7753, 0, 0;
	add.cc.u32  %r7751, %r7751, %r8002;
	addc.cc.u32 %r7752, %r7752, %r8002;
	addc.u32    %r7753, %r7753, 0;
	
	// end inline asm
	cvt.u64.u32 	%rd3751, %r7752;
	shl.b64 	%rd3752, %rd3751, 32;
	cvt.u64.u32 	%rd3753, %r7751;
	or.b64  	%rd3754, %rd3752, %rd3753;
	cvt.u64.u32 	%rd3755, %r7753;
	add.s64 	%rd3756, %rd3750, %rd3755;
	mul.lo.s64 	%rd3757, %rd6991, %rd6989;
	mul.hi.u64 	%rd3758, %rd6989, %rd6991;
	cvt.u32.u64 	%r7763, %rd3748;
	{ .reg .b32 tmp; mov.b64 {tmp, %r7764}, %rd3748; }
	cvt.u32.u64 	%r7765, %rd3757;
	{ .reg .b32 tmp; mov.b64 {tmp, %r7766}, %rd3757; }
	cvt.u32.u64 	%r7767, %rd3756;
	{ .reg .b32 tmp; mov.b64 {tmp, %r7768}, %rd3756; }
	// begin inline asm
	add.cc.u32  %r7760, %r7763, %r7765;
	addc.cc.u32 %r7761, %r7764, %r7766;
	addc.u32    %r7762, 0, 0;
	add.cc.u32  %r7760, %r7760, %r7767;
	addc.cc.u32 %r7761, %r7761, %r7768;
	addc.u32    %r7762, %r7762, 0;
	
	// end inline asm
	cvt.u64.u32 	%rd3759, %r7761;
	shl.b64 	%rd3760, %rd3759, 32;
	cvt.u64.u32 	%rd3761, %r7760;
	or.b64  	%rd3762, %rd3760, %rd3761;
	cvt.u64.u32 	%rd3763, %r7762;
	add.s64 	%rd3764, %rd3758, %rd3763;
	mul.lo.s64 	%rd3765, %rd6991, %rd6990;
	mul.hi.u64 	%rd3766, %rd6990, %rd6991;
	cvt.u32.u64 	%r7772, %rd3764;
	{ .reg .b32 tmp; mov.b64 {tmp, %r7773}, %rd3764; }
	cvt.u32.u64 	%r7774, %rd3765;
	{ .reg .b32 tmp; mov.b64 {tmp, %r7775}, %rd3765; }
	// begin inline asm
	add.cc.u32  %r7769, %r7772, %r7774;
	addc.cc.u32 %r7770, %r7773, %r7775;
	addc.u32    %r7771, 0, 0;
	add.cc.u32  %r7769, %r7769, %r8002;
	addc.cc.u32 %r7770, %r7770, %r8002;
	addc.u32    %r7771, %r7771, 0;
	
	// end inline asm
	cvt.u64.u32 	%rd3767, %r7770;
	shl.b64 	%rd3768, %rd3767, 32;
	cvt.u64.u32 	%rd3769, %r7769;
	or.b64  	%rd3770, %rd3768, %rd3769;
	cvt.u64.u32 	%rd3771, %r7771;
	add.s64 	%rd3772, %rd3766, %rd3771;
	mov.b64 	{%r8003, %r8004}, %rd3742;
	mov.b64 	{%r8005, %r8006}, %rd3732;
	shf.l.wrap.b32 	%r8007, %r8006, %r8003, 1;
	shf.l.wrap.b32 	%r8008, %r8003, %r8004, 1;
	mov.b64 	%rd3773, {%r8007, %r8008};
	mov.b64 	{%r8009, %r8010}, %rd3754;
	mov.b64 	{%r8011, %r8012}, %rd3740;
	shf.l.wrap.b32 	%r8013, %r8012, %r8009, 1;
	shf.l.wrap.b32 	%r8014, %r8009, %r8010, 1;
	mov.b64 	%rd3774, {%r8013, %r8014};
	mov.b64 	{%r8015, %r8016}, %rd3762;
	mov.b64 	{%r8017, %r8018}, %rd3752;
	shf.l.wrap.b32 	%r8019, %r8018, %r8015, 1;
	shf.l.wrap.b32 	%r8020, %r8015, %r8016, 1;
	mov.b64 	%rd3775, {%r8019, %r8020};
	mov.b64 	{%r8021, %r8022}, %rd3770;
	mov.b64 	{%r8023, %r8024}, %rd3760;
	shf.l.wrap.b32 	%r8025, %r8024, %r8021, 1;
	shf.l.wrap.b32 	%r8026, %r8021, %r8022, 1;
	mov.b64 	%rd3776, {%r8025, %r8026};
	shr.u64 	%rd3777, %rd3772, 63;
	mov.b64 	{%r8027, %r8028}, %rd3772;
	mov.b64 	{%r8029, %r8030}, %rd3768;
	shf.l.wrap.b32 	%r8031, %r8030, %r8027, 1;
	shf.l.wrap.b32 	%r8032, %r8027, %r8028, 1;
	mov.b64 	%rd3778, {%r8031, %r8032};
	mul.lo.s64 	%rd3779, %rd6988, %rd6988;
	mul.hi.u64 	%rd3780, %rd6988, %rd6988;
	cvt.u32.u64 	%r7787, %rd3779;
	{ .reg .b32 tmp; mov.b64 {tmp, %r7788}, %rd3779; }
	cvt.u32.u64 	%r7789, %rd3780;
	{ .reg .b32 tmp; mov.b64 {tmp, %r7790}, %rd3780; }
	// begin inline asm
	add.cc.u32   %r7778, %r8002, %r7787;
	addc.cc.u32  %r7779, %r8002, %r7788;
	addc.cc.u32  %r7780, %r8002, %r7789;
	addc.cc.u32  %r7781, %r8002, %r7790;
	addc.u32     %r7782, 0, 0;
	
	// end inline asm
	mul.lo.s64 	%rd3781, %rd6989, %rd6989;
	mul.hi.u64 	%rd3782, %rd6989, %rd6989;
	cvt.u32.u64 	%r7800, %rd3781;
	{ .reg .b32 tmp; mov.b64 {tmp, %r7801}, %rd3781; }
	cvt.u32.u64 	%r7802, %rd3782;
	{ .reg .b32 tmp; mov.b64 {tmp, %r7803}, %rd3782; }
	// begin inline asm
	add.cc.u32   %r7791, %r7782, %r7800;
	addc.cc.u32  %r7792, %r8002, %r7801;
	addc.cc.u32  %r7793, %r8002, %r7802;
	addc.cc.u32  %r7794, %r8002, %r7803;
	addc.u32     %r7795, 0, 0;
	
	// end inline asm
	mul.lo.s64 	%rd3783, %rd6990, %rd6990;
	mul.hi.u64 	%rd3784, %rd6990, %rd6990;
	cvt.u32.u64 	%r7813, %rd3783;
	{ .reg .b32 tmp; mov.b64 {tmp, %r7814}, %rd3783; }
	cvt.u32.u64 	%r7815, %rd3784;
	{ .reg .b32 tmp; mov.b64 {tmp, %r7816}, %rd3784; }
	// begin inline asm
	add.cc.u32   %r7804, %r7795, %r7813;
	addc.cc.u32  %r7805, %r8002, %r7814;
	addc.cc.u32  %r7806, %r8002, %r7815;
	addc.cc.u32  %r7807, %r8002, %r7816;
	addc.u32     %r7808, 0, 0;
	
	// end inline asm
	mul.lo.s64 	%rd3785, %rd6991, %rd6991;
	mul.hi.u64 	%rd3786, %rd6991, %rd6991;
	cvt.u32.u64 	%r7826, %rd3785;
	{ .reg .b32 tmp; mov.b64 {tmp, %r7827}, %rd3785; }
	cvt.u32.u64 	%r7828, %rd3786;
	{ .reg .b32 tmp; mov.b64 {tmp, %r7829}, %rd3786; }
	// begin inline asm
	add.cc.u32   %r7817, %r7808, %r7826;
	addc.cc.u32  %r7818, %r8002, %r7827;
	addc.cc.u32  %r7819, %r8002, %r7828;
	addc.cc.u32  %r7820, %r8002, %r7829;
	addc.u32     %r7821, 0, 0;
	
	// end inline asm
	shl.b32 	%r7864, %r7724, 1;
	shr.u64 	%rd3787, %rd3734, 31;
	cvt.u32.u64 	%r7865, %rd3787;
	cvt.u32.u64 	%r7866, %rd3773;
	{ .reg .b32 tmp; mov.b64 {tmp, %r7867}, %rd3773; }
	cvt.u32.u64 	%r7868, %rd3774;
	{ .reg .b32 tmp; mov.b64 {tmp, %r7869}, %rd3774; }
	cvt.u32.u64 	%r7870, %rd3775;
	{ .reg .b32 tmp; mov.b64 {tmp, %r7871}, %rd3775; }
	cvt.u32.u64 	%r7872, %rd3776;
	{ .reg .b32 tmp; mov.b64 {tmp, %r7873}, %rd3776; }
	cvt.u32.u64 	%r7874, %rd3778;
	{ .reg .b32 tmp; mov.b64 {tmp, %r7875}, %rd3778; }
	cvt.u32.u64 	%r7876, %rd3777;
	// begin inline asm
	add.cc.u32   %r7830,  %r7778, %r8002;
	addc.cc.u32  %r7831,  %r7779, %r8002;
	addc.cc.u32  %r7832,  %r7780, %r7864;
	addc.cc.u32  %r7833,  %r7781, %r7865;
	addc.cc.u32  %r7834,  %r7791, %r7866;
	addc.cc.u32  %r7835,  %r7792, %r7867;
	addc.cc.u32  %r7836,  %r7793, %r7868;
	addc.cc.u32  %r7837,  %r7794, %r7869;
	addc.cc.u32  %r7838,  %r7804, %r7870;
	addc.cc.u32  %r7839,  %r7805, %r7871;
	addc.cc.u32  %r7840, %r7806, %r7872;
	addc.cc.u32  %r7841, %r7807, %r7873;
	addc.cc.u32  %r7842, %r7817, %r7874;
	addc.cc.u32  %r7843, %r7818, %r7875;
	addc.cc.u32  %r7844, %r7819, %r7876;
	addc.u32     %r7845, %r7820, %r8002;
	
	// end inline asm
	cvt.u64.u32 	%rd3788, %r7839;
	shl.b64 	%rd3789, %rd3788, 32;
	cvt.u64.u32 	%rd3790, %r7838;
	or.b64  	%rd3791, %rd3789, %rd3790;
	cvt.u64.u32 	%rd3792, %r7841;
	shl.b64 	%rd3793, %rd3792, 32;
	cvt.u64.u32 	%rd3794, %r7840;
	or.b64  	%rd3795, %rd3793, %rd3794;
	cvt.u64.u32 	%rd3796, %r7843;
	shl.b64 	%rd3797, %rd3796, 32;
	cvt.u64.u32 	%rd3798, %r7842;
	or.b64  	%rd3799, %rd3797, %rd3798;
	cvt.u64.u32 	%rd3800, %r7845;
	shl.b64 	%rd3801, %rd3800, 32;
	cvt.u64.u32 	%rd3802, %r7844;
	or.b64  	%rd3803, %rd3801, %rd3802;
	mov.b64 	{%r8033, %r8034}, %rd3794;
	mov.b64 	{%r8035, %r8036}, %rd3789;
	mov.b64 	%rd3804, {%r8036, %r8033};
	mov.b64 	{%r8037, %r8038}, %rd3798;
	mov.b64 	{%r8039, %r8040}, %rd3793;
	mov.b64 	%rd3805, {%r8040, %r8037};
	mov.b64 	{%r8041, %r8042}, %rd3802;
	mov.b64 	{%r8043, %r8044}, %rd3797;
	mov.b64 	%rd3806, {%r8044, %r8041};
	mul.lo.s64 	%rd3807, %rd3791, 977;
	mov.b64 	%rd3808, 977;
	mul.hi.u64 	%rd3809, %rd3791, %rd3808;
	cvt.u32.u64 	%r7881, %rd3807;
	{ .reg .b32 tmp; mov.b64 {tmp, %r7882}, %rd3807; }
	// begin inline asm
	add.cc.u32  %r7878, %r7881, %r8002;
	addc.cc.u32 %r7879, %r7882, %r8002;
	addc.u32    %r7880, 0, 0;
	
	// end inline asm
	cvt.u64.u32 	%rd3810, %r7880;
	add.s64 	%rd3811, %rd3809, %rd3810;
	mul.lo.s64 	%rd3812, %rd3795, 977;
	mul.hi.u64 	%rd3813, %rd3795, %rd3808;
	cvt.u32.u64 	%r7888, %rd3812;
	{ .reg .b32 tmp; mov.b64 {tmp, %r7889}, %rd3812; }
	cvt.u32.u64 	%r7890, %rd3811;
	{ .reg .b32 tmp; mov.b64 {tmp, %r7891}, %rd3811; }
	// begin inline asm
	add.cc.u32  %r7885, %r7888, %r7890;
	addc.cc.u32 %r7886, %r7889, %r7891;
	addc.u32    %r7887, 0, 0;
	
	// end inline asm
	cvt.u64.u32 	%rd3814, %r7887;
	add.s64 	%rd3815, %rd3813, %rd3814;
	mul.lo.s64 	%rd3816, %rd3799, 977;
	mul.hi.u64 	%rd3817, %rd3799, %rd3808;
	cvt.u32.u64 	%r7895, %rd3816;
	{ .reg .b32 tmp; mov.b64 {tmp, %r7896}, %rd3816; }
	cvt.u32.u64 	%r7897, %rd3815;
	{ .reg .b32 tmp; mov.b64 {tmp, %r7898}, %rd3815; }
	// begin inline asm
	add.cc.u32  %r7892, %r7895, %r7897;
	addc.cc.u32 %r7893, %r7896, %r7898;
	addc.u32    %r7894, 0, 0;
	
	// end inline asm
	cvt.u64.u32 	%rd3818, %r7894;
	add.s64 	%rd3819, %rd3817, %rd3818;
	mul.lo.s64 	%rd3820, %rd3803, 977;
	mul.hi.u64 	%rd3821, %rd3803, %rd3808;
	cvt.u32.u64 	%r7902, %rd3820;
	{ .reg .b32 tmp; mov.b64 {tmp, %r7903}, %rd3820; }
	cvt.u32.u64 	%r7904, %rd3819;
	{ .reg .b32 tmp; mov.b64 {tmp, %r7905}, %rd3819; }
	// begin inline asm
	add.cc.u32  %r7899, %r7902, %r7904;
	addc.cc.u32 %r7900, %r7903, %r7905;
	addc.u32    %r7901, 0, 0;
	
	// end inline asm
	cvt.u64.u32 	%rd3822, %r7901;
	add.s64 	%rd3823, %rd3821, %rd3822;
	cvt.u32.u64 	%r7919, %rd3804;
	{ .reg .b32 tmp; mov.b64 {tmp, %r7920}, %rd3804; }
	cvt.u32.u64 	%r7921, %rd3805;
	{ .reg .b32 tmp; mov.b64 {tmp, %r7922}, %rd3805; }
	cvt.u32.u64 	%r7923, %rd3806;
	{ .reg .b32 tmp; mov.b64 {tmp, %r7924}, %rd3806; }
	cvt.u32.u64 	%r7935, %rd3823;
	{ .reg .b32 tmp; mov.b64 {tmp, %r7936}, %rd3823; }
	// begin inline asm
	add.cc.u32   %r7906, %r8002, %r7878;
	addc.cc.u32  %r7907, %r7838, %r7879;
	addc.cc.u32  %r7908, %r7919, %r7885;
	addc.cc.u32  %r7909, %r7920, %r7886;
	addc.cc.u32  %r7910, %r7921, %r7892;
	addc.cc.u32  %r7911, %r7922, %r7893;
	addc.cc.u32  %r7912, %r7923, %r7899;
	addc.cc.u32  %r7913, %r7924, %r7900;
	addc.cc.u32  %r7914, %r7845, %r7935;
	addc.cc.u32  %r7915, %r8002, %r7936;
	addc.u32     %r7916, 0, 0;
	
	// end inline asm
	cvt.u64.u32 	%rd3824, %r7915;
	shl.b64 	%rd3825, %rd3824, 32;
	cvt.u64.u32 	%rd3826, %r7914;
	or.b64  	%rd3827, %rd3825, %rd3826;
	mul.lo.s64 	%rd3828, %rd3827, 977;
	mul.hi.u64 	%rd3829, %rd3827, %rd3808;
	cvt.u32.u64 	%r7946, %rd3828;
	{ .reg .b32 tmp; mov.b64 {tmp, %r7947}, %rd3828; }
	cvt.u32.u64 	%r7948, %rd3829;
	{ .reg .b32 tmp; mov.b64 {tmp, %r7949}, %rd3829; }
	// begin inline asm
	add.cc.u32   %r7937, %r8002, %r7946;
	addc.cc.u32  %r7938, %r7914, %r7947;
	addc.cc.u32  %r7939, %r7915, %r7948;
	addc.cc.u32  %r7940, %r8002, %r7949;
	addc.u32     %r7941, 0, 0;
	
	// end inline asm
	// begin inline asm
	add.cc.u32   %r7950, %r7906, %r7937;
	addc.cc.u32  %r7951, %r7907, %r7938;
	addc.cc.u32  %r7952, %r7908, %r7939;
	addc.cc.u32  %r7953, %r7909, %r7940;
	addc.cc.u32  %r7954, %r7910, %r7941;
	addc.cc.u32  %r7955, %r7911, 0;
	addc.cc.u32  %r7956, %r7912, 0;
	addc.cc.u32  %r7957, %r7913, 0;
	addc.u32     %r7958, 0, 0;
	
	// end inline asm
	// begin inline asm
	add.cc.u32   %r7972, %r7830, %r7950;
	addc.cc.u32  %r7973, %r7831, %r7951;
	addc.cc.u32  %r7974, %r7832, %r7952;
	addc.cc.u32  %r7975, %r7833, %r7953;
	addc.cc.u32  %r7976, %r7834, %r7954;
	addc.cc.u32  %r7977, %r7835, %r7955;
	addc.cc.u32  %r7978, %r7836, %r7956;
	addc.cc.u32  %r7979, %r7837, %r7957;
	addc.cc.u32  %r7980, %r8002, %r7958;
	addc.cc.u32  %r7981, %r8002, %r8002;
	addc.u32     %r7982, 0, 0;
	
	// end inline asm
	cvt.u64.u32 	%rd3830, %r7973;
	shl.b64 	%rd3831, %rd3830, 32;
	cvt.u64.u32 	%rd3832, %r7972;
	or.b64  	%rd6988, %rd3831, %rd3832;
	cvt.u64.u32 	%rd3833, %r7975;
	shl.b64 	%rd3834, %rd3833, 32;
	cvt.u64.u32 	%rd3835, %r7974;
	or.b64  	%rd6989, %rd3834, %rd3835;
	cvt.u64.u32 	%rd3836, %r7977;
	shl.b64 	%rd3837, %rd3836, 32;
	cvt.u64.u32 	%rd3838, %r7976;
	or.b64  	%rd6990, %rd3837, %rd3838;
	cvt.u64.u32 	%rd3839, %r7979;
	shl.b64 	%rd3840, %rd3839, 32;
	cvt.u64.u32 	%rd3841, %r7978;
	or.b64  	%rd6991, %rd3840, %rd3841;
	cvt.u64.u32 	%rd3842, %r7981;
	shl.b64 	%rd3843, %rd3842, 32;
	cvt.u64.u32 	%rd3844, %r7980;
	or.b64  	%rd6992, %rd3843, %rd3844;
$L__BB0_83:
	setp.ne.s64 	%p104, %rd6992, 0;
	@%p104 bra 	$L__BB0_179;
	and.b64  	%rd3845, %rd6991, %rd6990;
	and.b64  	%rd3846, %rd3845, %rd6989;
	setp.eq.s64 	%p105, %rd3846, -1;
	setp.gt.u64 	%p106, %rd6988, -4294968274;
	and.pred  	%p107, %p105, %p106;
	@%p107 bra 	$L__BB0_179;
	add.s32 	%r15387, %r15387, 1;
	setp.eq.s32 	%p108, %r15387, 88;
	@%p108 bra 	$L__BB0_86;
	bra.uni 	$L__BB0_82;
$L__BB0_86:
	mul.lo.s64 	%rd3847, %rd6974, %rd6988;
	mul.hi.u64 	%rd3848, %rd6988, %rd6974;
	cvt.u32.u64 	%r8050, %rd3847;
	{ .reg .b32 tmp; mov.b64 {tmp, %r8051}, %rd3847; }
	mov.b32 	%r8313, 0;
	// begin inline asm
	add.cc.u32  %r8045, %r8313, %r8050;
	addc.cc.u32 %r8046, %r8313, %r8051;
	addc.u32    %r8047, 0, 0;
	add.cc.u32  %r8045, %r8045, %r8313;
	addc.cc.u32 %r8046, %r8046, %r8313;
	addc.u32    %r8047, %r8047, 0;
	
	// end inline asm
	cvt.u64.u32 	%rd3849, %r8047;
	add.s64 	%rd3850, %rd3848, %rd3849;
	mul.lo.s64 	%rd3851, %rd6975, %rd6988;
	mul.hi.u64 	%rd3852, %rd6988, %rd6975;
	cvt.u32.u64 	%r8059, %rd3851;
	{ .reg .b32 tmp; mov.b64 {tmp, %r8060}, %rd3851; }
	cvt.u32.u64 	%r8061, %rd3850;
	{ .reg .b32 tmp; mov.b64 {tmp, %r8062}, %rd3850; }
	// begin inline asm
	add.cc.u32  %r8054, %r8313, %r8059;
	addc.cc.u32 %r8055, %r8313, %r8060;
	addc.u32    %r8056, 0, 0;
	add.cc.u32  %r8054, %r8054, %r8061;
	addc.cc.u32 %r8055, %r8055, %r8062;
	addc.u32    %r8056, %r8056, 0;
	
	// end inline asm
	cvt.u64.u32 	%rd3853, %r8056;
	add.s64 	%rd3854, %rd3852, %rd3853;
	mul.lo.s64 	%rd3855, %rd6976, %rd6988;
	mul.hi.u64 	%rd3856, %rd6988, %rd6976;
	cvt.u32.u64 	%r8068, %rd3855;
	{ .reg .b32 tmp; mov.b64 {tmp, %r8069}, %rd3855; }
	cvt.u32.u64 	%r8070, %rd3854;
	{ .reg .b32 tmp; mov.b64 {tmp, %r8071}, %rd3854; }
	// begin inline asm
	add.cc.u32  %r8063, %r8313, %r8068;
	addc.cc.u32 %r8064, %r8313, %r8069;
	addc.u32    %r8065, 0, 0;
	add.cc.u32  %r8063, %r8063, %r8070;
	addc.cc.u32 %r8064, %r8064, %r8071;
	addc.u32    %r8065, %r8065, 0;
	
	// end inline asm
	cvt.u64.u32 	%rd3857, %r8065;
	add.s64 	%rd3858, %rd3856, %rd3857;
	mul.lo.s64 	%rd3859, %rd6977, %rd6988;
	mul.hi.u64 	%rd3860, %rd6988, %rd6977;
	cvt.u32.u64 	%r8077, %rd3859;
	{ .reg .b32 tmp; mov.b64 {tmp, %r8078}, %rd3859; }
	cvt.u32.u64 	%r8079, %rd3858;
	{ .reg .b32 tmp; mov.b64 {tmp, %r8080}, %rd3858; }
	// begin inline asm
	add.cc.u32  %r8072, %r8313, %r8077;
	addc.cc.u32 %r8073, %r8313, %r8078;
	addc.u32    %r8074, 0, 0;
	add.cc.u32  %r8072, %r8072, %r8079;
	addc.cc.u32 %r8073, %r8073, %r8080;
	addc.u32    %r8074, %r8074, 0;
	
	// end inline asm
	cvt.u64.u32 	%rd3861, %r8074;
	add.s64 	%rd3862, %rd3860, %rd3861;
	mul.lo.s64 	%rd3863, %rd6974, %rd6989;
	mul.hi.u64 	%rd3864, %rd6989, %rd6974;
	cvt.u32.u64 	%r8086, %rd3863;
	{ .reg .b32 tmp; mov.b64 {tmp, %r8087}, %rd3863; }
	// begin inline asm
	add.cc.u32  %r8081, %r8054, %r8086;
	addc.cc.u32 %r8082, %r8055, %r8087;
	addc.u32    %r8083, 0, 0;
	add.cc.u32  %r8081, %r8081, %r8313;
	addc.cc.u32 %r8082, %r8082, %r8313;
	addc.u32    %r8083, %r8083, 0;
	
	// end inline asm
	cvt.u64.u32 	%rd3865, %r8083;
	add.s64 	%rd3866, %rd3864, %rd3865;
	mul.lo.s64 	%rd3867, %rd6975, %rd6989;
	mul.hi.u64 	%rd3868, %rd6989, %rd6975;
	cvt.u32.u64 	%r8095, %rd3867;
	{ .reg .b32 tmp; mov.b64 {tmp, %r8096}, %rd3867; }
	cvt.u32.u64 	%r8097, %rd3866;
	{ .reg .b32 tmp; mov.b64 {tmp, %r8098}, %rd3866; }
	// begin inline asm
	add.cc.u32  %r8090, %r8063, %r8095;
	addc.cc.u32 %r8091, %r8064, %r8096;
	addc.u32    %r8092, 0, 0;
	add.cc.u32  %r8090, %r8090, %r8097;
	addc.cc.u32 %r8091, %r8091, %r8098;
	addc.u32    %r8092, %r8092, 0;
	
	// end inline asm
	cvt.u64.u32 	%rd3869, %r8092;
	add.s64 	%rd3870, %rd3868, %rd3869;
	mul.lo.s64 	%rd3871, %rd6976, %rd6989;
	mul.hi.u64 	%rd3872, %rd6989, %rd6976;
	cvt.u32.u64 	%r8104, %rd3871;
	{ .reg .b32 tmp; mov.b64 {tmp, %r8105}, %rd3871; }
	cvt.u32.u64 	%r8106, %rd3870;
	{ .reg .b32 tmp; mov.b64 {tmp, %r8107}, %rd3870; }
	// begin inline asm
	add.cc.u32  %r8099, %r8072, %r8104;
	addc.cc.u32 %r8100, %r8073, %r8105;
	addc.u32    %r8101, 0, 0;
	add.cc.u32  %r8099, %r8099, %r8106;
	addc.cc.u32 %r8100, %r8100, %r8107;
	addc.u32    %r8101, %r8101, 0;
	
	// end inline asm
	cvt.u64.u32 	%rd3873, %r8101;
	add.s64 	%rd3874, %rd3872, %rd3873;
	mul.lo.s64 	%rd3875, %rd6977, %rd6989;
	mul.hi.u64 	%rd3876, %rd6989, %rd6977;
	cvt.u32.u64 	%r8111, %rd3862;
	{ .reg .b32 tmp; mov.b64 {tmp, %r8112}, %rd3862; }
	cvt.u32.u64 	%r8113, %rd3875;
	{ .reg .b32 tmp; mov.b64 {tmp, %r8114}, %rd3875; }
	cvt.u32.u64 	%r8115, %rd3874;
	{ .reg .b32 tmp; mov.b64 {tmp, %r8116}, %rd3874; }
	// begin inline asm
	add.cc.u32  %r8108, %r8111, %r8113;
	addc.cc.u32 %r8109, %r8112, %r8114;
	addc.u32    %r8110, 0, 0;
	add.cc.u32  %r8108, %r8108, %r8115;
	addc.cc.u32 %r8109, %r8109, %r8116;
	addc.u32    %r8110, %r8110, 0;
	
	// end inline asm
	cvt.u64.u32 	%rd3877, %r8110;
	add.s64 	%rd3878, %rd3876, %rd3877;
	mul.lo.s64 	%rd3879, %rd6974, %rd6990;
	mul.hi.u64 	%rd3880, %rd6990, %rd6974;
	cvt.u32.u64 	%r8122, %rd3879;
	{ .reg .b32 tmp; mov.b64 {tmp, %r8123}, %rd3879; }
	// begin inline asm
	add.cc.u32  %r8117, %r8090, %r8122;
	addc.cc.u32 %r8118, %r8091, %r8123;
	addc.u32    %r8119, 0, 0;
	add.cc.u32  %r8117, %r8117, %r8313;
	addc.cc.u32 %r8118, %r8118, %r8313;
	addc.u32    %r8119, %r8119, 0;
	
	// end inline asm
	cvt.u64.u32 	%rd3881, %r8119;
	add.s64 	%rd3882, %rd3880, %rd3881;
	mul.lo.s64 	%rd3883, %rd6975, %rd6990;
	mul.hi.u64 	%rd3884, %rd6990, %rd6975;
	cvt.u32.u64 	%r8131, %rd3883;
	{ .reg .b32 tmp; mov.b64 {tmp, %r8132}, %rd3883; }
	cvt.u32.u64 	%r8133, %rd3882;
	{ .reg .b32 tmp; mov.b64 {tmp, %r8134}, %rd3882; }
	// begin inline asm
	add.cc.u32  %r8126, %r8099, %r8131;
	addc.cc.u32 %r8127, %r8100, %r8132;
	addc.u32    %r8128, 0, 0;
	add.cc.u32  %r8126, %r8126, %r8133;
	addc.cc.u32 %r8127, %r8127, %r8134;
	addc.u32    %r8128, %r8128, 0;
	
	// end inline asm
	cvt.u64.u32 	%rd3885, %r8128;
	add.s64 	%rd3886, %rd3884, %rd3885;
	mul.lo.s64 	%rd3887, %rd6976, %rd6990;
	mul.hi.u64 	%rd3888, %rd6990, %rd6976;
	cvt.u32.u64 	%r8140, %rd3887;
	{ .reg .b32 tmp; mov.b64 {tmp, %r8141}, %rd3887; }
	cvt.u32.u64 	%r8142, %rd3886;
	{ .reg .b32 tmp; mov.b64 {tmp, %r8143}, %rd3886; }
	// begin inline asm
	add.cc.u32  %r8135, %r8108, %r8140;
	addc.cc.u32 %r8136, %r8109, %r8141;
	addc.u32    %r8137, 0, 0;
	add.cc.u32  %r8135, %r8135, %r8142;
	addc.cc.u32 %r8136, %r8136, %r8143;
	addc.u32    %r8137, %r8137, 0;
	
	// end inline asm
	cvt.u64.u32 	%rd3889, %r8137;
	add.s64 	%rd3890, %rd3888, %rd3889;
	mul.lo.s64 	%rd3891, %rd6977, %rd6990;
	mul.hi.u64 	%rd3892, %rd6990, %rd6977;
	cvt.u32.u64 	%r8147, %rd3878;
	{ .reg .b32 tmp; mov.b64 {tmp, %r8148}, %rd3878; }
	cvt.u32.u64 	%r8149, %rd3891;
	{ .reg .b32 tmp; mov.b64 {tmp, %r8150}, %rd3891; }
	cvt.u32.u64 	%r8151, %rd3890;
	{ .reg .b32 tmp; mov.b64 {tmp, %r8152}, %rd3890; }
	// begin inline asm
	add.cc.u32  %r8144, %r8147, %r8149;
	addc.cc.u32 %r8145, %r8148, %r8150;
	addc.u32    %r8146, 0, 0;
	add.cc.u32  %r8144, %r8144, %r8151;
	addc.cc.u32 %r8145, %r8145, %r8152;
	addc.u32    %r8146, %r8146, 0;
	
	// end inline asm
	cvt.u64.u32 	%rd3893, %r8146;
	add.s64 	%rd3894, %rd3892, %rd3893;
	mul.lo.s64 	%rd3895, %rd6974, %rd6991;
	mul.hi.u64 	%rd3896, %rd6991, %rd6974;
	cvt.u32.u64 	%r8158, %rd3895;
	{ .reg .b32 tmp; mov.b64 {tmp, %r8159}, %rd3895; }
	// begin inline asm
	add.cc.u32  %r8153, %r8126, %r8158;
	addc.cc.u32 %r8154, %r8127, %r8159;
	addc.u32    %r8155, 0, 0;
	add.cc.u32  %r8153, %r8153, %r8313;
	addc.cc.u32 %r8154, %r8154, %r8313;
	addc.u32    %r8155, %r8155, 0;
	
	// end inline asm
	cvt.u64.u32 	%rd3897, %r8155;
	add.s64 	%rd3898, %rd3896, %rd3897;
	mul.lo.s64 	%rd3899, %rd6975, %rd6991;
	mul.hi.u64 	%rd3900, %rd6991, %rd6975;
	cvt.u32.u64 	%r8167, %rd3899;
	{ .reg .b32 tmp; mov.b64 {tmp, %r8168}, %rd3899; }
	cvt.u32.u64 	%r8169, %rd3898;
	{ .reg .b32 tmp; mov.b64 {tmp, %r8170}, %rd3898; }
	// begin inline asm
	add.cc.u32  %r8162, %r8135, %r8167;
	addc.cc.u32 %r8163, %r8136, %r8168;
	addc.u32    %r8164, 0, 0;
	add.cc.u32  %r8162, %r8162, %r8169;
	addc.cc.u32 %r8163, %r8163, %r8170;
	addc.u32    %r8164, %r8164, 0;
	
	// end inline asm
	cvt.u64.u32 	%rd3901, %r8163;
	shl.b64 	%rd3902, %rd3901, 32;
	cvt.u64.u32 	%rd3903, %r8162;
	or.b64  	%rd3904, %rd3902, %rd3903;
	cvt.u64.u32 	%rd3905, %r8164;
	add.s64 	%rd3906, %rd3900, %rd3905;
	mul.lo.s64 	%rd3907, %rd6976, %rd6991;
	mul.hi.u64 	%rd3908, %rd6991, %rd6976;
	cvt.u32.u64 	%r8176, %rd3907;
	{ .reg .b32 tmp; mov.b64 {tmp, %r8177}, %rd3907; }
	cvt.u32.u64 	%r8178, %rd3906;
	{ .reg .b32 tmp; mov.b64 {tmp, %r8179}, %rd3906; }
	// begin inline asm
	add.cc.u32  %r8171, %r8144, %r8176;
	addc.cc.u32 %r8172, %r8145, %r8177;
	addc.u32    %r8173, 0, 0;
	add.cc.u32  %r8171, %r8171, %r8178;
	addc.cc.u32 %r8172, %r8172, %r8179;
	addc.u32    %r8173, %r8173, 0;
	
	// end inline asm
	cvt.u64.u32 	%rd3909, %r8172;
	shl.b64 	%rd3910, %rd3909, 32;
	cvt.u64.u32 	%rd3911, %r8171;
	or.b64  	%rd3912, %rd3910, %rd3911;
	cvt.u64.u32 	%rd3913, %r8173;
	add.s64 	%rd3914, %rd3908, %rd3913;
	mul.lo.s64 	%rd3915, %rd6977, %rd6991;
	mul.hi.u64 	%rd3916, %rd6991, %rd6977;
	cvt.u32.u64 	%r8183, %rd3894;
	{ .reg .b32 tmp; mov.b64 {tmp, %r8184}, %rd3894; }
	cvt.u32.u64 	%r8185, %rd3915;
	{ .reg .b32 tmp; mov.b64 {tmp, %r8186}, %rd3915; }
	cvt.u32.u64 	%r8187, %rd3914;
	{ .reg .b32 tmp; mov.b64 {tmp, %r8188}, %rd3914; }
	// begin inline asm
	add.cc.u32  %r8180, %r8183, %r8185;
	addc.cc.u32 %r8181, %r8184, %r8186;
	addc.u32    %r8182, 0, 0;
	add.cc.u32  %r8180, %r8180, %r8187;
	addc.cc.u32 %r8181, %r8181, %r8188;
	addc.u32    %r8182, %r8182, 0;
	
	// end inline asm
	cvt.u64.u32 	%rd3917, %r8181;
	shl.b64 	%rd3918, %rd3917, 32;
	cvt.u64.u32 	%rd3919, %r8180;
	or.b64  	%rd3920, %rd3918, %rd3919;
	cvt.u64.u32 	%rd3921, %r8182;
	add.s64 	%rd3922, %rd3916, %rd3921;
	mov.b64 	{%r8314, %r8315}, %rd3911;
	mov.b64 	{%r8316, %r8317}, %rd3902;
	mov.b64 	%rd3923, {%r8317, %r8314};
	mov.b64 	{%r8318, %r8319}, %rd3919;
	mov.b64 	{%r8320, %r8321}, %rd3910;
	mov.b64 	%rd3924, {%r8321, %r8318};
	mov.b64 	{%r8322, %r8323}, %rd3922;
	mov.b64 	{%r8324, %r8325}, %rd3918;
	mov.b64 	%rd3925, {%r8325, %r8322};
	mul.lo.s64 	%rd3926, %rd3904, 977;
	mov.b64 	%rd3927, 977;
	mul.hi.u64 	%rd3928, %rd3904, %rd3927;
	cvt.u32.u64 	%r8192, %rd3926;
	{ .reg .b32 tmp; mov.b64 {tmp, %r8193}, %rd3926; }
	// begin inline asm
	add.cc.u32  %r8189, %r8192, %r8313;
	addc.cc.u32 %r8190, %r8193, %r8313;
	addc.u32    %r8191, 0, 0;
	
	// end inline asm
	cvt.u64.u32 	%rd3929, %r8191;
	add.s64 	%rd3930, %rd3928, %rd3929;
	mul.lo.s64 	%rd3931, %rd3912, 977;
	mul.hi.u64 	%rd3932, %rd3912, %rd3927;
	cvt.u32.u64 	%r8199, %rd3931;
	{ .reg .b32 tmp; mov.b64 {tmp, %r8200}, %rd3931; }
	cvt.u32.u64 	%r8201, %rd3930;
	{ .reg .b32 tmp; mov.b64 {tmp, %r8202}, %rd3930; }
	// begin inline asm
	add.cc.u32  %r8196, %r8199, %r8201;
	addc.cc.u32 %r8197, %r8200, %r8202;
	addc.u32    %r8198, 0, 0;
	
	// end inline asm
	cvt.u64.u32 	%rd3933, %r8198;
	add.s64 	%rd3934, %rd3932, %rd3933;
	mul.lo.s64 	%rd3935, %rd3920, 977;
	mul.hi.u64 	%rd3936, %rd3920, %rd3927;
	cvt.u32.u64 	%r8206, %rd3935;
	{ .reg .b32 tmp; mov.b64 {tmp, %r8207}, %rd3935; }
	cvt.u32.u64 	%r8208, %rd3934;
	{ .reg .b32 tmp; mov.b64 {tmp, %r8209}, %rd3934; }
	// begin inline asm
	add.cc.u32  %r8203, %r8206, %r8208;
	addc.cc.u32 %r8204, %r8207, %r8209;
	addc.u32    %r8205, 0, 0;
	
	// end inline asm
	cvt.u64.u32 	%rd3937, %r8205;
	add.s64 	%rd3938, %rd3936, %rd3937;
	mul.lo.s64 	%rd3939, %rd3922, 977;
	mul.hi.u64 	%rd3940, %rd3922, %rd3927;
	cvt.u32.u64 	%r8213, %rd3939;
	{ .reg .b32 tmp; mov.b64 {tmp, %r8214}, %rd3939; }
	cvt.u32.u64 	%r8215, %rd3938;
	{ .reg .b32 tmp; mov.b64 {tmp, %r8216}, %rd3938; }
	// begin inline asm
	add.cc.u32  %r8210, %r8213, %r8215;
	addc.cc.u32 %r8211, %r8214, %r8216;
	addc.u32    %r8212, 0, 0;
	
	// end inline asm
	cvt.u64.u32 	%rd3941, %r8212;
	add.s64 	%rd3942, %rd3940, %rd3941;
	cvt.u32.u64 	%r8230, %rd3923;
	{ .reg .b32 tmp; mov.b64 {tmp, %r8231}, %rd3923; }
	cvt.u32.u64 	%r8232, %rd3924;
	{ .reg .b32 tmp; mov.b64 {tmp, %r8233}, %rd3924; }
	cvt.u32.u64 	%r8234, %rd3925;
	{ .reg .b32 tmp; mov.b64 {tmp, %r8235}, %rd3925; }
	{ .reg .b32 tmp; mov.b64 {tmp, %r8236}, %rd3922; }
	cvt.u32.u64 	%r8246, %rd3942;
	{ .reg .b32 tmp; mov.b64 {tmp, %r8247}, %rd3942; }
	// begin inline asm
	add.cc.u32   %r8217, %r8313, %r8189;
	addc.cc.u32  %r8218, %r8162, %r8190;
	addc.cc.u32  %r8219, %r8230, %r8196;
	addc.cc.u32  %r8220, %r8231, %r8197;
	addc.cc.u32  %r8221, %r8232, %r8203;
	addc.cc.u32  %r8222, %r8233, %r8204;
	addc.cc.u32  %r8223, %r8234, %r8210;
	addc.cc.u32  %r8224, %r8235, %r8211;
	addc.cc.u32  %r8225, %r8236, %r8246;
	addc.cc.u32  %r8226, %r8313, %r8247;
	addc.u32     %r8227, 0, 0;
	
	// end inline asm
	cvt.u64.u32 	%rd3943, %r8226;
	shl.b64 	%rd3944, %rd3943, 32;
	cvt.u64.u32 	%rd3945, %r8225;
	or.b64  	%rd3946, %rd3944, %rd3945;
	mul.lo.s64 	%rd3947, %rd3946, 977;
	mul.hi.u64 	%rd3948, %rd3946, %rd3927;
	cvt.u32.u64 	%r8257, %rd3947;
	{ .reg .b32 tmp; mov.b64 {tmp, %r8258}, %rd3947; }
	cvt.u32.u64 	%r8259, %rd3948;
	{ .reg .b32 tmp; mov.b64 {tmp, %r8260}, %rd3948; }
	// begin inline asm
	add.cc.u32   %r8248, %r8313, %r8257;
	addc.cc.u32  %r8249, %r8225, %r8258;
	addc.cc.u32  %r8250, %r8226, %r8259;
	addc.cc.u32  %r8251, %r8313, %r8260;
	addc.u32     %r8252, 0, 0;
	
	// end inline asm
	// begin inline asm
	add.cc.u32   %r8261, %r8217, %r8248;
	addc.cc.u32  %r8262, %r8218, %r8249;
	addc.cc.u32  %r8263, %r8219, %r8250;
	addc.cc.u32  %r8264, %r8220, %r8251;
	addc.cc.u32  %r8265, %r8221, %r8252;
	addc.cc.u32  %r8266, %r8222, 0;
	addc.cc.u32  %r8267, %r8223, 0;
	addc.cc.u32  %r8268, %r8224, 0;
	addc.u32     %r8269, 0, 0;
	
	// end inline asm
	// begin inline asm
	add.cc.u32   %r8283, %r8045, %r8261;
	addc.cc.u32  %r8284, %r8046, %r8262;
	addc.cc.u32  %r8285, %r8081, %r8263;
	addc.cc.u32  %r8286, %r8082, %r8264;
	addc.cc.u32  %r8287, %r8117, %r8265;
	addc.cc.u32  %r8288, %r8118, %r8266;
	addc.cc.u32  %r8289, %r8153, %r8267;
	addc.cc.u32  %r8290, %r8154, %r8268;
	addc.cc.u32  %r8291, %r8313, %r8269;
	addc.cc.u32  %r8292, %r8313, %r8313;
	addc.u32     %r8293, 0, 0;
	
	// end inline asm
	cvt.u64.u32 	%rd3949, %r8284;
	shl.b64 	%rd3950, %rd3949, 32;
	cvt.u64.u32 	%rd3951, %r8283;
	or.b64  	%rd6993, %rd3950, %rd3951;
	cvt.u64.u32 	%rd3952, %r8286;
	shl.b64 	%rd3953, %rd3952, 32;
	cvt.u64.u32 	%rd3954, %r8285;
	or.b64  	%rd6994, %rd3953, %rd3954;
	cvt.u64.u32 	%rd3955, %r8288;
	shl.b64 	%rd3956, %rd3955, 32;
	cvt.u64.u32 	%rd3957, %r8287;
	or.b64  	%rd6995, %rd3956, %rd3957;
	cvt.u64.u32 	%rd3958, %r8290;
	shl.b64 	%rd3959, %rd3958, 32;
	cvt.u64.u32 	%rd3960, %r8289;
	or.b64  	%rd6996, %rd3959, %rd3960;
	cvt.u64.u32 	%rd3961, %r8292;
	shl.b64 	%rd3962, %rd3961, 32;
	cvt.u64.u32 	%rd3963, %r8291;
	or.b64  	%rd6997, %rd3962, %rd3963;
$L__BB0_87:
	setp.ne.s64 	%p109, %rd6997, 0;
	@%p109 bra 	$L__BB0_180;
	and.b64  	%rd3964, %rd6996, %rd6995;
	and.b64  	%rd3965, %rd3964, %rd6994;
	setp.eq.s64 	%p110, %rd3965, -1;
	setp.gt.u64 	%p111, %rd6993, -4294968274;
	and.pred  	%p112, %p110, %p111;
	@%p112 bra 	$L__BB0_180;
	mul.lo.s64 	%rd3966, %rd6994, %rd6993;
	mul.hi.u64 	%rd3967, %rd6993, %rd6994;
	cvt.u32.u64 	%r8331, %rd3966;
	{ .reg .b32 tmp; mov.b64 {tmp, %r8332}, %rd3966; }
	mov.b32 	%r8604, 0;
	// begin inline asm
	add.cc.u32  %r8326, %r8604, %r8331;
	addc.cc.u32 %r8327, %r8604, %r8332;
	addc.u32    %r8328, 0, 0;
	add.cc.u32  %r8326, %r8326, %r8604;
	addc.cc.u32 %r8327, %r8327, %r8604;
	addc.u32    %r8328, %r8328, 0;
	
	// end inline asm
	cvt.u64.u32 	%rd3968, %r8327;
	shl.b64 	%rd3969, %rd3968, 32;
	cvt.u64.u32 	%rd3970, %r8326;
	or.b64  	%rd3971, %rd3969, %rd3970;
	cvt.u64.u32 	%rd3972, %r8328;
	add.s64 	%rd3973, %rd3967, %rd3972;
	mul.lo.s64 	%rd3974, %rd6995, %rd6993;
	mul.hi.u64 	%rd3975, %rd6993, %rd6995;
	cvt.u32.u64 	%r8340, %rd3974;
	{ .reg .b32 tmp; mov.b64 {tmp, %r8341}, %rd3974; }
	cvt.u32.u64 	%r8342, %rd3973;
	{ .reg .b32 tmp; mov.b64 {tmp, %r8343}, %rd3973; }
	// begin inline asm
	add.cc.u32  %r8335, %r8604, %r8340;
	addc.cc.u32 %r8336, %r8604, %r8341;
	addc.u32    %r8337, 0, 0;
	add.cc.u32  %r8335, %r8335, %r8342;
	addc.cc.u32 %r8336, %r8336, %r8343;
	addc.u32    %r8337, %r8337, 0;
	
	// end inline asm
	cvt.u64.u32 	%rd3976, %r8336;
	shl.b64 	%rd3977, %rd3976, 32;
	cvt.u64.u32 	%rd3978, %r8335;
	or.b64  	%rd3979, %rd3977, %rd3978;
	cvt.u64.u32 	%rd3980, %r8337;
	add.s64 	%rd3981, %rd3975, %rd3980;
	mul.lo.s64 	%rd3982, %rd6996, %rd6993;
	mul.hi.u64 	%rd3983, %rd6993, %rd6996;
	cvt.u32.u64 	%r8349, %rd3982;
	{ .reg .b32 tmp; mov.b64 {tmp, %r8350}, %rd3982; }
	cvt.u32.u64 	%r8351, %rd3981;
	{ .reg .b32 tmp; mov.b64 {tmp, %r8352}, %rd3981; }
	// begin inline asm
	add.cc.u32  %r8344, %r8604, %r8349;
	addc.cc.u32 %r8345, %r8604, %r8350;
	addc.u32    %r8346, 0, 0;
	add.cc.u32  %r8344, %r8344, %r8351;
	addc.cc.u32 %r8345, %r8345, %r8352;
	addc.u32    %r8346, %r8346, 0;
	
	// end inline asm
	cvt.u64.u32 	%rd3984, %r8346;
	add.s64 	%rd3985, %rd3983, %rd3984;
	mul.lo.s64 	%rd3986, %rd6995, %rd6994;
	mul.hi.u64 	%rd3987, %rd6994, %rd6995;
	cvt.u32.u64 	%r8358, %rd3986;
	{ .reg .b32 tmp; mov.b64 {tmp, %r8359}, %rd3986; }
	// begin inline asm
	add.cc.u32  %r8353, %r8344, %r8358;
	addc.cc.u32 %r8354, %r8345, %r8359;
	addc.u32    %r8355, 0, 0;
	add.cc.u32  %r8353, %r8353, %r8604;
	addc.cc.u32 %r8354, %r8354, %r8604;
	addc.u32    %r8355, %r8355, 0;
	
	// end inline asm
	cvt.u64.u32 	%rd3988, %r8354;
	shl.b64 	%rd3989, %rd3988, 32;
	cvt.u64.u32 	%rd3990, %r8353;
	or.b64  	%rd3991, %rd3989, %rd3990;
	cvt.u64.u32 	%rd3992, %r8355;
	add.s64 	%rd3993, %rd3987, %rd3992;
	mul.lo.s64 	%rd3994, %rd6996, %rd6994;
	mul.hi.u64 	%rd3995, %rd6994, %rd6996;
	cvt.u32.u64 	%r8365, %rd3985;
	{ .reg .b32 tmp; mov.b64 {tmp, %r8366}, %rd3985; }
	cvt.u32.u64 	%r8367, %rd3994;
	{ .reg .b32 tmp; mov.b64 {tmp, %r8368}, %rd3994; }
	cvt.u32.u64 	%r8369, %rd3993;
	{ .reg .b32 tmp; mov.b64 {tmp, %r8370}, %rd3993; }
	// begin inline asm
	add.cc.u32  %r8362, %r8365, %r8367;
	addc.cc.u32 %r8363, %r8366, %r8368;
	addc.u32    %r8364, 0, 0;
	add.cc.u32  %r8362, %r8362, %r8369;
	addc.cc.u32 %r8363, %r8363, %r8370;
	addc.u32    %r8364, %r8364, 0;
	
	// end inline asm
	cvt.u64.u32 	%rd3996, %r8363;
	shl.b64 	%rd3997, %rd3996, 32;
	cvt.u64.u32 	%rd3998, %r8362;
	or.b64  	%rd3999, %rd3997, %rd3998;
	cvt.u64.u32 	%rd4000, %r8364;
	add.s64 	%rd4001, %rd3995, %rd4000;
	mul.lo.s64 	%rd4002, %rd6996, %rd6995;
	mul.hi.u64 	%rd4003, %rd6995, %rd6996;
	cvt.u32.u64 	%r8374, %rd4001;
	{ .reg .b32 tmp; mov.b64 {tmp, %r8375}, %rd4001; }
	cvt.u32.u64 	%r8376, %rd4002;
	{ .reg .b32 tmp; mov.b64 {tmp, %r8377}, %rd4002; }
	// begin inline asm
	add.cc.u32  %r8371, %r8374, %r8376;
	addc.cc.u32 %r8372, %r8375, %r8377;
	addc.u32    %r8373, 0, 0;
	add.cc.u32  %r8371, %r8371, %r8604;
	addc.cc.u32 %r8372, %r8372, %r8604;
	addc.u32    %r8373, %r8373, 0;
	
	// end inline asm
	cvt.u64.u32 	%rd4004, %r8372;
	shl.b64 	%rd4005, %rd4004, 32;
	cvt.u64.u32 	%rd4006, %r8371;
	or.b64  	%rd4007, %rd4005, %rd4006;
	cvt.u64.u32 	%rd4008, %r8373;
	add.s64 	%rd4009, %rd4003, %rd4008;
	mov.b64 	{%r8605, %r8606}, %rd3979;
	mov.b64 	{%r8607, %r8608}, %rd3969;
	shf.l.wrap.b32 	%r8609, %r8608, %r8605, 1;
	shf.l.wrap.b32 	%r8610, %r8605, %r8606, 1;
	mov.b64 	%rd4010, {%r8609, %r8610};
	mov.b64 	{%r8611, %r8612}, %rd3991;
	mov.b64 	{%r8613, %r8614}, %rd3977;
	shf.l.wrap.b32 	%r8615, %r8614, %r8611, 1;
	shf.l.wrap.b32 	%r8616, %r8611, %r8612, 1;
	mov.b64 	%rd4011, {%r8615, %r8616};
	mov.b64 	{%r8617, %r8618}, %rd3999;
	mov.b64 	{%r8619, %r8620}, %rd3989;
	shf.l.wrap.b32 	%r8621, %r8620, %r8617, 1;
	shf.l.wrap.b32 	%r8622, %r8617, %r8618, 1;
	mov.b64 	%rd4012, {%r8621, %r8622};
	mov.b64 	{%r8623, %r8624}, %rd4007;
	mov.b64 	{%r8625, %r8626}, %rd3997;
	shf.l.wrap.b32 	%r8627, %r8626, %r8623, 1;
	shf.l.wrap.b32 	%r8628, %r8623, %r8624, 1;
	mov.b64 	%rd4013, {%r8627, %r8628};
	shr.u64 	%rd4014, %rd4009, 63;
	mov.b64 	{%r8629, %r8630}, %rd4009;
	mov.b64 	{%r8631, %r8632}, %rd4005;
	shf.l.wrap.b32 	%r8633, %r8632, %r8629, 1;
	shf.l.wrap.b32 	%r8634, %r8629, %r8630, 1;
	mov.b64 	%rd4015, {%r8633, %r8634};
	mul.lo.s64 	%rd4016, %rd6993, %rd6993;
	mul.hi.u64 	%rd4017, %rd6993, %rd6993;
	cvt.u32.u64 	%r8389, %rd4016;
	{ .reg .b32 tmp; mov.b64 {tmp, %r8390}, %rd4016; }
	cvt.u32.u64 	%r8391, %rd4017;
	{ .reg .b32 tmp; mov.b64 {tmp, %r8392}, %rd4017; }
	// begin inline asm
	add.cc.u32   %r8380, %r8604, %r8389;
	addc.cc.u32  %r8381, %r8604, %r8390;
	addc.cc.u32  %r8382, %r8604, %r8391;
	addc.cc.u32  %r8383, %r8604, %r8392;
	addc.u32     %r8384, 0, 0;
	
	// end inline asm
	mul.lo.s64 	%rd4018, %rd6994, %rd6994;
	mul.hi.u64 	%rd4019, %rd6994, %rd6994;
	cvt.u32.u64 	%r8402, %rd4018;
	{ .reg .b32 tmp; mov.b64 {tmp, %r8403}, %rd4018; }
	cvt.u32.u64 	%r8404, %rd4019;
	{ .reg .b32 tmp; mov.b64 {tmp, %r8405}, %rd4019; }
	// begin inline asm
	add.cc.u32   %r8393, %r8384, %r8402;
	addc.cc.u32  %r8394, %r8604, %r8403;
	addc.cc.u32  %r8395, %r8604, %r8404;
	addc.cc.u32  %r8396, %r8604, %r8405;
	addc.u32     %r8397, 0, 0;
	
	// end inline asm
	mul.lo.s64 	%rd4020, %rd6995, %rd6995;
	mul.hi.u64 	%rd4021, %rd6995, %rd6995;
	cvt.u32.u64 	%r8415, %rd4020;
	{ .reg .b32 tmp; mov.b64 {tmp, %r8416}, %rd4020; }
	cvt.u32.u64 	%r8417, %rd4021;
	{ .reg .b32 tmp; mov.b64 {tmp, %r8418}, %rd4021; }
	// begin inline asm
	add.cc.u32   %r8406, %r8397, %r8415;
	addc.cc.u32  %r8407, %r8604, %r8416;
	addc.cc.u32  %r8408, %r8604, %r8417;
	addc.cc.u32  %r8409, %r8604, %r8418;
	addc.u32     %r8410, 0, 0;
	
	// end inline asm
	mul.lo.s64 	%rd4022, %rd6996, %rd6996;
	mul.hi.u64 	%rd4023, %rd6996, %rd6996;
	cvt.u32.u64 	%r8428, %rd4022;
	{ .reg .b32 tmp; mov.b64 {tmp, %r8429}, %rd4022; }
	cvt.u32.u64 	%r8430, %rd4023;
	{ .reg .b32 tmp; mov.b64 {tmp, %r8431}, %rd4023; }
	// begin inline asm
	add.cc.u32   %r8419, %r8410, %r8428;
	addc.cc.u32  %r8420, %r8604, %r8429;
	addc.cc.u32  %r8421, %r8604, %r8430;
	addc.cc.u32  %r8422, %r8604, %r8431;
	addc.u32     %r8423, 0, 0;
	
	// end inline asm
	shl.b32 	%r8466, %r8326, 1;
	shr.u64 	%rd4024, %rd3971, 31;
	cvt.u32.u64 	%r8467, %rd4024;
	cvt.u32.u64 	%r8468, %rd4010;
	{ .reg .b32 tmp; mov.b64 {tmp, %r8469}, %rd4010; }
	cvt.u32.u64 	%r8470, %rd4011;
	{ .reg .b32 tmp; mov.b64 {tmp, %r8471}, %rd4011; }
	cvt.u32.u64 	%r8472, %rd4012;
	{ .reg .b32 tmp; mov.b64 {tmp, %r8473}, %rd4012; }
	cvt.u32.u64 	%r8474, %rd4013;
	{ .reg .b32 tmp; mov.b64 {tmp, %r8475}, %rd4013; }
	cvt.u32.u64 	%r8476, %rd4015;
	{ .reg .b32 tmp; mov.b64 {tmp, %r8477}, %rd4015; }
	cvt.u32.u64 	%r8478, %rd4014;
	// begin inline asm
	add.cc.u32   %r8432,  %r8380, %r8604;
	addc.cc.u32  %r8433,  %r8381, %r8604;
	addc.cc.u32  %r8434,  %r8382, %r8466;
	addc.cc.u32  %r8435,  %r8383, %r8467;
	addc.cc.u32  %r8436,  %r8393, %r8468;
	addc.cc.u32  %r8437,  %r8394, %r8469;
	addc.cc.u32  %r8438,  %r8395, %r8470;
	addc.cc.u32  %r8439,  %r8396, %r8471;
	addc.cc.u32  %r8440,  %r8406, %r8472;
	addc.cc.u32  %r8441,  %r8407, %r8473;
	addc.cc.u32  %r8442, %r8408, %r8474;
	addc.cc.u32  %r8443, %r8409, %r8475;
	addc.cc.u32  %r8444, %r8419, %r8476;
	addc.cc.u32  %r8445, %r8420, %r8477;
	addc.cc.u32  %r8446, %r8421, %r8478;
	addc.u32     %r8447, %r8422, %r8604;
	
	// end inline asm
	cvt.u64.u32 	%rd4025, %r8441;
	shl.b64 	%rd4026, %rd4025, 32;
	cvt.u64.u32 	%rd4027, %r8440;
	or.b64  	%rd4028, %rd4026, %rd4027;
	cvt.u64.u32 	%rd4029, %r8443;
	shl.b64 	%rd4030, %rd4029, 32;
	cvt.u64.u32 	%rd4031, %r8442;
	or.b64  	%rd4032, %rd4030, %rd4031;
	cvt.u64.u32 	%rd4033, %r8445;
	shl.b64 	%rd4034, %rd4033, 32;
	cvt.u64.u32 	%rd4035, %r8444;
	or.b64  	%rd4036, %rd4034, %rd4035;
	cvt.u64.u32 	%rd4037, %r8447;
	shl.b64 	%rd4038, %rd4037, 32;
	cvt.u64.u32 	%rd4039, %r8446;
	or.b64  	%rd4040, %rd4038, %rd4039;
	mov.b64 	{%r8635, %r8636}, %rd4031;
	mov.b64 	{%r8637, %r8638}, %rd4026;
	mov.b64 	%rd4041, {%r8638, %r8635};
	mov.b64 	{%r8639, %r8640}, %rd4035;
	mov.b64 	{%r8641, %r8642}, %rd4030;
	mov.b64 	%rd4042, {%r8642, %r8639};
	mov.b64 	{%r8643, %r8644}, %rd4039;
	mov.b64 	{%r8645, %r8646}, %rd4034;
	mov.b64 	%rd4043, {%r8646, %r8643};
	mul.lo.s64 	%rd4044, %rd4028, 977;
	mov.b64 	%rd4045, 977;
	mul.hi.u64 	%rd4046, %rd4028, %rd4045;
	cvt.u32.u64 	%r8483, %rd4044;
	{ .reg .b32 tmp; mov.b64 {tmp, %r8484}, %rd4044; }
	// begin inline asm
	add.cc.u32  %r8480, %r8483, %r8604;
	addc.cc.u32 %r8481, %r8484, %r8604;
	addc.u32    %r8482, 0, 0;
	
	// end inline asm
	cvt.u64.u32 	%rd4047, %r8482;
	add.s64 	%rd4048, %rd4046, %rd4047;
	mul.lo.s64 	%rd4049, %rd4032, 977;
	mul.hi.u64 	%rd4050, %rd4032, %rd4045;
	cvt.u32.u64 	%r8490, %rd4049;
	{ .reg .b32 tmp; mov.b64 {tmp, %r8491}, %rd4049; }
	cvt.u32.u64 	%r8492, %rd4048;
	{ .reg .b32 tmp; mov.b64 {tmp, %r8493}, %rd4048; }
	// begin inline asm
	add.cc.u32  %r8487, %r8490, %r8492;
	addc.cc.u32 %r8488, %r8491, %r8493;
	addc.u32    %r8489, 0, 0;
	
	// end inline asm
	cvt.u64.u32 	%rd4051, %r8489;
	add.s64 	%rd4052, %rd4050, %rd4051;
	mul.lo.s64 	%rd4053, %rd4036, 977;
	mul.hi.u64 	%rd4054, %rd4036, %rd4045;
	cvt.u32.u64 	%r8497, %rd4053;
	{ .reg .b32 tmp; mov.b64 {tmp, %r8498}, %rd4053; }
	cvt.u32.u64 	%r8499, %rd4052;
	{ .reg .b32 tmp; mov.b64 {tmp, %r8500}, %rd4052; }
	// begin inline asm
	add.cc.u32  %r8494, %r8497, %r8499;
	addc.cc.u32 %r8495, %r8498, %r8500;
	addc.u32    %r8496, 0, 0;
	
	// end inline asm
	cvt.u64.u32 	%rd4055, %r8496;
	add.s64 	%rd4056, %rd4054, %rd4055;
	mul.lo.s64 	%rd4057, %rd4040, 977;
	mul.hi.u64 	%rd4058, %rd4040, %rd4045;
	cvt.u32.u64 	%r8504, %rd4057;
	{ .reg .b32 tmp; mov.b64 {tmp, %r8505}, %rd4057; }
	cvt.u32.u64 	%r8506, %rd4056;
	{ .reg .b32 tmp; mov.b64 {tmp, %r8507}, %rd4056; }
	// begin inline asm
	add.cc.u32  %r8501, %r8504, %r8506;
	addc.cc.u32 %r8502, %r8505, %r8507;
	addc.u32    %r8503, 0, 0;
	
	// end inline asm
	cvt.u64.u32 	%rd4059, %r8503;
	add.s64 	%rd4060, %rd4058, %rd4059;
	cvt.u32.u64 	%r8521, %rd4041;
	{ .reg .b32 tmp; mov.b64 {tmp, %r8522}, %rd4041; }
	cvt.u32.u64 	%r8523, %rd4042;
	{ .reg .b32 tmp; mov.b64 {tmp, %r8524}, %rd4042; }
	cvt.u32.u64 	%r8525, %rd4043;
	{ .reg .b32 tmp; mov.b64 {tmp, %r8526}, %rd4043; }
	cvt.u32.u64 	%r8537, %rd4060;
	{ .reg .b32 tmp; mov.b64 {tmp, %r8538}, %rd4060; }
	// begin inline asm
	add.cc.u32   %r8508, %r8604, %r8480;
	addc.cc.u32  %r8509, %r8440, %r8481;
	addc.cc.u32  %r8510, %r8521, %r8487;
	addc.cc.u32  %r8511, %r8522, %r8488;
	addc.cc.u32  %r8512, %r8523, %r8494;
	addc.cc.u32  %r8513, %r8524, %r8495;
	addc.cc.u32  %r8514, %r8525, %r8501;
	addc.cc.u32  %r8515, %r8526, %r8502;
	addc.cc.u32  %r8516, %r8447, %r8537;
	addc.cc.u32  %r8517, %r8604, %r8538;
	addc.u32     %r8518, 0, 0;
	
	// end inline asm
	cvt.u64.u32 	%rd4061, %r8517;
	shl.b64 	%rd4062, %rd4061, 32;
	cvt.u64.u32 	%rd4063, %r8516;
	or.b64  	%rd4064, %rd4062, %rd4063;
	mul.lo.s64 	%rd4065, %rd4064, 977;
	mul.hi.u64 	%rd4066, %rd4064, %rd4045;
	cvt.u32.u64 	%r8548, %rd4065;
	{ .reg .b32 tmp; mov.b64 {tmp, %r8549}, %rd4065; }
	cvt.u32.u64 	%r8550, %rd4066;
	{ .reg .b32 tmp; mov.b64 {tmp, %r8551}, %rd4066; }
	// begin inline asm
	add.cc.u32   %r8539, %r8604, %r8548;
	addc.cc.u32  %r8540, %r8516, %r8549;
	addc.cc.u32  %r8541, %r8517, %r8550;
	addc.cc.u32  %r8542, %r8604, %r8551;
	addc.u32     %r8543, 0, 0;
	
	// end inline asm
	// begin inline asm
	add.cc.u32   %r8552, %r8508, %r8539;
	addc.cc.u32  %r8553, %r8509, %r8540;
	addc.cc.u32  %r8554, %r8510, %r8541;
	addc.cc.u32  %r8555, %r8511, %r8542;
	addc.cc.u32  %r8556, %r8512, %r8543;
	addc.cc.u32  %r8557, %r8513, 0;
	addc.cc.u32  %r8558, %r8514, 0;
	addc.cc.u32  %r8559, %r8515, 0;
	addc.u32     %r8560, 0, 0;
	
	// end inline asm
	// begin inline asm
	add.cc.u32   %r8574, %r8432, %r8552;
	addc.cc.u32  %r8575, %r8433, %r8553;
	addc.cc.u32  %r8576, %r8434, %r8554;
	addc.cc.u32  %r8577, %r8435, %r8555;
	addc.cc.u32  %r8578, %r8436, %r8556;
	addc.cc.u32  %r8579, %r8437, %r8557;
	addc.cc.u32  %r8580, %r8438, %r8558;
	addc.cc.u32  %r8581, %r8439, %r8559;
	addc.cc.u32  %r8582, %r8604, %r8560;
	addc.cc.u32  %r8583, %r8604, %r8604;
	addc.u32     %r8584, 0, 0;
	
	// end inline asm
	cvt.u64.u32 	%rd4067, %r8575;
	shl.b64 	%rd4068, %rd4067, 32;
	cvt.u64.u32 	%rd4069, %r8574;
	or.b64  	%rd7007, %rd4068, %rd4069;
	cvt.u64.u32 	%rd4070, %r8577;
	shl.b64 	%rd4071, %rd4070, 32;
	cvt.u64.u32 	%rd4072, %r8576;
	or.b64  	%rd7008, %rd4071, %rd4072;
	cvt.u64.u32 	%rd4073, %r8579;
	shl.b64 	%rd4074, %rd4073, 32;
	cvt.u64.u32 	%rd4075, %r8578;
	or.b64  	%rd7009, %rd4074, %rd4075;
	cvt.u64.u32 	%rd4076, %r8581;
	shl.b64 	%rd4077, %rd4076, 32;
	cvt.u64.u32 	%rd4078, %r8580;
	or.b64  	%rd7010, %rd4077, %rd4078;
	cvt.u64.u32 	%rd4079, %r8583;
	shl.b64 	%rd4080, %rd4079, 32;
	cvt.u64.u32 	%rd4081, %r8582;
	or.b64  	%rd7002, %rd4080, %rd4081;
$L__BB0_90:
	setp.ne.s64 	%p113, %rd7002, 0;
	@%p113 bra 	$L__BB0_181;
	and.b64  	%rd4082, %rd7010, %rd7009;
	and.b64  	%rd4083, %rd4082, %rd7008;
	setp.eq.s64 	%p114, %rd4083, -1;
	setp.gt.u64 	%p115, %rd7007, -4294968274;
	and.pred  	%p116, %p114, %p115;
	@%p116 bra 	$L__BB0_181;
	mov.b32 	%r15388, 1;
$L__BB0_93:
	mul.lo.s64 	%rd4084, %rd7008, %rd7007;
	mul.hi.u64 	%rd4085, %rd7007, %rd7008;
	cvt.u32.u64 	%r8653, %rd4084;
	{ .reg .b32 tmp; mov.b64 {tmp, %r8654}, %rd4084; }
	mov.b32 	%r8926, 0;
	// begin inline asm
	add.cc.u32  %r8648, %r8926, %r8653;
	addc.cc.u32 %r8649, %r8926, %r8654;
	addc.u32    %r8650, 0, 0;
	add.cc.u32  %r8648, %r8648, %r8926;
	addc.cc.u32 %r8649, %r8649, %r8926;
	addc.u32    %r8650, %r8650, 0;
	
	// end inline asm
	cvt.u64.u32 	%rd4086, %r8649;
	shl.b64 	%rd4087, %rd4086, 32;
	cvt.u64.u32 	%rd4088, %r8648;
	or.b64  	%rd4089, %rd4087, %rd4088;
	cvt.u64.u32 	%rd4090, %r8650;
	add.s64 	%rd4091, %rd4085, %rd4090;
	mul.lo.s64 	%rd4092, %rd7009, %rd7007;
	mul.hi.u64 	%rd4093, %rd7007, %rd7009;
	cvt.u32.u64 	%r8662, %rd4092;
	{ .reg .b32 tmp; mov.b64 {tmp, %r8663}, %rd4092; }
	cvt.u32.u64 	%r8664, %rd4091;
	{ .reg .b32 tmp; mov.b64 {tmp, %r8665}, %rd4091; }
	// begin inline asm
	add.cc.u32  %r8657, %r8926, %r8662;
	addc.cc.u32 %r8658, %r8926, %r8663;
	addc.u32    %r8659, 0, 0;
	add.cc.u32  %r8657, %r8657, %r8664;
	addc.cc.u32 %r8658, %r8658, %r8665;
	addc.u32    %r8659, %r8659, 0;
	
	// end inline asm
	cvt.u64.u32 	%rd4094, %r8658;
	shl.b64 	%rd4095, %rd4094, 32;
	cvt.u64.u32 	%rd4096, %r8657;
	or.b64  	%rd4097, %rd4095, %rd4096;
	cvt.u64.u32 	%rd4098, %r8659;
	add.s64 	%rd4099, %rd4093, %rd4098;
	mul.lo.s64 	%rd4100, %rd7010, %rd7007;
	mul.hi.u64 	%rd4101, %rd7007, %rd7010;
	cvt.u32.u64 	%r8671, %rd4100;
	{ .reg .b32 tmp; mov.b64 {tmp, %r8672}, %rd4100; }
	cvt.u32.u64 	%r8673, %rd4099;
	{ .reg .b32 tmp; mov.b64 {tmp, %r8674}, %rd4099; }
	// begin inline asm
	add.cc.u32  %r8666, %r8926, %r8671;
	addc.cc.u32 %r8667, %r8926, %r8672;
	addc.u32    %r8668, 0, 0;
	add.cc.u32  %r8666, %r8666, %r8673;
	addc.cc.u32 %r8667, %r8667, %r8674;
	addc.u32    %r8668, %r8668, 0;
	
	// end inline asm
	cvt.u64.u32 	%rd4102, %r8668;
	add.s64 	%rd4103, %rd4101, %rd4102;
	mul.lo.s64 	%rd4104, %rd7009, %rd7008;
	mul.hi.u64 	%rd4105, %rd7008, %rd7009;
	cvt.u32.u64 	%r8680, %rd4104;
	{ .reg .b32 tmp; mov.b64 {tmp, %r8681}, %rd4104; }
	// begin inline asm
	add.cc.u32  %r8675, %r8666, %r8680;
	addc.cc.u32 %r8676, %r8667, %r8681;
	addc.u32    %r8677, 0, 0;
	add.cc.u32  %r8675, %r8675, %r8926;
	addc.cc.u32 %r8676, %r8676, %r8926;
	addc.u32    %r8677, %r8677, 0;
	
	// end inline asm
	cvt.u64.u32 	%rd4106, %r8676;
	shl.b64 	%rd4107, %rd4106, 32;
	cvt.u64.u32 	%rd4108, %r8675;
	or.b64  	%rd4109, %rd4107, %rd4108;
	cvt.u64.u32 	%rd4110, %r8677;
	add.s64 	%rd4111, %rd4105, %rd4110;
	mul.lo.s64 	%rd4112, %rd7010, %rd7008;
	mul.hi.u64 	%rd4113, %rd7008, %rd7010;
	cvt.u32.u64 	%r8687, %rd4103;
	{ .reg .b32 tmp; mov.b64 {tmp, %r8688}, %rd4103; }
	cvt.u32.u64 	%r8689, %rd4112;
	{ .reg .b32 tmp; mov.b64 {tmp, %r8690}, %rd4112; }
	cvt.u32.u64 	%r8691, %rd4111;
	{ .reg .b32 tmp; mov.b64 {tmp, %r8692}, %rd4111; }
	// begin inline asm
	add.cc.u32  %r8684, %r8687, %r8689;
	addc.cc.u32 %r8685, %r8688, %r8690;
	addc.u32    %r8686, 0, 0;
	add.cc.u32  %r8684, %r8684, %r8691;
	addc.cc.u32 %r8685, %r8685, %r8692;
	addc.u32    %r8686, %r8686, 0;
	
	// end inline asm
	cvt.u64.u32 	%rd4114, %r8685;
	shl.b64 	%rd4115, %rd4114, 32;
	cvt.u64.u32 	%rd4116, %r8684;
	or.b64  	%rd4117, %rd4115, %rd4116;
	cvt.u64.u32 	%rd4118, %r8686;
	add.s64 	%rd4119, %rd4113, %rd4118;
	mul.lo.s64 	%rd4120, %rd7010, %rd7009;
	mul.hi.u64 	%rd4121, %rd7009, %rd7010;
	cvt.u32.u64 	%r8696, %rd4119;
	{ .reg .b32 tmp; mov.b64 {tmp, %r8697}, %rd4119; }
	cvt.u32.u64 	%r8698, %rd4120;
	{ .reg .b32 tmp; mov.b64 {tmp, %r8699}, %rd4120; }
	// begin inline asm
	add.cc.u32  %r8693, %r8696, %r8698;
	addc.cc.u32 %r8694, %r8697, %r8699;
	addc.u32    %r8695, 0, 0;
	add.cc.u32  %r8693, %r8693, %r8926;
	addc.cc.u32 %r8694, %r8694, %r8926;
	addc.u32    %r8695, %r8695, 0;
	
	// end inline asm
	cvt.u64.u32 	%rd4122, %r8694;
	shl.b64 	%rd4123, %rd4122, 32;
	cvt.u64.u32 	%rd4124, %r8693;
	or.b64  	%rd4125, %rd4123, %rd4124;
	cvt.u64.u32 	%rd4126, %r8695;
	add.s64 	%rd4127, %rd4121, %rd4126;
	mov.b64 	{%r8927, %r8928}, %rd4097;
	mov.b64 	{%r8929, %r8930}, %rd4087;
	shf.l.wrap.b32 	%r8931, %r8930, %r8927, 1;
	shf.l.wrap.b32 	%r8932, %r8927, %r8928, 1;
	mov.b64 	%rd4128, {%r8931, %r8932};
	mov.b64 	{%r8933, %r8934}, %rd4109;
	mov.b64 	{%r8935, %r8936}, %rd4095;
	shf.l.wrap.b32 	%r8937, %r8936, %r8933, 1;
	shf.l.wrap.b32 	%r8938, %r8933, %r8934, 1;
	mov.b64 	%rd4129, {%r8937, %r8938};
	mov.b64 	{%r8939, %r8940}, %rd4117;
	mov.b64 	{%r8941, %r8942}, %rd4107;
	shf.l.wrap.b32 	%r8943, %r8942, %r8939, 1;
	shf.l.wrap.b32 	%r8944, %r8939, %r8940, 1;
	mov.b64 	%rd4130, {%r8943, %r8944};
	mov.b64 	{%r8945, %r8946}, %rd4125;
	mov.b64 	{%r8947, %r8948}, %rd4115;
	shf.l.wrap.b32 	%r8949, %r8948, %r8945, 1;
	shf.l.wrap.b32 	%r8950, %r8945, %r8946, 1;
	mov.b64 	%rd4131, {%r8949, %r8950};
	shr.u64 	%rd4132, %rd4127, 63;
	mov.b64 	{%r8951, %r8952}, %rd4127;
	mov.b64 	{%r8953, %r8954}, %rd4123;
	shf.l.wrap.b32 	%r8955, %r8954, %r8951, 1;
	shf.l.wrap.b32 	%r8956, %r8951, %r8952, 1;
	mov.b64 	%rd4133, {%r8955, %r8956};
	mul.lo.s64 	%rd4134, %rd7007, %rd7007;
	mul.hi.u64 	%rd4135, %rd7007, %rd7007;
	cvt.u32.u64 	%r8711, %rd4134;
	{ .reg .b32 tmp; mov.b64 {tmp, %r8712}, %rd4134; }
	cvt.u32.u64 	%r8713, %rd4135;
	{ .reg .b32 tmp; mov.b64 {tmp, %r8714}, %rd4135; }
	// begin inline asm
	add.cc.u32   %r8702, %r8926, %r8711;
	addc.cc.u32  %r8703, %r8926, %r8712;
	addc.cc.u32  %r8704, %r8926, %r8713;
	addc.cc.u32  %r8705, %r8926, %r8714;
	addc.u32     %r8706, 0, 0;
	
	// end inline asm
	mul.lo.s64 	%rd4136, %rd7008, %rd7008;
	mul.hi.u64 	%rd4137, %rd7008, %rd7008;
	cvt.u32.u64 	%r8724, %rd4136;
	{ .reg .b32 tmp; mov.b64 {tmp, %r8725}, %rd4136; }
	cvt.u32.u64 	%r8726, %rd4137;
	{ .reg .b32 tmp; mov.b64 {tmp, %r8727}, %rd4137; }
	// begin inline asm
	add.cc.u32   %r8715, %r8706, %r8724;
	addc.cc.u32  %r8716, %r8926, %r8725;
	addc.cc.u32  %r8717, %r8926, %r8726;
	addc.cc.u32  %r8718, %r8926, %r8727;
	addc.u32     %r8719, 0, 0;
	
	// end inline asm
	mul.lo.s64 	%rd4138, %rd7009, %rd7009;
	mul.hi.u64 	%rd4139, %rd7009, %rd7009;
	cvt.u32.u64 	%r8737, %rd4138;
	{ .reg .b32 tmp; mov.b64 {tmp, %r8738}, %rd4138; }
	cvt.u32.u64 	%r8739, %rd4139;
	{ .reg .b32 tmp; mov.b64 {tmp, %r8740}, %rd4139; }
	// begin inline asm
	add.cc.u32   %r8728, %r8719, %r8737;
	addc.cc.u32  %r8729, %r8926, %r8738;
	addc.cc.u32  %r8730, %r8926, %r8739;
	addc.cc.u32  %r8731, %r8926, %r8740;
	addc.u32     %r8732, 0, 0;
	
	// end inline asm
	mul.lo.s64 	%rd4140, %rd7010, %rd7010;
	mul.hi.u64 	%rd4141, %rd7010, %rd7010;
	cvt.u32.u64 	%r8750, %rd4140;
	{ .reg .b32 tmp; mov.b64 {tmp, %r8751}, %rd4140; }
	cvt.u32.u64 	%r8752, %rd4141;
	{ .reg .b32 tmp; mov.b64 {tmp, %r8753}, %rd4141; }
	// begin inline asm
	add.cc.u32   %r8741, %r8732, %r8750;
	addc.cc.u32  %r8742, %r8926, %r8751;
	addc.cc.u32  %r8743, %r8926, %r8752;
	addc.cc.u32  %r8744, %r8926, %r8753;
	addc.u32     %r8745, 0, 0;
	
	// end inline asm
	shl.b32 	%r8788, %r8648, 1;
	shr.u64 	%rd4142, %rd4089, 31;
	cvt.u32.u64 	%r8789, %rd4142;
	cvt.u32.u64 	%r8790, %rd4128;
	{ .reg .b32 tmp; mov.b64 {tmp, %r8791}, %rd4128; }
	cvt.u32.u64 	%r8792, %rd4129;
	{ .reg .b32 tmp; mov.b64 {tmp, %r8793}, %rd4129; }
	cvt.u32.u64 	%r8794, %rd4130;
	{ .reg .b32 tmp; mov.b64 {tmp, %r8795}, %rd4130; }
	cvt.u32.u64 	%r8796, %rd4131;
	{ .reg .b32 tmp; mov.b64 {tmp, %r8797}, %rd4131; }
	cvt.u32.u64 	%r8798, %rd4133;
	{ .reg .b32 tmp; mov.b64 {tmp, %r8799}, %rd4133; }
	cvt.u32.u64 	%r8800, %rd4132;
	// begin inline asm
	add.cc.u32   %r8754,  %r8702, %r8926;
	addc.cc.u32  %r8755,  %r8703, %r8926;
	addc.cc.u32  %r8756,  %r8704, %r8788;
	addc.cc.u32  %r8757,  %r8705, %r8789;
	addc.cc.u32  %r8758,  %r8715, %r8790;
	addc.cc.u32  %r8759,  %r8716, %r8791;
	addc.cc.u32  %r8760,  %r8717, %r8792;
	addc.cc.u32  %r8761,  %r8718, %r8793;
	addc.cc.u32  %r8762,  %r8728, %r8794;
	addc.cc.u32  %r8763,  %r8729, %r8795;
	addc.cc.u32  %r8764, %r8730, %r8796;
	addc.cc.u32  %r8765, %r8731, %r8797;
	addc.cc.u32  %r8766, %r8741, %r8798;
	addc.cc.u32  %r8767, %r8742, %r8799;
	addc.cc.u32  %r8768, %r8743, %r8800;
	addc.u32     %r8769, %r8744, %r8926;
	
	// end inline asm
	cvt.u64.u32 	%rd4143, %r8763;
	shl.b64 	%rd4144, %rd4143, 32;
	cvt.u64.u32 	%rd4145, %r8762;
	or.b64  	%rd4146, %rd4144, %rd4145;
	cvt.u64.u32 	%rd4147, %r8765;
	shl.b64 	%rd4148, %rd4147, 32;
	cvt.u64.u32 	%rd4149, %r8764;
	or.b64  	%rd4150, %rd4148, %rd4149;
	cvt.u64.u32 	%rd4151, %r8767;
	shl.b64 	%rd4152, %rd4151, 32;
	cvt.u64.u32 	%rd4153, %r8766;
	or.b64  	%rd4154, %rd4152, %rd4153;
	cvt.u64.u32 	%rd4155, %r8769;
	shl.b64 	%rd4156, %rd4155, 32;
	cvt.u64.u32 	%rd4157, %r8768;
	or.b64  	%rd4158, %rd4156, %rd4157;
	mov.b64 	{%r8957, %r8958}, %rd4149;
	mov.b64 	{%r8959, %r8960}, %rd4144;
	mov.b64 	%rd4159, {%r8960, %r8957};
	mov.b64 	{%r8961, %r8962}, %rd4153;
	mov.b64 	{%r8963, %r8964}, %rd4148;
	mov.b64 	%rd4160, {%r8964, %r8961};
	mov.b64 	{%r8965, %r8966}, %rd4157;
	mov.b64 	{%r8967, %r8968}, %rd4152;
	mov.b64 	%rd4161, {%r8968, %r8965};
	mul.lo.s64 	%rd4162, %rd4146, 977;
	mov.b64 	%rd4163, 977;
	mul.hi.u64 	%rd4164, %rd4146, %rd4163;
	cvt.u32.u64 	%r8805, %rd4162;
	{ .reg .b32 tmp; mov.b64 {tmp, %r8806}, %rd4162; }
	// begin inline asm
	add.cc.u32  %r8802, %r8805, %r8926;
	addc.cc.u32 %r8803, %r8806, %r8926;
	addc.u32    %r8804, 0, 0;
	
	// end inline asm
	cvt.u64.u32 	%rd4165, %r8804;
	add.s64 	%rd4166, %rd4164, %rd4165;
	mul.lo.s64 	%rd4167, %rd4150, 977;
	mul.hi.u64 	%rd4168, %rd4150, %rd4163;
	cvt.u32.u64 	%r8812, %rd4167;
	{ .reg .b32 tmp; mov.b64 {tmp, %r8813}, %rd4167; }
	cvt.u32.u64 	%r8814, %rd4166;
	{ .reg .b32 tmp; mov.b64 {tmp, %r8815}, %rd4166; }
	// begin inline asm
	add.cc.u32  %r8809, %r8812, %r8814;
	addc.cc.u32 %r8810, %r8813, %r8815;
	addc.u32    %r8811, 0, 0;
	
	// end inline asm
	cvt.u64.u32 	%rd4169, %r8811;
	add.s64 	%rd4170, %rd4168, %rd4169;
	mul.lo.s64 	%rd4171, %rd4154, 977;
	mul.hi.u64 	%rd4172, %rd4154, %rd4163;
	cvt.u32.u64 	%r8819, %rd4171;
	{ .reg .b32 tmp; mov.b64 {tmp, %r8820}, %rd4171; }
	cvt.u32.u64 	%r8821, %rd4170;
	{ .reg .b32 tmp; mov.b64 {tmp, %r8822}, %rd4170; }
	// begin inline asm
	add.cc.u32  %r8816, %r8819, %r8821;
	addc.cc.u32 %r8817, %r8820, %r8822;
	addc.u32    %r8818, 0, 0;
	
	// end inline asm
	cvt.u64.u32 	%rd4173, %r8818;
	add.s64 	%rd4174, %rd4172, %rd4173;
	mul.lo.s64 	%rd4175, %rd4158, 977;
	mul.hi.u64 	%rd4176, %rd4158, %rd4163;
	cvt.u32.u64 	%r8826, %rd4175;
	{ .reg .b32 tmp; mov.b64 {tmp, %r8827}, %rd4175; }
	cvt.u32.u64 	%r8828, %rd4174;
	{ .reg .b32 tmp; mov.b64 {tmp, %r8829}, %rd4174; }
	// begin inline asm
	add.cc.u32  %r8823, %r8826, %r8828;
	addc.cc.u32 %r8824, %r8827, %r8829;
	addc.u32    %r8825, 0, 0;
	
	// end inline asm
	cvt.u64.u32 	%rd4177, %r8825;
	add.s64 	%rd4178, %rd4176, %rd4177;
	cvt.u32.u64 	%r8843, %rd4159;
	{ .reg .b32 tmp; mov.b64 {tmp, %r8844}, %rd4159; }
	cvt.u32.u64 	%r8845, %rd4160;
	{ .reg .b32 tmp; mov.b64 {tmp, %r8846}, %rd4160; }
	cvt.u32.u64 	%r8847, %rd4161;
	{ .reg .b32 tmp; mov.b64 {tmp, %r8848}, %rd4161; }
	cvt.u32.u64 	%r8859, %rd4178;
	{ .reg .b32 tmp; mov.b64 {tmp, %r8860}, %rd4178; }
	// begin inline asm
	add.cc.u32   %r8830, %r8926, %r8802;
	addc.cc.u32  %r8831, %r8762, %r8803;
	addc.cc.u32  %r8832, %r8843, %r8809;
	addc.cc.u32  %r8833, %r8844, %r8810;
	addc.cc.u32  %r8834, %r8845, %r8816;
	addc.cc.u32  %r8835, %r8846, %r8817;
	addc.cc.u32  %r8836, %r8847, %r8823;
	addc.cc.u32  %r8837, %r8848, %r8824;
	addc.cc.u32  %r8838, %r8769, %r8859;
	addc.cc.u32  %r8839, %r8926, %r8860;
	addc.u32     %r8840, 0, 0;
	
	// end inline asm
	cvt.u64.u32 	%rd4179, %r8839;
	shl.b64 	%rd4180, %rd4179, 32;
	cvt.u64.u32 	%rd4181, %r8838;
	or.b64  	%rd4182, %rd4180, %rd4181;
	mul.lo.s64 	%rd4183, %rd4182, 977;
	mul.hi.u64 	%rd4184, %rd4182, %rd4163;
	cvt.u32.u64 	%r8870, %rd4183;
	{ .reg .b32 tmp; mov.b64 {tmp, %r8871}, %rd4183; }
	cvt.u32.u64 	%r8872, %rd4184;
	{ .reg .b32 tmp; mov.b64 {tmp, %r8873}, %rd4184; }
	// begin inline asm
	add.cc.u32   %r8861, %r8926, %r8870;
	addc.cc.u32  %r8862, %r8838, %r8871;
	addc.cc.u32  %r8863, %r8839, %r8872;
	addc.cc.u32  %r8864, %r8926, %r8873;
	addc.u32     %r8865, 0, 0;
	
	// end inline asm
	// begin inline asm
	add.cc.u32   %r8874, %r8830, %r8861;
	addc.cc.u32  %r8875, %r8831, %r8862;
	addc.cc.u32  %r8876, %r8832, %r8863;
	addc.cc.u32  %r8877, %r8833, %r8864;
	addc.cc.u32  %r8878, %r8834, %r8865;
	addc.cc.u32  %r8879, %r8835, 0;
	addc.cc.u32  %r8880, %r8836, 0;
	addc.cc.u32  %r8881, %r8837, 0;
	addc.u32     %r8882, 0, 0;
	
	// end inline asm
	// begin inline asm
	add.cc.u32   %r8896, %r8754, %r8874;
	addc.cc.u32  %r8897, %r8755, %r8875;
	addc.cc.u32  %r8898, %r8756, %r8876;
	addc.cc.u32  %r8899, %r8757, %r8877;
	addc.cc.u32  %r8900, %r8758, %r8878;
	addc.cc.u32  %r8901, %r8759, %r8879;
	addc.cc.u32  %r8902, %r8760, %r8880;
	addc.cc.u32  %r8903, %r8761, %r8881;
	addc.cc.u32  %r8904, %r8926, %r8882;
	addc.cc.u32  %r8905, %r8926, %r8926;
	addc.u32     %r8906, 0, 0;
	
	// end inline asm
	cvt.u64.u32 	%rd4185, %r8897;
	shl.b64 	%rd4186, %rd4185, 32;
	cvt.u64.u32 	%rd4187, %r8896;
	or.b64  	%rd7007, %rd4186, %rd4187;
	cvt.u64.u32 	%rd4188, %r8899;
	shl.b64 	%rd4189, %rd4188, 32;
	cvt.u64.u32 	%rd4190, %r8898;
	or.b64  	%rd7008, %rd4189, %rd4190;
	cvt.u64.u32 	%rd4191, %r8901;
	shl.b64 	%rd4192, %rd4191, 32;
	cvt.u64.u32 	%rd4193, %r8900;
	or.b64  	%rd7009, %rd4192, %rd4193;
	cvt.u64.u32 	%rd4194, %r8903;
	shl.b64 	%rd4195, %rd4194, 32;
	cvt.u64.u32 	%rd4196, %r8902;
	or.b64  	%rd7010, %rd4195, %rd4196;
	cvt.u64.u32 	%rd4197, %r8905;
	shl.b64 	%rd4198, %rd4197, 32;
	cvt.u64.u32 	%rd4199, %r8904;
	or.b64  	%rd7011, %rd4198, %rd4199;
$L__BB0_94:
	setp.ne.s64 	%p117, %rd7011, 0;
	@%p117 bra 	$L__BB0_182;
	and.b64  	%rd4200, %rd7010, %rd7009;
	and.b64  	%rd4201, %rd4200, %rd7008;
	setp.eq.s64 	%p118, %rd4201, -1;
	setp.gt.u64 	%p119, %rd7007, -4294968274;
	and.pred  	%p120, %p118, %p119;
	@%p120 bra 	$L__BB0_182;
	add.s32 	%r15388, %r15388, 1;
	setp.eq.s32 	%p121, %r15388, 44;
	@%p121 bra 	$L__BB0_97;
	bra.uni 	$L__BB0_93;
$L__BB0_97:
	mul.lo.s64 	%rd4202, %rd6955, %rd7007;
	mul.hi.u64 	%rd4203, %rd7007, %rd6955;
	cvt.u32.u64 	%r8974, %rd4202;
	{ .reg .b32 tmp; mov.b64 {tmp, %r8975}, %rd4202; }
	mov.b32 	%r9237, 0;
	// begin inline asm
	add.cc.u32  %r8969, %r9237, %r8974;
	addc.cc.u32 %r8970, %r9237, %r8975;
	addc.u32    %r8971, 0, 0;
	add.cc.u32  %r8969, %r8969, %r9237;
	addc.cc.u32 %r8970, %r8970, %r9237;
	addc.u32    %r8971, %r8971, 0;
	
	// end inline asm
	cvt.u64.u32 	%rd4204, %r8971;
	add.s64 	%rd4205, %rd4203, %rd4204;
	mul.lo.s64 	%rd4206, %rd6956, %rd7007;
	mul.hi.u64 	%rd4207, %rd7007, %rd6956;
	cvt.u32.u64 	%r8983, %rd4206;
	{ .reg .b32 tmp; mov.b64 {tmp, %r8984}, %rd4206; }
	cvt.u32.u64 	%r8985, %rd4205;
	{ .reg .b32 tmp; mov.b64 {tmp, %r8986}, %rd4205; }
	// begin inline asm
	add.cc.u32  %r8978, %r9237, %r8983;
	addc.cc.u32 %r8979, %r9237, %r8984;
	addc.u32    %r8980, 0, 0;
	add.cc.u32  %r8978, %r8978, %r8985;
	addc.cc.u32 %r8979, %r8979, %r8986;
	addc.u32    %r8980, %r8980, 0;
	
	// end inline asm
	cvt.u64.u32 	%rd4208, %r8980;
	add.s64 	%rd4209, %rd4207, %rd4208;
	mul.lo.s64 	%rd4210, %rd6957, %rd7007;
	mul.hi.u64 	%rd4211, %rd7007, %rd6957;
	cvt.u32.u64 	%r8992, %rd4210;
	{ .reg .b32 tmp; mov.b64 {tmp, %r8993}, %rd4210; }
	cvt.u32.u64 	%r8994, %rd4209;
	{ .reg .b32 tmp; mov.b64 {tmp, %r8995}, %rd4209; }
	// begin inline asm
	add.cc.u32  %r8987, %r9237, %r8992;
	addc.cc.u32 %r8988, %r9237, %r8993;
	addc.u32    %r8989, 0, 0;
	add.cc.u32  %r8987, %r8987, %r8994;
	addc.cc.u32 %r8988, %r8988, %r8995;
	addc.u32    %r8989, %r8989, 0;
	
	// end inline asm
	cvt.u64.u32 	%rd4212, %r8989;
	add.s64 	%rd4213, %rd4211, %rd4212;
	mul.lo.s64 	%rd4214, %rd6958, %rd7007;
	mul.hi.u64 	%rd4215, %rd7007, %rd6958;
	cvt.u32.u64 	%r9001, %rd4214;
	{ .reg .b32 tmp; mov.b64 {tmp, %r9002}, %rd4214; }
	cvt.u32.u64 	%r9003, %rd4213;
	{ .reg .b32 tmp; mov.b64 {tmp, %r9004}, %rd4213; }
	// begin inline asm
	add.cc.u32  %r8996, %r9237, %r9001;
	addc.cc.u32 %r8997, %r9237, %r9002;
	addc.u32    %r8998, 0, 0;
	add.cc.u32  %r8996, %r8996, %r9003;
	addc.cc.u32 %r8997, %r8997, %r9004;
	addc.u32    %r8998, %r8998, 0;
	
	// end inline asm
	cvt.u64.u32 	%rd4216, %r8998;
	add.s64 	%rd4217, %rd4215, %rd4216;
	mul.lo.s64 	%rd4218, %rd6955, %rd7008;
	mul.hi.u64 	%rd4219, %rd7008, %rd6955;
	cvt.u32.u64 	%r9010, %rd4218;
	{ .reg .b32 tmp; mov.b64 {tmp, %r9011}, %rd4218; }
	// begin inline asm
	add.cc.u32  %r9005, %r8978, %r9010;
	addc.cc.u32 %r9006, %r8979, %r9011;
	addc.u32    %r9007, 0, 0;
	add.cc.u32  %r9005, %r9005, %r9237;
	addc.cc.u32 %r9006, %r9006, %r9237;
	addc.u32    %r9007, %r9007, 0;
	
	// end inline asm
	cvt.u64.u32 	%rd4220, %r9007;
	add.s64 	%rd4221, %rd4219, %rd4220;
	mul.lo.s64 	%rd4222, %rd6956, %rd7008;
	mul.hi.u64 	%rd4223, %rd7008, %rd6956;
	cvt.u32.u64 	%r9019, %rd4222;
	{ .reg .b32 tmp; mov.b64 {tmp, %r9020}, %rd4222; }
	cvt.u32.u64 	%r9021, %rd4221;
	{ .reg .b32 tmp; mov.b64 {tmp, %r9022}, %rd4221; }
	// begin inline asm
	add.cc.u32  %r9014, %r8987, %r9019;
	addc.cc.u32 %r9015, %r8988, %r9020;
	addc.u32    %r9016, 0, 0;
	add.cc.u32  %r9014, %r9014, %r9021;
	addc.cc.u32 %r9015, %r9015, %r9022;
	addc.u32    %r9016, %r9016, 0;
	
	// end inline asm
	cvt.u64.u32 	%rd4224, %r9016;
	add.s64 	%rd4225, %rd4223, %rd4224;
	mul.lo.s64 	%rd4226, %rd6957, %rd7008;
	mul.hi.u64 	%rd4227, %rd7008, %rd6957;
	cvt.u32.u64 	%r9028, %rd4226;
	{ .reg .b32 tmp; mov.b64 {tmp, %r9029}, %rd4226; }
	cvt.u32.u64 	%r9030, %rd4225;
	{ .reg .b32 tmp; mov.b64 {tmp, %r9031}, %rd4225; }
	// begin inline asm
	add.cc.u32  %r9023, %r8996, %r9028;
	addc.cc.u32 %r9024, %r8997, %r9029;
	addc.u32    %r9025, 0, 0;
	add.cc.u32  %r9023, %r9023, %r9030;
	addc.cc.u32 %r9024, %r9024, %r9031;
	addc.u32    %r9025, %r9025, 0;
	
	// end inline asm
	cvt.u64.u32 	%rd4228, %r9025;
	add.s64 	%rd4229, %rd4227, %rd4228;
	mul.lo.s64 	%rd4230, %rd6958, %rd7008;
	mul.hi.u64 	%rd4231, %rd7008, %rd6958;
	cvt.u32.u64 	%r9035, %rd4217;
	{ .reg .b32 tmp; mov.b64 {tmp, %r9036}, %rd4217; }
	cvt.u32.u64 	%r9037, %rd4230;
	{ .reg .b32 tmp; mov.b64 {tmp, %r9038}, %rd4230; }
	cvt.u32.u64 	%r9039, %rd4229;
	{ .reg .b32 tmp; mov.b64 {tmp, %r9040}, %rd4229; }
	// begin inline asm
	add.cc.u32  %r9032, %r9035, %r9037;
	addc.cc.u32 %r9033, %r9036, %r9038;
	addc.u32    %r9034, 0, 0;
	add.cc.u32  %r9032, %r9032, %r9039;
	addc.cc.u32 %r9033, %r9033, %r9040;
	addc.u32    %r9034, %r9034, 0;
	
	// end inline asm
	cvt.u64.u32 	%rd4232, %r9034;
	add.s64 	%rd4233, %rd4231, %rd4232;
	mul.lo.s64 	%rd4234, %rd6955, %rd7009;
	mul.hi.u64 	%rd4235, %rd7009, %rd6955;
	cvt.u32.u64 	%r9046, %rd4234;
	{ .reg .b32 tmp; mov.b64 {tmp, %r9047}, %rd4234; }
	// begin inline asm
	add.cc.u32  %r9041, %r9014, %r9046;
	addc.cc.u32 %r9042, %r9015, %r9047;
	addc.u32    %r9043, 0, 0;
	add.cc.u32  %r9041, %r9041, %r9237;
	addc.cc.u32 %r9042, %r9042, %r9237;
	addc.u32    %r9043, %r9043, 0;
	
	// end inline asm
	cvt.u64.u32 	%rd4236, %r9043;
	add.s64 	%rd4237, %rd4235, %rd4236;
	mul.lo.s64 	%rd4238, %rd6956, %rd7009;
	mul.hi.u64 	%rd4239, %rd7009, %rd6956;
	cvt.u32.u64 	%r9055, %rd4238;
	{ .reg .b32 tmp; mov.b64 {tmp, %r9056}, %rd4238; }
	cvt.u32.u64 	%r9057, %rd4237;
	{ .reg .b32 tmp; mov.b64 {tmp, %r9058}, %rd4237; }
	// begin inline asm
	add.cc.u32  %r9050, %r9023, %r9055;
	addc.cc.u32 %r9051, %r9024, %r9056;
	addc.u32    %r9052, 0, 0;
	add.cc.u32  %r9050, %r9050, %r9057;
	addc.cc.u32 %r9051, %r9051, %r9058;
	addc.u32    %r9052, %r9052, 0;
	
	// end inline asm
	cvt.u64.u32 	%rd4240, %r9052;
	add.s64 	%rd4241, %rd4239, %rd4240;
	mul.lo.s64 	%rd4242, %rd6957, %rd7009;
	mul.hi.u64 	%rd4243, %rd7009, %rd6957;
	cvt.u32.u64 	%r9064, %rd4242;
	{ .reg .b32 tmp; mov.b64 {tmp, %r9065}, %rd4242; }
	cvt.u32.u64 	%r9066, %rd4241;
	{ .reg .b32 tmp; mov.b64 {tmp, %r9067}, %rd4241; }
	// begin inline asm
	add.cc.u32  %r9059, %r9032, %r9064;
	addc.cc.u32 %r9060, %r9033, %r9065;
	addc.u32    %r9061, 0, 0;
	add.cc.u32  %r9059, %r9059, %r9066;
	addc.cc.u32 %r9060, %r9060, %r9067;
	addc.u32    %r9061, %r9061, 0;
	
	// end inline asm
	cvt.u64.u32 	%rd4244, %r9061;
	add.s64 	%rd4245, %rd4243, %rd4244;
	mul.lo.s64 	%rd4246, %rd6958, %rd7009;
	mul.hi.u64 	%rd4247, %rd7009, %rd6958;
	cvt.u32.u64 	%r9071, %rd4233;
	{ .reg .b32 tmp; mov.b64 {tmp, %r9072}, %rd4233; }
	cvt.u32.u64 	%r9073, %rd4246;
	{ .reg .b32 tmp; mov.b64 {tmp, %r9074}, %rd4246; }
	cvt.u32.u64 	%r9075, %rd4245;
	{ .reg .b32 tmp; mov.b64 {tmp, %r9076}, %rd4245; }
	// begin inline asm
	add.cc.u32  %r9068, %r9071, %r9073;
	addc.cc.u32 %r9069, %r9072, %r9074;
	addc.u32    %r9070, 0, 0;
	add.cc.u32  %r9068, %r9068, %r9075;
	addc.cc.u32 %r9069, %r9069, %r9076;
	addc.u32    %r9070, %r9070, 0;
	
	// end inline asm
	cvt.u64.u32 	%rd4248, %r9070;
	add.s64 	%rd4249, %rd4247, %rd4248;
	mul.lo.s64 	%rd4250, %rd6955, %rd7010;
	mul.hi.u64 	%rd4251, %rd7010, %rd6955;
	cvt.u32.u64 	%r9082, %rd4250;
	{ .reg .b32 tmp; mov.b64 {tmp, %r9083}, %rd4250; }
	// begin inline asm
	add.cc.u32  %r9077, %r9050, %r9082;
	addc.cc.u32 %r9078, %r9051, %r9083;
	addc.u32    %r9079, 0, 0;
	add.cc.u32  %r9077, %r9077, %r9237;
	addc.cc.u32 %r9078, %r9078, %r9237;
	addc.u32    %r9079, %r9079, 0;
	
	// end inline asm
	cvt.u64.u32 	%rd4252, %r9079;
	add.s64 	%rd4253, %rd4251, %rd4252;
	mul.lo.s64 	%rd4254, %rd6956, %rd7010;
	mul.hi.u64 	%rd4255, %rd7010, %rd6956;
	cvt.u32.u64 	%r9091, %rd4254;
	{ .reg .b32 tmp; mov.b64 {tmp, %r9092}, %rd4254; }
	cvt.u32.u64 	%r9093, %rd4253;
	{ .reg .b32 tmp; mov.b64 {tmp, %r9094}, %rd4253; }
	// begin inline asm
	add.cc.u32  %r9086, %r9059, %r9091;
	addc.cc.u32 %r9087, %r9060, %r9092;
	addc.u32    %r9088, 0, 0;
	add.cc.u32  %r9086, %r9086, %r9093;
	addc.cc.u32 %r9087, %r9087, %r9094;
	addc.u32    %r9088, %r9088, 0;
	
	// end inline asm
	cvt.u64.u32 	%rd4256, %r9087;
	shl.b64 	%rd4257, %rd4256, 32;
	cvt.u64.u32 	%rd4258, %r9086;
	or.b64  	%rd4259, %rd4257, %rd4258;
	cvt.u64.u32 	%rd4260, %r9088;
	add.s64 	%rd4261, %rd4255, %rd4260;
	mul.lo.s64 	%rd4262, %rd6957, %rd7010;
	mul.hi.u64 	%rd4263, %rd7010, %rd6957;
	cvt.u32.u64 	%r9100, %rd4262;
	{ .reg .b32 tmp; mov.b64 {tmp, %r9101}, %rd4262; }
	cvt.u32.u64 	%r9102, %rd4261;
	{ .reg .b32 tmp; mov.b64 {tmp, %r9103}, %rd4261; }
	// begin inline asm
	add.cc.u32  %r9095, %r9068, %r9100;
	addc.cc.u32 %r9096, %r9069, %r9101;
	addc.u32    %r9097, 0, 0;
	add.cc.u32  %r9095, %r9095, %r9102;
	addc.cc.u32 %r9096, %r9096, %r9103;
	addc.u32    %r9097, %r9097, 0;
	
	// end inline asm
	cvt.u64.u32 	%rd4264, %r9096;
	shl.b64 	%rd4265, %rd4264, 32;
	cvt.u64.u32 	%rd4266, %r9095;
	or.b64  	%rd4267, %rd4265, %rd4266;
	cvt.u64.u32 	%rd4268, %r9097;
	add.s64 	%rd4269, %rd4263, %rd4268;
	mul.lo.s64 	%rd4270, %rd6958, %rd7010;
	mul.hi.u64 	%rd4271, %rd7010, %rd6958;
	cvt.u32.u64 	%r9107, %rd4249;
	{ .reg .b32 tmp; mov.b64 {tmp, %r9108}, %rd4249; }
	cvt.u32.u64 	%r9109, %rd4270;
	{ .reg .b32 tmp; mov.b64 {tmp, %r9110}, %rd4270; }
	cvt.u32.u64 	%r9111, %rd4269;
	{ .reg .b32 tmp; mov.b64 {tmp, %r9112}, %rd4269; }
	// begin inline asm
	add.cc.u32  %r9104, %r9107, %r9109;
	addc.cc.u32 %r9105, %r9108, %r9110;
	addc.u32    %r9106, 0, 0;
	add.cc.u32  %r9104, %r9104, %r9111;
	addc.cc.u32 %r9105, %r9105, %r9112;
	addc.u32    %r9106, %r9106, 0;
	
	// end inline asm
	cvt.u64.u32 	%rd4272, %r9105;
	shl.b64 	%rd4273, %rd4272, 32;
	cvt.u64.u32 	%rd4274, %r9104;
	or.b64  	%rd4275, %rd4273, %rd4274;
	cvt.u64.u32 	%rd4276, %r9106;
	add.s64 	%rd4277, %rd4271, %rd4276;
	mov.b64 	{%r9238, %r9239}, %rd4266;
	mov.b64 	{%r9240, %r9241}, %rd4257;
	mov.b64 	%rd4278, {%r9241, %r9238};
	mov.b64 	{%r9242, %r9243}, %rd4274;
	mov.b64 	{%r9244, %r9245}, %rd4265;
	mov.b64 	%rd4279, {%r9245, %r9242};
	mov.b64 	{%r9246, %r9247}, %rd4277;
	mov.b64 	{%r9248, %r9249}, %rd4273;
	mov.b64 	%rd4280, {%r9249, %r9246};
	mul.lo.s64 	%rd4281, %rd4259, 977;
	mov.b64 	%rd4282, 977;
	mul.hi.u64 	%rd4283, %rd4259, %rd4282;
	cvt.u32.u64 	%r9116, %rd4281;
	{ .reg .b32 tmp; mov.b64 {tmp, %r9117}, %rd4281; }
	// begin inline asm
	add.cc.u32  %r9113, %r9116, %r9237;
	addc.cc.u32 %r9114, %r9117, %r9237;
	addc.u32    %r9115, 0, 0;
	
	// end inline asm
	cvt.u64.u32 	%rd4284, %r9115;
	add.s64 	%rd4285, %rd4283, %rd4284;
	mul.lo.s64 	%rd4286, %rd4267, 977;
	mul.hi.u64 	%rd4287, %rd4267, %rd4282;
	cvt.u32.u64 	%r9123, %rd4286;
	{ .reg .b32 tmp; mov.b64 {tmp, %r9124}, %rd4286; }
	cvt.u32.u64 	%r9125, %rd4285;
	{ .reg .b32 tmp; mov.b64 {tmp, %r9126}, %rd4285; }
	// begin inline asm
	add.cc.u32  %r9120, %r9123, %r9125;
	addc.cc.u32 %r9121, %r9124, %r9126;
	addc.u32    %r9122, 0, 0;
	
	// end inline asm
	cvt.u64.u32 	%rd4288, %r9122;
	add.s64 	%rd4289, %rd4287, %rd4288;
	mul.lo.s64 	%rd4290, %rd4275, 977;
	mul.hi.u64 	%rd4291, %rd4275, %rd4282;
	cvt.u32.u64 	%r9130, %rd4290;
	{ .reg .b32 tmp; mov.b64 {tmp, %r9131}, %rd4290; }
	cvt.u32.u64 	%r9132, %rd4289;
	{ .reg .b32 tmp; mov.b64 {tmp, %r9133}, %rd4289; }
	// begin inline asm
	add.cc.u32  %r9127, %r9130, %r9132;
	addc.cc.u32 %r9128, %r9131, %r9133;
	addc.u32    %r9129, 0, 0;
	
	// end inline asm
	cvt.u64.u32 	%rd4292, %r9129;
	add.s64 	%rd4293, %rd4291, %rd4292;
	mul.lo.s64 	%rd4294, %rd4277, 977;
	mul.hi.u64 	%rd4295, %rd4277, %rd4282;
	cvt.u32.u64 	%r9137, %rd4294;
	{ .reg .b32 tmp; mov.b64 {tmp, %r9138}, %rd4294; }
	cvt.u32.u64 	%r9139, %rd4293;
	{ .reg .b32 tmp; mov.b64 {tmp, %r9140}, %rd4293; }
	// begin inline asm
	add.cc.u32  %r9134, %r9137, %r9139;
	addc.cc.u32 %r9135, %r9138, %r9140;
	addc.u32    %r9136, 0, 0;
	
	// end inline asm
	cvt.u64.u32 	%rd4296, %r9136;
	add.s64 	%rd4297, %rd4295, %rd4296;
	cvt.u32.u64 	%r9154, %rd4278;
	{ .reg .b32 tmp; mov.b64 {tmp, %r9155}, %rd4278; }
	cvt.u32.u64 	%r9156, %rd4279;
	{ .reg .b32 tmp; mov.b64 {tmp, %r9157}, %rd4279; }
	cvt.u32.u64 	%r9158, %rd4280;
	{ .reg .b32 tmp; mov.b64 {tmp, %r9159}, %rd4280; }
	{ .reg .b32 tmp; mov.b64 {tmp, %r9160}, %rd4277; }
	cvt.u32.u64 	%r9170, %rd4297;
	{ .reg .b32 tmp; mov.b64 {tmp, %r9171}, %rd4297; }
	// begin inline asm
	add.cc.u32   %r9141, %r9237, %r9113;
	addc.cc.u32  %r9142, %r9086, %r9114;
	addc.cc.u32  %r9143, %r9154, %r9120;
	addc.cc.u32  %r9144, %r9155, %r9121;
	addc.cc.u32  %r9145, %r9156, %r9127;
	addc.cc.u32  %r9146, %r9157, %r9128;
	addc.cc.u32  %r9147, %r9158, %r9134;
	addc.cc.u32  %r9148, %r9159, %r9135;
	addc.cc.u32  %r9149, %r9160, %r9170;
	addc.cc.u32  %r9150, %r9237, %r9171;
	addc.u32     %r9151, 0, 0;
	
	// end inline asm
	cvt.u64.u32 	%rd4298, %r9150;
	shl.b64 	%rd4299, %rd4298, 32;
	cvt.u64.u32 	%rd4300, %r9149;
	or.b64  	%rd4301, %rd4299, %rd4300;
	mul.lo.s64 	%rd4302, %rd4301, 977;
	mul.hi.u64 	%rd4303, %rd4301, %rd4282;
	cvt.u32.u64 	%r9181, %rd4302;
	{ .reg .b32 tmp; mov.b64 {tmp, %r9182}, %rd4302; }
	cvt.u32.u64 	%r9183, %rd4303;
	{ .reg .b32 tmp; mov.b64 {tmp, %r9184}, %rd4303; }
	// begin inline asm
	add.cc.u32   %r9172, %r9237, %r9181;
	addc.cc.u32  %r9173, %r9149, %r9182;
	addc.cc.u32  %r9174, %r9150, %r9183;
	addc.cc.u32  %r9175, %r9237, %r9184;
	addc.u32     %r9176, 0, 0;
	
	// end inline asm
	// begin inline asm
	add.cc.u32   %r9185, %r9141, %r9172;
	addc.cc.u32  %r9186, %r9142, %r9173;
	addc.cc.u32  %r9187, %r9143, %r9174;
	addc.cc.u32  %r9188, %r9144, %r9175;
	addc.cc.u32  %r9189, %r9145, %r9176;
	addc.cc.u32  %r9190, %r9146, 0;
	addc.cc.u32  %r9191, %r9147, 0;
	addc.cc.u32  %r9192, %r9148, 0;
	addc.u32     %r9193, 0, 0;
	
	// end inline asm
	// begin inline asm
	add.cc.u32   %r9207, %r8969, %r9185;
	addc.cc.u32  %r9208, %r8970, %r9186;
	addc.cc.u32  %r9209, %r9005, %r9187;
	addc.cc.u32  %r9210, %r9006, %r9188;
	addc.cc.u32  %r9211, %r9041, %r9189;
	addc.cc.u32  %r9212, %r9042, %r9190;
	addc.cc.u32  %r9213, %r9077, %r9191;
	addc.cc.u32  %r9214, %r9078, %r9192;
	addc.cc.u32  %r9215, %r9237, %r9193;
	addc.cc.u32  %r9216, %r9237, %r9237;
	addc.u32     %r9217, 0, 0;
	
	// end inline asm
	cvt.u64.u32 	%rd4304, %r9208;
	shl.b64 	%rd4305, %rd4304, 32;
	cvt.u64.u32 	%rd4306, %r9207;
	or.b64  	%rd7012, %rd4305, %rd4306;
	cvt.u64.u32 	%rd4307, %r9210;
	shl.b64 	%rd4308, %rd4307, 32;
	cvt.u64.u32 	%rd4309, %r9209;
	or.b64  	%rd7013, %rd4308, %rd4309;
	cvt.u64.u32 	%rd4310, %r9212;
	shl.b64 	%rd4311, %rd4310, 32;
	cvt.u64.u32 	%rd4312, %r9211;
	or.b64  	%rd7014, %rd4311, %rd4312;
	cvt.u64.u32 	%rd4313, %r9214;
	shl.b64 	%rd4314, %rd4313, 32;
	cvt.u64.u32 	%rd4315, %r9213;
	or.b64  	%rd7015, %rd4314, %rd4315;
	cvt.u64.u32 	%rd4316, %r9216;
	shl.b64 	%rd4317, %rd4316, 32;
	cvt.u64.u32 	%rd4318, %r9215;
	or.b64  	%rd7016, %rd4317, %rd4318;
$L__BB0_98:
	setp.ne.s64 	%p122, %rd7016, 0;
	@%p122 bra 	$L__BB0_183;
	and.b64  	%rd4319, %rd7015, %rd7014;
	and.b64  	%rd4320, %rd4319, %rd7013;
	setp.eq.s64 	%p123, %rd4320, -1;
	setp.gt.u64 	%p124, %rd7012, -4294968274;
	and.pred  	%p125, %p123, %p124;
	@%p125 bra 	$L__BB0_183;
	mul.lo.s64 	%rd4321, %rd7013, %rd7012;
	mul.hi.u64 	%rd4322, %rd7012, %rd7013;
	cvt.u32.u64 	%r9255, %rd4321;
	{ .reg .b32 tmp; mov.b64 {tmp, %r9256}, %rd4321; }
	mov.b32 	%r9528, 0;
	// begin inline asm
	add.cc.u32  %r9250, %r9528, %r9255;
	addc.cc.u32 %r9251, %r9528, %r9256;
	addc.u32    %r9252, 0, 0;
	add.cc.u32  %r9250, %r9250, %r9528;
	addc.cc.u32 %r9251, %r9251, %r9528;
	addc.u32    %r9252, %r9252, 0;
	
	// end inline asm
	cvt.u64.u32 	%rd4323, %r9251;
	shl.b64 	%rd4324, %rd4323, 32;
	cvt.u64.u32 	%rd4325, %r9250;
	or.b64  	%rd4326, %rd4324, %rd4325;
	cvt.u64.u32 	%rd4327, %r9252;
	add.s64 	%rd4328, %rd4322, %rd4327;
	mul.lo.s64 	%rd4329, %rd7014, %rd7012;
	mul.hi.u64 	%rd4330, %rd7012, %rd7014;
	cvt.u32.u64 	%r9264, %rd4329;
	{ .reg .b32 tmp; mov.b64 {tmp, %r9265}, %rd4329; }
	cvt.u32.u64 	%r9266, %rd4328;
	{ .reg .b32 tmp; mov.b64 {tmp, %r9267}, %rd4328; }
	// begin inline asm
	add.cc.u32  %r9259, %r9528, %r9264;
	addc.cc.u32 %r9260, %r9528, %r9265;
	addc.u32    %r9261, 0, 0;
	add.cc.u32  %r9259, %r9259, %r9266;
	addc.cc.u32 %r9260, %r9260, %r9267;
	addc.u32    %r9261, %r9261, 0;
	
	// end inline asm
	cvt.u64.u32 	%rd4331, %r9260;
	shl.b64 	%rd4332, %rd4331, 32;
	cvt.u64.u32 	%rd4333, %r9259;
	or.b64  	%rd4334, %rd4332, %rd4333;
	cvt.u64.u32 	%rd4335, %r9261;
	add.s64 	%rd4336, %rd4330, %rd4335;
	mul.lo.s64 	%rd4337, %rd7015, %rd7012;
	mul.hi.u64 	%rd4338, %rd7012, %rd7015;
	cvt.u32.u64 	%r9273, %rd4337;
	{ .reg .b32 tmp; mov.b64 {tmp, %r9274}, %rd4337; }
	cvt.u32.u64 	%r9275, %rd4336;
	{ .reg .b32 tmp; mov.b64 {tmp, %r9276}, %rd4336; }
	// begin inline asm
	add.cc.u32  %r9268, %r9528, %r9273;
	addc.cc.u32 %r9269, %r9528, %r9274;
	addc.u32    %r9270, 0, 0;
	add.cc.u32  %r9268, %r9268, %r9275;
	addc.cc.u32 %r9269, %r9269, %r9276;
	addc.u32    %r9270, %r9270, 0;
	
	// end inline asm
	cvt.u64.u32 	%rd4339, %r9270;
	add.s64 	%rd4340, %rd4338, %rd4339;
	mul.lo.s64 	%rd4341, %rd7014, %rd7013;
	mul.hi.u64 	%rd4342, %rd7013, %rd7014;
	cvt.u32.u64 	%r9282, %rd4341;
	{ .reg .b32 tmp; mov.b64 {tmp, %r9283}, %rd4341; }
	// begin inline asm
	add.cc.u32  %r9277, %r9268, %r9282;
	addc.cc.u32 %r9278, %r9269, %r9283;
	addc.u32    %r9279, 0, 0;
	add.cc.u32  %r9277, %r9277, %r9528;
	addc.cc.u32 %r9278, %r9278, %r9528;
	addc.u32    %r9279, %r9279, 0;
	
	// end inline asm
	cvt.u64.u32 	%rd4343, %r9278;
	shl.b64 	%rd4344, %rd4343, 32;
	cvt.u64.u32 	%rd4345, %r9277;
	or.b64  	%rd4346, %rd4344, %rd4345;
	cvt.u64.u32 	%rd4347, %r9279;
	add.s64 	%rd4348, %rd4342, %rd4347;
	mul.lo.s64 	%rd4349, %rd7015, %rd7013;
	mul.hi.u64 	%rd4350, %rd7013, %rd7015;
	cvt.u32.u64 	%r9289, %rd4340;
	{ .reg .b32 tmp; mov.b64 {tmp, %r9290}, %rd4340; }
	cvt.u32.u64 	%r9291, %rd4349;
	{ .reg .b32 tmp; mov.b64 {tmp, %r9292}, %rd4349; }
	cvt.u32.u64 	%r9293, %rd4348;
	{ .reg .b32 tmp; mov.b64 {tmp, %r9294}, %rd4348; }
	// begin inline asm
	add.cc.u32  %r9286, %r9289, %r9291;
	addc.cc.u32 %r9287, %r9290, %r9292;
	addc.u32    %r9288, 0, 0;
	add.cc.u32  %r9286, %r9286, %r9293;
	addc.cc.u32 %r9287, %r9287, %r9294;
	addc.u32    %r9288, %r9288, 0;
	
	// end inline asm
	cvt.u64.u32 	%rd4351, %r9287;
	shl.b64 	%rd4352, %rd4351, 32;
	cvt.u64.u32 	%rd4353, %r9286;
	or.b64  	%rd4354, %rd4352, %rd4353;
	cvt.u64.u32 	%rd4355, %r9288;
	add.s64 	%rd4356, %rd4350, %rd4355;
	mul.lo.s64 	%rd4357, %rd7015, %rd7014;
	mul.hi.u64 	%rd4358, %rd7014, %rd7015;
	cvt.u32.u64 	%r9298, %rd4356;
	{ .reg .b32 tmp; mov.b64 {tmp, %r9299}, %rd4356; }
	cvt.u32.u64 	%r9300, %rd4357;
	{ .reg .b32 tmp; mov.b64 {tmp, %r9301}, %rd4357; }
	// begin inline asm
	add.cc.u32  %r9295, %r9298, %r9300;
	addc.cc.u32 %r9296, %r9299, %r9301;
	addc.u32    %r9297, 0, 0;
	add.cc.u32  %r9295, %r9295, %r9528;
	addc.cc.u32 %r9296, %r9296, %r9528;
	addc.u32    %r9297, %r9297, 0;
	
	// end inline asm
	cvt.u64.u32 	%rd4359, %r9296;
	shl.b64 	%rd4360, %rd4359, 32;
	cvt.u64.u32 	%rd4361, %r9295;
	or.b64  	%rd4362, %rd4360, %rd4361;
	cvt.u64.u32 	%rd4363, %r9297;
	add.s64 	%rd4364, %rd4358, %rd4363;
	mov.b64 	{%r9529, %r9530}, %rd4334;
	mov.b64 	{%r9531, %r9532}, %rd4324;
	shf.l.wrap.b32 	%r9533, %r9532, %r9529, 1;
	shf.l.wrap.b32 	%r9534, %r9529, %r9530, 1;
	mov.b64 	%rd4365, {%r9533, %r9534};
	mov.b64 	{%r9535, %r9536}, %rd4346;
	mov.b64 	{%r9537, %r9538}, %rd4332;
	shf.l.wrap.b32 	%r9539, %r9538, %r9535, 1;
	shf.l.wrap.b32 	%r9540, %r9535, %r9536, 1;
	mov.b64 	%rd4366, {%r9539, %r9540};
	mov.b64 	{%r9541, %r9542}, %rd4354;
	mov.b64 	{%r9543, %r9544}, %rd4344;
	shf.l.wrap.b32 	%r9545, %r9544, %r9541, 1;
	shf.l.wrap.b32 	%r9546, %r9541, %r9542, 1;
	mov.b64 	%rd4367, {%r9545, %r9546};
	mov.b64 	{%r9547, %r9548}, %rd4362;
	mov.b64 	{%r9549, %r9550}, %rd4352;
	shf.l.wrap.b32 	%r9551, %r9550, %r9547, 1;
	shf.l.wrap.b32 	%r9552, %r9547, %r9548, 1;
	mov.b64 	%rd4368, {%r9551, %r9552};
	shr.u64 	%rd4369, %rd4364, 63;
	mov.b64 	{%r9553, %r9554}, %rd4364;
	mov.b64 	{%r9555, %r9556}, %rd4360;
	shf.l.wrap.b32 	%r9557, %r9556, %r9553, 1;
	shf.l.wrap.b32 	%r9558, %r9553, %r9554, 1;
	mov.b64 	%rd4370, {%r9557, %r9558};
	mul.lo.s64 	%rd4371, %rd7012, %rd7012;
	mul.hi.u64 	%rd4372, %rd7012, %rd7012;
	cvt.u32.u64 	%r9313, %rd4371;
	{ .reg .b32 tmp; mov.b64 {tmp, %r9314}, %rd4371; }
	cvt.u32.u64 	%r9315, %rd4372;
	{ .reg .b32 tmp; mov.b64 {tmp, %r9316}, %rd4372; }
	// begin inline asm
	add.cc.u32   %r9304, %r9528, %r9313;
	addc.cc.u32  %r9305, %r9528, %r9314;
	addc.cc.u32  %r9306, %r9528, %r9315;
	addc.cc.u32  %r9307, %r9528, %r9316;
	addc.u32     %r9308, 0, 0;
	
	// end inline asm
	mul.lo.s64 	%rd4373, %rd7013, %rd7013;
	mul.hi.u64 	%rd4374, %rd7013, %rd7013;
	cvt.u32.u64 	%r9326, %rd4373;
	{ .reg .b32 tmp; mov.b64 {tmp, %r9327}, %rd4373; }
	cvt.u32.u64 	%r9328, %rd4374;
	{ .reg .b32 tmp; mov.b64 {tmp, %r9329}, %rd4374; }
	// begin inline asm
	add.cc.u32   %r9317, %r9308, %r9326;
	addc.cc.u32  %r9318, %r9528, %r9327;
	addc.cc.u32  %r9319, %r9528, %r9328;
	addc.cc.u32  %r9320, %r9528, %r9329;
	addc.u32     %r9321, 0, 0;
	
	// end inline asm
	mul.lo.s64 	%rd4375, %rd7014, %rd7014;
	mul.hi.u64 	%rd4376, %rd7014, %rd7014;
	cvt.u32.u64 	%r9339, %rd4375;
	{ .reg .b32 tmp; mov.b64 {tmp, %r9340}, %rd4375; }
	cvt.u32.u64 	%r9341, %rd4376;
	{ .reg .b32 tmp; mov.b64 {tmp, %r9342}, %rd4376; }
	// begin inline asm
	add.cc.u32   %r9330, %r9321, %r9339;
	addc.cc.u32  %r9331, %r9528, %r9340;
	addc.cc.u32  %r9332, %r9528, %r9341;
	addc.cc.u32  %r9333, %r9528, %r9342;
	addc.u32     %r9334, 0, 0;
	
	// end inline asm
	mul.lo.s64 	%rd4377, %rd7015, %rd7015;
	mul.hi.u64 	%rd4378, %rd7015, %rd7015;
	cvt.u32.u64 	%r9352, %rd4377;
	{ .reg .b32 tmp; mov.b64 {tmp, %r9353}, %rd4377; }
	cvt.u32.u64 	%r9354, %rd4378;
	{ .reg .b32 tmp; mov.b64 {tmp, %r9355}, %rd4378; }
	// begin inline asm
	add.cc.u32   %r9343, %r9334, %r9352;
	addc.cc.u32  %r9344, %r9528, %r9353;
	addc.cc.u32  %r9345, %r9528, %r9354;
	addc.cc.u32  %r9346, %r9528, %r9355;
	addc.u32     %r9347, 0, 0;
	
	// end inline asm
	shl.b32 	%r9390, %r9250, 1;
	shr.u64 	%rd4379, %rd4326, 31;
	cvt.u32.u64 	%r9391, %rd4379;
	cvt.u32.u64 	%r9392, %rd4365;
	{ .reg .b32 tmp; mov.b64 {tmp, %r9393}, %rd4365; }
	cvt.u32.u64 	%r9394, %rd4366;
	{ .reg .b32 tmp; mov.b64 {tmp, %r9395}, %rd4366; }
	cvt.u32.u64 	%r9396, %rd4367;
	{ .reg .b32 tmp; mov.b64 {tmp, %r9397}, %rd4367; }
	cvt.u32.u64 	%r9398, %rd4368;
	{ .reg .b32 tmp; mov.b64 {tmp, %r9399}, %rd4368; }
	cvt.u32.u64 	%r9400, %rd4370;
	{ .reg .b32 tmp; mov.b64 {tmp, %r9401}, %rd4370; }
	cvt.u32.u64 	%r9402, %rd4369;
	// begin inline asm
	add.cc.u32   %r9356,  %r9304, %r9528;
	addc.cc.u32  %r9357,  %r9305, %r9528;
	addc.cc.u32  %r9358,  %r9306, %r9390;
	addc.cc.u32  %r9359,  %r9307, %r9391;
	addc.cc.u32  %r9360,  %r9317, %r9392;
	addc.cc.u32  %r9361,  %r9318, %r9393;
	addc.cc.u32  %r9362,  %r9319, %r9394;
	addc.cc.u32  %r9363,  %r9320, %r9395;
	addc.cc.u32  %r9364,  %r9330, %r9396;
	addc.cc.u32  %r9365,  %r9331, %r9397;
	addc.cc.u32  %r9366, %r9332, %r9398;
	addc.cc.u32  %r9367, %r9333, %r9399;
	addc.cc.u32  %r9368, %r9343, %r9400;
	addc.cc.u32  %r9369, %r9344, %r9401;
	addc.cc.u32  %r9370, %r9345, %r9402;
	addc.u32     %r9371, %r9346, %r9528;
	
	// end inline asm
	cvt.u64.u32 	%rd4380, %r9365;
	shl.b64 	%rd4381, %rd4380, 32;
	cvt.u64.u32 	%rd4382, %r9364;
	or.b64  	%rd4383, %rd4381, %rd4382;
	cvt.u64.u32 	%rd4384, %r9367;
	shl.b64 	%rd4385, %rd4384, 32;
	cvt.u64.u32 	%rd4386, %r9366;
	or.b64  	%rd4387, %rd4385, %rd4386;
	cvt.u64.u32 	%rd4388, %r9369;
	shl.b64 	%rd4389, %rd4388, 32;
	cvt.u64.u32 	%rd4390, %r9368;
	or.b64  	%rd4391, %rd4389, %rd4390;
	cvt.u64.u32 	%rd4392, %r9371;
	shl.b64 	%rd4393, %rd4392, 32;
	cvt.u64.u32 	%rd4394, %r9370;
	or.b64  	%rd4395, %rd4393, %rd4394;
	mov.b64 	{%r9559, %r9560}, %rd4386;
	mov.b64 	{%r9561, %r9562}, %rd4381;
	mov.b64 	%rd4396, {%r9562, %r9559};
	mov.b64 	{%r9563, %r9564}, %rd4390;
	mov.b64 	{%r9565, %r9566}, %rd4385;
	mov.b64 	%rd4397, {%r9566, %r9563};
	mov.b64 	{%r9567, %r9568}, %rd4394;
	mov.b64 	{%r9569, %r9570}, %rd4389;
	mov.b64 	%rd4398, {%r9570, %r9567};
	mul.lo.s64 	%rd4399, %rd4383, 977;
	mov.b64 	%rd4400, 977;
	mul.hi.u64 	%rd4401, %rd4383, %rd4400;
	cvt.u32.u64 	%r9407, %rd4399;
	{ .reg .b32 tmp; mov.b64 {tmp, %r9408}, %rd4399; }
	// begin inline asm
	add.cc.u32  %r9404, %r9407, %r9528;
	addc.cc.u32 %r9405, %r9408, %r9528;
	addc.u32    %r9406, 0, 0;
	
	// end inline asm
	cvt.u64.u32 	%rd4402, %r9406;
	add.s64 	%rd4403, %rd4401, %rd4402;
	mul.lo.s64 	%rd4404, %rd4387, 977;
	mul.hi.u64 	%rd4405, %rd4387, %rd4400;
	cvt.u32.u64 	%r9414, %rd4404;
	{ .reg .b32 tmp; mov.b64 {tmp, %r9415}, %rd4404; }
	cvt.u32.u64 	%r9416, %rd4403;
	{ .reg .b32 tmp; mov.b64 {tmp, %r9417}, %rd4403; }
	// begin inline asm
	add.cc.u32  %r9411, %r9414, %r9416;
	addc.cc.u32 %r9412, %r9415, %r9417;
	addc.u32    %r9413, 0, 0;
	
	// end inline asm
	cvt.u64.u32 	%rd4406, %r9413;
	add.s64 	%rd4407, %rd4405, %rd4406;
	mul.lo.s64 	%rd4408, %rd4391, 977;
	mul.hi.u64 	%rd4409, %rd4391, %rd4400;
	cvt.u32.u64 	%r9421, %rd4408;
	{ .reg .b32 tmp; mov.b64 {tmp, %r9422}, %rd4408; }
	cvt.u32.u64 	%r9423, %rd4407;
	{ .reg .b32 tmp; mov.b64 {tmp, %r9424}, %rd4407; }
	// begin inline asm
	add.cc.u32  %r9418, %r9421, %r9423;
	addc.cc.u32 %r9419, %r9422, %r9424;
	addc.u32    %r9420, 0, 0;
	
	// end inline asm
	cvt.u64.u32 	%rd4410, %r9420;
	add.s64 	%rd4411, %rd4409, %rd4410;
	mul.lo.s64 	%rd4412, %rd4395, 977;
	mul.hi.u64 	%rd4413, %rd4395, %rd4400;
	cvt.u32.u64 	%r9428, %rd4412;
	{ .reg .b32 tmp; mov.b64 {tmp, %r9429}, %rd4412; }
	cvt.u32.u64 	%r9430, %rd4411;
	{ .reg .b32 tmp; mov.b64 {tmp, %r9431}, %rd4411; }
	// begin inline asm
	add.cc.u32  %r9425, %r9428, %r9430;
	addc.cc.u32 %r9426, %r9429, %r9431;
	addc.u32    %r9427, 0, 0;
	
	// end inline asm
	cvt.u64.u32 	%rd4414, %r9427;
	add.s64 	%rd4415, %rd4413, %rd4414;
	cvt.u32.u64 	%r9445, %rd4396;
	{ .reg .b32 tmp; mov.b64 {tmp, %r9446}, %rd4396; }
	cvt.u32.u64 	%r9447, %rd4397;
	{ .reg .b32 tmp; mov.b64 {tmp, %r9448}, %rd4397; }
	cvt.u32.u64 	%r9449, %rd4398;
	{ .reg .b32 tmp; mov.b64 {tmp, %r9450}, %rd4398; }
	cvt.u32.u64 	%r9461, %rd4415;
	{ .reg .b32 tmp; mov.b64 {tmp, %r9462}, %rd4415; }
	// begin inline asm
	add.cc.u32   %r9432, %r9528, %r9404;
	addc.cc.u32  %r9433, %r9364, %r9405;
	addc.cc.u32  %r9434, %r9445, %r9411;
	addc.cc.u32  %r9435, %r9446, %r9412;
	addc.cc.u32  %r9436, %r9447, %r9418;
	addc.cc.u32  %r9437, %r9448, %r9419;
	addc.cc.u32  %r9438, %r9449, %r9425;
	addc.cc.u32  %r9439, %r9450, %r9426;
	addc.cc.u32  %r9440, %r9371, %r9461;
	addc.cc.u32  %r9441, %r9528, %r9462;
	addc.u32     %r9442, 0, 0;
	
	// end inline asm
	cvt.u64.u32 	%rd4416, %r9441;
	shl.b64 	%rd4417, %rd4416, 32;
	cvt.u64.u32 	%rd4418, %r9440;
	or.b64  	%rd4419, %rd4417, %rd4418;
	mul.lo.s64 	%rd4420, %rd4419, 977;
	mul.hi.u64 	%rd4421, %rd4419, %rd4400;
	cvt.u32.u64 	%r9472, %rd4420;
	{ .reg .b32 tmp; mov.b64 {tmp, %r9473}, %rd4420; }
	cvt.u32.u64 	%r9474, %rd4421;
	{ .reg .b32 tmp; mov.b64 {tmp, %r9475}, %rd4421; }
	// begin inline asm
	add.cc.u32   %r9463, %r9528, %r9472;
	addc.cc.u32  %r9464, %r9440, %r9473;
	addc.cc.u32  %r9465, %r9441, %r9474;
	addc.cc.u32  %r9466, %r9528, %r9475;
	addc.u32     %r9467, 0, 0;
	
	// end inline asm
	// begin inline asm
	add.cc.u32   %r9476, %r9432, %r9463;
	addc.cc.u32  %r9477, %r9433, %r9464;
	addc.cc.u32  %r9478, %r9434, %r9465;
	addc.cc.u32  %r9479, %r9435, %r9466;
	addc.cc.u32  %r9480, %r9436, %r9467;
	addc.cc.u32  %r9481, %r9437, 0;
	addc.cc.u32  %r9482, %r9438, 0;
	addc.cc.u32  %r9483, %r9439, 0;
	addc.u32     %r9484, 0, 0;
	
	// end inline asm
	// begin inline asm
	add.cc.u32   %r9498, %r9356, %r9476;
	addc.cc.u32  %r9499, %r9357, %r9477;
	addc.cc.u32  %r9500, %r9358, %r9478;
	addc.cc.u32  %r9501, %r9359, %r9479;
	addc.cc.u32  %r9502, %r9360, %r9480;
	addc.cc.u32  %r9503, %r9361, %r9481;
	addc.cc.u32  %r9504, %r9362, %r9482;
	addc.cc.u32  %r9505, %r9363, %r9483;
	addc.cc.u32  %r9506, %r9528, %r9484;
	addc.cc.u32  %r9507, %r9528, %r9528;
	addc.u32     %r9508, 0, 0;
	
	// end inline asm
	cvt.u64.u32 	%rd4422, %r9499;
	shl.b64 	%rd4423, %rd4422, 32;
	cvt.u64.u32 	%rd4424, %r9498;
	or.b64  	%rd7017, %rd4423, %rd4424;
	cvt.u64.u32 	%rd4425, %r9501;
	shl.b64 	%rd4426, %rd4425, 32;
	cvt.u64.u32 	%rd4427, %r9500;
	or.b64  	%rd7018, %rd4426, %rd4427;
	cvt.u64.u32 	%rd4428, %r9503;
	shl.b64 	%rd4429, %rd4428, 32;
	cvt.u64.u32 	%rd4430, %r9502;
	or.b64  	%rd7019, %rd4429, %rd4430;
	cvt.u64.u32 	%rd4431, %r9505;
	shl.b64 	%rd4432, %rd4431, 32;
	cvt.u64.u32 	%rd4433, %r9504;
	or.b64  	%rd7020, %rd4432, %rd4433;
	cvt.u64.u32 	%rd4434, %r9507;
	shl.b64 	%rd4435, %rd4434, 32;
	cvt.u64.u32 	%rd4436, %r9506;
	or.b64  	%rd7021, %rd4435, %rd4436;
$L__BB0_101:
	setp.ne.s64 	%p126, %rd7021, 0;
	@%p126 bra 	$L__BB0_184;
	and.b64  	%rd4437, %rd7020, %rd7019;
	and.b64  	%rd4438, %rd4437, %rd7018;
	setp.eq.s64 	%p127, %rd4438, -1;
	setp.gt.u64 	%p128, %rd7017, -4294968274;
	and.pred  	%p129, %p127, %p128;
	@%p129 bra 	$L__BB0_184;
	mul.lo.s64 	%rd4439, %rd7018, %rd7017;
	mul.hi.u64 	%rd4440, %rd7017, %rd7018;
	cvt.u32.u64 	%r9576, %rd4439;
	{ .reg .b32 tmp; mov.b64 {tmp, %r9577}, %rd4439; }
	mov.b32 	%r9849, 0;
	// begin inline asm
	add.cc.u32  %r9571, %r9849, %r9576;
	addc.cc.u32 %r9572, %r9849, %r9577;
	addc.u32    %r9573, 0, 0;
	add.cc.u32  %r9571, %r9571, %r9849;
	addc.cc.u32 %r9572, %r9572, %r9849;
	addc.u32    %r9573, %r9573, 0;
	
	// end inline asm
	cvt.u64.u32 	%rd4441, %r9572;
	shl.b64 	%rd4442, %rd4441, 32;
	cvt.u64.u32 	%rd4443, %r9571;
	or.b64  	%rd4444, %rd4442, %rd4443;
	cvt.u64.u32 	%rd4445, %r9573;
	add.s64 	%rd4446, %rd4440, %rd4445;
	mul.lo.s64 	%rd4447, %rd7019, %rd7017;
	mul.hi.u64 	%rd4448, %rd7017, %rd7019;
	cvt.u32.u64 	%r9585, %rd4447;
	{ .reg .b32 tmp; mov.b64 {tmp, %r9586}, %rd4447; }
	cvt.u32.u64 	%r9587, %rd4446;
	{ .reg .b32 tmp; mov.b64 {tmp, %r9588}, %rd4446; }
	// begin inline asm
	add.cc.u32  %r9580, %r9849, %r9585;
	addc.cc.u32 %r9581, %r9849, %r9586;
	addc.u32    %r9582, 0, 0;
	add.cc.u32  %r9580, %r9580, %r9587;
	addc.cc.u32 %r9581, %r9581, %r9588;
	addc.u32    %r9582, %r9582, 0;
	
	// end inline asm
	cvt.u64.u32 	%rd4449, %r9581;
	shl.b64 	%rd4450, %rd4449, 32;
	cvt.u64.u32 	%rd4451, %r9580;
	or.b64  	%rd4452, %rd4450, %rd4451;
	cvt.u64.u32 	%rd4453, %r9582;
	add.s64 	%rd4454, %rd4448, %rd4453;
	mul.lo.s64 	%rd4455, %rd7020, %rd7017;
	mul.hi.u64 	%rd4456, %rd7017, %rd7020;
	cvt.u32.u64 	%r9594, %rd4455;
	{ .reg .b32 tmp; mov.b64 {tmp, %r9595}, %rd4455; }
	cvt.u32.u64 	%r9596, %rd4454;
	{ .reg .b32 tmp; mov.b64 {tmp, %r9597}, %rd4454; }
	// begin inline asm
	add.cc.u32  %r9589, %r9849, %r9594;
	addc.cc.u32 %r9590, %r9849, %r9595;
	addc.u32    %r9591, 0, 0;
	add.cc.u32  %r9589, %r9589, %r9596;
	addc.cc.u32 %r9590, %r9590, %r9597;
	addc.u32    %r9591, %r9591, 0;
	
	// end inline asm
	cvt.u64.u32 	%rd4457, %r9591;
	add.s64 	%rd4458, %rd4456, %rd4457;
	mul.lo.s64 	%rd4459, %rd7019, %rd7018;
	mul.hi.u64 	%rd4460, %rd7018, %rd7019;
	cvt.u32.u64 	%r9603, %rd4459;
	{ .reg .b32 tmp; mov.b64 {tmp, %r9604}, %rd4459; }
	// begin inline asm
	add.cc.u32  %r9598, %r9589, %r9603;
	addc.cc.u32 %r9599, %r9590, %r9604;
	addc.u32    %r9600, 0, 0;
	add.cc.u32  %r9598, %r9598, %r9849;
	addc.cc.u32 %r9599, %r9599, %r9849;
	addc.u32    %r9600, %r9600, 0;
	
	// end inline asm
	cvt.u64.u32 	%rd4461, %r9599;
	shl.b64 	%rd4462, %rd4461, 32;
	cvt.u64.u32 	%rd4463, %r9598;
	or.b64  	%rd4464, %rd4462, %rd4463;
	cvt.u64.u32 	%rd4465, %r9600;
	add.s64 	%rd4466, %rd4460, %rd4465;
	mul.lo.s64 	%rd4467, %rd7020, %rd7018;
	mul.hi.u64 	%rd4468, %rd7018, %rd7020;
	cvt.u32.u64 	%r9610, %rd4458;
	{ .reg .b32 tmp; mov.b64 {tmp, %r9611}, %rd4458; }
	cvt.u32.u64 	%r9612, %rd4467;
	{ .reg .b32 tmp; mov.b64 {tmp, %r9613}, %rd4467; }
	cvt.u32.u64 	%r9614, %rd4466;
	{ .reg .b32 tmp; mov.b64 {tmp, %r9615}, %rd4466; }
	// begin inline asm
	add.cc.u32  %r9607, %r9610, %r9612;
	addc.cc.u32 %r9608, %r9611, %r9613;
	addc.u32    %r9609, 0, 0;
	add.cc.u32  %r9607, %r9607, %r9614;
	addc.cc.u32 %r9608, %r9608, %r9615;
	addc.u32    %r9609, %r9609, 0;
	
	// end inline asm
	cvt.u64.u32 	%rd4469, %r9608;
	shl.b64 	%rd4470, %rd4469, 32;
	cvt.u64.u32 	%rd4471, %r9607;
	or.b64  	%rd4472, %rd4470, %rd4471;
	cvt.u64.u32 	%rd4473, %r9609;
	add.s64 	%rd4474, %rd4468, %rd4473;
	mul.lo.s64 	%rd4475, %rd7020, %rd7019;
	mul.hi.u64 	%rd4476, %rd7019, %rd7020;
	cvt.u32.u64 	%r9619, %rd4474;
	{ .reg .b32 tmp; mov.b64 {tmp, %r9620}, %rd4474; }
	cvt.u32.u64 	%r9621, %rd4475;
	{ .reg .b32 tmp; mov.b64 {tmp, %r9622}, %rd4475; }
	// begin inline asm
	add.cc.u32  %r9616, %r9619, %r9621;
	addc.cc.u32 %r9617, %r9620, %r9622;
	addc.u32    %r9618, 0, 0;
	add.cc.u32  %r9616, %r9616, %r9849;
	addc.cc.u32 %r9617, %r9617, %r9849;
	addc.u32    %r9618, %r9618, 0;
	
	// end inline asm
	cvt.u64.u32 	%rd4477, %r9617;
	shl.b64 	%rd4478, %rd4477, 32;
	cvt.u64.u32 	%rd4479, %r9616;
	or.b64  	%rd4480, %rd4478, %rd4479;
	cvt.u64.u32 	%rd4481, %r9618;
	add.s64 	%rd4482, %rd4476, %rd4481;
	mov.b64 	{%r9850, %r9851}, %rd4452;
	mov.b64 	{%r9852, %r9853}, %rd4442;
	shf.l.wrap.b32 	%r9854, %r9853, %r9850, 1;
	shf.l.wrap.b32 	%r9855, %r9850, %r9851, 1;
	mov.b64 	%rd4483, {%r9854, %r9855};
	mov.b64 	{%r9856, %r9857}, %rd4464;
	mov.b64 	{%r9858, %r9859}, %rd4450;
	shf.l.wrap.b32 	%r9860, %r9859, %r9856, 1;
	shf.l.wrap.b32 	%r9861, %r9856, %r9857, 1;
	mov.b64 	%rd4484, {%r9860, %r9861};
	mov.b64 	{%r9862, %r9863}, %rd4472;
	mov.b64 	{%r9864, %r9865}, %rd4462;
	shf.l.wrap.b32 	%r9866, %r9865, %r9862, 1;
	shf.l.wrap.b32 	%r9867, %r9862, %r9863, 1;
	mov.b64 	%rd4485, {%r9866, %r9867};
	mov.b64 	{%r9868, %r9869}, %rd4480;
	mov.b64 	{%r9870, %r9871}, %rd4470;
	shf.l.wrap.b32 	%r9872, %r9871, %r9868, 1;
	shf.l.wrap.b32 	%r9873, %r9868, %r9869, 1;
	mov.b64 	%rd4486, {%r9872, %r9873};
	shr.u64 	%rd4487, %rd4482, 63;
	mov.b64 	{%r9874, %r9875}, %rd4482;
	mov.b64 	{%r9876, %r9877}, %rd4478;
	shf.l.wrap.b32 	%r9878, %r9877, %r9874, 1;
	shf.l.wrap.b32 	%r9879, %r9874, %r9875, 1;
	mov.b64 	%rd4488, {%r9878, %r9879};
	mul.lo.s64 	%rd4489, %rd7017, %rd7017;
	mul.hi.u64 	%rd4490, %rd7017, %rd7017;
	cvt.u32.u64 	%r9634, %rd4489;
	{ .reg .b32 tmp; mov.b64 {tmp, %r9635}, %rd4489; }
	cvt.u32.u64 	%r9636, %rd4490;
	{ .reg .b32 tmp; mov.b64 {tmp, %r9637}, %rd4490; }
	// begin inline asm
	add.cc.u32   %r9625, %r9849, %r9634;
	addc.cc.u32  %r9626, %r9849, %r9635;
	addc.cc.u32  %r9627, %r9849, %r9636;
	addc.cc.u32  %r9628, %r9849, %r9637;
	addc.u32     %r9629, 0, 0;
	
	// end inline asm
	mul.lo.s64 	%rd4491, %rd7018, %rd7018;
	mul.hi.u64 	%rd4492, %rd7018, %rd7018;
	cvt.u32.u64 	%r9647, %rd4491;
	{ .reg .b32 tmp; mov.b64 {tmp, %r9648}, %rd4491; }
	cvt.u32.u64 	%r9649, %rd4492;
	{ .reg .b32 tmp; mov.b64 {tmp, %r9650}, %rd4492; }
	// begin inline asm
	add.cc.u32   %r9638, %r9629, %r9647;
	addc.cc.u32  %r9639, %r9849, %r9648;
	addc.cc.u32  %r9640, %r9849, %r9649;
	addc.cc.u32  %r9641, %r9849, %r9650;
	addc.u32     %r9642, 0, 0;
	
	// end inline asm
	mul.lo.s64 	%rd4493, %rd7019, %rd7019;
	mul.hi.u64 	%rd4494, %rd7019, %rd7019;
	cvt.u32.u64 	%r9660, %rd4493;
	{ .reg .b32 tmp; mov.b64 {tmp, %r9661}, %rd4493; }
	cvt.u32.u64 	%r9662, %rd4494;
	{ .reg .b32 tmp; mov.b64 {tmp, %r9663}, %rd4494; }
	// begin inline asm
	add.cc.u32   %r9651, %r9642, %r9660;
	addc.cc.u32  %r9652, %r9849, %r9661;
	addc.cc.u32  %r9653, %r9849, %r9662;
	addc.cc.u32  %r9654, %r9849, %r9663;
	addc.u32     %r9655, 0, 0;
	
	// end inline asm
	mul.lo.s64 	%rd4495, %rd7020, %rd7020;
	mul.hi.u64 	%rd4496, %rd7020, %rd7020;
	cvt.u32.u64 	%r9673, %rd4495;
	{ .reg .b32 tmp; mov.b64 {tmp, %r9674}, %rd4495; }
	cvt.u32.u64 	%r9675, %rd4496;
	{ .reg .b32 tmp; mov.b64 {tmp, %r9676}, %rd4496; }
	// begin inline asm
	add.cc.u32   %r9664, %r9655, %r9673;
	addc.cc.u32  %r9665, %r9849, %r9674;
	addc.cc.u32  %r9666, %r9849, %r9675;
	addc.cc.u32  %r9667, %r9849, %r9676;
	addc.u32     %r9668, 0, 0;
	
	// end inline asm
	shl.b32 	%r9711, %r9571, 1;
	shr.u64 	%rd4497, %rd4444, 31;
	cvt.u32.u64 	%r9712, %rd4497;
	cvt.u32.u64 	%r9713, %rd4483;
	{ .reg .b32 tmp; mov.b64 {tmp, %r9714}, %rd4483; }
	cvt.u32.u64 	%r9715, %rd4484;
	{ .reg .b32 tmp; mov.b64 {tmp, %r9716}, %rd4484; }
	cvt.u32.u64 	%r9717, %rd4485;
	{ .reg .b32 tmp; mov.b64 {tmp, %r9718}, %rd4485; }
	cvt.u32.u64 	%r9719, %rd4486;
	{ .reg .b32 tmp; mov.b64 {tmp, %r9720}, %rd4486; }
	cvt.u32.u64 	%r9721, %rd4488;
	{ .reg .b32 tmp; mov.b64 {tmp, %r9722}, %rd4488; }
	cvt.u32.u64 	%r9723, %rd4487;
	// begin inline asm
	add.cc.u32   %r9677,  %r9625, %r9849;
	addc.cc.u32  %r9678,  %r9626, %r9849;
	addc.cc.u32  %r9679,  %r9627, %r9711;
	addc.cc.u32  %r9680,  %r9628, %r9712;
	addc.cc.u32  %r9681,  %r9638, %r9713;
	addc.cc.u32  %r9682,  %r9639, %r9714;
	addc.cc.u32  %r9683,  %r9640, %r9715;
	addc.cc.u32  %r9684,  %r9641, %r9716;
	addc.cc.u32  %r9685,  %r9651, %r9717;
	addc.cc.u32  %r9686,  %r9652, %r9718;
	addc.cc.u32  %r9687, %r9653, %r9719;
	addc.cc.u32  %r9688, %r9654, %r9720;
	addc.cc.u32  %r9689, %r9664, %r9721;
	addc.cc.u32  %r9690, %r9665, %r9722;
	addc.cc.u32  %r9691, %r9666, %r9723;
	addc.u32     %r9692, %r9667, %r9849;
	
	// end inline asm
	cvt.u64.u32 	%rd4498, %r9686;
	shl.b64 	%rd4499, %rd4498, 32;
	cvt.u64.u32 	%rd4500, %r9685;
	or.b64  	%rd4501, %rd4499, %rd4500;
	cvt.u64.u32 	%rd4502, %r9688;
	shl.b64 	%rd4503, %rd4502, 32;
	cvt.u64.u32 	%rd4504, %r9687;
	or.b64  	%rd4505, %rd4503, %rd4504;
	cvt.u64.u32 	%rd4506, %r9690;
	shl.b64 	%rd4507, %rd4506, 32;
	cvt.u64.u32 	%rd4508, %r9689;
	or.b64  	%rd4509, %rd4507, %rd4508;
	cvt.u64.u32 	%rd4510, %r9692;
	shl.b64 	%rd4511, %rd4510, 32;
	cvt.u64.u32 	%rd4512, %r9691;
	or.b64  	%rd4513, %rd4511, %rd4512;
	mov.b64 	{%r9880, %r9881}, %rd4504;
	mov.b64 	{%r9882, %r9883}, %rd4499;
	mov.b64 	%rd4514, {%r9883, %r9880};
	mov.b64 	{%r9884, %r9885}, %rd4508;
	mov.b64 	{%r9886, %r9887}, %rd4503;
	mov.b64 	%rd4515, {%r9887, %r9884};
	mov.b64 	{%r9888, %r9889}, %rd4512;
	mov.b64 	{%r9890, %r9891}, %rd4507;
	mov.b64 	%rd4516, {%r9891, %r9888};
	mul.lo.s64 	%rd4517, %rd4501, 977;
	mov.b64 	%rd4518, 977;
	mul.hi.u64 	%rd4519, %rd4501, %rd4518;
	cvt.u32.u64 	%r9728, %rd4517;
	{ .reg .b32 tmp; mov.b64 {tmp, %r9729}, %rd4517; }
	// begin inline asm
	add.cc.u32  %r9725, %r9728, %r9849;
	addc.cc.u32 %r9726, %r9729, %r9849;
	addc.u32    %r9727, 0, 0;
	
	// end inline asm
	cvt.u64.u32 	%rd4520, %r9727;
	add.s64 	%rd4521, %rd4519, %rd4520;
	mul.lo.s64 	%rd4522, %rd4505, 977;
	mul.hi.u64 	%rd4523, %rd4505, %rd4518;
	cvt.u32.u64 	%r9735, %rd4522;
	{ .reg .b32 tmp; mov.b64 {tmp, %r9736}, %rd4522; }
	cvt.u32.u64 	%r9737, %rd4521;
	{ .reg .b32 tmp; mov.b64 {tmp, %r9738}, %rd4521; }
	// begin inline asm
	add.cc.u32  %r9732, %r9735, %r9737;
	addc.cc.u32 %r9733, %r9736, %r9738;
	addc.u32    %r9734, 0, 0;
	
	// end inline asm
	cvt.u64.u32 	%rd4524, %r9734;
	add.s64 	%rd4525, %rd4523, %rd4524;
	mul.lo.s64 	%rd4526, %rd4509, 977;
	mul.hi.u64 	%rd4527, %rd4509, %rd4518;
	cvt.u32.u64 	%r9742, %rd4526;
	{ .reg .b32 tmp; mov.b64 {tmp, %r9743}, %rd4526; }
	cvt.u32.u64 	%r9744, %rd4525;
	{ .reg .b32 tmp; mov.b64 {tmp, %r9745}, %rd4525; }
	// begin inline asm
	add.cc.u32  %r9739, %r9742, %r9744;
	addc.cc.u32 %r9740, %r9743, %r9745;
	addc.u32    %r9741, 0, 0;
	
	// end inline asm
	cvt.u64.u32 	%rd4528, %r9741;
	add.s64 	%rd4529, %rd4527, %rd4528;
	mul.lo.s64 	%rd4530, %rd4513, 977;
	mul.hi.u64 	%rd4531, %rd4513, %rd4518;
	cvt.u32.u64 	%r9749, %rd4530;
	{ .reg .b32 tmp; mov.b64 {tmp, %r9750}, %rd4530; }
	cvt.u32.u64 	%r9751, %rd4529;
	{ .reg .b32 tmp; mov.b64 {tmp, %r9752}, %rd4529; }
	// begin inline asm
	add.cc.u32  %r9746, %r9749, %r9751;
	addc.cc.u32 %r9747, %r9750, %r9752;
	addc.u32    %r9748, 0, 0;
	
	// end inline asm
	cvt.u64.u32 	%rd4532, %r9748;
	add.s64 	%rd4533, %rd4531, %rd4532;
	cvt.u32.u64 	%r9766, %rd4514;
	{ .reg .b32 tmp; mov.b64 {tmp, %r9767}, %rd4514; }
	cvt.u32.u64 	%r9768, %rd4515;
	{ .reg .b32 tmp; mov.b64 {tmp, %r9769}, %rd4515; }
	cvt.u32.u64 	%r9770, %rd4516;
	{ .reg .b32 tmp; mov.b64 {tmp, %r9771}, %rd4516; }
	cvt.u32.u64 	%r9782, %rd4533;
	{ .reg .b32 tmp; mov.b64 {tmp, %r9783}, %rd4533; }
	// begin inline asm
	add.cc.u32   %r9753, %r9849, %r9725;
	addc.cc.u32  %r9754, %r9685, %r9726;
	addc.cc.u32  %r9755, %r9766, %r9732;
	addc.cc.u32  %r9756, %r9767, %r9733;
	addc.cc.u32  %r9757, %r9768, %r9739;
	addc.cc.u32  %r9758, %r9769, %r9740;
	addc.cc.u32  %r9759, %r9770, %r9746;
	addc.cc.u32  %r9760, %r9771, %r9747;
	addc.cc.u32  %r9761, %r9692, %r9782;
	addc.cc.u32  %r9762, %r9849, %r9783;
	addc.u32     %r9763, 0, 0;
	
	// end inline asm
	cvt.u64.u32 	%rd4534, %r9762;
	shl.b64 	%rd4535, %rd4534, 32;
	cvt.u64.u32 	%rd4536, %r9761;
	or.b64  	%rd4537, %rd4535, %rd4536;
	mul.lo.s64 	%rd4538, %rd4537, 977;
	mul.hi.u64 	%rd4539, %rd4537, %rd4518;
	cvt.u32.u64 	%r9793, %rd4538;
	{ .reg .b32 tmp; mov.b64 {tmp, %r9794}, %rd4538; }
	cvt.u32.u64 	%r9795, %rd4539;
	{ .reg .b32 tmp; mov.b64 {tmp, %r9796}, %rd4539; }
	// begin inline asm
	add.cc.u32   %r9784, %r9849, %r9793;
	addc.cc.u32  %r9785, %r9761, %r9794;
	addc.cc.u32  %r9786, %r9762, %r9795;
	addc.cc.u32  %r9787, %r9849, %r9796;
	addc.u32     %r9788, 0, 0;
	
	// end inline asm
	// begin inline asm
	add.cc.u32   %r9797, %r9753, %r9784;
	addc.cc.u32  %r9798, %r9754, %r9785;
	addc.cc.u32  %r9799, %r9755, %r9786;
	addc.cc.u32  %r9800, %r9756, %r9787;
	addc.cc.u32  %r9801, %r9757, %r9788;
	addc.cc.u32  %r9802, %r9758, 0;
	addc.cc.u32  %r9803, %r9759, 0;
	addc.cc.u32  %r9804, %r9760, 0;
	addc.u32     %r9805, 0, 0;
	
	// end inline asm
	// begin inline asm
	add.cc.u32   %r9819, %r9677, %r9797;
	addc.cc.u32  %r9820, %r9678, %r9798;
	addc.cc.u32  %r9821, %r9679, %r9799;
	addc.cc.u32  %r9822, %r9680, %r9800;
	addc.cc.u32  %r9823, %r9681, %r9801;
	addc.cc.u32  %r9824, %r9682, %r9802;
	addc.cc.u32  %r9825, %r9683, %r9803;
	addc.cc.u32  %r9826, %r9684, %r9804;
	addc.cc.u32  %r9827, %r9849, %r9805;
	addc.cc.u32  %r9828, %r9849, %r9849;
	addc.u32     %r9829, 0, 0;
	
	// end inline asm
	cvt.u64.u32 	%rd4540, %r9820;
	shl.b64 	%rd4541, %rd4540, 32;
	cvt.u64.u32 	%rd4542, %r9819;
	or.b64  	%rd7022, %rd4541, %rd4542;
	cvt.u64.u32 	%rd4543, %r9822;
	shl.b64 	%rd4544, %rd4543, 32;
	cvt.u64.u32 	%rd4545, %r9821;
	or.b64  	%rd7023, %rd4544, %rd4545;
	cvt.u64.u32 	%rd4546, %r9824;
	shl.b64 	%rd4547, %rd4546, 32;
	cvt.u64.u32 	%rd4548, %r9823;
	or.b64  	%rd7024, %rd4547, %rd4548;
	cvt.u64.u32 	%rd4549, %r9826;
	shl.b64 	%rd4550, %rd4549, 32;
	cvt.u64.u32 	%rd4551, %r9825;
	or.b64  	%rd7025, %rd4550, %rd4551;
	cvt.u64.u32 	%rd4552, %r9828;
	shl.b64 	%rd4553, %rd4552, 32;
	cvt.u64.u32 	%rd4554, %r9827;
	or.b64  	%rd7026, %rd4553, %rd4554;
$L__BB0_104:
	setp.ne.s64 	%p130, %rd7026, 0;
	@%p130 bra 	$L__BB0_185;
	and.b64  	%rd4555, %rd7025, %rd7024;
	and.b64  	%rd4556, %rd4555, %rd7023;
	setp.eq.s64 	%p131, %rd4556, -1;
	setp.gt.u64 	%p132, %rd7022, -4294968274;
	and.pred  	%p133, %p131, %p132;
	@%p133 bra 	$L__BB0_185;
	mul.lo.s64 	%rd4557, %rd7023, %rd7022;
	mul.hi.u64 	%rd4558, %rd7022, %rd7023;
	cvt.u32.u64 	%r9897, %rd4557;
	{ .reg .b32 tmp; mov.b64 {tmp, %r9898}, %rd4557; }
	mov.b32 	%r10170, 0;
	// begin inline asm
	add.cc.u32  %r9892, %r10170, %r9897;
	addc.cc.u32 %r9893, %r10170, %r9898;
	addc.u32    %r9894, 0, 0;
	add.cc.u32  %r9892, %r9892, %r10170;
	addc.cc.u32 %r9893, %r9893, %r10170;
	addc.u32    %r9894, %r9894, 0;
	
	// end inline asm
	cvt.u64.u32 	%rd4559, %r9893;
	shl.b64 	%rd4560, %rd4559, 32;
	cvt.u64.u32 	%rd4561, %r9892;
	or.b64  	%rd4562, %rd4560, %rd4561;
	cvt.u64.u32 	%rd4563, %r9894;
	add.s64 	%rd4564, %rd4558, %rd4563;
	mul.lo.s64 	%rd4565, %rd7024, %rd7022;
	mul.hi.u64 	%rd4566, %rd7022, %rd7024;
	cvt.u32.u64 	%r9906, %rd4565;
	{ .reg .b32 tmp; mov.b64 {tmp, %r9907}, %rd4565; }
	cvt.u32.u64 	%r9908, %rd4564;
	{ .reg .b32 tmp; mov.b64 {tmp, %r9909}, %rd4564; }
	// begin inline asm
	add.cc.u32  %r9901, %r10170, %r9906;
	addc.cc.u32 %r9902, %r10170, %r9907;
	addc.u32    %r9903, 0, 0;
	add.cc.u32  %r9901, %r9901, %r9908;
	addc.cc.u32 %r9902, %r9902, %r9909;
	addc.u32    %r9903, %r9903, 0;
	
	// end inline asm
	cvt.u64.u32 	%rd4567, %r9902;
	shl.b64 	%rd4568, %rd4567, 32;
	cvt.u64.u32 	%rd4569, %r9901;
	or.b64  	%rd4570, %rd4568, %rd4569;
	cvt.u64.u32 	%rd4571, %r9903;
	add.s64 	%rd4572, %rd4566, %rd4571;
	mul.lo.s64 	%rd4573, %rd7025, %rd7022;
	mul.hi.u64 	%rd4574, %rd7022, %rd7025;
	cvt.u32.u64 	%r9915, %rd4573;
	{ .reg .b32 tmp; mov.b64 {tmp, %r9916}, %rd4573; }
	cvt.u32.u64 	%r9917, %rd4572;
	{ .reg .b32 tmp; mov.b64 {tmp, %r9918}, %rd4572; }
	// begin inline asm
	add.cc.u32  %r9910, %r10170, %r9915;
	addc.cc.u32 %r9911, %r10170, %r9916;
	addc.u32    %r9912, 0, 0;
	add.cc.u32  %r9910, %r9910, %r9917;
	addc.cc.u32 %r9911, %r9911, %r9918;
	addc.u32    %r9912, %r9912, 0;
	
	// end inline asm
	cvt.u64.u32 	%rd4575, %r9912;
	add.s64 	%rd4576, %rd4574, %rd4575;
	mul.lo.s64 	%rd4577, %rd7024, %rd7023;
	mul.hi.u64 	%rd4578, %rd7023, %rd7024;
	cvt.u32.u64 	%r9924, %rd4577;
	{ .reg .b32 tmp; mov.b64 {tmp, %r9925}, %rd4577; }
	// begin inline asm
	add.cc.u32  %r9919, %r9910, %r9924;
	addc.cc.u32 %r9920, %r9911, %r9925;
	addc.u32    %r9921, 0, 0;
	add.cc.u32  %r9919, %r9919, %r10170;
	addc.cc.u32 %r9920, %r9920, %r10170;
	addc.u32    %r9921, %r9921, 0;
	
	// end inline asm
	cvt.u64.u32 	%rd4579, %r9920;
	shl.b64 	%rd4580, %rd4579, 32;
	cvt.u64.u32 	%rd4581, %r9919;
	or.b64  	%rd4582, %rd4580, %rd4581;
	cvt.u64.u32 	%rd4583, %r9921;
	add.s64 	%rd4584, %rd4578, %rd4583;
	mul.lo.s64 	%rd4585, %rd7025, %rd7023;
	mul.hi.u64 	%rd4586, %rd7023, %rd7025;
	cvt.u32.u64 	%r9931, %rd4576;
	{ .reg .b32 tmp; mov.b64 {tmp, %r9932}, %rd4576; }
	cvt.u32.u64 	%r9933, %rd4585;
	{ .reg .b32 tmp; mov.b64 {tmp, %r9934}, %rd4585; }
	cvt.u32.u64 	%r9935, %rd4584;
	{ .reg .b32 tmp; mov.b64 {tmp, %r9936}, %rd4584; }
	// begin inline asm
	add.cc.u32  %r9928, %r9931, %r9933;
	addc.cc.u32 %r9929, %r9932, %r9934;
	addc.u32    %r9930, 0, 0;
	add.cc.u32  %r9928, %r9928, %r9935;
	addc.cc.u32 %r9929, %r9929, %r9936;
	addc.u32    %r9930, %r9930, 0;
	
	// end inline asm
	cvt.u64.u32 	%rd4587, %r9929;
	shl.b64 	%rd4588, %rd4587, 32;
	cvt.u64.u32 	%rd4589, %r9928;
	or.b64  	%rd4590, %rd4588, %rd4589;
	cvt.u64.u32 	%rd4591, %r9930;
	add.s64 	%rd4592, %rd4586, %rd4591;
	mul.lo.s64 	%rd4593, %rd7025, %rd7024;
	mul.hi.u64 	%rd4594, %rd7024, %rd7025;
	cvt.u32.u64 	%r9940, %rd4592;
	{ .reg .b32 tmp; mov.b64 {tmp, %r9941}, %rd4592; }
	cvt.u32.u64 	%r9942, %rd4593;
	{ .reg .b32 tmp; mov.b64 {tmp, %r9943}, %rd4593; }
	// begin inline asm
	add.cc.u32  %r9937, %r9940, %r9942;
	addc.cc.u32 %r9938, %r9941, %r9943;
	addc.u32    %r9939, 0, 0;
	add.cc.u32  %r9937, %r9937, %r10170;
	addc.cc.u32 %r9938, %r9938, %r10170;
	addc.u32    %r9939, %r9939, 0;
	
	// end inline asm
	cvt.u64.u32 	%rd4595, %r9938;
	shl.b64 	%rd4596, %rd4595, 32;
	cvt.u64.u32 	%rd4597, %r9937;
	or.b64  	%rd4598, %rd4596, %rd4597;
	cvt.u64.u32 	%rd4599, %r9939;
	add.s64 	%rd4600, %rd4594, %rd4599;
	mov.b64 	{%r10171, %r10172}, %rd4570;
	mov.b64 	{%r10173, %r10174}, %rd4560;
	shf.l.wrap.b32 	%r10175, %r10174, %r10171, 1;
	shf.l.wrap.b32 	%r10176, %r10171, %r10172, 1;
	mov.b64 	%rd4601, {%r10175, %r10176};
	mov.b64 	{%r10177, %r10178}, %rd4582;
	mov.b64 	{%r10179, %r10180}, %rd4568;
	shf.l.wrap.b32 	%r10181, %r10180, %r10177, 1;
	shf.l.wrap.b32 	%r10182, %r10177, %r10178, 1;
	mov.b64 	%rd4602, {%r10181, %r10182};
	mov.b64 	{%r10183, %r10184}, %rd4590;
	mov.b64 	{%r10185, %r10186}, %rd4580;
	shf.l.wrap.b32 	%r10187, %r10186, %r10183, 1;
	shf.l.wrap.b32 	%r10188, %r10183, %r10184, 1;
	mov.b64 	%rd4603, {%r10187, %r10188};
	mov.b64 	{%r10189, %r10190}, %rd4598;
	mov.b64 	{%r10191, %r10192}, %rd4588;
	shf.l.wrap.b32 	%r10193, %r10192, %r10189, 1;
	shf.l.wrap.b32 	%r10194, %r10189, %r10190, 1;
	mov.b64 	%rd4604, {%r10193, %r10194};
	shr.u64 	%rd4605, %rd4600, 63;
	mov.b64 	{%r10195, %r10196}, %rd4600;
	mov.b64 	{%r10197, %r10198}, %rd4596;
	shf.l.wrap.b32 	%r10199, %r10198, %r10195, 1;
	shf.l.wrap.b32 	%r10200, %r10195, %r10196, 1;
	mov.b64 	%rd4606, {%r10199, %r10200};
	mul.lo.s64 	%rd4607, %rd7022, %rd7022;
	mul.hi.u64 	%rd4608, %rd7022, %rd7022;
	cvt.u32.u64 	%r9955, %rd4607;
	{ .reg .b32 tmp; mov.b64 {tmp, %r9956}, %rd4607; }
	cvt.u32.u64 	%r9957, %rd4608;
	{ .reg .b32 tmp; mov.b64 {tmp, %r9958}, %rd4608; }
	// begin inline asm
	add.cc.u32   %r9946, %r10170, %r9955;
	addc.cc.u32  %r9947, %r10170, %r9956;
	addc.cc.u32  %r9948, %r10170, %r9957;
	addc.cc.u32  %r9949, %r10170, %r9958;
	addc.u32     %r9950, 0, 0;
	
	// end inline asm
	mul.lo.s64 	%rd4609, %rd7023, %rd7023;
	mul.hi.u64 	%rd4610, %rd7023, %rd7023;
	cvt.u32.u64 	%r9968, %rd4609;
	{ .reg .b32 tmp; mov.b64 {tmp, %r9969}, %rd4609; }
	cvt.u32.u64 	%r9970, %rd4610;
	{ .reg .b32 tmp; mov.b64 {tmp, %r9971}, %rd4610; }
	// begin inline asm
	add.cc.u32   %r9959, %r9950, %r9968;
	addc.cc.u32  %r9960, %r10170, %r9969;
	addc.cc.u32  %r9961, %r10170, %r9970;
	addc.cc.u32  %r9962, %r10170, %r9971;
	addc.u32     %r9963, 0, 0;
	
	// end inline asm
	mul.lo.s64 	%rd4611, %rd7024, %rd7024;
	mul.hi.u64 	%rd4612, %rd7024, %rd7024;
	cvt.u32.u64 	%r9981, %rd4611;
	{ .reg .b32 tmp; mov.b64 {tmp, %r9982}, %rd4611; }
	cvt.u32.u64 	%r9983, %rd4612;
	{ .reg .b32 tmp; mov.b64 {tmp, %r9984}, %rd4612; }
	// begin inline asm
	add.cc.u32   %r9972, %r9963, %r9981;
	addc.cc.u32  %r9973, %r10170, %r9982;
	addc.cc.u32  %r9974, %r10170, %r9983;
	addc.cc.u32  %r9975, %r10170, %r9984;
	addc.u32     %r9976, 0, 0;
	
	// end inline asm
	mul.lo.s64 	%rd4613, %rd7025, %rd7025;
	mul.hi.u64 	%rd4614, %rd7025, %rd7025;
	cvt.u32.u64 	%r9994, %rd4613;
	{ .reg .b32 tmp; mov.b64 {tmp, %r9995}, %rd4613; }
	cvt.u32.u64 	%r9996, %rd4614;
	{ .reg .b32 tmp; mov.b64 {tmp, %r9997}, %rd4614; }
	// begin inline asm
	add.cc.u32   %r9985, %r9976, %r9994;
	addc.cc.u32  %r9986, %r10170, %r9995;
	addc.cc.u32  %r9987, %r10170, %r9996;
	addc.cc.u32  %r9988, %r10170, %r9997;
	addc.u32     %r9989, 0, 0;
	
	// end inline asm
	shl.b32 	%r10032, %r9892, 1;
	shr.u64 	%rd4615, %rd4562, 31;
	cvt.u32.u64 	%r10033, %rd4615;
	cvt.u32.u64 	%r10034, %rd4601;
	{ .reg .b32 tmp; mov.b64 {tmp, %r10035}, %rd4601; }
	cvt.u32.u64 	%r10036, %rd4602;
	{ .reg .b32 tmp; mov.b64 {tmp, %r10037}, %rd4602; }
	cvt.u32.u64 	%r10038, %rd4603;
	{ .reg .b32 tmp; mov.b64 {tmp, %r10039}, %rd4603; }
	cvt.u32.u64 	%r10040, %rd4604;
	{ .reg .b32 tmp; mov.b64 {tmp, %r10041}, %rd4604; }
	cvt.u32.u64 	%r10042, %rd4606;
	{ .reg .b32 tmp; mov.b64 {tmp, %r10043}, %rd4606; }
	cvt.u32.u64 	%r10044, %rd4605;
	// begin inline asm
	add.cc.u32   %r9998,  %r9946, %r10170;
	addc.cc.u32  %r9999,  %r9947, %r10170;
	addc.cc.u32  %r10000,  %r9948, %r10032;
	addc.cc.u32  %r10001,  %r9949, %r10033;
	addc.cc.u32  %r10002,  %r9959, %r10034;
	addc.cc.u32  %r10003,  %r9960, %r10035;
	addc.cc.u32  %r10004,  %r9961, %r10036;
	addc.cc.u32  %r10005,  %r9962, %r10037;
	addc.cc.u32  %r10006,  %r9972, %r10038;
	addc.cc.u32  %r10007,  %r9973, %r10039;
	addc.cc.u32  %r10008, %r9974, %r10040;
	addc.cc.u32  %r10009, %r9975, %r10041;
	addc.cc.u32  %r10010, %r9985, %r10042;
	addc.cc.u32  %r10011, %r9986, %r10043;
	addc.cc.u32  %r10012, %r9987, %r10044;
	addc.u32     %r10013, %r9988, %r10170;
	
	// end inline asm
	cvt.u64.u32 	%rd4616, %r10007;
	shl.b64 	%rd4617, %rd4616, 32;
	cvt.u64.u32 	%rd4618, %r10006;
	or.b64  	%rd4619, %rd4617, %rd4618;
	cvt.u64.u32 	%rd4620, %r10009;
	shl.b64 	%rd4621, %rd4620, 32;
	cvt.u64.u32 	%rd4622, %r10008;
	or.b64  	%rd4623, %rd4621, %rd4622;
	cvt.u64.u32 	%rd4624, %r10011;
	shl.b64 	%rd4625, %rd4624, 32;
	cvt.u64.u32 	%rd4626, %r10010;
	or.b64  	%rd4627, %rd4625, %rd4626;
	cvt.u64.u32 	%rd4628, %r10013;
	shl.b64 	%rd4629, %rd4628, 32;
	cvt.u64.u32 	%rd4630, %r10012;
	or.b64  	%rd4631, %rd4629, %rd4630;
	mov.b64 	{%r10201, %r10202}, %rd4622;
	mov.b64 	{%r10203, %r10204}, %rd4617;
	mov.b64 	%rd4632, {%r10204, %r10201};
	mov.b64 	{%r10205, %r10206}, %rd4626;
	mov.b64 	{%r10207, %r10208}, %rd4621;
	mov.b64 	%rd4633, {%r10208, %r10205};
	mov.b64 	{%r10209, %r10210}, %rd4630;
	mov.b64 	{%r10211, %r10212}, %rd4625;
	mov.b64 	%rd4634, {%r10212, %r10209};
	mul.lo.s64 	%rd4635, %rd4619, 977;
	mov.b64 	%rd4636, 977;
	mul.hi.u64 	%rd4637, %rd4619, %rd4636;
	cvt.u32.u64 	%r10049, %rd4635;
	{ .reg .b32 tmp; mov.b64 {tmp, %r10050}, %rd4635; }
	// begin inline asm
	add.cc.u32  %r10046, %r10049, %r10170;
	addc.cc.u32 %r10047, %r10050, %r10170;
	addc.u32    %r10048, 0, 0;
	
	// end inline asm
	cvt.u64.u32 	%rd4638, %r10048;
	add.s64 	%rd4639, %rd4637, %rd4638;
	mul.lo.s64 	%rd4640, %rd4623, 977;
	mul.hi.u64 	%rd4641, %rd4623, %rd4636;
	cvt.u32.u64 	%r10056, %rd4640;
	{ .reg .b32 tmp; mov.b64 {tmp, %r10057}, %rd4640; }
	cvt.u32.u64 	%r10058, %rd4639;
	{ .reg .b32 tmp; mov.b64 {tmp, %r10059}, %rd4639; }
	// begin inline asm
	add.cc.u32  %r10053, %r10056, %r10058;
	addc.cc.u32 %r10054, %r10057, %r10059;
	addc.u32    %r10055, 0, 0;
	
	// end inline asm
	cvt.u64.u32 	%rd4642, %r10055;
	add.s64 	%rd4643, %rd4641, %rd4642;
	mul.lo.s64 	%rd4644, %rd4627, 977;
	mul.hi.u64 	%rd4645, %rd4627, %rd4636;
	cvt.u32.u64 	%r10063, %rd4644;
	{ .reg .b32 tmp; mov.b64 {tmp, %r10064}, %rd4644; }
	cvt.u32.u64 	%r10065, %rd4643;
	{ .reg .b32 tmp; mov.b64 {tmp, %r10066}, %rd4643; }
	// begin inline asm
	add.cc.u32  %r10060, %r10063, %r10065;
	addc.cc.u32 %r10061, %r10064, %r10066;
	addc.u32    %r10062, 0, 0;
	
	// end inline asm
	cvt.u64.u32 	%rd4646, %r10062;
	add.s64 	%rd4647, %rd4645, %rd4646;
	mul.lo.s64 	%rd4648, %rd4631, 977;
	mul.hi.u64 	%rd4649, %rd4631, %rd4636;
	cvt.u32.u64 	%r10070, %rd4648;
	{ .reg .b32 tmp; mov.b64 {tmp, %r10071}, %rd4648; }
	cvt.u32.u64 	%r10072, %rd4647;
	{ .reg .b32 tmp; mov.b64 {tmp, %r10073}, %rd4647; }
	// begin inline asm
	add.cc.u32  %r10067, %r10070, %r10072;
	addc.cc.u32 %r10068, %r10071, %r10073;
	addc.u32    %r10069, 0, 0;
	
	// end inline asm
	cvt.u64.u32 	%rd4650, %r10069;
	add.s64 	%rd4651, %rd4649, %rd4650;
	cvt.u32.u64 	%r10087, %rd4632;
	{ .reg .b32 tmp; mov.b64 {tmp, %r10088}, %rd4632; }
	cvt.u32.u64 	%r10089, %rd4633;
	{ .reg .b32 tmp; mov.b64 {tmp, %r10090}, %rd4633; }
	cvt.u32.u64 	%r10091, %rd4634;
	{ .reg .b32 tmp; mov.b64 {tmp, %r10092}, %rd4634; }
	cvt.u32.u64 	%r10103, %rd4651;
	{ .reg .b32 tmp; mov.b64 {tmp, %r10104}, %rd4651; }
	// begin inline asm
	add.cc.u32   %r10074, %r10170, %r10046;
	addc.cc.u32  %r10075, %r10006, %r10047;
	addc.cc.u32  %r10076, %r10087, %r10053;
	addc.cc.u32  %r10077, %r10088, %r10054;
	addc.cc.u32  %r10078, %r10089, %r10060;
	addc.cc.u32  %r10079, %r10090, %r10061;
	addc.cc.u32  %r10080, %r10091, %r10067;
	addc.cc.u32  %r10081, %r10092, %r10068;
	addc.cc.u32  %r10082, %r10013, %r10103;
	addc.cc.u32  %r10083, %r10170, %r10104;
	addc.u32     %r10084, 0, 0;
	
	// end inline asm
	cvt.u64.u32 	%rd4652, %r10083;
	shl.b64 	%rd4653, %rd4652, 32;
	cvt.u64.u32 	%rd4654, %r10082;
	or.b64  	%rd4655, %rd4653, %rd4654;
	mul.lo.s64 	%rd4656, %rd4655, 977;
	mul.hi.u64 	%rd4657, %rd4655, %rd4636;
	cvt.u32.u64 	%r10114, %rd4656;
	{ .reg .b32 tmp; mov.b64 {tmp, %r10115}, %rd4656; }
	cvt.u32.u64 	%r10116, %rd4657;
	{ .reg .b32 tmp; mov.b64 {tmp, %r10117}, %rd4657; }
	// begin inline asm
	add.cc.u32   %r10105, %r10170, %r10114;
	addc.cc.u32  %r10106, %r10082, %r10115;
	addc.cc.u32  %r10107, %r10083, %r10116;
	addc.cc.u32  %r10108, %r10170, %r10117;
	addc.u32     %r10109, 0, 0;
	
	// end inline asm
	// begin inline asm
	add.cc.u32   %r10118, %r10074, %r10105;
	addc.cc.u32  %r10119, %r10075, %r10106;
	addc.cc.u32  %r10120, %r10076, %r10107;
	addc.cc.u32  %r10121, %r10077, %r10108;
	addc.cc.u32  %r10122, %r10078, %r10109;
	addc.cc.u32  %r10123, %r10079, 0;
	addc.cc.u32  %r10124, %r10080, 0;
	addc.cc.u32  %r10125, %r10081, 0;
	addc.u32     %r10126, 0, 0;
	
	// end inline asm
	// begin inline asm
	add.cc.u32   %r10140, %r9998, %r10118;
	addc.cc.u32  %r10141, %r9999, %r10119;
	addc.cc.u32  %r10142, %r10000, %r10120;
	addc.cc.u32  %r10143, %r10001, %r10121;
	addc.cc.u32  %r10144, %r10002, %r10122;
	addc.cc.u32  %r10145, %r10003, %r10123;
	addc.cc.u32  %r10146, %r10004, %r10124;
	addc.cc.u32  %r10147, %r10005, %r10125;
	addc.cc.u32  %r10148, %r10170, %r10126;
	addc.cc.u32  %r10149, %r10170, %r10170;
	addc.u32     %r10150, 0, 0;
	
	// end inline asm
	cvt.u64.u32 	%rd4658, %r10141;
	shl.b64 	%rd4659, %rd4658, 32;
	cvt.u64.u32 	%rd4660, %r10140;
	or.b64  	%rd7027, %rd4659, %rd4660;
	cvt.u64.u32 	%rd4661, %r10143;
	shl.b64 	%rd4662, %rd4661, 32;
	cvt.u64.u32 	%rd4663, %r10142;
	or.b64  	%rd7028, %rd4662, %rd4663;
	cvt.u64.u32 	%rd4664, %r10145;
	shl.b64 	%rd4665, %rd4664, 32;
	cvt.u64.u32 	%rd4666, %r10144;
	or.b64  	%rd7029, %rd4665, %rd4666;
	cvt.u64.u32 	%rd4667, %r10147;
	shl.b64 	%rd4668, %rd4667, 32;
	cvt.u64.u32 	%rd4669, %r10146;
	or.b64  	%rd7030, %rd4668, %rd4669;
	cvt.u64.u32 	%rd4670, %r10149;
	shl.b64 	%rd4671, %rd4670, 32;
	cvt.u64.u32 	%rd4672, %r10148;
	or.b64  	%rd7031, %rd4671, %rd4672;
$L__BB0_107:
	setp.ne.s64 	%p134, %rd7031, 0;
	@%p134 bra 	$L__BB0_186;
	and.b64  	%rd4673, %rd7030, %rd7029;
	and.b64  	%rd4674, %rd4673, %rd7028;
	setp.eq.s64 	%p135, %rd4674, -1;
	setp.gt.u64 	%p136, %rd7027, -4294968274;
	and.pred  	%p137, %p135, %p136;
	@%p137 bra 	$L__BB0_186;
	mul.lo.s64 	%rd4675, %rd52, %rd7027;
	mul.hi.u64 	%rd4676, %rd7027, %rd52;
	cvt.u32.u64 	%r10218, %rd4675;
	{ .reg .b32 tmp; mov.b64 {tmp, %r10219}, %rd4675; }
	mov.b32 	%r10481, 0;
	// begin inline asm
	add.cc.u32  %r10213, %r10481, %r10218;
	addc.cc.u32 %r10214, %r10481, %r10219;
	addc.u32    %r10215, 0, 0;
	add.cc.u32  %r10213, %r10213, %r10481;
	addc.cc.u32 %r10214, %r10214, %r10481;
	addc.u32    %r10215, %r10215, 0;
	
	// end inline asm
	cvt.u64.u32 	%rd4677, %r10215;
	add.s64 	%rd4678, %rd4676, %rd4677;
	mul.lo.s64 	%rd4679, %rd53, %rd7027;
	mul.hi.u64 	%rd4680, %rd7027, %rd53;
	cvt.u32.u64 	%r10227, %rd4679;
	{ .reg .b32 tmp; mov.b64 {tmp, %r10228}, %rd4679; }
	cvt.u32.u64 	%r10229, %rd4678;
	{ .reg .b32 tmp; mov.b64 {tmp, %r10230}, %rd4678; }
	// begin inline asm
	add.cc.u32  %r10222, %r10481, %r10227;
	addc.cc.u32 %r10223, %r10481, %r10228;
	addc.u32    %r10224, 0, 0;
	add.cc.u32  %r10222, %r10222, %r10229;
	addc.cc.u32 %r10223, %r10223, %r10230;
	addc.u32    %r10224, %r10224, 0;
	
	// end inline asm
	cvt.u64.u32 	%rd4681, %r10224;
	add.s64 	%rd4682, %rd4680, %rd4681;
	mul.lo.s64 	%rd4683, %rd54, %rd7027;
	mul.hi.u64 	%rd4684, %rd7027, %rd54;
	cvt.u32.u64 	%r10236, %rd4683;
	{ .reg .b32 tmp; mov.b64 {tmp, %r10237}, %rd4683; }
	cvt.u32.u64 	%r10238, %rd4682;
	{ .reg .b32 tmp; mov.b64 {tmp, %r10239}, %rd4682; }
	// begin inline asm
	add.cc.u32  %r10231, %r10481, %r10236;
	addc.cc.u32 %r10232, %r10481, %r10237;
	addc.u32    %r10233, 0, 0;
	add.cc.u32  %r10231, %r10231, %r10238;
	addc.cc.u32 %r10232, %r10232, %r10239;
	addc.u32    %r10233, %r10233, 0;
	
	// end inline asm
	cvt.u64.u32 	%rd4685, %r10233;
	add.s64 	%rd4686, %rd4684, %rd4685;
	mul.lo.s64 	%rd4687, %rd55, %rd7027;
	mul.hi.u64 	%rd4688, %rd7027, %rd55;
	cvt.u32.u64 	%r10245, %rd4687;
	{ .reg .b32 tmp; mov.b64 {tmp, %r10246}, %rd4687; }
	cvt.u32.u64 	%r10247, %rd4686;
	{ .reg .b32 tmp; mov.b64 {tmp, %r10248}, %rd4686; }
	// begin inline asm
	add.cc.u32  %r10240, %r10481, %r10245;
	addc.cc.u32 %r10241, %r10481, %r10246;
	addc.u32    %r10242, 0, 0;
	add.cc.u32  %r10240, %r10240, %r10247;
	addc.cc.u32 %r10241, %r10241, %r10248;
	addc.u32    %r10242, %r10242, 0;
	
	// end inline asm
	cvt.u64.u32 	%rd4689, %r10242;
	add.s64 	%rd4690, %rd4688, %rd4689;
	mul.lo.s64 	%rd4691, %rd52, %rd7028;
	mul.hi.u64 	%rd4692, %rd7028, %rd52;
	cvt.u32.u64 	%r10254, %rd4691;
	{ .reg .b32 tmp; mov.b64 {tmp, %r10255}, %rd4691; }
	// begin inline asm
	add.cc.u32  %r10249, %r10222, %r10254;
	addc.cc.u32 %r10250, %r10223, %r10255;
	addc.u32    %r10251, 0, 0;
	add.cc.u32  %r10249, %r10249, %r10481;
	addc.cc.u32 %r10250, %r10250, %r10481;
	addc.u32    %r10251, %r10251, 0;
	
	// end inline asm
	cvt.u64.u32 	%rd4693, %r10251;
	add.s64 	%rd4694, %rd4692, %rd4693;
	mul.lo.s64 	%rd4695, %rd53, %rd7028;
	mul.hi.u64 	%rd4696, %rd7028, %rd53;
	cvt.u32.u64 	%r10263, %rd4695;
	{ .reg .b32 tmp; mov.b64 {tmp, %r10264}, %rd4695; }
	cvt.u32.u64 	%r10265, %rd4694;
	{ .reg .b32 tmp; mov.b64 {tmp, %r10266}, %rd4694; }
	// begin inline asm
	add.cc.u32  %r10258, %r10231, %r10263;
	addc.cc.u32 %r10259, %r10232, %r10264;
	addc.u32    %r10260, 0, 0;
	add.cc.u32  %r10258, %r10258, %r10265;
	addc.cc.u32 %r10259, %r10259, %r10266;
	addc.u32    %r10260, %r10260, 0;
	
	// end inline asm
	cvt.u64.u32 	%rd4697, %r10260;
	add.s64 	%rd4698, %rd4696, %rd4697;
	mul.lo.s64 	%rd4699, %rd54, %rd7028;
	mul.hi.u64 	%rd4700, %rd7028, %rd54;
	cvt.u32.u64 	%r10272, %rd4699;
	{ .reg .b32 tmp; mov.b64 {tmp, %r10273}, %rd4699; }
	cvt.u32.u64 	%r10274, %rd4698;
	{ .reg .b32 tmp; mov.b64 {tmp, %r10275}, %rd4698; }
	// begin inline asm
	add.cc.u32  %r10267, %r10240, %r10272;
	addc.cc.u32 %r10268, %r10241, %r10273;
	addc.u32    %r10269, 0, 0;
	add.cc.u32  %r10267, %r10267, %r10274;
	addc.cc.u32 %r10268, %r10268, %r10275;
	addc.u32    %r10269, %r10269, 0;
	
	// end inline asm
	cvt.u64.u32 	%rd4701, %r10269;
	add.s64 	%rd4702, %rd4700, %rd4701;
	mul.lo.s64 	%rd4703, %rd55, %rd7028;
	mul.hi.u64 	%rd4704, %rd7028, %rd55;
	cvt.u32.u64 	%r10279, %rd4690;
	{ .reg .b32 tmp; mov.b64 {tmp, %r10280}, %rd4690; }
	cvt.u32.u64 	%r10281, %rd4703;
	{ .reg .b32 tmp; mov.b64 {tmp, %r10282}, %rd4703; }
	cvt.u32.u64 	%r10283, %rd4702;
	{ .reg .b32 tmp; mov.b64 {tmp, %r10284}, %rd4702; }
	// begin inline asm
	add.cc.u32  %r10276, %r10279, %r10281;
	addc.cc.u32 %r10277, %r10280, %r10282;
	addc.u32    %r10278, 0, 0;
	add.cc.u32  %r10276, %r10276, %r10283;
	addc.cc.u32 %r10277, %r10277, %r10284;
	addc.u32    %r10278, %r10278, 0;
	
	// end inline asm
	cvt.u64.u32 	%rd4705, %r10278;
	add.s64 	%rd4706, %rd4704, %rd4705;
	mul.lo.s64 	%rd4707, %rd52, %rd7029;
	mul.hi.u64 	%rd4708, %rd7029, %rd52;
	cvt.u32.u64 	%r10290, %rd4707;
	{ .reg .b32 tmp; mov.b64 {tmp, %r10291}, %rd4707; }
	// begin inline asm
	add.cc.u32  %r10285, %r10258, %r10290;
	addc.cc.u32 %r10286, %r10259, %r10291;
	addc.u32    %r10287, 0, 0;
	add.cc.u32  %r10285, %r10285, %r10481;
	addc.cc.u32 %r10286, %r10286, %r10481;
	addc.u32    %r10287, %r10287, 0;
	
	// end inline asm
	cvt.u64.u32 	%rd4709, %r10287;
	add.s64 	%rd4710, %rd4708, %rd4709;
	mul.lo.s64 	%rd4711, %rd53, %rd7029;
	mul.hi.u64 	%rd4712, %rd7029, %rd53;
	cvt.u32.u64 	%r10299, %rd4711;
	{ .reg .b32 tmp; mov.b64 {tmp, %r10300}, %rd4711; }
	cvt.u32.u64 	%r10301, %rd4710;
	{ .reg .b32 tmp; mov.b64 {tmp, %r10302}, %rd4710; }
	// begin inline asm
	add.cc.u32  %r10294, %r10267, %r10299;
	addc.cc.u32 %r10295, %r10268, %r10300;
	addc.u32    %r10296, 0, 0;
	add.cc.u32  %r10294, %r10294, %r10301;
	addc.cc.u32 %r10295, %r10295, %r10302;
	addc.u32    %r10296, %r10296, 0;
	
	// end inline asm
	cvt.u64.u32 	%rd4713, %r10296;
	add.s64 	%rd4714, %rd4712, %rd4713;
	mul.lo.s64 	%rd4715, %rd54, %rd7029;
	mul.hi.u64 	%rd4716, %rd7029, %rd54;
	cvt.u32.u64 	%r10308, %rd4715;
	{ .reg .b32 tmp; mov.b64 {tmp, %r10309}, %rd4715; }
	cvt.u32.u64 	%r10310, %rd4714;
	{ .reg .b32 tmp; mov.b64 {tmp, %r10311}, %rd4714; }
	// begin inline asm
	add.cc.u32  %r10303, %r10276, %r10308;
	addc.cc.u32 %r10304, %r10277, %r10309;
	addc.u32    %r10305, 0, 0;
	add.cc.u32  %r10303, %r10303, %r10310;
	addc.cc.u32 %r10304, %r10304, %r10311;
	addc.u32    %r10305, %r10305, 0;
	
	// end inline asm
	cvt.u64.u32 	%rd4717, %r10305;
	add.s64 	%rd4718, %rd4716, %rd4717;
	mul.lo.s64 	%rd4719, %rd55, %rd7029;
	mul.hi.u64 	%rd4720, %rd7029, %rd55;
	cvt.u32.u64 	%r10315, %rd4706;
	{ .reg .b32 tmp; mov.b64 {tmp, %r10316}, %rd4706; }
	cvt.u32.u64 	%r10317, %rd4719;
	{ .reg .b32 tmp; mov.b64 {tmp, %r10318}, %rd4719; }
	cvt.u32.u64 	%r10319, %rd4718;
	{ .reg .b32 tmp; mov.b64 {tmp, %r10320}, %rd4718; }
	// begin inline asm
	add.cc.u32  %r10312, %r10315, %r10317;
	addc.cc.u32 %r10313, %r10316, %r10318;
	addc.u32    %r10314, 0, 0;
	add.cc.u32  %r10312, %r10312, %r10319;
	addc.cc.u32 %r10313, %r10313, %r10320;
	addc.u32    %r10314, %r10314, 0;
	
	// end inline asm
	cvt.u64.u32 	%rd4721, %r10314;
	add.s64 	%rd4722, %rd4720, %rd4721;
	mul.lo.s64 	%rd4723, %rd52, %rd7030;
	mul.hi.u64 	%rd4724, %rd7030, %rd52;
	cvt.u32.u64 	%r10326, %rd4723;
	{ .reg .b32 tmp; mov.b64 {tmp, %r10327}, %rd4723; }
	// begin inline asm
	add.cc.u32  %r10321, %r10294, %r10326;
	addc.cc.u32 %r10322, %r10295, %r10327;
	addc.u32    %r10323, 0, 0;
	add.cc.u32  %r10321, %r10321, %r10481;
	addc.cc.u32 %r10322, %r10322, %r10481;
	addc.u32    %r10323, %r10323, 0;
	
	// end inline asm
	cvt.u64.u32 	%rd4725, %r10323;
	add.s64 	%rd4726, %rd4724, %rd4725;
	mul.lo.s64 	%rd4727, %rd53, %rd7030;
	mul.hi.u64 	%rd4728, %rd7030, %rd53;
	cvt.u32.u64 	%r10335, %rd4727;
	{ .reg .b32 tmp; mov.b64 {tmp, %r10336}, %rd4727; }
	cvt.u32.u64 	%r10337, %rd4726;
	{ .reg .b32 tmp; mov.b64 {tmp, %r10338}, %rd4726; }
	// begin inline asm
	add.cc.u32  %r10330, %r10303, %r10335;
	addc.cc.u32 %r10331, %r10304, %r10336;
	addc.u32    %r10332, 0, 0;
	add.cc.u32  %r10330, %r10330, %r10337;
	addc.cc.u32 %r10331, %r10331, %r10338;
	addc.u32    %r10332, %r10332, 0;
	
	// end inline asm
	cvt.u64.u32 	%rd4729, %r10331;
	shl.b64 	%rd4730, %rd4729, 32;
	cvt.u64.u32 	%rd4731, %r10330;
	or.b64  	%rd4732, %rd4730, %rd4731;
	cvt.u64.u32 	%rd4733, %r10332;
	add.s64 	%rd4734, %rd4728, %rd4733;
	mul.lo.s64 	%rd4735, %rd54, %rd7030;
	mul.hi.u64 	%rd4736, %rd7030, %rd54;
	cvt.u32.u64 	%r10344, %rd4735;
	{ .reg .b32 tmp; mov.b64 {tmp, %r10345}, %rd4735; }
	cvt.u32.u64 	%r10346, %rd4734;
	{ .reg .b32 tmp; mov.b64 {tmp, %r10347}, %rd4734; }
	// begin inline asm
	add.cc.u32  %r10339, %r10312, %r10344;
	addc.cc.u32 %r10340, %r10313, %r10345;
	addc.u32    %r10341, 0, 0;
	add.cc.u32  %r10339, %r10339, %r10346;
	addc.cc.u32 %r10340, %r10340, %r10347;
	addc.u32    %r10341, %r10341, 0;
	
	// end inline asm
	cvt.u64.u32 	%rd4737, %r10340;
	shl.b64 	%rd4738, %rd4737, 32;
	cvt.u64.u32 	%rd4739, %r10339;
	or.b64  	%rd4740, %rd4738, %rd4739;
	cvt.u64.u32 	%rd4741, %r10341;
	add.s64 	%rd4742, %rd4736, %rd4741;
	mul.lo.s64 	%rd4743, %rd55, %rd7030;
	mul.hi.u64 	%rd4744, %rd7030, %rd55;
	cvt.u32.u64 	%r10351, %rd4722;
	{ .reg .b32 tmp; mov.b64 {tmp, %r10352}, %rd4722; }
	cvt.u32.u64 	%r10353, %rd4743;
	{ .reg .b32 tmp; mov.b64 {tmp, %r10354}, %rd4743; }
	cvt.u32.u64 	%r10355, %rd4742;
	{ .reg .b32 tmp; mov.b64 {tmp, %r10356}, %rd4742; }
	// begin inline asm
	add.cc.u32  %r10348, %r10351, %r10353;
	addc.cc.u32 %r10349, %r10352, %r10354;
	addc.u32    %r10350, 0, 0;
	add.cc.u32  %r10348, %r10348, %r10355;
	addc.cc.u32 %r10349, %r10349, %r10356;
	addc.u32    %r10350, %r10350, 0;
	
	// end inline asm
	cvt.u64.u32 	%rd4745, %r10349;
	shl.b64 	%rd4746, %rd4745, 32;
	cvt.u64.u32 	%rd4747, %r10348;
	or.b64  	%rd4748, %rd4746, %rd4747;
	cvt.u64.u32 	%rd4749, %r10350;
	add.s64 	%rd4750, %rd4744, %rd4749;
	mov.b64 	{%r10482, %r10483}, %rd4739;
	mov.b64 	{%r10484, %r10485}, %rd4730;
	mov.b64 	%rd4751, {%r10485, %r10482};
	mov.b64 	{%r10486, %r10487}, %rd4747;
	mov.b64 	{%r10488, %r10489}, %rd4738;
	mov.b64 	%rd4752, {%r10489, %r10486};
	mov.b64 	{%r10490, %r10491}, %rd4750;
	mov.b64 	{%r10492, %r10493}, %rd4746;
	mov.b64 	%rd4753, {%r10493, %r10490};
	mul.lo.s64 	%rd4754, %rd4732, 977;
	mov.b64 	%rd4755, 977;
	mul.hi.u64 	%rd4756, %rd4732, %rd4755;
	cvt.u32.u64 	%r10360, %rd4754;
	{ .reg .b32 tmp; mov.b64 {tmp, %r10361}, %rd4754; }
	// begin inline asm
	add.cc.u32  %r10357, %r10360, %r10481;
	addc.cc.u32 %r10358, %r10361, %r10481;
	addc.u32    %r10359, 0, 0;
	
	// end inline asm
	cvt.u64.u32 	%rd4757, %r10359;
	add.s64 	%rd4758, %rd4756, %rd4757;
	mul.lo.s64 	%rd4759, %rd4740, 977;
	mul.hi.u64 	%rd4760, %rd4740, %rd4755;
	cvt.u32.u64 	%r10367, %rd4759;
	{ .reg .b32 tmp; mov.b64 {tmp, %r10368}, %rd4759; }
	cvt.u32.u64 	%r10369, %rd4758;
	{ .reg .b32 tmp; mov.b64 {tmp, %r10370}, %rd4758; }
	// begin inline asm
	add.cc.u32  %r10364, %r10367, %r10369;
	addc.cc.u32 %r10365, %r10368, %r10370;
	addc.u32    %r10366, 0, 0;
	
	// end inline asm
	cvt.u64.u32 	%rd4761, %r10366;
	add.s64 	%rd4762, %rd4760, %rd4761;
	mul.lo.s64 	%rd4763, %rd4748, 977;
	mul.hi.u64 	%rd4764, %rd4748, %rd4755;
	cvt.u32.u64 	%r10374, %rd4763;
	{ .reg .b32 tmp; mov.b64 {tmp, %r10375}, %rd4763; }
	cvt.u32.u64 	%r10376, %rd4762;
	{ .reg .b32 tmp; mov.b64 {tmp, %r10377}, %rd4762; }
	// begin inline asm
	add.cc.u32  %r10371, %r10374, %r10376;
	addc.cc.u32 %r10372, %r10375, %r10377;
	addc.u32    %r10373, 0, 0;
	
	// end inline asm
	cvt.u64.u32 	%rd4765, %r10373;
	add.s64 	%rd4766, %rd4764, %rd4765;
	mul.lo.s64 	%rd4767, %rd4750, 977;
	mul.hi.u64 	%rd4768, %rd4750, %rd4755;
	cvt.u32.u64 	%r10381, %rd4767;
	{ .reg .b32 tmp; mov.b64 {tmp, %r10382}, %rd4767; }
	cvt.u32.u64 	%r10383, %rd4766;
	{ .reg .b32 tmp; mov.b64 {tmp, %r10384}, %rd4766; }
	// begin inline asm
	add.cc.u32  %r10378, %r10381, %r10383;
	addc.cc.u32 %r10379, %r10382, %r10384;
	addc.u32    %r10380, 0, 0;
	
	// end inline asm
	cvt.u64.u32 	%rd4769, %r10380;
	add.s64 	%rd4770, %rd4768, %rd4769;
	cvt.u32.u64 	%r10398, %rd4751;
	{ .reg .b32 tmp; mov.b64 {tmp, %r10399}, %rd4751; }
	cvt.u32.u64 	%r10400, %rd4752;
	{ .reg .b32 tmp; mov.b64 {tmp, %r10401}, %rd4752; }
	cvt.u32.u64 	%r10402, %rd4753;
	{ .reg .b32 tmp; mov.b64 {tmp, %r10403}, %rd4753; }
	{ .reg .b32 tmp; mov.b64 {tmp, %r10404}, %rd4750; }
	cvt.u32.u64 	%r10414, %rd4770;
	{ .reg .b32 tmp; mov.b64 {tmp, %r10415}, %rd4770; }
	// begin inline asm
	add.cc.u32   %r10385, %r10481, %r10357;
	addc.cc.u32  %r10386, %r10330, %r10358;
	addc.cc.u32  %r10387, %r10398, %r10364;
	addc.cc.u32  %r10388, %r10399, %r10365;
	addc.cc.u32  %r10389, %r10400, %r10371;
	addc.cc.u32  %r10390, %r10401, %r10372;
	addc.cc.u32  %r10391, %r10402, %r10378;
	addc.cc.u32  %r10392, %r10403, %r10379;
	addc.cc.u32  %r10393, %r10404, %r10414;
	addc.cc.u32  %r10394, %r10481, %r10415;
	addc.u32     %r10395, 0, 0;
	
	// end inline asm
	cvt.u64.u32 	%rd4771, %r10394;
	shl.b64 	%rd4772, %rd4771, 32;
	cvt.u64.u32 	%rd4773, %r10393;
	or.b64  	%rd4774, %rd4772, %rd4773;
	mul.lo.s64 	%rd4775, %rd4774, 977;
	mul.hi.u64 	%rd4776, %rd4774, %rd4755;
	cvt.u32.u64 	%r10425, %rd4775;
	{ .reg .b32 tmp; mov.b64 {tmp, %r10426}, %rd4775; }
	cvt.u32.u64 	%r10427, %rd4776;
	{ .reg .b32 tmp; mov.b64 {tmp, %r10428}, %rd4776; }
	// begin inline asm
	add.cc.u32   %r10416, %r10481, %r10425;
	addc.cc.u32  %r10417, %r10393, %r10426;
	addc.cc.u32  %r10418, %r10394, %r10427;
	addc.cc.u32  %r10419, %r10481, %r10428;
	addc.u32     %r10420, 0, 0;
	
	// end inline asm
	// begin inline asm
	add.cc.u32   %r10429, %r10385, %r10416;
	addc.cc.u32  %r10430, %r10386, %r10417;
	addc.cc.u32  %r10431, %r10387, %r10418;
	addc.cc.u32  %r10432, %r10388, %r10419;
	addc.cc.u32  %r10433, %r10389, %r10420;
	addc.cc.u32  %r10434, %r10390, 0;
	addc.cc.u32  %r10435, %r10391, 0;
	addc.cc.u32  %r10436, %r10392, 0;
	addc.u32     %r10437, 0, 0;
	
	// end inline asm
	// begin inline asm
	add.cc.u32   %r10451, %r10213, %r10429;
	addc.cc.u32  %r10452, %r10214, %r10430;
	addc.cc.u32  %r10453, %r10249, %r10431;
	addc.cc.u32  %r10454, %r10250, %r10432;
	addc.cc.u32  %r10455, %r10285, %r10433;
	addc.cc.u32  %r10456, %r10286, %r10434;
	addc.cc.u32  %r10457, %r10321, %r10435;
	addc.cc.u32  %r10458, %r10322, %r10436;
	addc.cc.u32  %r10459, %r10481, %r10437;
	addc.cc.u32  %r10460, %r10481, %r10481;
	addc.u32     %r10461, 0, 0;
	
	// end inline asm
	cvt.u64.u32 	%rd4777, %r10452;
	shl.b64 	%rd4778, %rd4777, 32;
	cvt.u64.u32 	%rd4779, %r10451;
	or.b64  	%rd7032, %rd4778, %rd4779;
	cvt.u64.u32 	%rd4780, %r10454;
	shl.b64 	%rd4781, %rd4780, 32;
	cvt.u64.u32 	%rd4782, %r10453;
	or.b64  	%rd7033, %rd4781, %rd4782;
	cvt.u64.u32 	%rd4783, %r10456;
	shl.b64 	%rd4784, %rd4783, 32;
	cvt.u64.u32 	%rd4785, %r10455;
	or.b64  	%rd7034, %rd4784, %rd4785;
	cvt.u64.u32 	%rd4786, %r10458;
	shl.b64 	%rd4787, %rd4786, 32;
	cvt.u64.u32 	%rd4788, %r10457;
	or.b64  	%rd7035, %rd4787, %rd4788;
	cvt.u64.u32 	%rd4789, %r10460;
	shl.b64 	%rd4790, %rd4789, 32;
	cvt.u64.u32 	%rd4791, %r10459;
	or.b64  	%rd7036, %rd4790, %rd4791;
$L__BB0_110:
	setp.ne.s64 	%p138, %rd7036, 0;
	@%p138 bra 	$L__BB0_187;
	and.b64  	%rd4792, %rd7035, %rd7034;
	and.b64  	%rd4793, %rd4792, %rd7033;
	setp.eq.s64 	%p139, %rd4793, -1;
	setp.gt.u64 	%p140, %rd7032, -4294968274;
	and.pred  	%p141, %p139, %p140;
	@%p141 bra 	$L__BB0_187;
	mul.lo.s64 	%rd4794, %rd7033, %rd7032;
	mul.hi.u64 	%rd4795, %rd7032, %rd7033;
	cvt.u32.u64 	%r10499, %rd4794;
	{ .reg .b32 tmp; mov.b64 {tmp, %r10500}, %rd4794; }
	mov.b32 	%r10772, 0;
	// begin inline asm
	add.cc.u32  %r10494, %r10772, %r10499;
	addc.cc.u32 %r10495, %r10772, %r10500;
	addc.u32    %r10496, 0, 0;
	add.cc.u32  %r10494, %r10494, %r10772;
	addc.cc.u32 %r10495, %r10495, %r10772;
	addc.u32    %r10496, %r10496, 0;
	
	// end inline asm
	cvt.u64.u32 	%rd4796, %r10495;
	shl.b64 	%rd4797, %rd4796, 32;
	cvt.u64.u32 	%rd4798, %r10494;
	or.b64  	%rd4799, %rd4797, %rd4798;
	cvt.u64.u32 	%rd4800, %r10496;
	add.s64 	%rd4801, %rd4795, %rd4800;
	mul.lo.s64 	%rd4802, %rd7034, %rd7032;
	mul.hi.u64 	%rd4803, %rd7032, %rd7034;
	cvt.u32.u64 	%r10508, %rd4802;
	{ .reg .b32 tmp; mov.b64 {tmp, %r10509}, %rd4802; }
	cvt.u32.u64 	%r10510, %rd4801;
	{ .reg .b32 tmp; mov.b64 {tmp, %r10511}, %rd4801; }
	// begin inline asm
	add.cc.u32  %r10503, %r10772, %r10508;
	addc.cc.u32 %r10504, %r10772, %r10509;
	addc.u32    %r10505, 0, 0;
	add.cc.u32  %r10503, %r10503, %r10510;
	addc.cc.u32 %r10504, %r10504, %r10511;
	addc.u32    %r10505, %r10505, 0;
	
	// end inline asm
	cvt.u64.u32 	%rd4804, %r10504;
	shl.b64 	%rd4805, %rd4804, 32;
	cvt.u64.u32 	%rd4806, %r10503;
	or.b64  	%rd4807, %rd4805, %rd4806;
	cvt.u64.u32 	%rd4808, %r10505;
	add.s64 	%rd4809, %rd4803, %rd4808;
	mul.lo.s64 	%rd4810, %rd7035, %rd7032;
	mul.hi.u64 	%rd4811, %rd7032, %rd7035;
	cvt.u32.u64 	%r10517, %rd4810;
	{ .reg .b32 tmp; mov.b64 {tmp, %r10518}, %rd4810; }
	cvt.u32.u64 	%r10519, %rd4809;
	{ .reg .b32 tmp; mov.b64 {tmp, %r10520}, %rd4809; }
	// begin inline asm
	add.cc.u32  %r10512, %r10772, %r10517;
	addc.cc.u32 %r10513, %r10772, %r10518;
	addc.u32    %r10514, 0, 0;
	add.cc.u32  %r10512, %r10512, %r10519;
	addc.cc.u32 %r10513, %r10513, %r10520;
	addc.u32    %r10514, %r10514, 0;
	
	// end inline asm
	cvt.u64.u32 	%rd4812, %r10514;
	add.s64 	%rd4813, %rd4811, %rd4812;
	mul.lo.s64 	%rd4814, %rd7034, %rd7033;
	mul.hi.u64 	%rd4815, %rd7033, %rd7034;
	cvt.u32.u64 	%r10526, %rd4814;
	{ .reg .b32 tmp; mov.b64 {tmp, %r10527}, %rd4814; }
	// begin inline asm
	add.cc.u32  %r10521, %r10512, %r10526;
	addc.cc.u32 %r10522, %r10513, %r10527;
	addc.u32    %r10523, 0, 0;
	add.cc.u32  %r10521, %r10521, %r10772;
	addc.cc.u32 %r10522, %r10522, %r10772;
	addc.u32    %r10523, %r10523, 0;
	
	// end inline asm
	cvt.u64.u32 	%rd4816, %r10522;
	shl.b64 	%rd4817, %rd4816, 32;
	cvt.u64.u32 	%rd4818, %r10521;
	or.b64  	%rd4819, %rd4817, %rd4818;
	cvt.u64.u32 	%rd4820, %r10523;
	add.s64 	%rd4821, %rd4815, %rd4820;
	mul.lo.s64 	%rd4822, %rd7035, %rd7033;
	mul.hi.u64 	%rd4823, %rd7033, %rd7035;
	cvt.u32.u64 	%r10533, %rd4813;
	{ .reg .b32 tmp; mov.b64 {tmp, %r10534}, %rd4813; }
	cvt.u32.u64 	%r10535, %rd4822;
	{ .reg .b32 tmp; mov.b64 {tmp, %r10536}, %rd4822; }
	cvt.u32.u64 	%r10537, %rd4821;
	{ .reg .b32 tmp; mov.b64 {tmp, %r10538}, %rd4821; }
	// begin inline asm
	add.cc.u32  %r10530, %r10533, %r10535;
	addc.cc.u32 %r10531, %r10534, %r10536;
	addc.u32    %r10532, 0, 0;
	add.cc.u32  %r10530, %r10530, %r10537;
	addc.cc.u32 %r10531, %r10531, %r10538;
	addc.u32    %r10532, %r10532, 0;
	
	// end inline asm
	cvt.u64.u32 	%rd4824, %r10531;
	shl.b64 	%rd4825, %rd4824, 32;
	cvt.u64.u32 	%rd4826, %r10530;
	or.b64  	%rd4827, %rd4825, %rd4826;
	cvt.u64.u32 	%rd4828, %r10532;
	add.s64 	%rd4829, %rd4823, %rd4828;
	mul.lo.s64 	%rd4830, %rd7035, %rd7034;
	mul.hi.u64 	%rd4831, %rd7034, %rd7035;
	cvt.u32.u64 	%r10542, %rd4829;
	{ .reg .b32 tmp; mov.b64 {tmp, %r10543}, %rd4829; }
	cvt.u32.u64 	%r10544, %rd4830;
	{ .reg .b32 tmp; mov.b64 {tmp, %r10545}, %rd4830; }
	// begin inline asm
	add.cc.u32  %r10539, %r10542, %r10544;
	addc.cc.u32 %r10540, %r10543, %r10545;
	addc.u32    %r10541, 0, 0;
	add.cc.u32  %r10539, %r10539, %r10772;
	addc.cc.u32 %r10540, %r10540, %r10772;
	addc.u32    %r10541, %r10541, 0;
	
	// end inline asm
	cvt.u64.u32 	%rd4832, %r10540;
	shl.b64 	%rd4833, %rd4832, 32;
	cvt.u64.u32 	%rd4834, %r10539;
	or.b64  	%rd4835, %rd4833, %rd4834;
	cvt.u64.u32 	%rd4836, %r10541;
	add.s64 	%rd4837, %rd4831, %rd4836;
	mov.b64 	{%r10773, %r10774}, %rd4807;
	mov.b64 	{%r10775, %r10776}, %rd4797;
	shf.l.wrap.b32 	%r10777, %r10776, %r10773, 1;
	shf.l.wrap.b32 	%r10778, %r10773, %r10774, 1;
	mov.b64 	%rd4838, {%r10777, %r10778};
	mov.b64 	{%r10779, %r10780}, %rd4819;
	mov.b64 	{%r10781, %r10782}, %rd4805;
	shf.l.wrap.b32 	%r10783, %r10782, %r10779, 1;
	shf.l.wrap.b32 	%r10784, %r10779, %r10780, 1;
	mov.b64 	%rd4839, {%r10783, %r10784};
	mov.b64 	{%r10785, %r10786}, %rd4827;
	mov.b64 	{%r10787, %r10788}, %rd4817;
	shf.l.wrap.b32 	%r10789, %r10788, %r10785, 1;
	shf.l.wrap.b32 	%r10790, %r10785, %r10786, 1;
	mov.b64 	%rd4840, {%r10789, %r10790};
	mov.b64 	{%r10791, %r10792}, %rd4835;
	mov.b64 	{%r10793, %r10794}, %rd4825;
	shf.l.wrap.b32 	%r10795, %r10794, %r10791, 1;
	shf.l.wrap.b32 	%r10796, %r10791, %r10792, 1;
	mov.b64 	%rd4841, {%r10795, %r10796};
	shr.u64 	%rd4842, %rd4837, 63;
	mov.b64 	{%r10797, %r10798}, %rd4837;
	mov.b64 	{%r10799, %r10800}, %rd4833;
	shf.l.wrap.b32 	%r10801, %r10800, %r10797, 1;
	shf.l.wrap.b32 	%r10802, %r10797, %r10798, 1;
	mov.b64 	%rd4843, {%r10801, %r10802};
	mul.lo.s64 	%rd4844, %rd7032, %rd7032;
	mul.hi.u64 	%rd4845, %rd7032, %rd7032;
	cvt.u32.u64 	%r10557, %rd4844;
	{ .reg .b32 tmp; mov.b64 {tmp, %r10558}, %rd4844; }
	cvt.u32.u64 	%r10559, %rd4845;
	{ .reg .b32 tmp; mov.b64 {tmp, %r10560}, %rd4845; }
	// begin inline asm
	add.cc.u32   %r10548, %r10772, %r10557;
	addc.cc.u32  %r10549, %r10772, %r10558;
	addc.cc.u32  %r10550, %r10772, %r10559;
	addc.cc.u32  %r10551, %r10772, %r10560;
	addc.u32     %r10552, 0, 0;
	
	// end inline asm
	mul.lo.s64 	%rd4846, %rd7033, %rd7033;
	mul.hi.u64 	%rd4847, %rd7033, %rd7033;
	cvt.u32.u64 	%r10570, %rd4846;
	{ .reg .b32 tmp; mov.b64 {tmp, %r10571}, %rd4846; }
	cvt.u32.u64 	%r10572, %rd4847;
	{ .reg .b32 tmp; mov.b64 {tmp, %r10573}, %rd4847; }
	// begin inline asm
	add.cc.u32   %r10561, %r10552, %r10570;
	addc.cc.u32  %r10562, %r10772, %r10571;
	addc.cc.u32  %r10563, %r10772, %r10572;
	addc.cc.u32  %r10564, %r10772, %r10573;
	addc.u32     %r10565, 0, 0;
	
	// end inline asm
	mul.lo.s64 	%rd4848, %rd7034, %rd7034;
	mul.hi.u64 	%rd4849, %rd7034, %rd7034;
	cvt.u32.u64 	%r10583, %rd4848;
	{ .reg .b32 tmp; mov.b64 {tmp, %r10584}, %rd4848; }
	cvt.u32.u64 	%r10585, %rd4849;
	{ .reg .b32 tmp; mov.b64 {tmp, %r10586}, %rd4849; }
	// begin inline asm
	add.cc.u32   %r10574, %r10565, %r10583;
	addc.cc.u32  %r10575, %r10772, %r10584;
	addc.cc.u32  %r10576, %r10772, %r10585;
	addc.cc.u32  %r10577, %r10772, %r10586;
	addc.u32     %r10578, 0, 0;
	
	// end inline asm
	mul.lo.s64 	%rd4850, %rd7035, %rd7035;
	mul.hi.u64 	%rd4851, %rd7035, %rd7035;
	cvt.u32.u64 	%r10596, %rd4850;
	{ .reg .b32 tmp; mov.b64 {tmp, %r10597}, %rd4850; }
	cvt.u32.u64 	%r10598, %rd4851;
	{ .reg .b32 tmp; mov.b64 {tmp, %r10599}, %rd4851; }
	// begin inline asm
	add.cc.u32   %r10587, %r10578, %r10596;
	addc.cc.u32  %r10588, %r10772, %r10597;
	addc.cc.u32  %r10589, %r10772, %r10598;
	addc.cc.u32  %r10590, %r10772, %r10599;
	addc.u32     %r10591, 0, 0;
	
	// end inline asm
	shl.b32 	%r10634, %r10494, 1;
	shr.u64 	%rd4852, %rd4799, 31;
	cvt.u32.u64 	%r10635, %rd4852;
	cvt.u32.u64 	%r10636, %rd4838;
	{ .reg .b32 tmp; mov.b64 {tmp, %r10637}, %rd4838; }
	cvt.u32.u64 	%r10638, %rd4839;
	{ .reg .b32 tmp; mov.b64 {tmp, %r10639}, %rd4839; }
	cvt.u32.u64 	%r10640, %rd4840;
	{ .reg .b32 tmp; mov.b64 {tmp, %r10641}, %rd4840; }
	cvt.u32.u64 	%r10642, %rd4841;
	{ .reg .b32 tmp; mov.b64 {tmp, %r10643}, %rd4841; }
	cvt.u32.u64 	%r10644, %rd4843;
	{ .reg .b32 tmp; mov.b64 {tmp, %r10645}, %rd4843; }
	cvt.u32.u64 	%r10646, %rd4842;
	// begin inline asm
	add.cc.u32   %r10600,  %r10548, %r10772;
	addc.cc.u32  %r10601,  %r10549, %r10772;
	addc.cc.u32  %r10602,  %r10550, %r10634;
	addc.cc.u32  %r10603,  %r10551, %r10635;
	addc.cc.u32  %r10604,  %r10561, %r10636;
	addc.cc.u32  %r10605,  %r10562, %r10637;
	addc.cc.u32  %r10606,  %r10563, %r10638;
	addc.cc.u32  %r10607,  %r10564, %r10639;
	addc.cc.u32  %r10608,  %r10574, %r10640;
	addc.cc.u32  %r10609,  %r10575, %r10641;
	addc.cc.u32  %r10610, %r10576, %r10642;
	addc.cc.u32  %r10611, %r10577, %r10643;
	addc.cc.u32  %r10612, %r10587, %r10644;
	addc.cc.u32  %r10613, %r10588, %r10645;
	addc.cc.u32  %r10614, %r10589, %r10646;
	addc.u32     %r10615, %r10590, %r10772;
	
	// end inline asm
	cvt.u64.u32 	%rd4853, %r10609;
	shl.b64 	%rd4854, %rd4853, 32;
	cvt.u64.u32 	%rd4855, %r10608;
	or.b64  	%rd4856, %rd4854, %rd4855;
	cvt.u64.u32 	%rd4857, %r10611;
	shl.b64 	%rd4858, %rd4857, 32;
	cvt.u64.u32 	%rd4859, %r10610;
	or.b64  	%rd4860, %rd4858, %rd4859;
	cvt.u64.u32 	%rd4861, %r10613;
	shl.b64 	%rd4862, %rd4861, 32;
	cvt.u64.u32 	%rd4863, %r10612;
	or.b64  	%rd4864, %rd4862, %rd4863;
	cvt.u64.u32 	%rd4865, %r10615;
	shl.b64 	%rd4866, %rd4865, 32;
	cvt.u64.u32 	%rd4867, %r10614;
	or.b64  	%rd4868, %rd4866, %rd4867;
	mov.b64 	{%r10803, %r10804}, %rd4859;
	mov.b64 	{%r10805, %r10806}, %rd4854;
	mov.b64 	%rd4869, {%r10806, %r10803};
	mov.b64 	{%r10807, %r10808}, %rd4863;
	mov.b64 	{%r10809, %r10810}, %rd4858;
	mov.b64 	%rd4870, {%r10810, %r10807};
	mov.b64 	{%r10811, %r10812}, %rd4867;
	mov.b64 	{%r10813, %r10814}, %rd4862;
	mov.b64 	%rd4871, {%r10814, %r10811};
	mul.lo.s64 	%rd4872, %rd4856, 977;
	mov.b64 	%rd4873, 977;
	mul.hi.u64 	%rd4874, %rd4856, %rd4873;
	cvt.u32.u64 	%r10651, %rd4872;
	{ .reg .b32 tmp; mov.b64 {tmp, %r10652}, %rd4872; }
	// begin inline asm
	add.cc.u32  %r10648, %r10651, %r10772;
	addc.cc.u32 %r10649, %r10652, %r10772;
	addc.u32    %r10650, 0, 0;
	
	// end inline asm
	cvt.u64.u32 	%rd4875, %r10650;
	add.s64 	%rd4876, %rd4874, %rd4875;
	mul.lo.s64 	%rd4877, %rd4860, 977;
	mul.hi.u64 	%rd4878, %rd4860, %rd4873;
	cvt.u32.u64 	%r10658, %rd4877;
	{ .reg .b32 tmp; mov.b64 {tmp, %r10659}, %rd4877; }
	cvt.u32.u64 	%r10660, %rd4876;
	{ .reg .b32 tmp; mov.b64 {tmp, %r10661}, %rd4876; }
	// begin inline asm
	add.cc.u32  %r10655, %r10658, %r10660;
	addc.cc.u32 %r10656, %r10659, %r10661;
	addc.u32    %r10657, 0, 0;
	
	// end inline asm
	cvt.u64.u32 	%rd4879, %r10657;
	add.s64 	%rd4880, %rd4878, %rd4879;
	mul.lo.s64 	%rd4881, %rd4864, 977;
	mul.hi.u64 	%rd4882, %rd4864, %rd4873;
	cvt.u32.u64 	%r10665, %rd4881;
	{ .reg .b32 tmp; mov.b64 {tmp, %r10666}, %rd4881; }
	cvt.u32.u64 	%r10667, %rd4880;
	{ .reg .b32 tmp; mov.b64 {tmp, %r10668}, %rd4880; }
	// begin inline asm
	add.cc.u32  %r10662, %r10665, %r10667;
	addc.cc.u32 %r10663, %r10666, %r10668;
	addc.u32    %r10664, 0, 0;
	
	// end inline asm
	cvt.u64.u32 	%rd4883, %r10664;
	add.s64 	%rd4884, %rd4882, %rd4883;
	mul.lo.s64 	%rd4885, %rd4868, 977;
	mul.hi.u64 	%rd4886, %rd4868, %rd4873;
	cvt.u32.u64 	%r10672, %rd4885;
	{ .reg .b32 tmp; mov.b64 {tmp, %r10673}, %rd4885; }
	cvt.u32.u64 	%r10674, %rd4884;
	{ .reg .b32 tmp; mov.b64 {tmp, %r10675}, %rd4884; }
	// begin inline asm
	add.cc.u32  %r10669, %r10672, %r10674;
	addc.cc.u32 %r10670, %r10673, %r10675;
	addc.u32    %r10671, 0, 0;
	
	// end inline asm
	cvt.u64.u32 	%rd4887, %r10671;
	add.s64 	%rd4888, %rd4886, %rd4887;
	cvt.u32.u64 	%r10689, %rd4869;
	{ .reg .b32 tmp; mov.b64 {tmp, %r10690}, %rd4869; }
	cvt.u32.u64 	%r10691, %rd4870;
	{ .reg .b32 tmp; mov.b64 {tmp, %r10692}, %rd4870; }
	cvt.u32.u64 	%r10693, %rd4871;
	{ .reg .b32 tmp; mov.b64 {tmp, %r10694}, %rd4871; }
	cvt.u32.u64 	%r10705, %rd4888;
	{ .reg .b32 tmp; mov.b64 {tmp, %r10706}, %rd4888; }
	// begin inline asm
	add.cc.u32   %r10676, %r10772, %r10648;
	addc.cc.u32  %r10677, %r10608, %r10649;
	addc.cc.u32  %r10678, %r10689, %r10655;
	addc.cc.u32  %r10679, %r10690, %r10656;
	addc.cc.u32  %r10680, %r10691, %r10662;
	addc.cc.u32  %r10681, %r10692, %r10663;
	addc.cc.u32  %r10682, %r10693, %r10669;
	addc.cc.u32  %r10683, %r10694, %r10670;
	addc.cc.u32  %r10684, %r10615, %r10705;
	addc.cc.u32  %r10685, %r10772, %r10706;
	addc.u32     %r10686, 0, 0;
	
	// end inline asm
	cvt.u64.u32 	%rd4889, %r10685;
	shl.b64 	%rd4890, %rd4889, 32;
	cvt.u64.u32 	%rd4891, %r10684;
	or.b64  	%rd4892, %rd4890, %rd4891;
	mul.lo.s64 	%rd4893, %rd4892, 977;
	mul.hi.u64 	%rd4894, %rd4892, %rd4873;
	cvt.u32.u64 	%r10716, %rd4893;
	{ .reg .b32 tmp; mov.b64 {tmp, %r10717}, %rd4893; }
	cvt.u32.u64 	%r10718, %rd4894;
	{ .reg .b32 tmp; mov.b64 {tmp, %r10719}, %rd4894; }
	// begin inline asm
	add.cc.u32   %r10707, %r10772, %r10716;
	addc.cc.u32  %r10708, %r10684, %r10717;
	addc.cc.u32  %r10709, %r10685, %r10718;
	addc.cc.u32  %r10710, %r10772, %r10719;
	addc.u32     %r10711, 0, 0;
	
	// end inline asm
	// begin inline asm
	add.cc.u32   %r10720, %r10676, %r10707;
	addc.cc.u32  %r10721, %r10677, %r10708;
	addc.cc.u32  %r10722, %r10678, %r10709;
	addc.cc.u32  %r10723, %r10679, %r10710;
	addc.cc.u32  %r10724, %r10680, %r10711;
	addc.cc.u32  %r10725, %r10681, 0;
	addc.cc.u32  %r10726, %r10682, 0;
	addc.cc.u32  %r10727, %r10683, 0;
	addc.u32     %r10728, 0, 0;
	
	// end inline asm
	// begin inline asm
	add.cc.u32   %r10742, %r10600, %r10720;
	addc.cc.u32  %r10743, %r10601, %r10721;
	addc.cc.u32  %r10744, %r10602, %r10722;
	addc.cc.u32  %r10745, %r10603, %r10723;
	addc.cc.u32  %r10746, %r10604, %r10724;
	addc.cc.u32  %r10747, %r10605, %r10725;
	addc.cc.u32  %r10748, %r10606, %r10726;
	addc.cc.u32  %r10749, %r10607, %r10727;
	addc.cc.u32  %r10750, %r10772, %r10728;
	addc.cc.u32  %r10751, %r10772, %r10772;
	addc.u32     %r10752, 0, 0;
	
	// end inline asm
	cvt.u64.u32 	%rd4895, %r10743;
	shl.b64 	%rd4896, %rd4895, 32;
	cvt.u64.u32 	%rd4897, %r10742;
	or.b64  	%rd7046, %rd4896, %rd4897;
	cvt.u64.u32 	%rd4898, %r10745;
	shl.b64 	%rd4899, %rd4898, 32;
	cvt.u64.u32 	%rd4900, %r10744;
	or.b64  	%rd7047, %rd4899, %rd4900;
	cvt.u64.u32 	%rd4901, %r10747;
	shl.b64 	%rd4902, %rd4901, 32;
	cvt.u64.u32 	%rd4903, %r10746;
	or.b64  	%rd7048, %rd4902, %rd4903;
	cvt.u64.u32 	%rd4904, %r10749;
	shl.b64 	%rd4905, %rd4904, 32;
	cvt.u64.u32 	%rd4906, %r10748;
	or.b64  	%rd7049, %rd4905, %rd4906;
	cvt.u64.u32 	%rd4907, %r10751;
	shl.b64 	%rd4908, %rd4907, 32;
	cvt.u64.u32 	%rd4909, %r10750;
	or.b64  	%rd7041, %rd4908, %rd4909;
$L__BB0_113:
	setp.ne.s64 	%p142, %rd7041, 0;
	@%p142 bra 	$L__BB0_188;
	and.b64  	%rd4910, %rd7049, %rd7048;
	and.b64  	%rd4911, %rd4910, %rd7047;
	setp.eq.s64 	%p143, %rd4911, -1;
	setp.gt.u64 	%p144, %rd7046, -4294968274;
	and.pred  	%p145, %p143, %p144;
	@%p145 bra 	$L__BB0_188;
	mov.b32 	%r15389, 1;
$L__BB0_116:
	mul.lo.s64 	%rd4912, %rd7047, %rd7046;
	mul.hi.u64 	%rd4913, %rd7046, %rd7047;
	cvt.u32.u64 	%r10821, %rd4912;
	{ .reg .b32 tmp; mov.b64 {tmp, %r10822}, %rd4912; }
	mov.b32 	%r11094, 0;
	// begin inline asm
	add.cc.u32  %r10816, %r11094, %r10821;
	addc.cc.u32 %r10817, %r11094, %r10822;
	addc.u32    %r10818, 0, 0;
	add.cc.u32  %r10816, %r10816, %r11094;
	addc.cc.u32 %r10817, %r10817, %r11094;
	addc.u32    %r10818, %r10818, 0;
	
	// end inline asm
	cvt.u64.u32 	%rd4914, %r10817;
	shl.b64 	%rd4915, %rd4914, 32;
	cvt.u64.u32 	%rd4916, %r10816;
	or.b64  	%rd4917, %rd4915, %rd4916;
	cvt.u64.u32 	%rd4918, %r10818;
	add.s64 	%rd4919, %rd4913, %rd4918;
	mul.lo.s64 	%rd4920, %rd7048, %rd7046;
	mul.hi.u64 	%rd4921, %rd7046, %rd7048;
	cvt.u32.u64 	%r10830, %rd4920;
	{ .reg .b32 tmp; mov.b64 {tmp, %r10831}, %rd4920; }
	cvt.u32.u64 	%r10832, %rd4919;
	{ .reg .b32 tmp; mov.b64 {tmp, %r10833}, %rd4919; }
	// begin inline asm
	add.cc.u32  %r10825, %r11094, %r10830;
	addc.cc.u32 %r10826, %r11094, %r10831;
	addc.u32    %r10827, 0, 0;
	add.cc.u32  %r10825, %r10825, %r10832;
	addc.cc.u32 %r10826, %r10826, %r10833;
	addc.u32    %r10827, %r10827, 0;
	
	// end inline asm
	cvt.u64.u32 	%rd4922, %r10826;
	shl.b64 	%rd4923, %rd4922, 32;
	cvt.u64.u32 	%rd4924, %r10825;
	or.b64  	%rd4925, %rd4923, %rd4924;
	cvt.u64.u32 	%rd4926, %r10827;
	add.s64 	%rd4927, %rd4921, %rd4926;
	mul.lo.s64 	%rd4928, %rd7049, %rd7046;
	mul.hi.u64 	%rd4929, %rd7046, %rd7049;
	cvt.u32.u64 	%r10839, %rd4928;
	{ .reg .b32 tmp; mov.b64 {tmp, %r10840}, %rd4928; }
	cvt.u32.u64 	%r10841, %rd4927;
	{ .reg .b32 tmp; mov.b64 {tmp, %r10842}, %rd4927; }
	// begin inline asm
	add.cc.u32  %r10834, %r11094, %r10839;
	addc.cc.u32 %r10835, %r11094, %r10840;
	addc.u32    %r10836, 0, 0;
	add.cc.u32  %r10834, %r10834, %r10841;
	addc.cc.u32 %r10835, %r10835, %r10842;
	addc.u32    %r10836, %r10836, 0;
	
	// end inline asm
	cvt.u64.u32 	%rd4930, %r10836;
	add.s64 	%rd4931, %rd4929, %rd4930;
	mul.lo.s64 	%rd4932, %rd7048, %rd7047;
	mul.hi.u64 	%rd4933, %rd7047, %rd7048;
	cvt.u32.u64 	%r10848, %rd4932;
	{ .reg .b32 tmp; mov.b64 {tmp, %r10849}, %rd4932; }
	// begin inline asm
	add.cc.u32  %r10843, %r10834, %r10848;
	addc.cc.u32 %r10844, %r10835, %r10849;
	addc.u32    %r10845, 0, 0;
	add.cc.u32  %r10843, %r10843, %r11094;
	addc.cc.u32 %r10844, %r10844, %r11094;
	addc.u32    %r10845, %r10845, 0;
	
	// end inline asm
	cvt.u64.u32 	%rd4934, %r10844;
	shl.b64 	%rd4935, %rd4934, 32;
	cvt.u64.u32 	%rd4936, %r10843;
	or.b64  	%rd4937, %rd4935, %rd4936;
	cvt.u64.u32 	%rd4938, %r10845;
	add.s64 	%rd4939, %rd4933, %rd4938;
	mul.lo.s64 	%rd4940, %rd7049, %rd7047;
	mul.hi.u64 	%rd4941, %rd7047, %rd7049;
	cvt.u32.u64 	%r10855, %rd4931;
	{ .reg .b32 tmp; mov.b64 {tmp, %r10856}, %rd4931; }
	cvt.u32.u64 	%r10857, %rd4940;
	{ .reg .b32 tmp; mov.b64 {tmp, %r10858}, %rd4940; }
	cvt.u32.u64 	%r10859, %rd4939;
	{ .reg .b32 tmp; mov.b64 {tmp, %r10860}, %rd4939; }
	// begin inline asm
	add.cc.u32  %r10852, %r10855, %r10857;
	addc.cc.u32 %r10853, %r10856, %r10858;
	addc.u32    %r10854, 0, 0;
	add.cc.u32  %r10852, %r10852, %r10859;
	addc.cc.u32 %r10853, %r10853, %r10860;
	addc.u32    %r10854, %r10854, 0;
	
	// end inline asm
	cvt.u64.u32 	%rd4942, %r10853;
	shl.b64 	%rd4943, %rd4942, 32;
	cvt.u64.u32 	%rd4944, %r10852;
	or.b64  	%rd4945, %rd4943, %rd4944;
	cvt.u64.u32 	%rd4946, %r10854;
	add.s64 	%rd4947, %rd4941, %rd4946;
	mul.lo.s64 	%rd4948, %rd7049, %rd7048;
	mul.hi.u64 	%rd4949, %rd7048, %rd7049;
	cvt.u32.u64 	%r10864, %rd4947;
	{ .reg .b32 tmp; mov.b64 {tmp, %r10865}, %rd4947; }
	cvt.u32.u64 	%r10866, %rd4948;
	{ .reg .b32 tmp; mov.b64 {tmp, %r10867}, %rd4948; }
	// begin inline asm
	add.cc.u32  %r10861, %r10864, %r10866;
	addc.cc.u32 %r10862, %r10865, %r10867;
	addc.u32    %r10863, 0, 0;
	add.cc.u32  %r10861, %r10861, %r11094;
	addc.cc.u32 %r10862, %r10862, %r11094;
	addc.u32    %r10863, %r10863, 0;
	
	// end inline asm
	cvt.u64.u32 	%rd4950, %r10862;
	shl.b64 	%rd4951, %rd4950, 32;
	cvt.u64.u32 	%rd4952, %r10861;
	or.b64  	%rd4953, %rd4951, %rd4952;
	cvt.u64.u32 	%rd4954, %r10863;
	add.s64 	%rd4955, %rd4949, %rd4954;
	mov.b64 	{%r11095, %r11096}, %rd4925;
	mov.b64 	{%r11097, %r11098}, %rd4915;
	shf.l.wrap.b32 	%r11099, %r11098, %r11095, 1;
	shf.l.wrap.b32 	%r11100, %r11095, %r11096, 1;
	mov.b64 	%rd4956, {%r11099, %r11100};
	mov.b64 	{%r11101, %r11102}, %rd4937;
	mov.b64 	{%r11103, %r11104}, %rd4923;
	shf.l.wrap.b32 	%r11105, %r11104, %r11101, 1;
	shf.l.wrap.b32 	%r11106, %r11101, %r11102, 1;
	mov.b64 	%rd4957, {%r11105, %r11106};
	mov.b64 	{%r11107, %r11108}, %rd4945;
	mov.b64 	{%r11109, %r11110}, %rd4935;
	shf.l.wrap.b32 	%r11111, %r11110, %r11107, 1;
	shf.l.wrap.b32 	%r11112, %r11107, %r11108, 1;
	mov.b64 	%rd4958, {%r11111, %r11112};
	mov.b64 	{%r11113, %r11114}, %rd4953;
	mov.b64 	{%r11115, %r11116}, %rd4943;
	shf.l.wrap.b32 	%r11117, %r11116, %r11113, 1;
	shf.l.wrap.b32 	%r11118, %r11113, %r11114, 1;
	mov.b64 	%rd4959, {%r11117, %r11118};
	shr.u64 	%rd4960, %rd4955, 63;
	mov.b64 	{%r11119, %r11120}, %rd4955;
	mov.b64 	{%r11121, %r11122}, %rd4951;
	shf.l.wrap.b32 	%r11123, %r11122, %r11119, 1;
	shf.l.wrap.b32 	%r11124, %r11119, %r11120, 1;
	mov.b64 	%rd4961, {%r11123, %r11124};
	mul.lo.s64 	%rd4962, %rd7046, %rd7046;
	mul.hi.u64 	%rd4963, %rd7046, %rd7046;
	cvt.u32.u64 	%r10879, %rd4962;
	{ .reg .b32 tmp; mov.b64 {tmp, %r10880}, %rd4962; }
	cvt.u32.u64 	%r10881, %rd4963;
	{ .reg .b32 tmp; mov.b64 {tmp, %r10882}, %rd4963; }
	// begin inline asm
	add.cc.u32   %r10870, %r11094, %r10879;
	addc.cc.u32  %r10871, %r11094, %r10880;
	addc.cc.u32  %r10872, %r11094, %r10881;
	addc.cc.u32  %r10873, %r11094, %r10882;
	addc.u32     %r10874, 0, 0;
	
	// end inline asm
	mul.lo.s64 	%rd4964, %rd7047, %rd7047;
	mul.hi.u64 	%rd4965, %rd7047, %rd7047;
	cvt.u32.u64 	%r10892, %rd4964;
	{ .reg .b32 tmp; mov.b64 {tmp, %r10893}, %rd4964; }
	cvt.u32.u64 	%r10894, %rd4965;
	{ .reg .b32 tmp; mov.b64 {tmp, %r10895}, %rd4965; }
	// begin inline asm
	add.cc.u32   %r10883, %r10874, %r10892;
	addc.cc.u32  %r10884, %r11094, %r10893;
	addc.cc.u32  %r10885, %r11094, %r10894;
	addc.cc.u32  %r10886, %r11094, %r10895;
	addc.u32     %r10887, 0, 0;
	
	// end inline asm
	mul.lo.s64 	%rd4966, %rd7048, %rd7048;
	mul.hi.u64 	%rd4967, %rd7048, %rd7048;
	cvt.u32.u64 	%r10905, %rd4966;
	{ .reg .b32 tmp; mov.b64 {tmp, %r10906}, %rd4966; }
	cvt.u32.u64 	%r10907, %rd4967;
	{ .reg .b32 tmp; mov.b64 {tmp, %r10908}, %rd4967; }
	// begin inline asm
	add.cc.u32   %r10896, %r10887, %r10905;
	addc.cc.u32  %r10897, %r11094, %r10906;
	addc.cc.u32  %r10898, %r11094, %r10907;
	addc.cc.u32  %r10899, %r11094, %r10908;
	addc.u32     %r10900, 0, 0;
	
	// end inline asm
	mul.lo.s64 	%rd4968, %rd7049, %rd7049;
	mul.hi.u64 	%rd4969, %rd7049, %rd7049;
	cvt.u32.u64 	%r10918, %rd4968;
	{ .reg .b32 tmp; mov.b64 {tmp, %r10919}, %rd4968; }
	cvt.u32.u64 	%r10920, %rd4969;
	{ .reg .b32 tmp; mov.b64 {tmp, %r10921}, %rd4969; }
	// begin inline asm
	add.cc.u32   %r10909, %r10900, %r10918;
	addc.cc.u32  %r10910, %r11094, %r10919;
	addc.cc.u32  %r10911, %r11094, %r10920;
	addc.cc.u32  %r10912, %r11094, %r10921;
	addc.u32     %r10913, 0, 0;
	
	// end inline asm
	shl.b32 	%r10956, %r10816, 1;
	shr.u64 	%rd4970, %rd4917, 31;
	cvt.u32.u64 	%r10957, %rd4970;
	cvt.u32.u64 	%r10958, %rd4956;
	{ .reg .b32 tmp; mov.b64 {tmp, %r10959}, %rd4956; }
	cvt.u32.u64 	%r10960, %rd4957;
	{ .reg .b32 tmp; mov.b64 {tmp, %r10961}, %rd4957; }
	cvt.u32.u64 	%r10962, %rd4958;
	{ .reg .b32 tmp; mov.b64 {tmp, %r10963}, %rd4958; }
	cvt.u32.u64 	%r10964, %rd4959;
	{ .reg .b32 tmp; mov.b64 {tmp, %r10965}, %rd4959; }
	cvt.u32.u64 	%r10966, %rd4961;
	{ .reg .b32 tmp; mov.b64 {tmp, %r10967}, %rd4961; }
	cvt.u32.u64 	%r10968, %rd4960;
	// begin inline asm
	add.cc.u32   %r10922,  %r10870, %r11094;
	addc.cc.u32  %r10923,  %r10871, %r11094;
	addc.cc.u32  %r10924,  %r10872, %r10956;
	addc.cc.u32  %r10925,  %r10873, %r10957;
	addc.cc.u32  %r10926,  %r10883, %r10958;
	addc.cc.u32  %r10927,  %r10884, %r10959;
	addc.cc.u32  %r10928,  %r10885, %r10960;
	addc.cc.u32  %r10929,  %r10886, %r10961;
	addc.cc.u32  %r10930,  %r10896, %r10962;
	addc.cc.u32  %r10931,  %r10897, %r10963;
	addc.cc.u32  %r10932, %r10898, %r10964;
	addc.cc.u32  %r10933, %r10899, %r10965;
	addc.cc.u32  %r10934, %r10909, %r10966;
	addc.cc.u32  %r10935, %r10910, %r10967;
	addc.cc.u32  %r10936, %r10911, %r10968;
	addc.u32     %r10937, %r10912, %r11094;
	
	// end inline asm
	cvt.u64.u32 	%rd4971, %r10931;
	shl.b64 	%rd4972, %rd4971, 32;
	cvt.u64.u32 	%rd4973, %r10930;
	or.b64  	%rd4974, %rd4972, %rd4973;
	cvt.u64.u32 	%rd4975, %r10933;
	shl.b64 	%rd4976, %rd4975, 32;
	cvt.u64.u32 	%rd4977, %r10932;
	or.b64  	%rd4978, %rd4976, %rd4977;
	cvt.u64.u32 	%rd4979, %r10935;
	shl.b64 	%rd4980, %rd4979, 32;
	cvt.u64.u32 	%rd4981, %r10934;
	or.b64  	%rd4982, %rd4980, %rd4981;
	cvt.u64.u32 	%rd4983, %r10937;
	shl.b64 	%rd4984, %rd4983, 32;
	cvt.u64.u32 	%rd4985, %r10936;
	or.b64  	%rd4986, %rd4984, %rd4985;
	mov.b64 	{%r11125, %r11126}, %rd4977;
	mov.b64 	{%r11127, %r11128}, %rd4972;
	mov.b64 	%rd4987, {%r11128, %r11125};
	mov.b64 	{%r11129, %r11130}, %rd4981;
	mov.b64 	{%r11131, %r11132}, %rd4976;
	mov.b64 	%rd4988, {%r11132, %r11129};
	mov.b64 	{%r11133, %r11134}, %rd4985;
	mov.b64 	{%r11135, %r11136}, %rd4980;
	mov.b64 	%rd4989, {%r11136, %r11133};
	mul.lo.s64 	%rd4990, %rd4974, 977;
	mov.b64 	%rd4991, 977;
	mul.hi.u64 	%rd4992, %rd4974, %rd4991;
	cvt.u32.u64 	%r10973, %rd4990;
	{ .reg .b32 tmp; mov.b64 {tmp, %r10974}, %rd4990; }
	// begin inline asm
	add.cc.u32  %r10970, %r10973, %r11094;
	addc.cc.u32 %r10971, %r10974, %r11094;
	addc.u32    %r10972, 0, 0;
	
	// end inline asm
	cvt.u64.u32 	%rd4993, %r10972;
	add.s64 	%rd4994, %rd4992, %rd4993;
	mul.lo.s64 	%rd4995, %rd4978, 977;
	mul.hi.u64 	%rd4996, %rd4978, %rd4991;
	cvt.u32.u64 	%r10980, %rd4995;
	{ .reg .b32 tmp; mov.b64 {tmp, %r10981}, %rd4995; }
	cvt.u32.u64 	%r10982, %rd4994;
	{ .reg .b32 tmp; mov.b64 {tmp, %r10983}, %rd4994; }
	// begin inline asm
	add.cc.u32  %r10977, %r10980, %r10982;
	addc.cc.u32 %r10978, %r10981, %r10983;
	addc.u32    %r10979, 0, 0;
	
	// end inline asm
	cvt.u64.u32 	%rd4997, %r10979;
	add.s64 	%rd4998, %rd4996, %rd4997;
	mul.lo.s64 	%rd4999, %rd4982, 977;
	mul.hi.u64 	%rd5000, %rd4982, %rd4991;
	cvt.u32.u64 	%r10987, %rd4999;
	{ .reg .b32 tmp; mov.b64 {tmp, %r10988}, %rd4999; }
	cvt.u32.u64 	%r10989, %rd4998;
	{ .reg .b32 tmp; mov.b64 {tmp, %r10990}, %rd4998; }
	// begin inline asm
	add.cc.u32  %r10984, %r10987, %r10989;
	addc.cc.u32 %r10985, %r10988, %r10990;
	addc.u32    %r10986, 0, 0;
	
	// end inline asm
	cvt.u64.u32 	%rd5001, %r10986;
	add.s64 	%rd5002, %rd5000, %rd5001;
	mul.lo.s64 	%rd5003, %rd4986, 977;
	mul.hi.u64 	%rd5004, %rd4986, %rd4991;
	cvt.u32.u64 	%r10994, %rd5003;
	{ .reg .b32 tmp; mov.b64 {tmp, %r10995}, %rd5003; }
	cvt.u32.u64 	%r10996, %rd5002;
	{ .reg .b32 tmp; mov.b64 {tmp, %r10997}, %rd5002; }
	// begin inline asm
	add.cc.u32  %r10991, %r10994, %r10996;
	addc.cc.u32 %r10992, %r10995, %r10997;
	addc.u32    %r10993, 0, 0;
	
	// end inline asm
	cvt.u64.u32 	%rd5005, %r10993;
	add.s64 	%rd5006, %rd5004, %rd5005;
	cvt.u32.u64 	%r11011, %rd4987;
	{ .reg .b32 tmp; mov.b64 {tmp, %r11012}, %rd4987; }
	cvt.u32.u64 	%r11013, %rd4988;
	{ .reg .b32 tmp; mov.b64 {tmp, %r11014}, %rd4988; }
	cvt.u32.u64 	%r11015, %rd4989;
	{ .reg .b32 tmp; mov.b64 {tmp, %r11016}, %rd4989; }
	cvt.u32.u64 	%r11027, %rd5006;
	{ .reg .b32 tmp; mov.b64 {tmp, %r11028}, %rd5006; }
	// begin inline asm
	add.cc.u32   %r10998, %r11094, %r10970;
	addc.cc.u32  %r10999, %r10930, %r10971;
	addc.cc.u32  %r11000, %r11011, %r10977;
	addc.cc.u32  %r11001, %r11012, %r10978;
	addc.cc.u32  %r11002, %r11013, %r10984;
	addc.cc.u32  %r11003, %r11014, %r10985;
	addc.cc.u32  %r11004, %r11015, %r10991;
	addc.cc.u32  %r11005, %r11016, %r10992;
	addc.cc.u32  %r11006, %r10937, %r11027;
	addc.cc.u32  %r11007, %r11094, %r11028;
	addc.u32     %r11008, 0, 0;
	
	// end inline asm
	cvt.u64.u32 	%rd5007, %r11007;
	shl.b64 	%rd5008, %rd5007, 32;
	cvt.u64.u32 	%rd5009, %r11006;
	or.b64  	%rd5010, %rd5008, %rd5009;
	mul.lo.s64 	%rd5011, %rd5010, 977;
	mul.hi.u64 	%rd5012, %rd5010, %rd4991;
	cvt.u32.u64 	%r11038, %rd5011;
	{ .reg .b32 tmp; mov.b64 {tmp, %r11039}, %rd5011; }
	cvt.u32.u64 	%r11040, %rd5012;
	{ .reg .b32 tmp; mov.b64 {tmp, %r11041}, %rd5012; }
	// begin inline asm
	add.cc.u32   %r11029, %r11094, %r11038;
	addc.cc.u32  %r11030, %r11006, %r11039;
	addc.cc.u32  %r11031, %r11007, %r11040;
	addc.cc.u32  %r11032, %r11094, %r11041;
	addc.u32     %r11033, 0, 0;
	
	// end inline asm
	// begin inline asm
	add.cc.u32   %r11042, %r10998, %r11029;
	addc.cc.u32  %r11043, %r10999, %r11030;
	addc.cc.u32  %r11044, %r11000, %r11031;
	addc.cc.u32  %r11045, %r11001, %r11032;
	addc.cc.u32  %r11046, %r11002, %r11033;
	addc.cc.u32  %r11047, %r11003, 0;
	addc.cc.u32  %r11048, %r11004, 0;
	addc.cc.u32  %r11049, %r11005, 0;
	addc.u32     %r11050, 0, 0;
	
	// end inline asm
	// begin inline asm
	add.cc.u32   %r11064, %r10922, %r11042;
	addc.cc.u32  %r11065, %r10923, %r11043;
	addc.cc.u32  %r11066, %r10924, %r11044;
	addc.cc.u32  %r11067, %r10925, %r11045;
	addc.cc.u32  %r11068, %r10926, %r11046;
	addc.cc.u32  %r11069, %r10927, %r11047;
	addc.cc.u32  %r11070, %r10928, %r11048;
	addc.cc.u32  %r11071, %r10929, %r11049;
	addc.cc.u32  %r11072, %r11094, %r11050;
	addc.cc.u32  %r11073, %r11094, %r11094;
	addc.u32     %r11074, 0, 0;
	
	// end inline asm
	cvt.u64.u32 	%rd5013, %r11065;
	shl.b64 	%rd5014, %rd5013, 32;
	cvt.u64.u32 	%rd5015, %r11064;
	or.b64  	%rd7046, %rd5014, %rd5015;
	cvt.u64.u32 	%rd5016, %r11067;
	shl.b64 	%rd5017, %rd5016, 32;
	cvt.u64.u32 	%rd5018, %r11066;
	or.b64  	%rd7047, %rd5017, %rd5018;
	cvt.u64.u32 	%rd5019, %r11069;
	shl.b64 	%rd5020, %rd5019, 32;
	cvt.u64.u32 	%rd5021, %r11068;
	or.b64  	%rd7048, %rd5020, %rd5021;
	cvt.u64.u32 	%rd5022, %r11071;
	shl.b64 	%rd5023, %rd5022, 32;
	cvt.u64.u32 	%rd5024, %r11070;
	or.b64  	%rd7049, %rd5023, %rd5024;
	cvt.u64.u32 	%rd5025, %r11073;
	shl.b64 	%rd5026, %rd5025, 32;
	cvt.u64.u32 	%rd5027, %r11072;
	or.b64  	%rd7050, %rd5026, %rd5027;
$L__BB0_117:
	setp.ne.s64 	%p146, %rd7050, 0;
	@%p146 bra 	$L__BB0_189;
	and.b64  	%rd5028, %rd7049, %rd7048;
	and.b64  	%rd5029, %rd5028, %rd7047;
	setp.eq.s64 	%p147, %rd5029, -1;
	setp.gt.u64 	%p148, %rd7046, -4294968274;
	and.pred  	%p149, %p147, %p148;
	@%p149 bra 	$L__BB0_189;
	add.s32 	%r15389, %r15389, 1;
	setp.eq.s32 	%p150, %r15389, 23;
	@%p150 bra 	$L__BB0_120;
	bra.uni 	$L__BB0_116;
$L__BB0_120:
	mul.lo.s64 	%rd5030, %rd6936, %rd7046;
	mul.hi.u64 	%rd5031, %rd7046, %rd6936;
	cvt.u32.u64 	%r11142, %rd5030;
	{ .reg .b32 tmp; mov.b64 {tmp, %r11143}, %rd5030; }
	mov.b32 	%r11405, 0;
	// begin inline asm
	add.cc.u32  %r11137, %r11405, %r11142;
	addc.cc.u32 %r11138, %r11405, %r11143;
	addc.u32    %r11139, 0, 0;
	add.cc.u32  %r11137, %r11137, %r11405;
	addc.cc.u32 %r11138, %r11138, %r11405;
	addc.u32    %r11139, %r11139, 0;
	
	// end inline asm
	cvt.u64.u32 	%rd5032, %r11139;
	add.s64 	%rd5033, %rd5031, %rd5032;
	mul.lo.s64 	%rd5034, %rd6937, %rd7046;
	mul.hi.u64 	%rd5035, %rd7046, %rd6937;
	cvt.u32.u64 	%r11151, %rd5034;
	{ .reg .b32 tmp; mov.b64 {tmp, %r11152}, %rd5034; }
	cvt.u32.u64 	%r11153, %rd5033;
	{ .reg .b32 tmp; mov.b64 {tmp, %r11154}, %rd5033; }
	// begin inline asm
	add.cc.u32  %r11146, %r11405, %r11151;
	addc.cc.u32 %r11147, %r11405, %r11152;
	addc.u32    %r11148, 0, 0;
	add.cc.u32  %r11146, %r11146, %r11153;
	addc.cc.u32 %r11147, %r11147, %r11154;
	addc.u32    %r11148, %r11148, 0;
	
	// end inline asm
	cvt.u64.u32 	%rd5036, %r11148;
	add.s64 	%rd5037, %rd5035, %rd5036;
	mul.lo.s64 	%rd5038, %rd6938, %rd7046;
	mul.hi.u64 	%rd5039, %rd7046, %rd6938;
	cvt.u32.u64 	%r11160, %rd5038;
	{ .reg .b32 tmp; mov.b64 {tmp, %r11161}, %rd5038; }
	cvt.u32.u64 	%r11162, %rd5037;
	{ .reg .b32 tmp; mov.b64 {tmp, %r11163}, %rd5037; }
	// begin inline asm
	add.cc.u32  %r11155, %r11405, %r11160;
	addc.cc.u32 %r11156, %r11405, %r11161;
	addc.u32    %r11157, 0, 0;
	add.cc.u32  %r11155, %r11155, %r11162;
	addc.cc.u32 %r11156, %r11156, %r11163;
	addc.u32    %r11157, %r11157, 0;
	
	// end inline asm
	cvt.u64.u32 	%rd5040, %r11157;
	add.s64 	%rd5041, %rd5039, %rd5040;
	mul.lo.s64 	%rd5042, %rd6939, %rd7046;
	mul.hi.u64 	%rd5043, %rd7046, %rd6939;
	cvt.u32.u64 	%r11169, %rd5042;
	{ .reg .b32 tmp; mov.b64 {tmp, %r11170}, %rd5042; }
	cvt.u32.u64 	%r11171, %rd5041;
	{ .reg .b32 tmp; mov.b64 {tmp, %r11172}, %rd5041; }
	// begin inline asm
	add.cc.u32  %r11164, %r11405, %r11169;
	addc.cc.u32 %r11165, %r11405, %r11170;
	addc.u32    %r11166, 0, 0;
	add.cc.u32  %r11164, %r11164, %r11171;
	addc.cc.u32 %r11165, %r11165, %r11172;
	addc.u32    %r11166, %r11166, 0;
	
	// end inline asm
	cvt.u64.u32 	%rd5044, %r11166;
	add.s64 	%rd5045, %rd5043, %rd5044;
	mul.lo.s64 	%rd5046, %rd6936, %rd7047;
	mul.hi.u64 	%rd5047, %rd7047, %rd6936;
	cvt.u32.u64 	%r11178, %rd5046;
	{ .reg .b32 tmp; mov.b64 {tmp, %r11179}, %rd5046; }
	// begin inline asm
	add.cc.u32  %r11173, %r11146, %r11178;
	addc.cc.u32 %r11174, %r11147, %r11179;
	addc.u32    %r11175, 0, 0;
	add.cc.u32  %r11173, %r11173, %r11405;
	addc.cc.u32 %r11174, %r11174, %r11405;
	addc.u32    %r11175, %r11175, 0;
	
	// end inline asm
	cvt.u64.u32 	%rd5048, %r11175;
	add.s64 	%rd5049, %rd5047, %rd5048;
	mul.lo.s64 	%rd5050, %rd6937, %rd7047;
	mul.hi.u64 	%rd5051, %rd7047, %rd6937;
	cvt.u32.u64 	%r11187, %rd5050;
	{ .reg .b32 tmp; mov.b64 {tmp, %r11188}, %rd5050; }
	cvt.u32.u64 	%r11189, %rd5049;
	{ .reg .b32 tmp; mov.b64 {tmp, %r11190}, %rd5049; }
	// begin inline asm
	add.cc.u32  %r11182, %r11155, %r11187;
	addc.cc.u32 %r11183, %r11156, %r11188;
	addc.u32    %r11184, 0, 0;
	add.cc.u32  %r11182, %r11182, %r11189;
	addc.cc.u32 %r11183, %r11183, %r11190;
	addc.u32    %r11184, %r11184, 0;
	
	// end inline asm
	cvt.u64.u32 	%rd5052, %r11184;
	add.s64 	%rd5053, %rd5051, %rd5052;
	mul.lo.s64 	%rd5054, %rd6938, %rd7047;
	mul.hi.u64 	%rd5055, %rd7047, %rd6938;
	cvt.u32.u64 	%r11196, %rd5054;
	{ .reg .b32 tmp; mov.b64 {tmp, %r11197}, %rd5054; }
	cvt.u32.u64 	%r11198, %rd5053;
	{ .reg .b32 tmp; mov.b64 {tmp, %r11199}, %rd5053; }
	// begin inline asm
	add.cc.u32  %r11191, %r11164, %r11196;
	addc.cc.u32 %r11192, %r11165, %r11197;
	addc.u32    %r11193, 0, 0;
	add.cc.u32  %r11191, %r11191, %r11198;
	addc.cc.u32 %r11192, %r11192, %r11199;
	addc.u32    %r11193, %r11193, 0;
	
	// end inline asm
	cvt.u64.u32 	%rd5056, %r11193;
	add.s64 	%rd5057, %rd5055, %rd5056;
	mul.lo.s64 	%rd5058, %rd6939, %rd7047;
	mul.hi.u64 	%rd5059, %rd7047, %rd6939;
	cvt.u32.u64 	%r11203, %rd5045;
	{ .reg .b32 tmp; mov.b64 {tmp, %r11204}, %rd5045; }
	cvt.u32.u64 	%r11205, %rd5058;
	{ .reg .b32 tmp; mov.b64 {tmp, %r11206}, %rd5058; }
	cvt.u32.u64 	%r11207, %rd5057;
	{ .reg .b32 tmp; mov.b64 {tmp, %r11208}, %rd5057; }
	// begin inline asm
	add.cc.u32  %r11200, %r11203, %r11205;
	addc.cc.u32 %r11201, %r11204, %r11206;
	addc.u32    %r11202, 0, 0;
	add.cc.u32  %r11200, %r11200, %r11207;
	addc.cc.u32 %r11201, %r11201, %r11208;
	addc.u32    %r11202, %r11202, 0;
	
	// end inline asm
	cvt.u64.u32 	%rd5060, %r11202;
	add.s64 	%rd5061, %rd5059, %rd5060;
	mul.lo.s64 	%rd5062, %rd6936, %rd7048;
	mul.hi.u64 	%rd5063, %rd7048, %rd6936;
	cvt.u32.u64 	%r11214, %rd5062;
	{ .reg .b32 tmp; mov.b64 {tmp, %r11215}, %rd5062; }
	// begin inline asm
	add.cc.u32  %r11209, %r11182, %r11214;
	addc.cc.u32 %r11210, %r11183, %r11215;
	addc.u32    %r11211, 0, 0;
	add.cc.u32  %r11209, %r11209, %r11405;
	addc.cc.u32 %r11210, %r11210, %r11405;
	addc.u32    %r11211, %r11211, 0;
	
	// end inline asm
	cvt.u64.u32 	%rd5064, %r11211;
	add.s64 	%rd5065, %rd5063, %rd5064;
	mul.lo.s64 	%rd5066, %rd6937, %rd7048;
	mul.hi.u64 	%rd5067, %rd7048, %rd6937;
	cvt.u32.u64 	%r11223, %rd5066;
	{ .reg .b32 tmp; mov.b64 {tmp, %r11224}, %rd5066; }
	cvt.u32.u64 	%r11225, %rd5065;
	{ .reg .b32 tmp; mov.b64 {tmp, %r11226}, %rd5065; }
	// begin inline asm
	add.cc.u32  %r11218, %r11191, %r11223;
	addc.cc.u32 %r11219, %r11192, %r11224;
	addc.u32    %r11220, 0, 0;
	add.cc.u32  %r11218, %r11218, %r11225;
	addc.cc.u32 %r11219, %r11219, %r11226;
	addc.u32    %r11220, %r11220, 0;
	
	// end inline asm
	cvt.u64.u32 	%rd5068, %r11220;
	add.s64 	%rd5069, %rd5067, %rd5068;
	mul.lo.s64 	%rd5070, %rd6938, %rd7048;
	mul.hi.u64 	%rd5071, %rd7048, %rd6938;
	cvt.u32.u64 	%r11232, %rd5070;
	{ .reg .b32 tmp; mov.b64 {tmp, %r11233}, %rd5070; }
	cvt.u32.u64 	%r11234, %rd5069;
	{ .reg .b32 tmp; mov.b64 {tmp, %r11235}, %rd5069; }
	// begin inline asm
	add.cc.u32  %r11227, %r11200, %r11232;
	addc.cc.u32 %r11228, %r11201, %r11233;
	addc.u32    %r11229, 0, 0;
	add.cc.u32  %r11227, %r11227, %r11234;
	addc.cc.u32 %r11228, %r11228, %r11235;
	addc.u32    %r11229, %r11229, 0;
	
	// end inline asm
	cvt.u64.u32 	%rd5072, %r11229;
	add.s64 	%rd5073, %rd5071, %rd5072;
	mul.lo.s64 	%rd5074, %rd6939, %rd7048;
	mul.hi.u64 	%rd5075, %rd7048, %rd6939;
	cvt.u32.u64 	%r11239, %rd5061;
	{ .reg .b32 tmp; mov.b64 {tmp, %r11240}, %rd5061; }
	cvt.u32.u64 	%r11241, %rd5074;
	{ .reg .b32 tmp; mov.b64 {tmp, %r11242}, %rd5074; }
	cvt.u32.u64 	%r11243, %rd5073;
	{ .reg .b32 tmp; mov.b64 {tmp, %r11244}, %rd5073; }
	// begin inline asm
	add.cc.u32  %r11236, %r11239, %r11241;
	addc.cc.u32 %r11237, %r11240, %r11242;
	addc.u32    %r11238, 0, 0;
	add.cc.u32  %r11236, %r11236, %r11243;
	addc.cc.u32 %r11237, %r11237, %r11244;
	addc.u32    %r11238, %r11238, 0;
	
	// end inline asm
	cvt.u64.u32 	%rd5076, %r11238;
	add.s64 	%rd5077, %rd5075, %rd5076;
	mul.lo.s64 	%rd5078, %rd6936, %rd7049;
	mul.hi.u64 	%rd5079, %rd7049, %rd6936;
	cvt.u32.u64 	%r11250, %rd5078;
	{ .reg .b32 tmp; mov.b64 {tmp, %r11251}, %rd5078; }
	// begin inline asm
	add.cc.u32  %r11245, %r11218, %r11250;
	addc.cc.u32 %r11246, %r11219, %r11251;
	addc.u32    %r11247, 0, 0;
	add.cc.u32  %r11245, %r11245, %r11405;
	addc.cc.u32 %r11246, %r11246, %r11405;
	addc.u32    %r11247, %r11247, 0;
	
	// end inline asm
	cvt.u64.u32 	%rd5080, %r11247;
	add.s64 	%rd5081, %rd5079, %rd5080;
	mul.lo.s64 	%rd5082, %rd6937, %rd7049;
	mul.hi.u64 	%rd5083, %rd7049, %rd6937;
	cvt.u32.u64 	%r11259, %rd5082;
	{ .reg .b32 tmp; mov.b64 {tmp, %r11260}, %rd5082; }
	cvt.u32.u64 	%r11261, %rd5081;
	{ .reg .b32 tmp; mov.b64 {tmp, %r11262}, %rd5081; }
	// begin inline asm
	add.cc.u32  %r11254, %r11227, %r11259;
	addc.cc.u32 %r11255, %r11228, %r11260;
	addc.u32    %r11256, 0, 0;
	add.cc.u32  %r11254, %r11254, %r11261;
	addc.cc.u32 %r11255, %r11255, %r11262;
	addc.u32    %r11256, %r11256, 0;
	
	// end inline asm
	cvt.u64.u32 	%rd5084, %r11255;
	shl.b64 	%rd5085, %rd5084, 32;
	cvt.u64.u32 	%rd5086, %r11254;
	or.b64  	%rd5087, %rd5085, %rd5086;
	cvt.u64.u32 	%rd5088, %r11256;
	add.s64 	%rd5089, %rd5083, %rd5088;
	mul.lo.s64 	%rd5090, %rd6938, %rd7049;
	mul.hi.u64 	%rd5091, %rd7049, %rd6938;
	cvt.u32.u64 	%r11268, %rd5090;
	{ .reg .b32 tmp; mov.b64 {tmp, %r11269}, %rd5090; }
	cvt.u32.u64 	%r11270, %rd5089;
	{ .reg .b32 tmp; mov.b64 {tmp, %r11271}, %rd5089; }
	// begin inline asm
	add.cc.u32  %r11263, %r11236, %r11268;
	addc.cc.u32 %r11264, %r11237, %r11269;
	addc.u32    %r11265, 0, 0;
	add.cc.u32  %r11263, %r11263, %r11270;
	addc.cc.u32 %r11264, %r11264, %r11271;
	addc.u32    %r11265, %r11265, 0;
	
	// end inline asm
	cvt.u64.u32 	%rd5092, %r11264;
	shl.b64 	%rd5093, %rd5092, 32;
	cvt.u64.u32 	%rd5094, %r11263;
	or.b64  	%rd5095, %rd5093, %rd5094;
	cvt.u64.u32 	%rd5096, %r11265;
	add.s64 	%rd5097, %rd5091, %rd5096;
	mul.lo.s64 	%rd5098, %rd6939, %rd7049;
	mul.hi.u64 	%rd5099, %rd7049, %rd6939;
	cvt.u32.u64 	%r11275, %rd5077;
	{ .reg .b32 tmp; mov.b64 {tmp, %r11276}, %rd5077; }
	cvt.u32.u64 	%r11277, %rd5098;
	{ .reg .b32 tmp; mov.b64 {tmp, %r11278}, %rd5098; }
	cvt.u32.u64 	%r11279, %rd5097;
	{ .reg .b32 tmp; mov.b64 {tmp, %r11280}, %rd5097; }
	// begin inline asm
	add.cc.u32  %r11272, %r11275, %r11277;
	addc.cc.u32 %r11273, %r11276, %r11278;
	addc.u32    %r11274, 0, 0;
	add.cc.u32  %r11272, %r11272, %r11279;
	addc.cc.u32 %r11273, %r11273, %r11280;
	addc.u32    %r11274, %r11274, 0;
	
	// end inline asm
	cvt.u64.u32 	%rd5100, %r11273;
	shl.b64 	%rd5101, %rd5100, 32;
	cvt.u64.u32 	%rd5102, %r11272;
	or.b64  	%rd5103, %rd5101, %rd5102;
	cvt.u64.u32 	%rd5104, %r11274;
	add.s64 	%rd5105, %rd5099, %rd5104;
	mov.b64 	{%r11406, %r11407}, %rd5094;
	mov.b64 	{%r11408, %r11409}, %rd5085;
	mov.b64 	%rd5106, {%r11409, %r11406};
	mov.b64 	{%r11410, %r11411}, %rd5102;
	mov.b64 	{%r11412, %r11413}, %rd5093;
	mov.b64 	%rd5107, {%r11413, %r11410};
	mov.b64 	{%r11414, %r11415}, %rd5105;
	mov.b64 	{%r11416, %r11417}, %rd5101;
	mov.b64 	%rd5108, {%r11417, %r11414};
	mul.lo.s64 	%rd5109, %rd5087, 977;
	mov.b64 	%rd5110, 977;
	mul.hi.u64 	%rd5111, %rd5087, %rd5110;
	cvt.u32.u64 	%r11284, %rd5109;
	{ .reg .b32 tmp; mov.b64 {tmp, %r11285}, %rd5109; }
	// begin inline asm
	add.cc.u32  %r11281, %r11284, %r11405;
	addc.cc.u32 %r11282, %r11285, %r11405;
	addc.u32    %r11283, 0, 0;
	
	// end inline asm
	cvt.u64.u32 	%rd5112, %r11283;
	add.s64 	%rd5113, %rd5111, %rd5112;
	mul.lo.s64 	%rd5114, %rd5095, 977;
	mul.hi.u64 	%rd5115, %rd5095, %rd5110;
	cvt.u32.u64 	%r11291, %rd5114;
	{ .reg .b32 tmp; mov.b64 {tmp, %r11292}, %rd5114; }
	cvt.u32.u64 	%r11293, %rd5113;
	{ .reg .b32 tmp; mov.b64 {tmp, %r11294}, %rd5113; }
	// begin inline asm
	add.cc.u32  %r11288, %r11291, %r11293;
	addc.cc.u32 %r11289, %r11292, %r11294;
	addc.u32    %r11290, 0, 0;
	
	// end inline asm
	cvt.u64.u32 	%rd5116, %r11290;
	add.s64 	%rd5117, %rd5115, %rd5116;
	mul.lo.s64 	%rd5118, %rd5103, 977;
	mul.hi.u64 	%rd5119, %rd5103, %rd5110;
	cvt.u32.u64 	%r11298, %rd5118;
	{ .reg .b32 tmp; mov.b64 {tmp, %r11299}, %rd5118; }
	cvt.u32.u64 	%r11300, %rd5117;
	{ .reg .b32 tmp; mov.b64 {tmp, %r11301}, %rd5117; }
	// begin inline asm
	add.cc.u32  %r11295, %r11298, %r11300;
	addc.cc.u32 %r11296, %r11299, %r11301;
	addc.u32    %r11297, 0, 0;
	
	// end inline asm
	cvt.u64.u32 	%rd5120, %r11297;
	add.s64 	%rd5121, %rd5119, %rd5120;
	mul.lo.s64 	%rd5122, %rd5105, 977;
	mul.hi.u64 	%rd5123, %rd5105, %rd5110;
	cvt.u32.u64 	%r11305, %rd5122;
	{ .reg .b32 tmp; mov.b64 {tmp, %r11306}, %rd5122; }
	cvt.u32.u64 	%r11307, %rd5121;
	{ .reg .b32 tmp; mov.b64 {tmp, %r11308}, %rd5121; }
	// begin inline asm
	add.cc.u32  %r11302, %r11305, %r11307;
	addc.cc.u32 %r11303, %r11306, %r11308;
	addc.u32    %r11304, 0, 0;
	
	// end inline asm
	cvt.u64.u32 	%rd5124, %r11304;
	add.s64 	%rd5125, %rd5123, %rd5124;
	cvt.u32.u64 	%r11322, %rd5106;
	{ .reg .b32 tmp; mov.b64 {tmp, %r11323}, %rd5106; }
	cvt.u32.u64 	%r11324, %rd5107;
	{ .reg .b32 tmp; mov.b64 {tmp, %r11325}, %rd5107; }
	cvt.u32.u64 	%r11326, %rd5108;
	{ .reg .b32 tmp; mov.b64 {tmp, %r11327}, %rd5108; }
	{ .reg .b32 tmp; mov.b64 {tmp, %r11328}, %rd5105; }
	cvt.u32.u64 	%r11338, %rd5125;
	{ .reg .b32 tmp; mov.b64 {tmp, %r11339}, %rd5125; }
	// begin inline asm
	add.cc.u32   %r11309, %r11405, %r11281;
	addc.cc.u32  %r11310, %r11254, %r11282;
	addc.cc.u32  %r11311, %r11322, %r11288;
	addc.cc.u32  %r11312, %r11323, %r11289;
	addc.cc.u32  %r11313, %r11324, %r11295;
	addc.cc.u32  %r11314, %r11325, %r11296;
	addc.cc.u32  %r11315, %r11326, %r11302;
	addc.cc.u32  %r11316, %r11327, %r11303;
	addc.cc.u32  %r11317, %r11328, %r11338;
	addc.cc.u32  %r11318, %r11405, %r11339;
	addc.u32     %r11319, 0, 0;
	
	// end inline asm
	cvt.u64.u32 	%rd5126, %r11318;
	shl.b64 	%rd5127, %rd5126, 32;
	cvt.u64.u32 	%rd5128, %r11317;
	or.b64  	%rd5129, %rd5127, %rd5128;
	mul.lo.s64 	%rd5130, %rd5129, 977;
	mul.hi.u64 	%rd5131, %rd5129, %rd5110;
	cvt.u32.u64 	%r11349, %rd5130;
	{ .reg .b32 tmp; mov.b64 {tmp, %r11350}, %rd5130; }
	cvt.u32.u64 	%r11351, %rd5131;
	{ .reg .b32 tmp; mov.b64 {tmp, %r11352}, %rd5131; }
	// begin inline asm
	add.cc.u32   %r11340, %r11405, %r11349;
	addc.cc.u32  %r11341, %r11317, %r11350;
	addc.cc.u32  %r11342, %r11318, %r11351;
	addc.cc.u32  %r11343, %r11405, %r11352;
	addc.u32     %r11344, 0, 0;
	
	// end inline asm
	// begin inline asm
	add.cc.u32   %r11353, %r11309, %r11340;
	addc.cc.u32  %r11354, %r11310, %r11341;
	addc.cc.u32  %r11355, %r11311, %r11342;
	addc.cc.u32  %r11356, %r11312, %r11343;
	addc.cc.u32  %r11357, %r11313, %r11344;
	addc.cc.u32  %r11358, %r11314, 0;
	addc.cc.u32  %r11359, %r11315, 0;
	addc.cc.u32  %r11360, %r11316, 0;
	addc.u32     %r11361, 0, 0;
	
	// end inline asm
	// begin inline asm
	add.cc.u32   %r11375, %r11137, %r11353;
	addc.cc.u32  %r11376, %r11138, %r11354;
	addc.cc.u32  %r11377, %r11173, %r11355;
	addc.cc.u32  %r11378, %r11174, %r11356;
	addc.cc.u32  %r11379, %r11209, %r11357;
	addc.cc.u32  %r11380, %r11210, %r11358;
	addc.cc.u32  %r11381, %r11245, %r11359;
	addc.cc.u32  %r11382, %r11246, %r11360;
	addc.cc.u32  %r11383, %r11405, %r11361;
	addc.cc.u32  %r11384, %r11405, %r11405;
	addc.u32     %r11385, 0, 0;
	
	// end inline asm
	cvt.u64.u32 	%rd5132, %r11376;
	shl.b64 	%rd5133, %rd5132, 32;
	cvt.u64.u32 	%rd5134, %r11375;
	or.b64  	%rd7060, %rd5133, %rd5134;
	cvt.u64.u32 	%rd5135, %r11378;
	shl.b64 	%rd5136, %rd5135, 32;
	cvt.u64.u32 	%rd5137, %r11377;
	or.b64  	%rd7061, %rd5136, %rd5137;
	cvt.u64.u32 	%rd5138, %r11380;
	shl.b64 	%rd5139, %rd5138, 32;
	cvt.u64.u32 	%rd5140, %r11379;
	or.b64  	%rd7062, %rd5139, %rd5140;
	cvt.u64.u32 	%rd5141, %r11382;
	shl.b64 	%rd5142, %rd5141, 32;
	cvt.u64.u32 	%rd5143, %r11381;
	or.b64  	%rd7063, %rd5142, %rd5143;
	cvt.u64.u32 	%rd5144, %r11384;
	shl.b64 	%rd5145, %rd5144, 32;
	cvt.u64.u32 	%rd5146, %r11383;
	or.b64  	%rd7055, %rd5145, %rd5146;
$L__BB0_121:
	setp.ne.s64 	%p151, %rd7055, 0;
	@%p151 bra 	$L__BB0_190;
	and.b64  	%rd5147, %rd7063, %rd7062;
	and.b64  	%rd5148, %rd5147, %rd7061;
	setp.eq.s64 	%p152, %rd5148, -1;
	setp.gt.u64 	%p153, %rd7060, -4294968274;
	and.pred  	%p154, %p152, %p153;
	@%p154 bra 	$L__BB0_190;
	mov.b32 	%r15390, 0;
$L__BB0_124:
	mul.lo.s64 	%rd5149, %rd7061, %rd7060;
	mul.hi.u64 	%rd5150, %rd7060, %rd7061;
	cvt.u32.u64 	%r11424, %rd5149;
	{ .reg .b32 tmp; mov.b64 {tmp, %r11425}, %rd5149; }
	mov.b32 	%r11697, 0;
	// begin inline asm
	add.cc.u32  %r11419, %r11697, %r11424;
	addc.cc.u32 %r11420, %r11697, %r11425;
	addc.u32    %r11421, 0, 0;
	add.cc.u32  %r11419, %r11419, %r11697;
	addc.cc.u32 %r11420, %r11420, %r11697;
	addc.u32    %r11421, %r11421, 0;
	
	// end inline asm
	cvt.u64.u32 	%rd5151, %r11420;
	shl.b64 	%rd5152, %rd5151, 32;
	cvt.u64.u32 	%rd5153, %r11419;
	or.b64  	%rd5154, %rd5152, %rd5153;
	cvt.u64.u32 	%rd5155, %r11421;
	add.s64 	%rd5156, %rd5150, %rd5155;
	mul.lo.s64 	%rd5157, %rd7062, %rd7060;
	mul.hi.u64 	%rd5158, %rd7060, %rd7062;
	cvt.u32.u64 	%r11433, %rd5157;
	{ .reg .b32 tmp; mov.b64 {tmp, %r11434}, %rd5157; }
	cvt.u32.u64 	%r11435, %rd5156;
	{ .reg .b32 tmp; mov.b64 {tmp, %r11436}, %rd5156; }
	// begin inline asm
	add.cc.u32  %r11428, %r11697, %r11433;
	addc.cc.u32 %r11429, %r11697, %r11434;
	addc.u32    %r11430, 0, 0;
	add.cc.u32  %r11428, %r11428, %r11435;
	addc.cc.u32 %r11429, %r11429, %r11436;
	addc.u32    %r11430, %r11430, 0;
	
	// end inline asm
	cvt.u64.u32 	%rd5159, %r11429;
	shl.b64 	%rd5160, %rd5159, 32;
	cvt.u64.u32 	%rd5161, %r11428;
	or.b64  	%rd5162, %rd5160, %rd5161;
	cvt.u64.u32 	%rd5163, %r11430;
	add.s64 	%rd5164, %rd5158, %rd5163;
	mul.lo.s64 	%rd5165, %rd7063, %rd7060;
	mul.hi.u64 	%rd5166, %rd7060, %rd7063;
	cvt.u32.u64 	%r11442, %rd5165;
	{ .reg .b32 tmp; mov.b64 {tmp, %r11443}, %rd5165; }
	cvt.u32.u64 	%r11444, %rd5164;
	{ .reg .b32 tmp; mov.b64 {tmp, %r11445}, %rd5164; }
	// begin inline asm
	add.cc.u32  %r11437, %r11697, %r11442;
	addc.cc.u32 %r11438, %r11697, %r11443;
	addc.u32    %r11439, 0, 0;
	add.cc.u32  %r11437, %r11437, %r11444;
	addc.cc.u32 %r11438, %r11438, %r11445;
	addc.u32    %r11439, %r11439, 0;
	
	// end inline asm
	cvt.u64.u32 	%rd5167, %r11439;
	add.s64 	%rd5168, %rd5166, %rd5167;
	mul.lo.s64 	%rd5169, %rd7062, %rd7061;
	mul.hi.u64 	%rd5170, %rd7061, %rd7062;
	cvt.u32.u64 	%r11451, %rd5169;
	{ .reg .b32 tmp; mov.b64 {tmp, %r11452}, %rd5169; }
	// begin inline asm
	add.cc.u32  %r11446, %r11437, %r11451;
	addc.cc.u32 %r11447, %r11438, %r11452;
	addc.u32    %r11448, 0, 0;
	add.cc.u32  %r11446, %r11446, %r11697;
	addc.cc.u32 %r11447, %r11447, %r11697;
	addc.u32    %r11448, %r11448, 0;
	
	// end inline asm
	cvt.u64.u32 	%rd5171, %r11447;
	shl.b64 	%rd5172, %rd5171, 32;
	cvt.u64.u32 	%rd5173, %r11446;
	or.b64  	%rd5174, %rd5172, %rd5173;
	cvt.u64.u32 	%rd5175, %r11448;
	add.s64 	%rd5176, %rd5170, %rd5175;
	mul.lo.s64 	%rd5177, %rd7063, %rd7061;
	mul.hi.u64 	%rd5178, %rd7061, %rd7063;
	cvt.u32.u64 	%r11458, %rd5168;
	{ .reg .b32 tmp; mov.b64 {tmp, %r11459}, %rd5168; }
	cvt.u32.u64 	%r11460, %rd5177;
	{ .reg .b32 tmp; mov.b64 {tmp, %r11461}, %rd5177; }
	cvt.u32.u64 	%r11462, %rd5176;
	{ .reg .b32 tmp; mov.b64 {tmp, %r11463}, %rd5176; }
	// begin inline asm
	add.cc.u32  %r11455, %r11458, %r11460;
	addc.cc.u32 %r11456, %r11459, %r11461;
	addc.u32    %r11457, 0, 0;
	add.cc.u32  %r11455, %r11455, %r11462;
	addc.cc.u32 %r11456, %r11456, %r11463;
	addc.u32    %r11457, %r11457, 0;
	
	// end inline asm
	cvt.u64.u32 	%rd5179, %r11456;
	shl.b64 	%rd5180, %rd5179, 32;
	cvt.u64.u32 	%rd5181, %r11455;
	or.b64  	%rd5182, %rd5180, %rd5181;
	cvt.u64.u32 	%rd5183, %r11457;
	add.s64 	%rd5184, %rd5178, %rd5183;
	mul.lo.s64 	%rd5185, %rd7063, %rd7062;
	mul.hi.u64 	%rd5186, %rd7062, %rd7063;
	cvt.u32.u64 	%r11467, %rd5184;
	{ .reg .b32 tmp; mov.b64 {tmp, %r11468}, %rd5184; }
	cvt.u32.u64 	%r11469, %rd5185;
	{ .reg .b32 tmp; mov.b64 {tmp, %r11470}, %rd5185; }
	// begin inline asm
	add.cc.u32  %r11464, %r11467, %r11469;
	addc.cc.u32 %r11465, %r11468, %r11470;
	addc.u32    %r11466, 0, 0;
	add.cc.u32  %r11464, %r11464, %r11697;
	addc.cc.u32 %r11465, %r11465, %r11697;
	addc.u32    %r11466, %r11466, 0;
	
	// end inline asm
	cvt.u64.u32 	%rd5187, %r11465;
	shl.b64 	%rd5188, %rd5187, 32;
	cvt.u64.u32 	%rd5189, %r11464;
	or.b64  	%rd5190, %rd5188, %rd5189;
	cvt.u64.u32 	%rd5191, %r11466;
	add.s64 	%rd5192, %rd5186, %rd5191;
	mov.b64 	{%r11698, %r11699}, %rd5162;
	mov.b64 	{%r11700, %r11701}, %rd5152;
	shf.l.wrap.b32 	%r11702, %r11701, %r11698, 1;
	shf.l.wrap.b32 	%r11703, %r11698, %r11699, 1;
	mov.b64 	%rd5193, {%r11702, %r11703};
	mov.b64 	{%r11704, %r11705}, %rd5174;
	mov.b64 	{%r11706, %r11707}, %rd5160;
	shf.l.wrap.b32 	%r11708, %r11707, %r11704, 1;
	shf.l.wrap.b32 	%r11709, %r11704, %r11705, 1;
	mov.b64 	%rd5194, {%r11708, %r11709};
	mov.b64 	{%r11710, %r11711}, %rd5182;
	mov.b64 	{%r11712, %r11713}, %rd5172;
	shf.l.wrap.b32 	%r11714, %r11713, %r11710, 1;
	shf.l.wrap.b32 	%r11715, %r11710, %r11711, 1;
	mov.b64 	%rd5195, {%r11714, %r11715};
	mov.b64 	{%r11716, %r11717}, %rd5190;
	mov.b64 	{%r11718, %r11719}, %rd5180;
	shf.l.wrap.b32 	%r11720, %r11719, %r11716, 1;
	shf.l.wrap.b32 	%r11721, %r11716, %r11717, 1;
	mov.b64 	%rd5196, {%r11720, %r11721};
	shr.u64 	%rd5197, %rd5192, 63;
	mov.b64 	{%r11722, %r11723}, %rd5192;
	mov.b64 	{%r11724, %r11725}, %rd5188;
	shf.l.wrap.b32 	%r11726, %r11725, %r11722, 1;
	shf.l.wrap.b32 	%r11727, %r11722, %r11723, 1;
	mov.b64 	%rd5198, {%r11726, %r11727};
	mul.lo.s64 	%rd5199, %rd7060, %rd7060;
	mul.hi.u64 	%rd5200, %rd7060, %rd7060;
	cvt.u32.u64 	%r11482, %rd5199;
	{ .reg .b32 tmp; mov.b64 {tmp, %r11483}, %rd5199; }
	cvt.u32.u64 	%r11484, %rd5200;
	{ .reg .b32 tmp; mov.b64 {tmp, %r11485}, %rd5200; }
	// begin inline asm
	add.cc.u32   %r11473, %r11697, %r11482;
	addc.cc.u32  %r11474, %r11697, %r11483;
	addc.cc.u32  %r11475, %r11697, %r11484;
	addc.cc.u32  %r11476, %r11697, %r11485;
	addc.u32     %r11477, 0, 0;
	
	// end inline asm
	mul.lo.s64 	%rd5201, %rd7061, %rd7061;
	mul.hi.u64 	%rd5202, %rd7061, %rd7061;
	cvt.u32.u64 	%r11495, %rd5201;
	{ .reg .b32 tmp; mov.b64 {tmp, %r11496}, %rd5201; }
	cvt.u32.u64 	%r11497, %rd5202;
	{ .reg .b32 tmp; mov.b64 {tmp, %r11498}, %rd5202; }
	// begin inline asm
	add.cc.u32   %r11486, %r11477, %r11495;
	addc.cc.u32  %r11487, %r11697, %r11496;
	addc.cc.u32  %r11488, %r11697, %r11497;
	addc.cc.u32  %r11489, %r11697, %r11498;
	addc.u32     %r11490, 0, 0;
	
	// end inline asm
	mul.lo.s64 	%rd5203, %rd7062, %rd7062;
	mul.hi.u64 	%rd5204, %rd7062, %rd7062;
	cvt.u32.u64 	%r11508, %rd5203;
	{ .reg .b32 tmp; mov.b64 {tmp, %r11509}, %rd5203; }
	cvt.u32.u64 	%r11510, %rd5204;
	{ .reg .b32 tmp; mov.b64 {tmp, %r11511}, %rd5204; }
	// begin inline asm
	add.cc.u32   %r11499, %r11490, %r11508;
	addc.cc.u32  %r11500, %r11697, %r11509;
	addc.cc.u32  %r11501, %r11697, %r11510;
	addc.cc.u32  %r11502, %r11697, %r11511;
	addc.u32     %r11503, 0, 0;
	
	// end inline asm
	mul.lo.s64 	%rd5205, %rd7063, %rd7063;
	mul.hi.u64 	%rd5206, %rd7063, %rd7063;
	cvt.u32.u64 	%r11521, %rd5205;
	{ .reg .b32 tmp; mov.b64 {tmp, %r11522}, %rd5205; }
	cvt.u32.u64 	%r11523, %rd5206;
	{ .reg .b32 tmp; mov.b64 {tmp, %r11524}, %rd5206; }
	// begin inline asm
	add.cc.u32   %r11512, %r11503, %r11521;
	addc.cc.u32  %r11513, %r11697, %r11522;
	addc.cc.u32  %r11514, %r11697, %r11523;
	addc.cc.u32  %r11515, %r11697, %r11524;
	addc.u32     %r11516, 0, 0;
	
	// end inline asm
	shl.b32 	%r11559, %r11419, 1;
	shr.u64 	%rd5207, %rd5154, 31;
	cvt.u32.u64 	%r11560, %rd5207;
	cvt.u32.u64 	%r11561, %rd5193;
	{ .reg .b32 tmp; mov.b64 {tmp, %r11562}, %rd5193; }
	cvt.u32.u64 	%r11563, %rd5194;
	{ .reg .b32 tmp; mov.b64 {tmp, %r11564}, %rd5194; }
	cvt.u32.u64 	%r11565, %rd5195;
	{ .reg .b32 tmp; mov.b64 {tmp, %r11566}, %rd5195; }
	cvt.u32.u64 	%r11567, %rd5196;
	{ .reg .b32 tmp; mov.b64 {tmp, %r11568}, %rd5196; }
	cvt.u32.u64 	%r11569, %rd5198;
	{ .reg .b32 tmp; mov.b64 {tmp, %r11570}, %rd5198; }
	cvt.u32.u64 	%r11571, %rd5197;
	// begin inline asm
	add.cc.u32   %r11525,  %r11473, %r11697;
	addc.cc.u32  %r11526,  %r11474, %r11697;
	addc.cc.u32  %r11527,  %r11475, %r11559;
	addc.cc.u32  %r11528,  %r11476, %r11560;
	addc.cc.u32  %r11529,  %r11486, %r11561;
	addc.cc.u32  %r11530,  %r11487, %r11562;
	addc.cc.u32  %r11531,  %r11488, %r11563;
	addc.cc.u32  %r11532,  %r11489, %r11564;
	addc.cc.u32  %r11533,  %r11499, %r11565;
	addc.cc.u32  %r11534,  %r11500, %r11566;
	addc.cc.u32  %r11535, %r11501, %r11567;
	addc.cc.u32  %r11536, %r11502, %r11568;
	addc.cc.u32  %r11537, %r11512, %r11569;
	addc.cc.u32  %r11538, %r11513, %r11570;
	addc.cc.u32  %r11539, %r11514, %r11571;
	addc.u32     %r11540, %r11515, %r11697;
	
	// end inline asm
	cvt.u64.u32 	%rd5208, %r11534;
	shl.b64 	%rd5209, %rd5208, 32;
	cvt.u64.u32 	%rd5210, %r11533;
	or.b64  	%rd5211, %rd5209, %rd5210;
	cvt.u64.u32 	%rd5212, %r11536;
	shl.b64 	%rd5213, %rd5212, 32;
	cvt.u64.u32 	%rd5214, %r11535;
	or.b64  	%rd5215, %rd5213, %rd5214;
	cvt.u64.u32 	%rd5216, %r11538;
	shl.b64 	%rd5217, %rd5216, 32;
	cvt.u64.u32 	%rd5218, %r11537;
	or.b64  	%rd5219, %rd5217, %rd5218;
	cvt.u64.u32 	%rd5220, %r11540;
	shl.b64 	%rd5221, %rd5220, 32;
	cvt.u64.u32 	%rd5222, %r11539;
	or.b64  	%rd5223, %rd5221, %rd5222;
	mov.b64 	{%r11728, %r11729}, %rd5214;
	mov.b64 	{%r11730, %r11731}, %rd5209;
	mov.b64 	%rd5224, {%r11731, %r11728};
	mov.b64 	{%r11732, %r11733}, %rd5218;
	mov.b64 	{%r11734, %r11735}, %rd5213;
	mov.b64 	%rd5225, {%r11735, %r11732};
	mov.b64 	{%r11736, %r11737}, %rd5222;
	mov.b64 	{%r11738, %r11739}, %rd5217;
	mov.b64 	%rd5226, {%r11739, %r11736};
	mul.lo.s64 	%rd5227, %rd5211, 977;
	mov.b64 	%rd5228, 977;
	mul.hi.u64 	%rd5229, %rd5211, %rd5228;
	cvt.u32.u64 	%r11576, %rd5227;
	{ .reg .b32 tmp; mov.b64 {tmp, %r11577}, %rd5227; }
	// begin inline asm
	add.cc.u32  %r11573, %r11576, %r11697;
	addc.cc.u32 %r11574, %r11577, %r11697;
	addc.u32    %r11575, 0, 0;
	
	// end inline asm
	cvt.u64.u32 	%rd5230, %r11575;
	add.s64 	%rd5231, %rd5229, %rd5230;
	mul.lo.s64 	%rd5232, %rd5215, 977;
	mul.hi.u64 	%rd5233, %rd5215, %rd5228;
	cvt.u32.u64 	%r11583, %rd5232;
	{ .reg .b32 tmp; mov.b64 {tmp, %r11584}, %rd5232; }
	cvt.u32.u64 	%r11585, %rd5231;
	{ .reg .b32 tmp; mov.b64 {tmp, %r11586}, %rd5231; }
	// begin inline asm
	add.cc.u32  %r11580, %r11583, %r11585;
	addc.cc.u32 %r11581, %r11584, %r11586;
	addc.u32    %r11582, 0, 0;
	
	// end inline asm
	cvt.u64.u32 	%rd5234, %r11582;
	add.s64 	%rd5235, %rd5233, %rd5234;
	mul.lo.s64 	%rd5236, %rd5219, 977;
	mul.hi.u64 	%rd5237, %rd5219, %rd5228;
	cvt.u32.u64 	%r11590, %rd5236;
	{ .reg .b32 tmp; mov.b64 {tmp, %r11591}, %rd5236; }
	cvt.u32.u64 	%r11592, %rd5235;
	{ .reg .b32 tmp; mov.b64 {tmp, %r11593}, %rd5235; }
	// begin inline asm
	add.cc.u32  %r11587, %r11590, %r11592;
	addc.cc.u32 %r11588, %r11591, %r11593;
	addc.u32    %r11589, 0, 0;
	
	// end inline asm
	cvt.u64.u32 	%rd5238, %r11589;
	add.s64 	%rd5239, %rd5237, %rd5238;
	mul.lo.s64 	%rd5240, %rd5223, 977;
	mul.hi.u64 	%rd5241, %rd5223, %rd5228;
	cvt.u32.u64 	%r11597, %rd5240;
	{ .reg .b32 tmp; mov.b64 {tmp, %r11598}, %rd5240; }
	cvt.u32.u64 	%r11599, %rd5239;
	{ .reg .b32 tmp; mov.b64 {tmp, %r11600}, %rd5239; }
	// begin inline asm
	add.cc.u32  %r11594, %r11597, %r11599;
	addc.cc.u32 %r11595, %r11598, %r11600;
	addc.u32    %r11596, 0, 0;
	
	// end inline asm
	cvt.u64.u32 	%rd5242, %r11596;
	add.s64 	%rd5243, %rd5241, %rd5242;
	cvt.u32.u64 	%r11614, %rd5224;
	{ .reg .b32 tmp; mov.b64 {tmp, %r11615}, %rd5224; }
	cvt.u32.u64 	%r11616, %rd5225;
	{ .reg .b32 tmp; mov.b64 {tmp, %r11617}, %rd5225; }
	cvt.u32.u64 	%r11618, %rd5226;
	{ .reg .b32 tmp; mov.b64 {tmp, %r11619}, %rd5226; }
	cvt.u32.u64 	%r11630, %rd5243;
	{ .reg .b32 tmp; mov.b64 {tmp, %r11631}, %rd5243; }
	// begin inline asm
	add.cc.u32   %r11601, %r11697, %r11573;
	addc.cc.u32  %r11602, %r11533, %r11574;
	addc.cc.u32  %r11603, %r11614, %r11580;
	addc.cc.u32  %r11604, %r11615, %r11581;
	addc.cc.u32  %r11605, %r11616, %r11587;
	addc.cc.u32  %r11606, %r11617, %r11588;
	addc.cc.u32  %r11607, %r11618, %r11594;
	addc.cc.u32  %r11608, %r11619, %r11595;
	addc.cc.u32  %r11609, %r11540, %r11630;
	addc.cc.u32  %r11610, %r11697, %r11631;
	addc.u32     %r11611, 0, 0;
	
	// end inline asm
	cvt.u64.u32 	%rd5244, %r11610;
	shl.b64 	%rd5245, %rd5244, 32;
	cvt.u64.u32 	%rd5246, %r11609;
	or.b64  	%rd5247, %rd5245, %rd5246;
	mul.lo.s64 	%rd5248, %rd5247, 977;
	mul.hi.u64 	%rd5249, %rd5247, %rd5228;
	cvt.u32.u64 	%r11641, %rd5248;
	{ .reg .b32 tmp; mov.b64 {tmp, %r11642}, %rd5248; }
	cvt.u32.u64 	%r11643, %rd5249;
	{ .reg .b32 tmp; mov.b64 {tmp, %r11644}, %rd5249; }
	// begin inline asm
	add.cc.u32   %r11632, %r11697, %r11641;
	addc.cc.u32  %r11633, %r11609, %r11642;
	addc.cc.u32  %r11634, %r11610, %r11643;
	addc.cc.u32  %r11635, %r11697, %r11644;
	addc.u32     %r11636, 0, 0;
	
	// end inline asm
	// begin inline asm
	add.cc.u32   %r11645, %r11601, %r11632;
	addc.cc.u32  %r11646, %r11602, %r11633;
	addc.cc.u32  %r11647, %r11603, %r11634;
	addc.cc.u32  %r11648, %r11604, %r11635;
	addc.cc.u32  %r11649, %r11605, %r11636;
	addc.cc.u32  %r11650, %r11606, 0;
	addc.cc.u32  %r11651, %r11607, 0;
	addc.cc.u32  %r11652, %r11608, 0;
	addc.u32     %r11653, 0, 0;
	
	// end inline asm
	// begin inline asm
	add.cc.u32   %r11667, %r11525, %r11645;
	addc.cc.u32  %r11668, %r11526, %r11646;
	addc.cc.u32  %r11669, %r11527, %r11647;
	addc.cc.u32  %r11670, %r11528, %r11648;
	addc.cc.u32  %r11671, %r11529, %r11649;
	addc.cc.u32  %r11672, %r11530, %r11650;
	addc.cc.u32  %r11673, %r11531, %r11651;
	addc.cc.u32  %r11674, %r11532, %r11652;
	addc.cc.u32  %r11675, %r11697, %r11653;
	addc.cc.u32  %r11676, %r11697, %r11697;
	addc.u32     %r11677, 0, 0;
	
	// end inline asm
	cvt.u64.u32 	%rd5250, %r11668;
	shl.b64 	%rd5251, %rd5250, 32;
	cvt.u64.u32 	%rd5252, %r11667;
	or.b64  	%rd7060, %rd5251, %rd5252;
	cvt.u64.u32 	%rd5253, %r11670;
	shl.b64 	%rd5254, %rd5253, 32;
	cvt.u64.u32 	%rd5255, %r11669;
	or.b64  	%rd7061, %rd5254, %rd5255;
	cvt.u64.u32 	%rd5256, %r11672;
	shl.b64 	%rd5257, %rd5256, 32;
	cvt.u64.u32 	%rd5258, %r11671;
	or.b64  	%rd7062, %rd5257, %rd5258;
	cvt.u64.u32 	%rd5259, %r11674;
	shl.b64 	%rd5260, %rd5259, 32;
	cvt.u64.u32 	%rd5261, %r11673;
	or.b64  	%rd7063, %rd5260, %rd5261;
	cvt.u64.u32 	%rd5262, %r11676;
	shl.b64 	%rd5263, %rd5262, 32;
	cvt.u64.u32 	%rd5264, %r11675;
	or.b64  	%rd7064, %rd5263, %rd5264;
$L__BB0_125:
	setp.ne.s64 	%p155, %rd7064, 0;
	@%p155 bra 	$L__BB0_191;
	and.b64  	%rd5265, %rd7063, %rd7062;
	and.b64  	%rd5266, %rd5265, %rd7061;
	setp.eq.s64 	%p156, %rd5266, -1;
	setp.gt.u64 	%p157, %rd7060, -4294968274;
	and.pred  	%p158, %p156, %p157;
	@%p158 bra 	$L__BB0_191;
	add.s32 	%r15390, %r15390, 1;
	setp.eq.s32 	%p159, %r15390, 5;
	@%p159 bra 	$L__BB0_128;
	bra.uni 	$L__BB0_124;
$L__BB0_128:
	ld.param.u64 	%rd6845, [_Z7_ModInvPKmPm_param_0];
	cvta.to.local.u64 	%rd600, %rd6845;
	ld.local.u64 	%rd5267, [%rd600];
	mul.lo.s64 	%rd5268, %rd5267, %rd7060;
	mul.hi.u64 	%rd5269, %rd7060, %rd5267;
	cvt.u32.u64 	%r11745, %rd5268;
	{ .reg .b32 tmp; mov.b64 {tmp, %r11746}, %rd5268; }
	mov.b32 	%r12008, 0;
	// begin inline asm
	add.cc.u32  %r11740, %r12008, %r11745;
	addc.cc.u32 %r11741, %r12008, %r11746;
	addc.u32    %r11742, 0, 0;
	add.cc.u32  %r11740, %r11740, %r12008;
	addc.cc.u32 %r11741, %r11741, %r12008;
	addc.u32    %r11742, %r11742, 0;
	
	// end inline asm
	cvt.u64.u32 	%rd5270, %r11742;
	add.s64 	%rd5271, %rd5269, %rd5270;
	ld.local.u64 	%rd5272, [%rd600+8];
	mul.lo.s64 	%rd5273, %rd5272, %rd7060;
	mul.hi.u64 	%rd5274, %rd7060, %rd5272;
	cvt.u32.u64 	%r11754, %rd5273;
	{ .reg .b32 tmp; mov.b64 {tmp, %r11755}, %rd5273; }
	cvt.u32.u64 	%r11756, %rd5271;
	{ .reg .b32 tmp; mov.b64 {tmp, %r11757}, %rd5271; }
	// begin inline asm
	add.cc.u32  %r11749, %r12008, %r11754;
	addc.cc.u32 %r11750, %r12008, %r11755;
	addc.u32    %r11751, 0, 0;
	add.cc.u32  %r11749, %r11749, %r11756;
	addc.cc.u32 %r11750, %r11750, %r11757;
	addc.u32    %r11751, %r11751, 0;
	
	// end inline asm
	cvt.u64.u32 	%rd5275, %r11751;
	add.s64 	%rd5276, %rd5274, %rd5275;
	ld.local.u64 	%rd5277, [%rd600+16];
	mul.lo.s64 	%rd5278, %rd5277, %rd7060;
	mul.hi.u64 	%rd5279, %rd7060, %rd5277;
	cvt.u32.u64 	%r11763, %rd5278;
	{ .reg .b32 tmp; mov.b64 {tmp, %r11764}, %rd5278; }
	cvt.u32.u64 	%r11765, %rd5276;
	{ .reg .b32 tmp; mov.b64 {tmp, %r11766}, %rd5276; }
	// begin inline asm
	add.cc.u32  %r11758, %r12008, %r11763;
	addc.cc.u32 %r11759, %r12008, %r11764;
	addc.u32    %r11760, 0, 0;
	add.cc.u32  %r11758, %r11758, %r11765;
	addc.cc.u32 %r11759, %r11759, %r11766;
	addc.u32    %r11760, %r11760, 0;
	
	// end inline asm
	cvt.u64.u32 	%rd5280, %r11760;
	add.s64 	%rd5281, %rd5279, %rd5280;
	ld.local.u64 	%rd5282, [%rd600+24];
	mul.lo.s64 	%rd5283, %rd5282, %rd7060;
	mul.hi.u64 	%rd5284, %rd7060, %rd5282;
	cvt.u32.u64 	%r11772, %rd5283;
	{ .reg .b32 tmp; mov.b64 {tmp, %r11773}, %rd5283; }
	cvt.u32.u64 	%r11774, %rd5281;
	{ .reg .b32 tmp; mov.b64 {tmp, %r11775}, %rd5281; }
	// begin inline asm
	add.cc.u32  %r11767, %r12008, %r11772;
	addc.cc.u32 %r11768, %r12008, %r11773;
	addc.u32    %r11769, 0, 0;
	add.cc.u32  %r11767, %r11767, %r11774;
	addc.cc.u32 %r11768, %r11768, %r11775;
	addc.u32    %r11769, %r11769, 0;
	
	// end inline asm
	cvt.u64.u32 	%rd5285, %r11769;
	add.s64 	%rd5286, %rd5284, %rd5285;
	ld.local.u64 	%rd5287, [%rd600];
	mul.lo.s64 	%rd5288, %rd5287, %rd7061;
	mul.hi.u64 	%rd5289, %rd7061, %rd5287;
	cvt.u32.u64 	%r11781, %rd5288;
	{ .reg .b32 tmp; mov.b64 {tmp, %r11782}, %rd5288; }
	// begin inline asm
	add.cc.u32  %r11776, %r11749, %r11781;
	addc.cc.u32 %r11777, %r11750, %r11782;
	addc.u32    %r11778, 0, 0;
	add.cc.u32  %r11776, %r11776, %r12008;
	addc.cc.u32 %r11777, %r11777, %r12008;
	addc.u32    %r11778, %r11778, 0;
	
	// end inline asm
	cvt.u64.u32 	%rd5290, %r11778;
	add.s64 	%rd5291, %rd5289, %rd5290;
	ld.local.u64 	%rd5292, [%rd600+8];
	mul.lo.s64 	%rd5293, %rd5292, %rd7061;
	mul.hi.u64 	%rd5294, %rd7061, %rd5292;
	cvt.u32.u64 	%r11790, %rd5293;
	{ .reg .b32 tmp; mov.b64 {tmp, %r11791}, %rd5293; }
	cvt.u32.u64 	%r11792, %rd5291;
	{ .reg .b32 tmp; mov.b64 {tmp, %r11793}, %rd5291; }
	// begin inline asm
	add.cc.u32  %r11785, %r11758, %r11790;
	addc.cc.u32 %r11786, %r11759, %r11791;
	addc.u32    %r11787, 0, 0;
	add.cc.u32  %r11785, %r11785, %r11792;
	addc.cc.u32 %r11786, %r11786, %r11793;
	addc.u32    %r11787, %r11787, 0;
	
	// end inline asm
	cvt.u64.u32 	%rd5295, %r11787;
	add.s64 	%rd5296, %rd5294, %rd5295;
	ld.local.u64 	%rd5297, [%rd600+16];
	mul.lo.s64 	%rd5298, %rd5297, %rd7061;
	mul.hi.u64 	%rd5299, %rd7061, %rd5297;
	cvt.u32.u64 	%r11799, %rd5298;
	{ .reg .b32 tmp; mov.b64 {tmp, %r11800}, %rd5298; }
	cvt.u32.u64 	%r11801, %rd5296;
	{ .reg .b32 tmp; mov.b64 {tmp, %r11802}, %rd5296; }
	// begin inline asm
	add.cc.u32  %r11794, %r11767, %r11799;
	addc.cc.u32 %r11795, %r11768, %r11800;
	addc.u32    %r11796, 0, 0;
	add.cc.u32  %r11794, %r11794, %r11801;
	addc.cc.u32 %r11795, %r11795, %r11802;
	addc.u32    %r11796, %r11796, 0;
	
	// end inline asm
	cvt.u64.u32 	%rd5300, %r11796;
	add.s64 	%rd5301, %rd5299, %rd5300;
	ld.local.u64 	%rd5302, [%rd600+24];
	mul.lo.s64 	%rd5303, %rd5302, %rd7061;
	mul.hi.u64 	%rd5304, %rd7061, %rd5302;
	cvt.u32.u64 	%r11806, %rd5286;
	{ .reg .b32 tmp; mov.b64 {tmp, %r11807}, %rd5286; }
	cvt.u32.u64 	%r11808, %rd5303;
	{ .reg .b32 tmp; mov.b64 {tmp, %r11809}, %rd5303; }
	cvt.u32.u64 	%r11810, %rd5301;
	{ .reg .b32 tmp; mov.b64 {tmp, %r11811}, %rd5301; }
	// begin inline asm
	add.cc.u32  %r11803, %r11806, %r11808;
	addc.cc.u32 %r11804, %r11807, %r11809;
	addc.u32    %r11805, 0, 0;
	add.cc.u32  %r11803, %r11803, %r11810;
	addc.cc.u32 %r11804, %r11804, %r11811;
	addc.u32    %r11805, %r11805, 0;
	
	// end inline asm
	cvt.u64.u32 	%rd5305, %r11805;
	add.s64 	%rd5306, %rd5304, %rd5305;
	ld.local.u64 	%rd5307, [%rd600];
	mul.lo.s64 	%rd5308, %rd5307, %rd7062;
	mul.hi.u64 	%rd5309, %rd7062, %rd5307;
	cvt.u32.u64 	%r11817, %rd5308;
	{ .reg .b32 tmp; mov.b64 {tmp, %r11818}, %rd5308; }
	// begin inline asm
	add.cc.u32  %r11812, %r11785, %r11817;
	addc.cc.u32 %r11813, %r11786, %r11818;
	addc.u32    %r11814, 0, 0;
	add.cc.u32  %r11812, %r11812, %r12008;
	addc.cc.u32 %r11813, %r11813, %r12008;
	addc.u32    %r11814, %r11814, 0;
	
	// end inline asm
	cvt.u64.u32 	%rd5310, %r11814;
	add.s64 	%rd5311, %rd5309, %rd5310;
	ld.local.u64 	%rd5312, [%rd600+8];
	mul.lo.s64 	%rd5313, %rd5312, %rd7062;
	mul.hi.u64 	%rd5314, %rd7062, %rd5312;
	cvt.u32.u64 	%r11826, %rd5313;
	{ .reg .b32 tmp; mov.b64 {tmp, %r11827}, %rd5313; }
	cvt.u32.u64 	%r11828, %rd5311;
	{ .reg .b32 tmp; mov.b64 {tmp, %r11829}, %rd5311; }
	// begin inline asm
	add.cc.u32  %r11821, %r11794, %r11826;
	addc.cc.u32 %r11822, %r11795, %r11827;
	addc.u32    %r11823, 0, 0;
	add.cc.u32  %r11821, %r11821, %r11828;
	addc.cc.u32 %r11822, %r11822, %r11829;
	addc.u32    %r11823, %r11823, 0;
	
	// end inline asm
	cvt.u64.u32 	%rd5315, %r11823;
	add.s64 	%rd5316, %rd5314, %rd5315;
	ld.local.u64 	%rd5317, [%rd600+16];
	mul.lo.s64 	%rd5318, %rd5317, %rd7062;
	mul.hi.u64 	%rd5319, %rd7062, %rd5317;
	cvt.u32.u64 	%r11835, %rd5318;
	{ .reg .b32 tmp; mov.b64 {tmp, %r11836}, %rd5318; }
	cvt.u32.u64 	%r11837, %rd5316;
	{ .reg .b32 tmp; mov.b64 {tmp, %r11838}, %rd5316; }
	// begin inline asm
	add.cc.u32  %r11830, %r11803, %r11835;
	addc.cc.u32 %r11831, %r11804, %r11836;
	addc.u32    %r11832, 0, 0;
	add.cc.u32  %r11830, %r11830, %r11837;
	addc.cc.u32 %r11831, %r11831, %r11838;
	addc.u32    %r11832, %r11832, 0;
	
	// end inline asm
	cvt.u64.u32 	%rd5320, %r11832;
	add.s64 	%rd5321, %rd5319, %rd5320;
	ld.local.u64 	%rd5322, [%rd600+24];
	mul.lo.s64 	%rd5323, %rd5322, %rd7062;
	mul.hi.u64 	%rd5324, %rd7062, %rd5322;
	cvt.u32.u64 	%r11842, %rd5306;
	{ .reg .b32 tmp; mov.b64 {tmp, %r11843}, %rd5306; }
	cvt.u32.u64 	%r11844, %rd5323;
	{ .reg .b32 tmp; mov.b64 {tmp, %r11845}, %rd5323; }
	cvt.u32.u64 	%r11846, %rd5321;
	{ .reg .b32 tmp; mov.b64 {tmp, %r11847}, %rd5321; }
	// begin inline asm
	add.cc.u32  %r11839, %r11842, %r11844;
	addc.cc.u32 %r11840, %r11843, %r11845;
	addc.u32    %r11841, 0, 0;
	add.cc.u32  %r11839, %r11839, %r11846;
	addc.cc.u32 %r11840, %r11840, %r11847;
	addc.u32    %r11841, %r11841, 0;
	
	// end inline asm
	cvt.u64.u32 	%rd5325, %r11841;
	add.s64 	%rd5326, %rd5324, %rd5325;
	ld.local.u64 	%rd5327, [%rd600];
	mul.lo.s64 	%rd5328, %rd5327, %rd7063;
	mul.hi.u64 	%rd5329, %rd7063, %rd5327;
	cvt.u32.u64 	%r11853, %rd5328;
	{ .reg .b32 tmp; mov.b64 {tmp, %r11854}, %rd5328; }
	// begin inline asm
	add.cc.u32  %r11848, %r11821, %r11853;
	addc.cc.u32 %r11849, %r11822, %r11854;
	addc.u32    %r11850, 0, 0;
	add.cc.u32  %r11848, %r11848, %r12008;
	addc.cc.u32 %r11849, %r11849, %r12008;
	addc.u32    %r11850, %r11850, 0;
	
	// end inline asm
	cvt.u64.u32 	%rd5330, %r11850;
	add.s64 	%rd5331, %rd5329, %rd5330;
	ld.local.u64 	%rd5332, [%rd600+8];
	mul.lo.s64 	%rd5333, %rd5332, %rd7063;
	mul.hi.u64 	%rd5334, %rd7063, %rd5332;
	cvt.u32.u64 	%r11862, %rd5333;
	{ .reg .b32 tmp; mov.b64 {tmp, %r11863}, %rd5333; }
	cvt.u32.u64 	%r11864, %rd5331;
	{ .reg .b32 tmp; mov.b64 {tmp, %r11865}, %rd5331; }
	// begin inline asm
	add.cc.u32  %r11857, %r11830, %r11862;
	addc.cc.u32 %r11858, %r11831, %r11863;
	addc.u32    %r11859, 0, 0;
	add.cc.u32  %r11857, %r11857, %r11864;
	addc.cc.u32 %r11858, %r11858, %r11865;
	addc.u32    %r11859, %r11859, 0;
	
	// end inline asm
	cvt.u64.u32 	%rd5335, %r11858;
	shl.b64 	%rd5336, %rd5335, 32;
	cvt.u64.u32 	%rd5337, %r11857;
	or.b64  	%rd5338, %rd5336, %rd5337;
	cvt.u64.u32 	%rd5339, %r11859;
	add.s64 	%rd5340, %rd5334, %rd5339;
	ld.local.u64 	%rd5341, [%rd600+16];
	mul.lo.s64 	%rd5342, %rd5341, %rd7063;
	mul.hi.u64 	%rd5343, %rd7063, %rd5341;
	cvt.u32.u64 	%r11871, %rd5342;
	{ .reg .b32 tmp; mov.b64 {tmp, %r11872}, %rd5342; }
	cvt.u32.u64 	%r11873, %rd5340;
	{ .reg .b32 tmp; mov.b64 {tmp, %r11874}, %rd5340; }
	// begin inline asm
	add.cc.u32  %r11866, %r11839, %r11871;
	addc.cc.u32 %r11867, %r11840, %r11872;
	addc.u32    %r11868, 0, 0;
	add.cc.u32  %r11866, %r11866, %r11873;
	addc.cc.u32 %r11867, %r11867, %r11874;
	addc.u32    %r11868, %r11868, 0;
	
	// end inline asm
	cvt.u64.u32 	%rd5344, %r11867;
	shl.b64 	%rd5345, %rd5344, 32;
	cvt.u64.u32 	%rd5346, %r11866;
	or.b64  	%rd5347, %rd5345, %rd5346;
	cvt.u64.u32 	%rd5348, %r11868;
	add.s64 	%rd5349, %rd5343, %rd5348;
	ld.local.u64 	%rd5350, [%rd600+24];
	mul.lo.s64 	%rd5351, %rd5350, %rd7063;
	mul.hi.u64 	%rd5352, %rd7063, %rd5350;
	cvt.u32.u64 	%r11878, %rd5326;
	{ .reg .b32 tmp; mov.b64 {tmp, %r11879}, %rd5326; }
	cvt.u32.u64 	%r11880, %rd5351;
	{ .reg .b32 tmp; mov.b64 {tmp, %r11881}, %rd5351; }
	cvt.u32.u64 	%r11882, %rd5349;
	{ .reg .b32 tmp; mov.b64 {tmp, %r11883}, %rd5349; }
	// begin inline asm
	add.cc.u32  %r11875, %r11878, %r11880;
	addc.cc.u32 %r11876, %r11879, %r11881;
	addc.u32    %r11877, 0, 0;
	add.cc.u32  %r11875, %r11875, %r11882;
	addc.cc.u32 %r11876, %r11876, %r11883;
	addc.u32    %r11877, %r11877, 0;
	
	// end inline asm
	cvt.u64.u32 	%rd5353, %r11876;
	shl.b64 	%rd5354, %rd5353, 32;
	cvt.u64.u32 	%rd5355, %r11875;
	or.b64  	%rd5356, %rd5354, %rd5355;
	cvt.u64.u32 	%rd5357, %r11877;
	add.s64 	%rd5358, %rd5352, %rd5357;
	mov.b64 	{%r12009, %r12010}, %rd5346;
	mov.b64 	{%r12011, %r12012}, %rd5336;
	mov.b64 	%rd5359, {%r12012, %r12009};
	mov.b64 	{%r12013, %r12014}, %rd5355;
	mov.b64 	{%r12015, %r12016}, %rd5345;
	mov.b64 	%rd5360, {%r12016, %r12013};
	mov.b64 	{%r12017, %r12018}, %rd5358;
	mov.b64 	{%r12019, %r12020}, %rd5354;
	mov.b64 	%rd5361, {%r12020, %r12017};
	mul.lo.s64 	%rd5362, %rd5338, 977;
	mov.b64 	%rd5363, 977;
	mul.hi.u64 	%rd5364, %rd5338, %rd5363;
	cvt.u32.u64 	%r11887, %rd5362;
	{ .reg .b32 tmp; mov.b64 {tmp, %r11888}, %rd5362; }
	// begin inline asm
	add.cc.u32  %r11884, %r11887, %r12008;
	addc.cc.u32 %r11885, %r11888, %r12008;
	addc.u32    %r11886, 0, 0;
	
	// end inline asm
	cvt.u64.u32 	%rd5365, %r11886;
	add.s64 	%rd5366, %rd5364, %rd5365;
	mul.lo.s64 	%rd5367, %rd5347, 977;
	mul.hi.u64 	%rd5368, %rd5347, %rd5363;
	cvt.u32.u64 	%r11894, %rd5367;
	{ .reg .b32 tmp; mov.b64 {tmp, %r11895}, %rd5367; }
	cvt.u32.u64 	%r11896, %rd5366;
	{ .reg .b32 tmp; mov.b64 {tmp, %r11897}, %rd5366; }
	// begin inline asm
	add.cc.u32  %r11891, %r11894, %r11896;
	addc.cc.u32 %r11892, %r11895, %r11897;
	addc.u32    %r11893, 0, 0;
	
	// end inline asm
	cvt.u64.u32 	%rd5369, %r11893;
	add.s64 	%rd5370, %rd5368, %rd5369;
	mul.lo.s64 	%rd5371, %rd5356, 977;
	mul.hi.u64 	%rd5372, %rd5356, %rd5363;
	cvt.u32.u64 	%r11901, %rd5371;
	{ .reg .b32 tmp; mov.b64 {tmp, %r11902}, %rd5371; }
	cvt.u32.u64 	%r11903, %rd5370;
	{ .reg .b32 tmp; mov.b64 {tmp, %r11904}, %rd5370; }
	// begin inline asm
	add.cc.u32  %r11898, %r11901, %r11903;
	addc.cc.u32 %r11899, %r11902, %r11904;
	addc.u32    %r11900, 0, 0;
	
	// end inline asm
	cvt.u64.u32 	%rd5373, %r11900;
	add.s64 	%rd5374, %rd5372, %rd5373;
	mul.lo.s64 	%rd5375, %rd5358, 977;
	mul.hi.u64 	%rd5376, %rd5358, %rd5363;
	cvt.u32.u64 	%r11908, %rd5375;
	{ .reg .b32 tmp; mov.b64 {tmp, %r11909}, %rd5375; }
	cvt.u32.u64 	%r11910, %rd5374;
	{ .reg .b32 tmp; mov.b64 {tmp, %r11911}, %rd5374; }
	// begin inline asm
	add.cc.u32  %r11905, %r11908, %r11910;
	addc.cc.u32 %r11906, %r11909, %r11911;
	addc.u32    %r11907, 0, 0;
	
	// end inline asm
	cvt.u64.u32 	%rd5377, %r11907;
	add.s64 	%rd5378, %rd5376, %rd5377;
	cvt.u32.u64 	%r11925, %rd5359;
	{ .reg .b32 tmp; mov.b64 {tmp, %r11926}, %rd5359; }
	cvt.u32.u64 	%r11927, %rd5360;
	{ .reg .b32 tmp; mov.b64 {tmp, %r11928}, %rd5360; }
	cvt.u32.u64 	%r11929, %rd5361;
	{ .reg .b32 tmp; mov.b64 {tmp, %r11930}, %rd5361; }
	{ .reg .b32 tmp; mov.b64 {tmp, %r11931}, %rd5358; }
	cvt.u32.u64 	%r11941, %rd5378;
	{ .reg .b32 tmp; mov.b64 {tmp, %r11942}, %rd5378; }
	// begin inline asm
	add.cc.u32   %r11912, %r12008, %r11884;
	addc.cc.u32  %r11913, %r11857, %r11885;
	addc.cc.u32  %r11914, %r11925, %r11891;
	addc.cc.u32  %r11915, %r11926, %r11892;
	addc.cc.u32  %r11916, %r11927, %r11898;
	addc.cc.u32  %r11917, %r11928, %r11899;
	addc.cc.u32  %r11918, %r11929, %r11905;
	addc.cc.u32  %r11919, %r11930, %r11906;
	addc.cc.u32  %r11920, %r11931, %r11941;
	addc.cc.u32  %r11921, %r12008, %r11942;
	addc.u32     %r11922, 0, 0;
	
	// end inline asm
	cvt.u64.u32 	%rd5379, %r11921;
	shl.b64 	%rd5380, %rd5379, 32;
	cvt.u64.u32 	%rd5381, %r11920;
	or.b64  	%rd5382, %rd5380, %rd5381;
	mul.lo.s64 	%rd5383, %rd5382, 977;
	mul.hi.u64 	%rd5384, %rd5382, %rd5363;
	cvt.u32.u64 	%r11952, %rd5383;
	{ .reg .b32 tmp; mov.b64 {tmp, %r11953}, %rd5383; }
	cvt.u32.u64 	%r11954, %rd5384;
	{ .reg .b32 tmp; mov.b64 {tmp, %r11955}, %rd5384; }
	// begin inline asm
	add.cc.u32   %r11943, %r12008, %r11952;
	addc.cc.u32  %r11944, %r11920, %r11953;
	addc.cc.u32  %r11945, %r11921, %r11954;
	addc.cc.u32  %r11946, %r12008, %r11955;
	addc.u32     %r11947, 0, 0;
	
	// end inline asm
	// begin inline asm
	add.cc.u32   %r11956, %r11912, %r11943;
	addc.cc.u32  %r11957, %r11913, %r11944;
	addc.cc.u32  %r11958, %r11914, %r11945;
	addc.cc.u32  %r11959, %r11915, %r11946;
	addc.cc.u32  %r11960, %r11916, %r11947;
	addc.cc.u32  %r11961, %r11917, 0;
	addc.cc.u32  %r11962, %r11918, 0;
	addc.cc.u32  %r11963, %r11919, 0;
	addc.u32     %r11964, 0, 0;
	
	// end inline asm
	// begin inline asm
	add.cc.u32   %r11978, %r11740, %r11956;
	addc.cc.u32  %r11979, %r11741, %r11957;
	addc.cc.u32  %r11980, %r11776, %r11958;
	addc.cc.u32  %r11981, %r11777, %r11959;
	addc.cc.u32  %r11982, %r11812, %r11960;
	addc.cc.u32  %r11983, %r11813, %r11961;
	addc.cc.u32  %r11984, %r11848, %r11962;
	addc.cc.u32  %r11985, %r11849, %r11963;
	addc.cc.u32  %r11986, %r12008, %r11964;
	addc.cc.u32  %r11987, %r12008, %r12008;
	addc.u32     %r11988, 0, 0;
	
	// end inline asm
	cvt.u64.u32 	%rd5385, %r11979;
	shl.b64 	%rd5386, %rd5385, 32;
	cvt.u64.u32 	%rd5387, %r11978;
	or.b64  	%rd7065, %rd5386, %rd5387;
	cvt.u64.u32 	%rd5388, %r11981;
	shl.b64 	%rd5389, %rd5388, 32;
	cvt.u64.u32 	%rd5390, %r11980;
	or.b64  	%rd7066, %rd5389, %rd5390;
	cvt.u64.u32 	%rd5391, %r11983;
	shl.b64 	%rd5392, %rd5391, 32;
	cvt.u64.u32 	%rd5393, %r11982;
	or.b64  	%rd7067, %rd5392, %rd5393;
	cvt.u64.u32 	%rd5394, %r11985;
	shl.b64 	%rd5395, %rd5394, 32;
	cvt.u64.u32 	%rd5396, %r11984;
	or.b64  	%rd7068, %rd5395, %rd5396;
	cvt.u64.u32 	%rd5397, %r11987;
	shl.b64 	%rd5398, %rd5397, 32;
	cvt.u64.u32 	%rd5399, %r11986;
	or.b64  	%rd7069, %rd5398, %rd5399;
$L__BB0_129:
	setp.ne.s64 	%p160, %rd7069, 0;
	@%p160 bra 	$L__BB0_192;
	and.b64  	%rd5400, %rd7068, %rd7067;
	and.b64  	%rd5401, %rd5400, %rd7066;
	setp.eq.s64 	%p161, %rd5401, -1;
	setp.gt.u64 	%p162, %rd7065, -4294968274;
	and.pred  	%p163, %p161, %p162;
	@%p163 bra 	$L__BB0_192;
	mul.lo.s64 	%rd5402, %rd7066, %rd7065;
	mul.hi.u64 	%rd5403, %rd7065, %rd7066;
	cvt.u32.u64 	%r12026, %rd5402;
	{ .reg .b32 tmp; mov.b64 {tmp, %r12027}, %rd5402; }
	mov.b32 	%r12299, 0;
	// begin inline asm
	add.cc.u32  %r12021, %r12299, %r12026;
	addc.cc.u32 %r12022, %r12299, %r12027;
	addc.u32    %r12023, 0, 0;
	add.cc.u32  %r12021, %r12021, %r12299;
	addc.cc.u32 %r12022, %r12022, %r12299;
	addc.u32    %r12023, %r12023, 0;
	
	// end inline asm
	cvt.u64.u32 	%rd5404, %r12022;
	shl.b64 	%rd5405, %rd5404, 32;
	cvt.u64.u32 	%rd5406, %r12021;
	or.b64  	%rd5407, %rd5405, %rd5406;
	cvt.u64.u32 	%rd5408, %r12023;
	add.s64 	%rd5409, %rd5403, %rd5408;
	mul.lo.s64 	%rd5410, %rd7067, %rd7065;
	mul.hi.u64 	%rd5411, %rd7065, %rd7067;
	cvt.u32.u64 	%r12035, %rd5410;
	{ .reg .b32 tmp; mov.b64 {tmp, %r12036}, %rd5410; }
	cvt.u32.u64 	%r12037, %rd5409;
	{ .reg .b32 tmp; mov.b64 {tmp, %r12038}, %rd5409; }
	// begin inline asm
	add.cc.u32  %r12030, %r12299, %r12035;
	addc.cc.u32 %r12031, %r12299, %r12036;
	addc.u32    %r12032, 0, 0;
	add.cc.u32  %r12030, %r12030, %r12037;
	addc.cc.u32 %r12031, %r12031, %r12038;
	addc.u32    %r12032, %r12032, 0;
	
	// end inline asm
	cvt.u64.u32 	%rd5412, %r12031;
	shl.b64 	%rd5413, %rd5412, 32;
	cvt.u64.u32 	%rd5414, %r12030;
	or.b64  	%rd5415, %rd5413, %rd5414;
	cvt.u64.u32 	%rd5416, %r12032;
	add.s64 	%rd5417, %rd5411, %rd5416;
	mul.lo.s64 	%rd5418, %rd7068, %rd7065;
	mul.hi.u64 	%rd5419, %rd7065, %rd7068;
	cvt.u32.u64 	%r12044, %rd5418;
	{ .reg .b32 tmp; mov.b64 {tmp, %r12045}, %rd5418; }
	cvt.u32.u64 	%r12046, %rd5417;
	{ .reg .b32 tmp; mov.b64 {tmp, %r12047}, %rd5417; }
	// begin inline asm
	add.cc.u32  %r12039, %r12299, %r12044;
	addc.cc.u32 %r12040, %r12299, %r12045;
	addc.u32    %r12041, 0, 0;
	add.cc.u32  %r12039, %r12039, %r12046;
	addc.cc.u32 %r12040, %r12040, %r12047;
	addc.u32    %r12041, %r12041, 0;
	
	// end inline asm
	cvt.u64.u32 	%rd5420, %r12041;
	add.s64 	%rd5421, %rd5419, %rd5420;
	mul.lo.s64 	%rd5422, %rd7067, %rd7066;
	mul.hi.u64 	%rd5423, %rd7066, %rd7067;
	cvt.u32.u64 	%r12053, %rd5422;
	{ .reg .b32 tmp; mov.b64 {tmp, %r12054}, %rd5422; }
	// begin inline asm
	add.cc.u32  %r12048, %r12039, %r12053;
	addc.cc.u32 %r12049, %r12040, %r12054;
	addc.u32    %r12050, 0, 0;
	add.cc.u32  %r12048, %r12048, %r12299;
	addc.cc.u32 %r12049, %r12049, %r12299;
	addc.u32    %r12050, %r12050, 0;
	
	// end inline asm
	cvt.u64.u32 	%rd5424, %r12049;
	shl.b64 	%rd5425, %rd5424, 32;
	cvt.u64.u32 	%rd5426, %r12048;
	or.b64  	%rd5427, %rd5425, %rd5426;
	cvt.u64.u32 	%rd5428, %r12050;
	add.s64 	%rd5429, %rd5423, %rd5428;
	mul.lo.s64 	%rd5430, %rd7068, %rd7066;
	mul.hi.u64 	%rd5431, %rd7066, %rd7068;
	cvt.u32.u64 	%r12060, %rd5421;
	{ .reg .b32 tmp; mov.b64 {tmp, %r12061}, %rd5421; }
	cvt.u32.u64 	%r12062, %rd5430;
	{ .reg .b32 tmp; mov.b64 {tmp, %r12063}, %rd5430; }
	cvt.u32.u64 	%r12064, %rd5429;
	{ .reg .b32 tmp; mov.b64 {tmp, %r12065}, %rd5429; }
	// begin inline asm
	add.cc.u32  %r12057, %r12060, %r12062;
	addc.cc.u32 %r12058, %r12061, %r12063;
	addc.u32    %r12059, 0, 0;
	add.cc.u32  %r12057, %r12057, %r12064;
	addc.cc.u32 %r12058, %r12058, %r12065;
	addc.u32    %r12059, %r12059, 0;
	
	// end inline asm
	cvt.u64.u32 	%rd5432, %r12058;
	shl.b64 	%rd5433, %rd5432, 32;
	cvt.u64.u32 	%rd5434, %r12057;
	or.b64  	%rd5435, %rd5433, %rd5434;
	cvt.u64.u32 	%rd5436, %r12059;
	add.s64 	%rd5437, %rd5431, %rd5436;
	mul.lo.s64 	%rd5438, %rd7068, %rd7067;
	mul.hi.u64 	%rd5439, %rd7067, %rd7068;
	cvt.u32.u64 	%r12069, %rd5437;
	{ .reg .b32 tmp; mov.b64 {tmp, %r12070}, %rd5437; }
	cvt.u32.u64 	%r12071, %rd5438;
	{ .reg .b32 tmp; mov.b64 {tmp, %r12072}, %rd5438; }
	// begin inline asm
	add.cc.u32  %r12066, %r12069, %r12071;
	addc.cc.u32 %r12067, %r12070, %r12072;
	addc.u32    %r12068, 0, 0;
	add.cc.u32  %r12066, %r12066, %r12299;
	addc.cc.u32 %r12067, %r12067, %r12299;
	addc.u32    %r12068, %r12068, 0;
	
	// end inline asm
	cvt.u64.u32 	%rd5440, %r12067;
	shl.b64 	%rd5441, %rd5440, 32;
	cvt.u64.u32 	%rd5442, %r12066;
	or.b64  	%rd5443, %rd5441, %rd5442;
	cvt.u64.u32 	%rd5444, %r12068;
	add.s64 	%rd5445, %rd5439, %rd5444;
	mov.b64 	{%r12300, %r12301}, %rd5415;
	mov.b64 	{%r12302, %r12303}, %rd5405;
	shf.l.wrap.b32 	%r12304, %r12303, %r12300, 1;
	shf.l.wrap.b32 	%r12305, %r12300, %r12301, 1;
	mov.b64 	%rd5446, {%r12304, %r12305};
	mov.b64 	{%r12306, %r12307}, %rd5427;
	mov.b64 	{%r12308, %r12309}, %rd5413;
	shf.l.wrap.b32 	%r12310, %r12309, %r12306, 1;
	shf.l.wrap.b32 	%r12311, %r12306, %r12307, 1;
	mov.b64 	%rd5447, {%r12310, %r12311};
	mov.b64 	{%r12312, %r12313}, %rd5435;
	mov.b64 	{%r12314, %r12315}, %rd5425;
	shf.l.wrap.b32 	%r12316, %r12315, %r12312, 1;
	shf.l.wrap.b32 	%r12317, %r12312, %r12313, 1;
	mov.b64 	%rd5448, {%r12316, %r12317};
	mov.b64 	{%r12318, %r12319}, %rd5443;
	mov.b64 	{%r12320, %r12321}, %rd5433;
	shf.l.wrap.b32 	%r12322, %r12321, %r12318, 1;
	shf.l.wrap.b32 	%r12323, %r12318, %r12319, 1;
	mov.b64 	%rd5449, {%r12322, %r12323};
	shr.u64 	%rd5450, %rd5445, 63;
	mov.b64 	{%r12324, %r12325}, %rd5445;
	mov.b64 	{%r12326, %r12327}, %rd5441;
	shf.l.wrap.b32 	%r12328, %r12327, %r12324, 1;
	shf.l.wrap.b32 	%r12329, %r12324, %r12325, 1;
	mov.b64 	%rd5451, {%r12328, %r12329};
	mul.lo.s64 	%rd5452, %rd7065, %rd7065;
	mul.hi.u64 	%rd5453, %rd7065, %rd7065;
	cvt.u32.u64 	%r12084, %rd5452;
	{ .reg .b32 tmp; mov.b64 {tmp, %r12085}, %rd5452; }
	cvt.u32.u64 	%r12086, %rd5453;
	{ .reg .b32 tmp; mov.b64 {tmp, %r12087}, %rd5453; }
	// begin inline asm
	add.cc.u32   %r12075, %r12299, %r12084;
	addc.cc.u32  %r12076, %r12299, %r12085;
	addc.cc.u32  %r12077, %r12299, %r12086;
	addc.cc.u32  %r12078, %r12299, %r12087;
	addc.u32     %r12079, 0, 0;
	
	// end inline asm
	mul.lo.s64 	%rd5454, %rd7066, %rd7066;
	mul.hi.u64 	%rd5455, %rd7066, %rd7066;
	cvt.u32.u64 	%r12097, %rd5454;
	{ .reg .b32 tmp; mov.b64 {tmp, %r12098}, %rd5454; }
	cvt.u32.u64 	%r12099, %rd5455;
	{ .reg .b32 tmp; mov.b64 {tmp, %r12100}, %rd5455; }
	// begin inline asm
	add.cc.u32   %r12088, %r12079, %r12097;
	addc.cc.u32  %r12089, %r12299, %r12098;
	addc.cc.u32  %r12090, %r12299, %r12099;
	addc.cc.u32  %r12091, %r12299, %r12100;
	addc.u32     %r12092, 0, 0;
	
	// end inline asm
	mul.lo.s64 	%rd5456, %rd7067, %rd7067;
	mul.hi.u64 	%rd5457, %rd7067, %rd7067;
	cvt.u32.u64 	%r12110, %rd5456;
	{ .reg .b32 tmp; mov.b64 {tmp, %r12111}, %rd5456; }
	cvt.u32.u64 	%r12112, %rd5457;
	{ .reg .b32 tmp; mov.b64 {tmp, %r12113}, %rd5457; }
	// begin inline asm
	add.cc.u32   %r12101, %r12092, %r12110;
	addc.cc.u32  %r12102, %r12299, %r12111;
	addc.cc.u32  %r12103, %r12299, %r12112;
	addc.cc.u32  %r12104, %r12299, %r12113;
	addc.u32     %r12105, 0, 0;
	
	// end inline asm
	mul.lo.s64 	%rd5458, %rd7068, %rd7068;
	mul.hi.u64 	%rd5459, %rd7068, %rd7068;
	cvt.u32.u64 	%r12123, %rd5458;
	{ .reg .b32 tmp; mov.b64 {tmp, %r12124}, %rd5458; }
	cvt.u32.u64 	%r12125, %rd5459;
	{ .reg .b32 tmp; mov.b64 {tmp, %r12126}, %rd5459; }
	// begin inline asm
	add.cc.u32   %r12114, %r12105, %r12123;
	addc.cc.u32  %r12115, %r12299, %r12124;
	addc.cc.u32  %r12116, %r12299, %r12125;
	addc.cc.u32  %r12117, %r12299, %r12126;
	addc.u32     %r12118, 0, 0;
	
	// end inline asm
	shl.b32 	%r12161, %r12021, 1;
	shr.u64 	%rd5460, %rd5407, 31;
	cvt.u32.u64 	%r12162, %rd5460;
	cvt.u32.u64 	%r12163, %rd5446;
	{ .reg .b32 tmp; mov.b64 {tmp, %r12164}, %rd5446; }
	cvt.u32.u64 	%r12165, %rd5447;
	{ .reg .b32 tmp; mov.b64 {tmp, %r12166}, %rd5447; }
	cvt.u32.u64 	%r12167, %rd5448;
	{ .reg .b32 tmp; mov.b64 {tmp, %r12168}, %rd5448; }
	cvt.u32.u64 	%r12169, %rd5449;
	{ .reg .b32 tmp; mov.b64 {tmp, %r12170}, %rd5449; }
	cvt.u32.u64 	%r12171, %rd5451;
	{ .reg .b32 tmp; mov.b64 {tmp, %r12172}, %rd5451; }
	cvt.u32.u64 	%r12173, %rd5450;
	// begin inline asm
	add.cc.u32   %r12127,  %r12075, %r12299;
	addc.cc.u32  %r12128,  %r12076, %r12299;
	addc.cc.u32  %r12129,  %r12077, %r12161;
	addc.cc.u32  %r12130,  %r12078, %r12162;
	addc.cc.u32  %r12131,  %r12088, %r12163;
	addc.cc.u32  %r12132,  %r12089, %r12164;
	addc.cc.u32  %r12133,  %r12090, %r12165;
	addc.cc.u32  %r12134,  %r12091, %r12166;
	addc.cc.u32  %r12135,  %r12101, %r12167;
	addc.cc.u32  %r12136,  %r12102, %r12168;
	addc.cc.u32  %r12137, %r12103, %r12169;
	addc.cc.u32  %r12138, %r12104, %r12170;
	addc.cc.u32  %r12139, %r12114, %r12171;
	addc.cc.u32  %r12140, %r12115, %r12172;
	addc.cc.u32  %r12141, %r12116, %r12173;
	addc.u32     %r12142, %r12117, %r12299;
	
	// end inline asm
	cvt.u64.u32 	%rd5461, %r12136;
	shl.b64 	%rd5462, %rd5461, 32;
	cvt.u64.u32 	%rd5463, %r12135;
	or.b64  	%rd5464, %rd5462, %rd5463;
	cvt.u64.u32 	%rd5465, %r12138;
	shl.b64 	%rd5466, %rd5465, 32;
	cvt.u64.u32 	%rd5467, %r12137;
	or.b64  	%rd5468, %rd5466, %rd5467;
	cvt.u64.u32 	%rd5469, %r12140;
	shl.b64 	%rd5470, %rd5469, 32;
	cvt.u64.u32 	%rd5471, %r12139;
	or.b64  	%rd5472, %rd5470, %rd5471;
	cvt.u64.u32 	%rd5473, %r12142;
	shl.b64 	%rd5474, %rd5473, 32;
	cvt.u64.u32 	%rd5475, %r12141;
	or.b64  	%rd5476, %rd5474, %rd5475;
	mov.b64 	{%r12330, %r12331}, %rd5467;
	mov.b64 	{%r12332, %r12333}, %rd5462;
	mov.b64 	%rd5477, {%r12333, %r12330};
	mov.b64 	{%r12334, %r12335}, %rd5471;
	mov.b64 	{%r12336, %r12337}, %rd5466;
	mov.b64 	%rd5478, {%r12337, %r12334};
	mov.b64 	{%r12338, %r12339}, %rd5475;
	mov.b64 	{%r12340, %r12341}, %rd5470;
	mov.b64 	%rd5479, {%r12341, %r12338};
	mul.lo.s64 	%rd5480, %rd5464, 977;
	mov.b64 	%rd5481, 977;
	mul.hi.u64 	%rd5482, %rd5464, %rd5481;
	cvt.u32.u64 	%r12178, %rd5480;
	{ .reg .b32 tmp; mov.b64 {tmp, %r12179}, %rd5480; }
	// begin inline asm
	add.cc.u32  %r12175, %r12178, %r12299;
	addc.cc.u32 %r12176, %r12179, %r12299;
	addc.u32    %r12177, 0, 0;
	
	// end inline asm
	cvt.u64.u32 	%rd5483, %r12177;
	add.s64 	%rd5484, %rd5482, %rd5483;
	mul.lo.s64 	%rd5485, %rd5468, 977;
	mul.hi.u64 	%rd5486, %rd5468, %rd5481;
	cvt.u32.u64 	%r12185, %rd5485;
	{ .reg .b32 tmp; mov.b64 {tmp, %r12186}, %rd5485; }
	cvt.u32.u64 	%r12187, %rd5484;
	{ .reg .b32 tmp; mov.b64 {tmp, %r12188}, %rd5484; }
	// begin inline asm
	add.cc.u32  %r12182, %r12185, %r12187;
	addc.cc.u32 %r12183, %r12186, %r12188;
	addc.u32    %r12184, 0, 0;
	
	// end inline asm
	cvt.u64.u32 	%rd5487, %r12184;
	add.s64 	%rd5488, %rd5486, %rd5487;
	mul.lo.s64 	%rd5489, %rd5472, 977;
	mul.hi.u64 	%rd5490, %rd5472, %rd5481;
	cvt.u32.u64 	%r12192, %rd5489;
	{ .reg .b32 tmp; mov.b64 {tmp, %r12193}, %rd5489; }
	cvt.u32.u64 	%r12194, %rd5488;
	{ .reg .b32 tmp; mov.b64 {tmp, %r12195}, %rd5488; }
	// begin inline asm
	add.cc.u32  %r12189, %r12192, %r12194;
	addc.cc.u32 %r12190, %r12193, %r12195;
	addc.u32    %r12191, 0, 0;
	
	// end inline asm
	cvt.u64.u32 	%rd5491, %r12191;
	add.s64 	%rd5492, %rd5490, %rd5491;
	mul.lo.s64 	%rd5493, %rd5476, 977;
	mul.hi.u64 	%rd5494, %rd5476, %rd5481;
	cvt.u32.u64 	%r12199, %rd5493;
	{ .reg .b32 tmp; mov.b64 {tmp, %r12200}, %rd5493; }
	cvt.u32.u64 	%r12201, %rd5492;
	{ .reg .b32 tmp; mov.b64 {tmp, %r12202}, %rd5492; }
	// begin inline asm
	add.cc.u32  %r12196, %r12199, %r12201;
	addc.cc.u32 %r12197, %r12200, %r12202;
	addc.u32    %r12198, 0, 0;
	
	// end inline asm
	cvt.u64.u32 	%rd5495, %r12198;
	add.s64 	%rd5496, %rd5494, %rd5495;
	cvt.u32.u64 	%r12216, %rd5477;
	{ .reg .b32 tmp; mov.b64 {tmp, %r12217}, %rd5477; }
	cvt.u32.u64 	%r12218, %rd5478;
	{ .reg .b32 tmp; mov.b64 {tmp, %r12219}, %rd5478; }
	cvt.u32.u64 	%r12220, %rd5479;
	{ .reg .b32 tmp; mov.b64 {tmp, %r12221}, %rd5479; }
	cvt.u32.u64 	%r12232, %rd5496;
	{ .reg .b32 tmp; mov.b64 {tmp, %r12233}, %rd5496; }
	// begin inline asm
	add.cc.u32   %r12203, %r12299, %r12175;
	addc.cc.u32  %r12204, %r12135, %r12176;
	addc.cc.u32  %r12205, %r12216, %r12182;
	addc.cc.u32  %r12206, %r12217, %r12183;
	addc.cc.u32  %r12207, %r12218, %r12189;
	addc.cc.u32  %r12208, %r12219, %r12190;
	addc.cc.u32  %r12209, %r12220, %r12196;
	addc.cc.u32  %r12210, %r12221, %r12197;
	addc.cc.u32  %r12211, %r12142, %r12232;
	addc.cc.u32  %r12212, %r12299, %r12233;
	addc.u32     %r12213, 0, 0;
	
	// end inline asm
	cvt.u64.u32 	%rd5497, %r12212;
	shl.b64 	%rd5498, %rd5497, 32;
	cvt.u64.u32 	%rd5499, %r12211;
	or.b64  	%rd5500, %rd5498, %rd5499;
	mul.lo.s64 	%rd5501, %rd5500, 977;
	mul.hi.u64 	%rd5502, %rd5500, %rd5481;
	cvt.u32.u64 	%r12243, %rd5501;
	{ .reg .b32 tmp; mov.b64 {tmp, %r12244}, %rd5501; }
	cvt.u32.u64 	%r12245, %rd5502;
	{ .reg .b32 tmp; mov.b64 {tmp, %r12246}, %rd5502; }
	// begin inline asm
	add.cc.u32   %r12234, %r12299, %r12243;
	addc.cc.u32  %r12235, %r12211, %r12244;
	addc.cc.u32  %r12236, %r12212, %r12245;
	addc.cc.u32  %r12237, %r12299, %r12246;
	addc.u32     %r12238, 0, 0;
	
	// end inline asm
	// begin inline asm
	add.cc.u32   %r12247, %r12203, %r12234;
	addc.cc.u32  %r12248, %r12204, %r12235;
	addc.cc.u32  %r12249, %r12205, %r12236;
	addc.cc.u32  %r12250, %r12206, %r12237;
	addc.cc.u32  %r12251, %r12207, %r12238;
	addc.cc.u32  %r12252, %r12208, 0;
	addc.cc.u32  %r12253, %r12209, 0;
	addc.cc.u32  %r12254, %r12210, 0;
	addc.u32     %r12255, 0, 0;
	
	// end inline asm
	// begin inline asm
	add.cc.u32   %r12269, %r12127, %r12247;
	addc.cc.u32  %r12270, %r12128, %r12248;
	addc.cc.u32  %r12271, %r12129, %r12249;
	addc.cc.u32  %r12272, %r12130, %r12250;
	addc.cc.u32  %r12273, %r12131, %r12251;
	addc.cc.u32  %r12274, %r12132, %r12252;
	addc.cc.u32  %r12275, %r12133, %r12253;
	addc.cc.u32  %r12276, %r12134, %r12254;
	addc.cc.u32  %r12277, %r12299, %r12255;
	addc.cc.u32  %r12278, %r12299, %r12299;
	addc.u32     %r12279, 0, 0;
	
	// end inline asm
	cvt.u64.u32 	%rd5503, %r12270;
	shl.b64 	%rd5504, %rd5503, 32;
	cvt.u64.u32 	%rd5505, %r12269;
	or.b64  	%rd7070, %rd5504, %rd5505;
	cvt.u64.u32 	%rd5506, %r12272;
	shl.b64 	%rd5507, %rd5506, 32;
	cvt.u64.u32 	%rd5508, %r12271;
	or.b64  	%rd7071, %rd5507, %rd5508;
	cvt.u64.u32 	%rd5509, %r12274;
	shl.b64 	%rd5510, %rd5509, 32;
	cvt.u64.u32 	%rd5511, %r12273;
	or.b64  	%rd7072, %rd5510, %rd5511;
	cvt.u64.u32 	%rd5512, %r12276;
	shl.b64 	%rd5513, %rd5512, 32;
	cvt.u64.u32 	%rd5514, %r12275;
	or.b64  	%rd7073, %rd5513, %rd5514;
	cvt.u64.u32 	%rd5515, %r12278;
	shl.b64 	%rd5516, %rd5515, 32;
	cvt.u64.u32 	%rd5517, %r12277;
	or.b64  	%rd7074, %rd5516, %rd5517;
$L__BB0_132:
	setp.ne.s64 	%p164, %rd7074, 0;
	@%p164 bra 	$L__BB0_193;
	and.b64  	%rd5518, %rd7073, %rd7072;
	and.b64  	%rd5519, %rd5518, %rd7071;
	setp.eq.s64 	%p165, %rd5519, -1;
	setp.gt.u64 	%p166, %rd7070, -4294968274;
	and.pred  	%p167, %p165, %p166;
	@%p167 bra 	$L__BB0_193;
	mul.lo.s64 	%rd5520, %rd7071, %rd7070;
	mul.hi.u64 	%rd5521, %rd7070, %rd7071;
	cvt.u32.u64 	%r12347, %rd5520;
	{ .reg .b32 tmp; mov.b64 {tmp, %r12348}, %rd5520; }
	mov.b32 	%r12620, 0;
	// begin inline asm
	add.cc.u32  %r12342, %r12620, %r12347;
	addc.cc.u32 %r12343, %r12620, %r12348;
	addc.u32    %r12344, 0, 0;
	add.cc.u32  %r12342, %r12342, %r12620;
	addc.cc.u32 %r12343, %r12343, %r12620;
	addc.u32    %r12344, %r12344, 0;
	
	// end inline asm
	cvt.u64.u32 	%rd5522, %r12343;
	shl.b64 	%rd5523, %rd5522, 32;
	cvt.u64.u32 	%rd5524, %r12342;
	or.b64  	%rd5525, %rd5523, %rd5524;
	cvt.u64.u32 	%rd5526, %r12344;
	add.s64 	%rd5527, %rd5521, %rd5526;
	mul.lo.s64 	%rd5528, %rd7072, %rd7070;
	mul.hi.u64 	%rd5529, %rd7070, %rd7072;
	cvt.u32.u64 	%r12356, %rd5528;
	{ .reg .b32 tmp; mov.b64 {tmp, %r12357}, %rd5528; }
	cvt.u32.u64 	%r12358, %rd5527;
	{ .reg .b32 tmp; mov.b64 {tmp, %r12359}, %rd5527; }
	// begin inline asm
	add.cc.u32  %r12351, %r12620, %r12356;
	addc.cc.u32 %r12352, %r12620, %r12357;
	addc.u32    %r12353, 0, 0;
	add.cc.u32  %r12351, %r12351, %r12358;
	addc.cc.u32 %r12352, %r12352, %r12359;
	addc.u32    %r12353, %r12353, 0;
	
	// end inline asm
	cvt.u64.u32 	%rd5530, %r12352;
	shl.b64 	%rd5531, %rd5530, 32;
	cvt.u64.u32 	%rd5532, %r12351;
	or.b64  	%rd5533, %rd5531, %rd5532;
	cvt.u64.u32 	%rd5534, %r12353;
	add.s64 	%rd5535, %rd5529, %rd5534;
	mul.lo.s64 	%rd5536, %rd7073, %rd7070;
	mul.hi.u64 	%rd5537, %rd7070, %rd7073;
	cvt.u32.u64 	%r12365, %rd5536;
	{ .reg .b32 tmp; mov.b64 {tmp, %r12366}, %rd5536; }
	cvt.u32.u64 	%r12367, %rd5535;
	{ .reg .b32 tmp; mov.b64 {tmp, %r12368}, %rd5535; }
	// begin inline asm
	add.cc.u32  %r12360, %r12620, %r12365;
	addc.cc.u32 %r12361, %r12620, %r12366;
	addc.u32    %r12362, 0, 0;
	add.cc.u32  %r12360, %r12360, %r12367;
	addc.cc.u32 %r12361, %r12361, %r12368;
	addc.u32    %r12362, %r12362, 0;
	
	// end inline asm
	cvt.u64.u32 	%rd5538, %r12362;
	add.s64 	%rd5539, %rd5537, %rd5538;
	mul.lo.s64 	%rd5540, %rd7072, %rd7071;
	mul.hi.u64 	%rd5541, %rd7071, %rd7072;
	cvt.u32.u64 	%r12374, %rd5540;
	{ .reg .b32 tmp; mov.b64 {tmp, %r12375}, %rd5540; }
	// begin inline asm
	add.cc.u32  %r12369, %r12360, %r12374;
	addc.cc.u32 %r12370, %r12361, %r12375;
	addc.u32    %r12371, 0, 0;
	add.cc.u32  %r12369, %r12369, %r12620;
	addc.cc.u32 %r12370, %r12370, %r12620;
	addc.u32    %r12371, %r12371, 0;
	
	// end inline asm
	cvt.u64.u32 	%rd5542, %r12370;
	shl.b64 	%rd5543, %rd5542, 32;
	cvt.u64.u32 	%rd5544, %r12369;
	or.b64  	%rd5545, %rd5543, %rd5544;
	cvt.u64.u32 	%rd5546, %r12371;
	add.s64 	%rd5547, %rd5541, %rd5546;
	mul.lo.s64 	%rd5548, %rd7073, %rd7071;
	mul.hi.u64 	%rd5549, %rd7071, %rd7073;
	cvt.u32.u64 	%r12381, %rd5539;
	{ .reg .b32 tmp; mov.b64 {tmp, %r12382}, %rd5539; }
	cvt.u32.u64 	%r12383, %rd5548;
	{ .reg .b32 tmp; mov.b64 {tmp, %r12384}, %rd5548; }
	cvt.u32.u64 	%r12385, %rd5547;
	{ .reg .b32 tmp; mov.b64 {tmp, %r12386}, %rd5547; }
	// begin inline asm
	add.cc.u32  %r12378, %r12381, %r12383;
	addc.cc.u32 %r12379, %r12382, %r12384;
	addc.u32    %r12380, 0, 0;
	add.cc.u32  %r12378, %r12378, %r12385;
	addc.cc.u32 %r12379, %r12379, %r12386;
	addc.u32    %r12380, %r12380, 0;
	
	// end inline asm
	cvt.u64.u32 	%rd5550, %r12379;
	shl.b64 	%rd5551, %rd5550, 32;
	cvt.u64.u32 	%rd5552, %r12378;
	or.b64  	%rd5553, %rd5551, %rd5552;
	cvt.u64.u32 	%rd5554, %r12380;
	add.s64 	%rd5555, %rd5549, %rd5554;
	mul.lo.s64 	%rd5556, %rd7073, %rd7072;
	mul.hi.u64 	%rd5557, %rd7072, %rd7073;
	cvt.u32.u64 	%r12390, %rd5555;
	{ .reg .b32 tmp; mov.b64 {tmp, %r12391}, %rd5555; }
	cvt.u32.u64 	%r12392, %rd5556;
	{ .reg .b32 tmp; mov.b64 {tmp, %r12393}, %rd5556; }
	// begin inline asm
	add.cc.u32  %r12387, %r12390, %r12392;
	addc.cc.u32 %r12388, %r12391, %r12393;
	addc.u32    %r12389, 0, 0;
	add.cc.u32  %r12387, %r12387, %r12620;
	addc.cc.u32 %r12388, %r12388, %r12620;
	addc.u32    %r12389, %r12389, 0;
	
	// end inline asm
	cvt.u64.u32 	%rd5558, %r12388;
	shl.b64 	%rd5559, %rd5558, 32;
	cvt.u64.u32 	%rd5560, %r12387;
	or.b64  	%rd5561, %rd5559, %rd5560;
	cvt.u64.u32 	%rd5562, %r12389;
	add.s64 	%rd5563, %rd5557, %rd5562;
	mov.b64 	{%r12621, %r12622}, %rd5533;
	mov.b64 	{%r12623, %r12624}, %rd5523;
	shf.l.wrap.b32 	%r12625, %r12624, %r12621, 1;
	shf.l.wrap.b32 	%r12626, %r12621, %r12622, 1;
	mov.b64 	%rd5564, {%r12625, %r12626};
	mov.b64 	{%r12627, %r12628}, %rd5545;
	mov.b64 	{%r12629, %r12630}, %rd5531;
	shf.l.wrap.b32 	%r12631, %r12630, %r12627, 1;
	shf.l.wrap.b32 	%r12632, %r12627, %r12628, 1;
	mov.b64 	%rd5565, {%r12631, %r12632};
	mov.b64 	{%r12633, %r12634}, %rd5553;
	mov.b64 	{%r12635, %r12636}, %rd5543;
	shf.l.wrap.b32 	%r12637, %r12636, %r12633, 1;
	shf.l.wrap.b32 	%r12638, %r12633, %r12634, 1;
	mov.b64 	%rd5566, {%r12637, %r12638};
	mov.b64 	{%r12639, %r12640}, %rd5561;
	mov.b64 	{%r12641, %r12642}, %rd5551;
	shf.l.wrap.b32 	%r12643, %r12642, %r12639, 1;
	shf.l.wrap.b32 	%r12644, %r12639, %r12640, 1;
	mov.b64 	%rd5567, {%r12643, %r12644};
	shr.u64 	%rd5568, %rd5563, 63;
	mov.b64 	{%r12645, %r12646}, %rd5563;
	mov.b64 	{%r12647, %r12648}, %rd5559;
	shf.l.wrap.b32 	%r12649, %r12648, %r12645, 1;
	shf.l.wrap.b32 	%r12650, %r12645, %r12646, 1;
	mov.b64 	%rd5569, {%r12649, %r12650};
	mul.lo.s64 	%rd5570, %rd7070, %rd7070;
	mul.hi.u64 	%rd5571, %rd7070, %rd7070;
	cvt.u32.u64 	%r12405, %rd5570;
	{ .reg .b32 tmp; mov.b64 {tmp, %r12406}, %rd5570; }
	cvt.u32.u64 	%r12407, %rd5571;
	{ .reg .b32 tmp; mov.b64 {tmp, %r12408}, %rd5571; }
	// begin inline asm
	add.cc.u32   %r12396, %r12620, %r12405;
	addc.cc.u32  %r12397, %r12620, %r12406;
	addc.cc.u32  %r12398, %r12620, %r12407;
	addc.cc.u32  %r12399, %r12620, %r12408;
	addc.u32     %r12400, 0, 0;
	
	// end inline asm
	mul.lo.s64 	%rd5572, %rd7071, %rd7071;
	mul.hi.u64 	%rd5573, %rd7071, %rd7071;
	cvt.u32.u64 	%r12418, %rd5572;
	{ .reg .b32 tmp; mov.b64 {tmp, %r12419}, %rd5572; }
	cvt.u32.u64 	%r12420, %rd5573;
	{ .reg .b32 tmp; mov.b64 {tmp, %r12421}, %rd5573; }
	// begin inline asm
	add.cc.u32   %r12409, %r12400, %r12418;
	addc.cc.u32  %r12410, %r12620, %r12419;
	addc.cc.u32  %r12411, %r12620, %r12420;
	addc.cc.u32  %r12412, %r12620, %r12421;
	addc.u32     %r12413, 0, 0;
	
	// end inline asm
	mul.lo.s64 	%rd5574, %rd7072, %rd7072;
	mul.hi.u64 	%rd5575, %rd7072, %rd7072;
	cvt.u32.u64 	%r12431, %rd5574;
	{ .reg .b32 tmp; mov.b64 {tmp, %r12432}, %rd5574; }
	cvt.u32.u64 	%r12433, %rd5575;
	{ .reg .b32 tmp; mov.b64 {tmp, %r12434}, %rd5575; }
	// begin inline asm
	add.cc.u32   %r12422, %r12413, %r12431;
	addc.cc.u32  %r12423, %r12620, %r12432;
	addc.cc.u32  %r12424, %r12620, %r12433;
	addc.cc.u32  %r12425, %r12620, %r12434;
	addc.u32     %r12426, 0, 0;
	
	// end inline asm
	mul.lo.s64 	%rd5576, %rd7073, %rd7073;
	mul.hi.u64 	%rd5577, %rd7073, %rd7073;
	cvt.u32.u64 	%r12444, %rd5576;
	{ .reg .b32 tmp; mov.b64 {tmp, %r12445}, %rd5576; }
	cvt.u32.u64 	%r12446, %rd5577;
	{ .reg .b32 tmp; mov.b64 {tmp, %r12447}, %rd5577; }
	// begin inline asm
	add.cc.u32   %r12435, %r12426, %r12444;
	addc.cc.u32  %r12436, %r12620, %r12445;
	addc.cc.u32  %r12437, %r12620, %r12446;
	addc.cc.u32  %r12438, %r12620, %r12447;
	addc.u32     %r12439, 0, 0;
	
	// end inline asm
	shl.b32 	%r12482, %r12342, 1;
	shr.u64 	%rd5578, %rd5525, 31;
	cvt.u32.u64 	%r12483, %rd5578;
	cvt.u32.u64 	%r12484, %rd5564;
	{ .reg .b32 tmp; mov.b64 {tmp, %r12485}, %rd5564; }
	cvt.u32.u64 	%r12486, %rd5565;
	{ .reg .b32 tmp; mov.b64 {tmp, %r12487}, %rd5565; }
	cvt.u32.u64 	%r12488, %rd5566;
	{ .reg .b32 tmp; mov.b64 {tmp, %r12489}, %rd5566; }
	cvt.u32.u64 	%r12490, %rd5567;
	{ .reg .b32 tmp; mov.b64 {tmp, %r12491}, %rd5567; }
	cvt.u32.u64 	%r12492, %rd5569;
	{ .reg .b32 tmp; mov.b64 {tmp, %r12493}, %rd5569; }
	cvt.u32.u64 	%r12494, %rd5568;
	// begin inline asm
	add.cc.u32   %r12448,  %r12396, %r12620;
	addc.cc.u32  %r12449,  %r12397, %r12620;
	addc.cc.u32  %r12450,  %r12398, %r12482;
	addc.cc.u32  %r12451,  %r12399, %r12483;
	addc.cc.u32  %r12452,  %r12409, %r12484;
	addc.cc.u32  %r12453,  %r12410, %r12485;
	addc.cc.u32  %r12454,  %r12411, %r12486;
	addc.cc.u32  %r12455,  %r12412, %r12487;
	addc.cc.u32  %r12456,  %r12422, %r12488;
	addc.cc.u32  %r12457,  %r12423, %r12489;
	addc.cc.u32  %r12458, %r12424, %r12490;
	addc.cc.u32  %r12459, %r12425, %r12491;
	addc.cc.u32  %r12460, %r12435, %r12492;
	addc.cc.u32  %r12461, %r12436, %r12493;
	addc.cc.u32  %r12462, %r12437, %r12494;
	addc.u32     %r12463, %r12438, %r12620;
	
	// end inline asm
	cvt.u64.u32 	%rd5579, %r12457;
	shl.b64 	%rd5580, %rd5579, 32;
	cvt.u64.u32 	%rd5581, %r12456;
	or.b64  	%rd5582, %rd5580, %rd5581;
	cvt.u64.u32 	%rd5583, %r12459;
	shl.b64 	%rd5584, %rd5583, 32;
	cvt.u64.u32 	%rd5585, %r12458;
	or.b64  	%rd5586, %rd5584, %rd5585;
	cvt.u64.u32 	%rd5587, %r12461;
	shl.b64 	%rd5588, %rd5587, 32;
	cvt.u64.u32 	%rd5589, %r12460;
	or.b64  	%rd5590, %rd5588, %rd5589;
	cvt.u64.u32 	%rd5591, %r12463;
	shl.b64 	%rd5592, %rd5591, 32;
	cvt.u64.u32 	%rd5593, %r12462;
	or.b64  	%rd5594, %rd5592, %rd5593;
	mov.b64 	{%r12651, %r12652}, %rd5585;
	mov.b64 	{%r12653, %r12654}, %rd5580;
	mov.b64 	%rd5595, {%r12654, %r12651};
	mov.b64 	{%r12655, %r12656}, %rd5589;
	mov.b64 	{%r12657, %r12658}, %rd5584;
	mov.b64 	%rd5596, {%r12658, %r12655};
	mov.b64 	{%r12659, %r12660}, %rd5593;
	mov.b64 	{%r12661, %r12662}, %rd5588;
	mov.b64 	%rd5597, {%r12662, %r12659};
	mul.lo.s64 	%rd5598, %rd5582, 977;
	mov.b64 	%rd5599, 977;
	mul.hi.u64 	%rd5600, %rd5582, %rd5599;
	cvt.u32.u64 	%r12499, %rd5598;
	{ .reg .b32 tmp; mov.b64 {tmp, %r12500}, %rd5598; }
	// begin inline asm
	add.cc.u32  %r12496, %r12499, %r12620;
	addc.cc.u32 %r12497, %r12500, %r12620;
	addc.u32    %r12498, 0, 0;
	
	// end inline asm
	cvt.u64.u32 	%rd5601, %r12498;
	add.s64 	%rd5602, %rd5600, %rd5601;
	mul.lo.s64 	%rd5603, %rd5586, 977;
	mul.hi.u64 	%rd5604, %rd5586, %rd5599;
	cvt.u32.u64 	%r12506, %rd5603;
	{ .reg .b32 tmp; mov.b64 {tmp, %r12507}, %rd5603; }
	cvt.u32.u64 	%r12508, %rd5602;
	{ .reg .b32 tmp; mov.b64 {tmp, %r12509}, %rd5602; }
	// begin inline asm
	add.cc.u32  %r12503, %r12506, %r12508;
	addc.cc.u32 %r12504, %r12507, %r12509;
	addc.u32    %r12505, 0, 0;
	
	// end inline asm
	cvt.u64.u32 	%rd5605, %r12505;
	add.s64 	%rd5606, %rd5604, %rd5605;
	mul.lo.s64 	%rd5607, %rd5590, 977;
	mul.hi.u64 	%rd5608, %rd5590, %rd5599;
	cvt.u32.u64 	%r12513, %rd5607;
	{ .reg .b32 tmp; mov.b64 {tmp, %r12514}, %rd5607; }
	cvt.u32.u64 	%r12515, %rd5606;
	{ .reg .b32 tmp; mov.b64 {tmp, %r12516}, %rd5606; }
	// begin inline asm
	add.cc.u32  %r12510, %r12513, %r12515;
	addc.cc.u32 %r12511, %r12514, %r12516;
	addc.u32    %r12512, 0, 0;
	
	// end inline asm
	cvt.u64.u32 	%rd5609, %r12512;
	add.s64 	%rd5610, %rd5608, %rd5609;
	mul.lo.s64 	%rd5611, %rd5594, 977;
	mul.hi.u64 	%rd5612, %rd5594, %rd5599;
	cvt.u32.u64 	%r12520, %rd5611;
	{ .reg .b32 tmp; mov.b64 {tmp, %r12521}, %rd5611; }
	cvt.u32.u64 	%r12522, %rd5610;
	{ .reg .b32 tmp; mov.b64 {tmp, %r12523}, %rd5610; }
	// begin inline asm
	add.cc.u32  %r12517, %r12520, %r12522;
	addc.cc.u32 %r12518, %r12521, %r12523;
	addc.u32    %r12519, 0, 0;
	
	// end inline asm
	cvt.u64.u32 	%rd5613, %r12519;
	add.s64 	%rd5614, %rd5612, %rd5613;
	cvt.u32.u64 	%r12537, %rd5595;
	{ .reg .b32 tmp; mov.b64 {tmp, %r12538}, %rd5595; }
	cvt.u32.u64 	%r12539, %rd5596;
	{ .reg .b32 tmp; mov.b64 {tmp, %r12540}, %rd5596; }
	cvt.u32.u64 	%r12541, %rd5597;
	{ .reg .b32 tmp; mov.b64 {tmp, %r12542}, %rd5597; }
	cvt.u32.u64 	%r12553, %rd5614;
	{ .reg .b32 tmp; mov.b64 {tmp, %r12554}, %rd5614; }
	// begin inline asm
	add.cc.u32   %r12524, %r12620, %r12496;
	addc.cc.u32  %r12525, %r12456, %r12497;
	addc.cc.u32  %r12526, %r12537, %r12503;
	addc.cc.u32  %r12527, %r12538, %r12504;
	addc.cc.u32  %r12528, %r12539, %r12510;
	addc.cc.u32  %r12529, %r12540, %r12511;
	addc.cc.u32  %r12530, %r12541, %r12517;
	addc.cc.u32  %r12531, %r12542, %r12518;
	addc.cc.u32  %r12532, %r12463, %r12553;
	addc.cc.u32  %r12533, %r12620, %r12554;
	addc.u32     %r12534, 0, 0;
	
	// end inline asm
	cvt.u64.u32 	%rd5615, %r12533;
	shl.b64 	%rd5616, %rd5615, 32;
	cvt.u64.u32 	%rd5617, %r12532;
	or.b64  	%rd5618, %rd5616, %rd5617;
	mul.lo.s64 	%rd5619, %rd5618, 977;
	mul.hi.u64 	%rd5620, %rd5618, %rd5599;
	cvt.u32.u64 	%r12564, %rd5619;
	{ .reg .b32 tmp; mov.b64 {tmp, %r12565}, %rd5619; }
	cvt.u32.u64 	%r12566, %rd5620;
	{ .reg .b32 tmp; mov.b64 {tmp, %r12567}, %rd5620; }
	// begin inline asm
	add.cc.u32   %r12555, %r12620, %r12564;
	addc.cc.u32  %r12556, %r12532, %r12565;
	addc.cc.u32  %r12557, %r12533, %r12566;
	addc.cc.u32  %r12558, %r12620, %r12567;
	addc.u32     %r12559, 0, 0;
	
	// end inline asm
	// begin inline asm
	add.cc.u32   %r12568, %r12524, %r12555;
	addc.cc.u32  %r12569, %r12525, %r12556;
	addc.cc.u32  %r12570, %r12526, %r12557;
	addc.cc.u32  %r12571, %r12527, %r12558;
	addc.cc.u32  %r12572, %r12528, %r12559;
	addc.cc.u32  %r12573, %r12529, 0;
	addc.cc.u32  %r12574, %r12530, 0;
	addc.cc.u32  %r12575, %r12531, 0;
	addc.u32     %r12576, 0, 0;
	
	// end inline asm
	// begin inline asm
	add.cc.u32   %r12590, %r12448, %r12568;
	addc.cc.u32  %r12591, %r12449, %r12569;
	addc.cc.u32  %r12592, %r12450, %r12570;
	addc.cc.u32  %r12593, %r12451, %r12571;
	addc.cc.u32  %r12594, %r12452, %r12572;
	addc.cc.u32  %r12595, %r12453, %r12573;
	addc.cc.u32  %r12596, %r12454, %r12574;
	addc.cc.u32  %r12597, %r12455, %r12575;
	addc.cc.u32  %r12598, %r12620, %r12576;
	addc.cc.u32  %r12599, %r12620, %r12620;
	addc.u32     %r12600, 0, 0;
	
	// end inline asm
	cvt.u64.u32 	%rd5621, %r12591;
	shl.b64 	%rd5622, %rd5621, 32;
	cvt.u64.u32 	%rd5623, %r12590;
	or.b64  	%rd7075, %rd5622, %rd5623;
	cvt.u64.u32 	%rd5624, %r12593;
	shl.b64 	%rd5625, %rd5624, 32;
	cvt.u64.u32 	%rd5626, %r12592;
	or.b64  	%rd7076, %rd5625, %rd5626;
	cvt.u64.u32 	%rd5627, %r12595;
	shl.b64 	%rd5628, %rd5627, 32;
	cvt.u64.u32 	%rd5629, %r12594;
	or.b64  	%rd7077, %rd5628, %rd5629;
	cvt.u64.u32 	%rd5630, %r12597;
	shl.b64 	%rd5631, %rd5630, 32;
	cvt.u64.u32 	%rd5632, %r12596;
	or.b64  	%rd7078, %rd5631, %rd5632;
	cvt.u64.u32 	%rd5633, %r12599;
	shl.b64 	%rd5634, %rd5633, 32;
	cvt.u64.u32 	%rd5635, %r12598;
	or.b64  	%rd7079, %rd5634, %rd5635;
$L__BB0_135:
	setp.ne.s64 	%p168, %rd7079, 0;
	@%p168 bra 	$L__BB0_194;
	and.b64  	%rd5636, %rd7078, %rd7077;
	and.b64  	%rd5637, %rd5636, %rd7076;
	setp.eq.s64 	%p169, %rd5637, -1;
	setp.gt.u64 	%p170, %rd7075, -4294968274;
	and.pred  	%p171, %p169, %p170;
	@%p171 bra 	$L__BB0_194;
	mul.lo.s64 	%rd5638, %rd7076, %rd7075;
	mul.hi.u64 	%rd5639, %rd7075, %rd7076;
	cvt.u32.u64 	%r12668, %rd5638;
	{ .reg .b32 tmp; mov.b64 {tmp, %r12669}, %rd5638; }
	mov.b32 	%r12941, 0;
	// begin inline asm
	add.cc.u32  %r12663, %r12941, %r12668;
	addc.cc.u32 %r12664, %r12941, %r12669;
	addc.u32    %r12665, 0, 0;
	add.cc.u32  %r12663, %r12663, %r12941;
	addc.cc.u32 %r12664, %r12664, %r12941;
	addc.u32    %r12665, %r12665, 0;
	
	// end inline asm
	cvt.u64.u32 	%rd5640, %r12664;
	shl.b64 	%rd5641, %rd5640, 32;
	cvt.u64.u32 	%rd5642, %r12663;
	or.b64  	%rd5643, %rd5641, %rd5642;
	cvt.u64.u32 	%rd5644, %r12665;
	add.s64 	%rd5645, %rd5639, %rd5644;
	mul.lo.s64 	%rd5646, %rd7077, %rd7075;
	mul.hi.u64 	%rd5647, %rd7075, %rd7077;
	cvt.u32.u64 	%r12677, %rd5646;
	{ .reg .b32 tmp; mov.b64 {tmp, %r12678}, %rd5646; }
	cvt.u32.u64 	%r12679, %rd5645;
	{ .reg .b32 tmp; mov.b64 {tmp, %r12680}, %rd5645; }
	// begin inline asm
	add.cc.u32  %r12672, %r12941, %r12677;
	addc.cc.u32 %r12673, %r12941, %r12678;
	addc.u32    %r12674, 0, 0;
	add.cc.u32  %r12672, %r12672, %r12679;
	addc.cc.u32 %r12673, %r12673, %r12680;
	addc.u32    %r12674, %r12674, 0;
	
	// end inline asm
	cvt.u64.u32 	%rd5648, %r12673;
	shl.b64 	%rd5649, %rd5648, 32;
	cvt.u64.u32 	%rd5650, %r12672;
	or.b64  	%rd5651, %rd5649, %rd5650;
	cvt.u64.u32 	%rd5652, %r12674;
	add.s64 	%rd5653, %rd5647, %rd5652;
	mul.lo.s64 	%rd5654, %rd7078, %rd7075;
	mul.hi.u64 	%rd5655, %rd7075, %rd7078;
	cvt.u32.u64 	%r12686, %rd5654;
	{ .reg .b32 tmp; mov.b64 {tmp, %r12687}, %rd5654; }
	cvt.u32.u64 	%r12688, %rd5653;
	{ .reg .b32 tmp; mov.b64 {tmp, %r12689}, %rd5653; }
	// begin inline asm
	add.cc.u32  %r12681, %r12941, %r12686;
	addc.cc.u32 %r12682, %r12941, %r12687;
	addc.u32    %r12683, 0, 0;
	add.cc.u32  %r12681, %r12681, %r12688;
	addc.cc.u32 %r12682, %r12682, %r12689;
	addc.u32    %r12683, %r12683, 0;
	
	// end inline asm
	cvt.u64.u32 	%rd5656, %r12683;
	add.s64 	%rd5657, %rd5655, %rd5656;
	mul.lo.s64 	%rd5658, %rd7077, %rd7076;
	mul.hi.u64 	%rd5659, %rd7076, %rd7077;
	cvt.u32.u64 	%r12695, %rd5658;
	{ .reg .b32 tmp; mov.b64 {tmp, %r12696}, %rd5658; }
	// begin inline asm
	add.cc.u32  %r12690, %r12681, %r12695;
	addc.cc.u32 %r12691, %r12682, %r12696;
	addc.u32    %r12692, 0, 0;
	add.cc.u32  %r12690, %r12690, %r12941;
	addc.cc.u32 %r12691, %r12691, %r12941;
	addc.u32    %r12692, %r12692, 0;
	
	// end inline asm
	cvt.u64.u32 	%rd5660, %r12691;
	shl.b64 	%rd5661, %rd5660, 32;
	cvt.u64.u32 	%rd5662, %r12690;
	or.b64  	%rd5663, %rd5661, %rd5662;
	cvt.u64.u32 	%rd5664, %r12692;
	add.s64 	%rd5665, %rd5659, %rd5664;
	mul.lo.s64 	%rd5666, %rd7078, %rd7076;
	mul.hi.u64 	%rd5667, %rd7076, %rd7078;
	cvt.u32.u64 	%r12702, %rd5657;
	{ .reg .b32 tmp; mov.b64 {tmp, %r12703}, %rd5657; }
	cvt.u32.u64 	%r12704, %rd5666;
	{ .reg .b32 tmp; mov.b64 {tmp, %r12705}, %rd5666; }
	cvt.u32.u64 	%r12706, %rd5665;
	{ .reg .b32 tmp; mov.b64 {tmp, %r12707}, %rd5665; }
	// begin inline asm
	add.cc.u32  %r12699, %r12702, %r12704;
	addc.cc.u32 %r12700, %r12703, %r12705;
	addc.u32    %r12701, 0, 0;
	add.cc.u32  %r12699, %r12699, %r12706;
	addc.cc.u32 %r12700, %r12700, %r12707;
	addc.u32    %r12701, %r12701, 0;
	
	// end inline asm
	cvt.u64.u32 	%rd5668, %r12700;
	shl.b64 	%rd5669, %rd5668, 32;
	cvt.u64.u32 	%rd5670, %r12699;
	or.b64  	%rd5671, %rd5669, %rd5670;
	cvt.u64.u32 	%rd5672, %r12701;
	add.s64 	%rd5673, %rd5667, %rd5672;
	mul.lo.s64 	%rd5674, %rd7078, %rd7077;
	mul.hi.u64 	%rd5675, %rd7077, %rd7078;
	cvt.u32.u64 	%r12711, %rd5673;
	{ .reg .b32 tmp; mov.b64 {tmp, %r12712}, %rd5673; }
	cvt.u32.u64 	%r12713, %rd5674;
	{ .reg .b32 tmp; mov.b64 {tmp, %r12714}, %rd5674; }
	// begin inline asm
	add.cc.u32  %r12708, %r12711, %r12713;
	addc.cc.u32 %r12709, %r12712, %r12714;
	addc.u32    %r12710, 0, 0;
	add.cc.u32  %r12708, %r12708, %r12941;
	addc.cc.u32 %r12709, %r12709, %r12941;
	addc.u32    %r12710, %r12710, 0;
	
	// end inline asm
	cvt.u64.u32 	%rd5676, %r12709;
	shl.b64 	%rd5677, %rd5676, 32;
	cvt.u64.u32 	%rd5678, %r12708;
	or.b64  	%rd5679, %rd5677, %rd5678;
	cvt.u64.u32 	%rd5680, %r12710;
	add.s64 	%rd5681, %rd5675, %rd5680;
	mov.b64 	{%r12942, %r12943}, %rd5651;
	mov.b64 	{%r12944, %r12945}, %rd5641;
	shf.l.wrap.b32 	%r12946, %r12945, %r12942, 1;
	shf.l.wrap.b32 	%r12947, %r12942, %r12943, 1;
	mov.b64 	%rd5682, {%r12946, %r12947};
	mov.b64 	{%r12948, %r12949}, %rd5663;
	mov.b64 	{%r12950, %r12951}, %rd5649;
	shf.l.wrap.b32 	%r12952, %r12951, %r12948, 1;
	shf.l.wrap.b32 	%r12953, %r12948, %r12949, 1;
	mov.b64 	%rd5683, {%r12952, %r12953};
	mov.b64 	{%r12954, %r12955}, %rd5671;
	mov.b64 	{%r12956, %r12957}, %rd5661;
	shf.l.wrap.b32 	%r12958, %r12957, %r12954, 1;
	shf.l.wrap.b32 	%r12959, %r12954, %r12955, 1;
	mov.b64 	%rd5684, {%r12958, %r12959};
	mov.b64 	{%r12960, %r12961}, %rd5679;
	mov.b64 	{%r12962, %r12963}, %rd5669;
	shf.l.wrap.b32 	%r12964, %r12963, %r12960, 1;
	shf.l.wrap.b32 	%r12965, %r12960, %r12961, 1;
	mov.b64 	%rd5685, {%r12964, %r12965};
	shr.u64 	%rd5686, %rd5681, 63;
	mov.b64 	{%r12966, %r12967}, %rd5681;
	mov.b64 	{%r12968, %r12969}, %rd5677;
	shf.l.wrap.b32 	%r12970, %r12969, %r12966, 1;
	shf.l.wrap.b32 	%r12971, %r12966, %r12967, 1;
	mov.b64 	%rd5687, {%r12970, %r12971};
	mul.lo.s64 	%rd5688, %rd7075, %rd7075;
	mul.hi.u64 	%rd5689, %rd7075, %rd7075;
	cvt.u32.u64 	%r12726, %rd5688;
	{ .reg .b32 tmp; mov.b64 {tmp, %r12727}, %rd5688; }
	cvt.u32.u64 	%r12728, %rd5689;
	{ .reg .b32 tmp; mov.b64 {tmp, %r12729}, %rd5689; }
	// begin inline asm
	add.cc.u32   %r12717, %r12941, %r12726;
	addc.cc.u32  %r12718, %r12941, %r12727;
	addc.cc.u32  %r12719, %r12941, %r12728;
	addc.cc.u32  %r12720, %r12941, %r12729;
	addc.u32     %r12721, 0, 0;
	
	// end inline asm
	mul.lo.s64 	%rd5690, %rd7076, %rd7076;
	mul.hi.u64 	%rd5691, %rd7076, %rd7076;
	cvt.u32.u64 	%r12739, %rd5690;
	{ .reg .b32 tmp; mov.b64 {tmp, %r12740}, %rd5690; }
	cvt.u32.u64 	%r12741, %rd5691;
	{ .reg .b32 tmp; mov.b64 {tmp, %r12742}, %rd5691; }
	// begin inline asm
	add.cc.u32   %r12730, %r12721, %r12739;
	addc.cc.u32  %r12731, %r12941, %r12740;
	addc.cc.u32  %r12732, %r12941, %r12741;
	addc.cc.u32  %r12733, %r12941, %r12742;
	addc.u32     %r12734, 0, 0;
	
	// end inline asm
	mul.lo.s64 	%rd5692, %rd7077, %rd7077;
	mul.hi.u64 	%rd5693, %rd7077, %rd7077;
	cvt.u32.u64 	%r12752, %rd5692;
	{ .reg .b32 tmp; mov.b64 {tmp, %r12753}, %rd5692; }
	cvt.u32.u64 	%r12754, %rd5693;
	{ .reg .b32 tmp; mov.b64 {tmp, %r12755}, %rd5693; }
	// begin inline asm
	add.cc.u32   %r12743, %r12734, %r12752;
	addc.cc.u32  %r12744, %r12941, %r12753;
	addc.cc.u32  %r12745, %r12941, %r12754;
	addc.cc.u32  %r12746, %r12941, %r12755;
	addc.u32     %r12747, 0, 0;
	
	// end inline asm
	mul.lo.s64 	%rd5694, %rd7078, %rd7078;
	mul.hi.u64 	%rd5695, %rd7078, %rd7078;
	cvt.u32.u64 	%r12765, %rd5694;
	{ .reg .b32 tmp; mov.b64 {tmp, %r12766}, %rd5694; }
	cvt.u32.u64 	%r12767, %rd5695;
	{ .reg .b32 tmp; mov.b64 {tmp, %r12768}, %rd5695; }
	// begin inline asm
	add.cc.u32   %r12756, %r12747, %r12765;
	addc.cc.u32  %r12757, %r12941, %r12766;
	addc.cc.u32  %r12758, %r12941, %r12767;
	addc.cc.u32  %r12759, %r12941, %r12768;
	addc.u32     %r12760, 0, 0;
	
	// end inline asm
	shl.b32 	%r12803, %r12663, 1;
	shr.u64 	%rd5696, %rd5643, 31;
	cvt.u32.u64 	%r12804, %rd5696;
	cvt.u32.u64 	%r12805, %rd5682;
	{ .reg .b32 tmp; mov.b64 {tmp, %r12806}, %rd5682; }
	cvt.u32.u64 	%r12807, %rd5683;
	{ .reg .b32 tmp; mov.b64 {tmp, %r12808}, %rd5683; }
	cvt.u32.u64 	%r12809, %rd5684;
	{ .reg .b32 tmp; mov.b64 {tmp, %r12810}, %rd5684; }
	cvt.u32.u64 	%r12811, %rd5685;
	{ .reg .b32 tmp; mov.b64 {tmp, %r12812}, %rd5685; }
	cvt.u32.u64 	%r12813, %rd5687;
	{ .reg .b32 tmp; mov.b64 {tmp, %r12814}, %rd5687; }
	cvt.u32.u64 	%r12815, %rd5686;
	// begin inline asm
	add.cc.u32   %r12769,  %r12717, %r12941;
	addc.cc.u32  %r12770,  %r12718, %r12941;
	addc.cc.u32  %r12771,  %r12719, %r12803;
	addc.cc.u32  %r12772,  %r12720, %r12804;
	addc.cc.u32  %r12773,  %r12730, %r12805;
	addc.cc.u32  %r12774,  %r12731, %r12806;
	addc.cc.u32  %r12775,  %r12732, %r12807;
	addc.cc.u32  %r12776,  %r12733, %r12808;
	addc.cc.u32  %r12777,  %r12743, %r12809;
	addc.cc.u32  %r12778,  %r12744, %r12810;
	addc.cc.u32  %r12779, %r12745, %r12811;
	addc.cc.u32  %r12780, %r12746, %r12812;
	addc.cc.u32  %r12781, %r12756, %r12813;
	addc.cc.u32  %r12782, %r12757, %r12814;
	addc.cc.u32  %r12783, %r12758, %r12815;
	addc.u32     %r12784, %r12759, %r12941;
	
	// end inline asm
	cvt.u64.u32 	%rd5697, %r12778;
	shl.b64 	%rd5698, %rd5697, 32;
	cvt.u64.u32 	%rd5699, %r12777;
	or.b64  	%rd5700, %rd5698, %rd5699;
	cvt.u64.u32 	%rd5701, %r12780;
	shl.b64 	%rd5702, %rd5701, 32;
	cvt.u64.u32 	%rd5703, %r12779;
	or.b64  	%rd5704, %rd5702, %rd5703;
	cvt.u64.u32 	%rd5705, %r12782;
	shl.b64 	%rd5706, %rd5705, 32;
	cvt.u64.u32 	%rd5707, %r12781;
	or.b64  	%rd5708, %rd5706, %rd5707;
	cvt.u64.u32 	%rd5709, %r12784;
	shl.b64 	%rd5710, %rd5709, 32;
	cvt.u64.u32 	%rd5711, %r12783;
	or.b64  	%rd5712, %rd5710, %rd5711;
	mov.b64 	{%r12972, %r12973}, %rd5703;
	mov.b64 	{%r12974, %r12975}, %rd5698;
	mov.b64 	%rd5713, {%r12975, %r12972};
	mov.b64 	{%r12976, %r12977}, %rd5707;
	mov.b64 	{%r12978, %r12979}, %rd5702;
	mov.b64 	%rd5714, {%r12979, %r12976};
	mov.b64 	{%r12980, %r12981}, %rd5711;
	mov.b64 	{%r12982, %r12983}, %rd5706;
	mov.b64 	%rd5715, {%r12983, %r12980};
	mul.lo.s64 	%rd5716, %rd5700, 977;
	mov.b64 	%rd5717, 977;
	mul.hi.u64 	%rd5718, %rd5700, %rd5717;
	cvt.u32.u64 	%r12820, %rd5716;
	{ .reg .b32 tmp; mov.b64 {tmp, %r12821}, %rd5716; }
	// begin inline asm
	add.cc.u32  %r12817, %r12820, %r12941;
	addc.cc.u32 %r12818, %r12821, %r12941;
	addc.u32    %r12819, 0, 0;
	
	// end inline asm
	cvt.u64.u32 	%rd5719, %r12819;
	add.s64 	%rd5720, %rd5718, %rd5719;
	mul.lo.s64 	%rd5721, %rd5704, 977;
	mul.hi.u64 	%rd5722, %rd5704, %rd5717;
	cvt.u32.u64 	%r12827, %rd5721;
	{ .reg .b32 tmp; mov.b64 {tmp, %r12828}, %rd5721; }
	cvt.u32.u64 	%r12829, %rd5720;
	{ .reg .b32 tmp; mov.b64 {tmp, %r12830}, %rd5720; }
	// begin inline asm
	add.cc.u32  %r12824, %r12827, %r12829;
	addc.cc.u32 %r12825, %r12828, %r12830;
	addc.u32    %r12826, 0, 0;
	
	// end inline asm
	cvt.u64.u32 	%rd5723, %r12826;
	add.s64 	%rd5724, %rd5722, %rd5723;
	mul.lo.s64 	%rd5725, %rd5708, 977;
	mul.hi.u64 	%rd5726, %rd5708, %rd5717;
	cvt.u32.u64 	%r12834, %rd5725;
	{ .reg .b32 tmp; mov.b64 {tmp, %r12835}, %rd5725; }
	cvt.u32.u64 	%r12836, %rd5724;
	{ .reg .b32 tmp; mov.b64 {tmp, %r12837}, %rd5724; }
	// begin inline asm
	add.cc.u32  %r12831, %r12834, %r12836;
	addc.cc.u32 %r12832, %r12835, %r12837;
	addc.u32    %r12833, 0, 0;
	
	// end inline asm
	cvt.u64.u32 	%rd5727, %r12833;
	add.s64 	%rd5728, %rd5726, %rd5727;
	mul.lo.s64 	%rd5729, %rd5712, 977;
	mul.hi.u64 	%rd5730, %rd5712, %rd5717;
	cvt.u32.u64 	%r12841, %rd5729;
	{ .reg .b32 tmp; mov.b64 {tmp, %r12842}, %rd5729; }
	cvt.u32.u64 	%r12843, %rd5728;
	{ .reg .b32 tmp; mov.b64 {tmp, %r12844}, %rd5728; }
	// begin inline asm
	add.cc.u32  %r12838, %r12841, %r12843;
	addc.cc.u32 %r12839, %r12842, %r12844;
	addc.u32    %r12840, 0, 0;
	
	// end inline asm
	cvt.u64.u32 	%rd5731, %r12840;
	add.s64 	%rd5732, %rd5730, %rd5731;
	cvt.u32.u64 	%r12858, %rd5713;
	{ .reg .b32 tmp; mov.b64 {tmp, %r12859}, %rd5713; }
	cvt.u32.u64 	%r12860, %rd5714;
	{ .reg .b32 tmp; mov.b64 {tmp, %r12861}, %rd5714; }
	cvt.u32.u64 	%r12862, %rd5715;
	{ .reg .b32 tmp; mov.b64 {tmp, %r12863}, %rd5715; }
	cvt.u32.u64 	%r12874, %rd5732;
	{ .reg .b32 tmp; mov.b64 {tmp, %r12875}, %rd5732; }
	// begin inline asm
	add.cc.u32   %r12845, %r12941, %r12817;
	addc.cc.u32  %r12846, %r12777, %r12818;
	addc.cc.u32  %r12847, %r12858, %r12824;
	addc.cc.u32  %r12848, %r12859, %r12825;
	addc.cc.u32  %r12849, %r12860, %r12831;
	addc.cc.u32  %r12850, %r12861, %r12832;
	addc.cc.u32  %r12851, %r12862, %r12838;
	addc.cc.u32  %r12852, %r12863, %r12839;
	addc.cc.u32  %r12853, %r12784, %r12874;
	addc.cc.u32  %r12854, %r12941, %r12875;
	addc.u32     %r12855, 0, 0;
	
	// end inline asm
	cvt.u64.u32 	%rd5733, %r12854;
	shl.b64 	%rd5734, %rd5733, 32;
	cvt.u64.u32 	%rd5735, %r12853;
	or.b64  	%rd5736, %rd5734, %rd5735;
	mul.lo.s64 	%rd5737, %rd5736, 977;
	mul.hi.u64 	%rd5738, %rd5736, %rd5717;
	cvt.u32.u64 	%r12885, %rd5737;
	{ .reg .b32 tmp; mov.b64 {tmp, %r12886}, %rd5737; }
	cvt.u32.u64 	%r12887, %rd5738;
	{ .reg .b32 tmp; mov.b64 {tmp, %r12888}, %rd5738; }
	// begin inline asm
	add.cc.u32   %r12876, %r12941, %r12885;
	addc.cc.u32  %r12877, %r12853, %r12886;
	addc.cc.u32  %r12878, %r12854, %r12887;
	addc.cc.u32  %r12879, %r12941, %r12888;
	addc.u32     %r12880, 0, 0;
	
	// end inline asm
	// begin inline asm
	add.cc.u32   %r12889, %r12845, %r12876;
	addc.cc.u32  %r12890, %r12846, %r12877;
	addc.cc.u32  %r12891, %r12847, %r12878;
	addc.cc.u32  %r12892, %r12848, %r12879;
	addc.cc.u32  %r12893, %r12849, %r12880;
	addc.cc.u32  %r12894, %r12850, 0;
	addc.cc.u32  %r12895, %r12851, 0;
	addc.cc.u32  %r12896, %r12852, 0;
	addc.u32     %r12897, 0, 0;
	
	// end inline asm
	// begin inline asm
	add.cc.u32   %r12911, %r12769, %r12889;
	addc.cc.u32  %r12912, %r12770, %r12890;
	addc.cc.u32  %r12913, %r12771, %r12891;
	addc.cc.u32  %r12914, %r12772, %r12892;
	addc.cc.u32  %r12915, %r12773, %r12893;
	addc.cc.u32  %r12916, %r12774, %r12894;
	addc.cc.u32  %r12917, %r12775, %r12895;
	addc.cc.u32  %r12918, %r12776, %r12896;
	addc.cc.u32  %r12919, %r12941, %r12897;
	addc.cc.u32  %r12920, %r12941, %r12941;
	addc.u32     %r12921, 0, 0;
	
	// end inline asm
	cvt.u64.u32 	%rd5739, %r12912;
	shl.b64 	%rd5740, %rd5739, 32;
	cvt.u64.u32 	%rd5741, %r12911;
	or.b64  	%rd7080, %rd5740, %rd5741;
	cvt.u64.u32 	%rd5742, %r12914;
	shl.b64 	%rd5743, %rd5742, 32;
	cvt.u64.u32 	%rd5744, %r12913;
	or.b64  	%rd7081, %rd5743, %rd5744;
	cvt.u64.u32 	%rd5745, %r12916;
	shl.b64 	%rd5746, %rd5745, 32;
	cvt.u64.u32 	%rd5747, %r12915;
	or.b64  	%rd7082, %rd5746, %rd5747;
	cvt.u64.u32 	%rd5748, %r12918;
	shl.b64 	%rd5749, %rd5748, 32;
	cvt.u64.u32 	%rd5750, %r12917;
	or.b64  	%rd7083, %rd5749, %rd5750;
	cvt.u64.u32 	%rd5751, %r12920;
	shl.b64 	%rd5752, %rd5751, 32;
	cvt.u64.u32 	%rd5753, %r12919;
	or.b64  	%rd7084, %rd5752, %rd5753;
$L__BB0_138:
	setp.ne.s64 	%p172, %rd7084, 0;
	@%p172 bra 	$L__BB0_195;
	and.b64  	%rd5754, %rd7083, %rd7082;
	and.b64  	%rd5755, %rd5754, %rd7081;
	setp.eq.s64 	%p173, %rd5755, -1;
	setp.gt.u64 	%p174, %rd7080, -4294968274;
	and.pred  	%p175, %p173, %p174;
	@%p175 bra 	$L__BB0_195;
	mul.lo.s64 	%rd5756, %rd22, %rd7080;
	mul.hi.u64 	%rd5757, %rd7080, %rd22;
	cvt.u32.u64 	%r12989, %rd5756;
	{ .reg .b32 tmp; mov.b64 {tmp, %r12990}, %rd5756; }
	mov.b32 	%r13252, 0;
	// begin inline asm
	add.cc.u32  %r12984, %r13252, %r12989;
	addc.cc.u32 %r12985, %r13252, %r12990;
	addc.u32    %r12986, 0, 0;
	add.cc.u32  %r12984, %r12984, %r13252;
	addc.cc.u32 %r12985, %r12985, %r13252;
	addc.u32    %r12986, %r12986, 0;
	
	// end inline asm
	cvt.u64.u32 	%rd5758, %r12986;
	add.s64 	%rd5759, %rd5757, %rd5758;
	mul.lo.s64 	%rd5760, %rd23, %rd7080;
	mul.hi.u64 	%rd5761, %rd7080, %rd23;
	cvt.u32.u64 	%r12998, %rd5760;
	{ .reg .b32 tmp; mov.b64 {tmp, %r12999}, %rd5760; }
	cvt.u32.u64 	%r13000, %rd5759;
	{ .reg .b32 tmp; mov.b64 {tmp, %r13001}, %rd5759; }
	// begin inline asm
	add.cc.u32  %r12993, %r13252, %r12998;
	addc.cc.u32 %r12994, %r13252, %r12999;
	addc.u32    %r12995, 0, 0;
	add.cc.u32  %r12993, %r12993, %r13000;
	addc.cc.u32 %r12994, %r12994, %r13001;
	addc.u32    %r12995, %r12995, 0;
	
	// end inline asm
	cvt.u64.u32 	%rd5762, %r12995;
	add.s64 	%rd5763, %rd5761, %rd5762;
	mul.lo.s64 	%rd5764, %rd24, %rd7080;
	mul.hi.u64 	%rd5765, %rd7080, %rd24;
	cvt.u32.u64 	%r13007, %rd5764;
	{ .reg .b32 tmp; mov.b64 {tmp, %r13008}, %rd5764; }
	cvt.u32.u64 	%r13009, %rd5763;
	{ .reg .b32 tmp; mov.b64 {tmp, %r13010}, %rd5763; }
	// begin inline asm
	add.cc.u32  %r13002, %r13252, %r13007;
	addc.cc.u32 %r13003, %r13252, %r13008;
	addc.u32    %r13004, 0, 0;
	add.cc.u32  %r13002, %r13002, %r13009;
	addc.cc.u32 %r13003, %r13003, %r13010;
	addc.u32    %r13004, %r13004, 0;
	
	// end inline asm
	cvt.u64.u32 	%rd5766, %r13004;
	add.s64 	%rd5767, %rd5765, %rd5766;
	mul.lo.s64 	%rd5768, %rd25, %rd7080;
	mul.hi.u64 	%rd5769, %rd7080, %rd25;
	cvt.u32.u64 	%r13016, %rd5768;
	{ .reg .b32 tmp; mov.b64 {tmp, %r13017}, %rd5768; }
	cvt.u32.u64 	%r13018, %rd5767;
	{ .reg .b32 tmp; mov.b64 {tmp, %r13019}, %rd5767; }
	// begin inline asm
	add.cc.u32  %r13011, %r13252, %r13016;
	addc.cc.u32 %r13012, %r13252, %r13017;
	addc.u32    %r13013, 0, 0;
	add.cc.u32  %r13011, %r13011, %r13018;
	addc.cc.u32 %r13012, %r13012, %r13019;
	addc.u32    %r13013, %r13013, 0;
	
	// end inline asm
	cvt.u64.u32 	%rd5770, %r13013;
	add.s64 	%rd5771, %rd5769, %rd5770;
	mul.lo.s64 	%rd5772, %rd22, %rd7081;
	mul.hi.u64 	%rd5773, %rd7081, %rd22;
	cvt.u32.u64 	%r13025, %rd5772;
	{ .reg .b32 tmp; mov.b64 {tmp, %r13026}, %rd5772; }
	// begin inline asm
	add.cc.u32  %r13020, %r12993, %r13025;
	addc.cc.u32 %r13021, %r12994, %r13026;
	addc.u32    %r13022, 0, 0;
	add.cc.u32  %r13020, %r13020, %r13252;
	addc.cc.u32 %r13021, %r13021, %r13252;
	addc.u32    %r13022, %r13022, 0;
	
	// end inline asm
	cvt.u64.u32 	%rd5774, %r13022;
	add.s64 	%rd5775, %rd5773, %rd5774;
	mul.lo.s64 	%rd5776, %rd23, %rd7081;
	mul.hi.u64 	%rd5777, %rd7081, %rd23;
	cvt.u32.u64 	%r13034, %rd5776;
	{ .reg .b32 tmp; mov.b64 {tmp, %r13035}, %rd5776; }
	cvt.u32.u64 	%r13036, %rd5775;
	{ .reg .b32 tmp; mov.b64 {tmp, %r13037}, %rd5775; }
	// begin inline asm
	add.cc.u32  %r13029, %r13002, %r13034;
	addc.cc.u32 %r13030, %r13003, %r13035;
	addc.u32    %r13031, 0, 0;
	add.cc.u32  %r13029, %r13029, %r13036;
	addc.cc.u32 %r13030, %r13030, %r13037;
	addc.u32    %r13031, %r13031, 0;
	
	// end inline asm
	cvt.u64.u32 	%rd5778, %r13031;
	add.s64 	%rd5779, %rd5777, %rd5778;
	mul.lo.s64 	%rd5780, %rd24, %rd7081;
	mul.hi.u64 	%rd5781, %rd7081, %rd24;
	cvt.u32.u64 	%r13043, %rd5780;
	{ .reg .b32 tmp; mov.b64 {tmp, %r13044}, %rd5780; }
	cvt.u32.u64 	%r13045, %rd5779;
	{ .reg .b32 tmp; mov.b64 {tmp, %r13046}, %rd5779; }
	// begin inline asm
	add.cc.u32  %r13038, %r13011, %r13043;
	addc.cc.u32 %r13039, %r13012, %r13044;
	addc.u32    %r13040, 0, 0;
	add.cc.u32  %r13038, %r13038, %r13045;
	addc.cc.u32 %r13039, %r13039, %r13046;
	addc.u32    %r13040, %r13040, 0;
	
	// end inline asm
	cvt.u64.u32 	%rd5782, %r13040;
	add.s64 	%rd5783, %rd5781, %rd5782;
	mul.lo.s64 	%rd5784, %rd25, %rd7081;
	mul.hi.u64 	%rd5785, %rd7081, %rd25;
	cvt.u32.u64 	%r13050, %rd5771;
	{ .reg .b32 tmp; mov.b64 {tmp, %r13051}, %rd5771; }
	cvt.u32.u64 	%r13052, %rd5784;
	{ .reg .b32 tmp; mov.b64 {tmp, %r13053}, %rd5784; }
	cvt.u32.u64 	%r13054, %rd5783;
	{ .reg .b32 tmp; mov.b64 {tmp, %r13055}, %rd5783; }
	// begin inline asm
	add.cc.u32  %r13047, %r13050, %r13052;
	addc.cc.u32 %r13048, %r13051, %r13053;
	addc.u32    %r13049, 0, 0;
	add.cc.u32  %r13047, %r13047, %r13054;
	addc.cc.u32 %r13048, %r13048, %r13055;
	addc.u32    %r13049, %r13049, 0;
	
	// end inline asm
	cvt.u64.u32 	%rd5786, %r13049;
	add.s64 	%rd5787, %rd5785, %rd5786;
	mul.lo.s64 	%rd5788, %rd22, %rd7082;
	mul.hi.u64 	%rd5789, %rd7082, %rd22;
	cvt.u32.u64 	%r13061, %rd5788;
	{ .reg .b32 tmp; mov.b64 {tmp, %r13062}, %rd5788; }
	// begin inline asm
	add.cc.u32  %r13056, %r13029, %r13061;
	addc.cc.u32 %r13057, %r13030, %r13062;
	addc.u32    %r13058, 0, 0;
	add.cc.u32  %r13056, %r13056, %r13252;
	addc.cc.u32 %r13057, %r13057, %r13252;
	addc.u32    %r13058, %r13058, 0;
	
	// end inline asm
	cvt.u64.u32 	%rd5790, %r13058;
	add.s64 	%rd5791, %rd5789, %rd5790;
	mul.lo.s64 	%rd5792, %rd23, %rd7082;
	mul.hi.u64 	%rd5793, %rd7082, %rd23;
	cvt.u32.u64 	%r13070, %rd5792;
	{ .reg .b32 tmp; mov.b64 {tmp, %r13071}, %rd5792; }
	cvt.u32.u64 	%r13072, %rd5791;
	{ .reg .b32 tmp; mov.b64 {tmp, %r13073}, %rd5791; }
	// begin inline asm
	add.cc.u32  %r13065, %r13038, %r13070;
	addc.cc.u32 %r13066, %r13039, %r13071;
	addc.u32    %r13067, 0, 0;
	add.cc.u32  %r13065, %r13065, %r13072;
	addc.cc.u32 %r13066, %r13066, %r13073;
	addc.u32    %r13067, %r13067, 0;
	
	// end inline asm
	cvt.u64.u32 	%rd5794, %r13067;
	add.s64 	%rd5795, %rd5793, %rd5794;
	mul.lo.s64 	%rd5796, %rd24, %rd7082;
	mul.hi.u64 	%rd5797, %rd7082, %rd24;
	cvt.u32.u64 	%r13079, %rd5796;
	{ .reg .b32 tmp; mov.b64 {tmp, %r13080}, %rd5796; }
	cvt.u32.u64 	%r13081, %rd5795;
	{ .reg .b32 tmp; mov.b64 {tmp, %r13082}, %rd5795; }
	// begin inline asm
	add.cc.u32  %r13074, %r13047, %r13079;
	addc.cc.u32 %r13075, %r13048, %r13080;
	addc.u32    %r13076, 0, 0;
	add.cc.u32  %r13074, %r13074, %r13081;
	addc.cc.u32 %r13075, %r13075, %r13082;
	addc.u32    %r13076, %r13076, 0;
	
	// end inline asm
	cvt.u64.u32 	%rd5798, %r13076;
	add.s64 	%rd5799, %rd5797, %rd5798;
	mul.lo.s64 	%rd5800, %rd25, %rd7082;
	mul.hi.u64 	%rd5801, %rd7082, %rd25;
	cvt.u32.u64 	%r13086, %rd5787;
	{ .reg .b32 tmp; mov.b64 {tmp, %r13087}, %rd5787; }
	cvt.u32.u64 	%r13088, %rd5800;
	{ .reg .b32 tmp; mov.b64 {tmp, %r13089}, %rd5800; }
	cvt.u32.u64 	%r13090, %rd5799;
	{ .reg .b32 tmp; mov.b64 {tmp, %r13091}, %rd5799; }
	// begin inline asm
	add.cc.u32  %r13083, %r13086, %r13088;
	addc.cc.u32 %r13084, %r13087, %r13089;
	addc.u32    %r13085, 0, 0;
	add.cc.u32  %r13083, %r13083, %r13090;
	addc.cc.u32 %r13084, %r13084, %r13091;
	addc.u32    %r13085, %r13085, 0;
	
	// end inline asm
	cvt.u64.u32 	%rd5802, %r13085;
	add.s64 	%rd5803, %rd5801, %rd5802;
	mul.lo.s64 	%rd5804, %rd22, %rd7083;
	mul.hi.u64 	%rd5805, %rd7083, %rd22;
	cvt.u32.u64 	%r13097, %rd5804;
	{ .reg .b32 tmp; mov.b64 {tmp, %r13098}, %rd5804; }
	// begin inline asm
	add.cc.u32  %r13092, %r13065, %r13097;
	addc.cc.u32 %r13093, %r13066, %r13098;
	addc.u32    %r13094, 0, 0;
	add.cc.u32  %r13092, %r13092, %r13252;
	addc.cc.u32 %r13093, %r13093, %r13252;
	addc.u32    %r13094, %r13094, 0;
	
	// end inline asm
	cvt.u64.u32 	%rd5806, %r13094;
	add.s64 	%rd5807, %rd5805, %rd5806;
	mul.lo.s64 	%rd5808, %rd23, %rd7083;
	mul.hi.u64 	%rd5809, %rd7083, %rd23;
	cvt.u32.u64 	%r13106, %rd5808;
	{ .reg .b32 tmp; mov.b64 {tmp, %r13107}, %rd5808; }
	cvt.u32.u64 	%r13108, %rd5807;
	{ .reg .b32 tmp; mov.b64 {tmp, %r13109}, %rd5807; }
	// begin inline asm
	add.cc.u32  %r13101, %r13074, %r13106;
	addc.cc.u32 %r13102, %r13075, %r13107;
	addc.u32    %r13103, 0, 0;
	add.cc.u32  %r13101, %r13101, %r13108;
	addc.cc.u32 %r13102, %r13102, %r13109;
	addc.u32    %r13103, %r13103, 0;
	
	// end inline asm
	cvt.u64.u32 	%rd5810, %r13102;
	shl.b64 	%rd5811, %rd5810, 32;
	cvt.u64.u32 	%rd5812, %r13101;
	or.b64  	%rd5813, %rd5811, %rd5812;
	cvt.u64.u32 	%rd5814, %r13103;
	add.s64 	%rd5815, %rd5809, %rd5814;
	mul.lo.s64 	%rd5816, %rd24, %rd7083;
	mul.hi.u64 	%rd5817, %rd7083, %rd24;
	cvt.u32.u64 	%r13115, %rd5816;
	{ .reg .b32 tmp; mov.b64 {tmp, %r13116}, %rd5816; }
	cvt.u32.u64 	%r13117, %rd5815;
	{ .reg .b32 tmp; mov.b64 {tmp, %r13118}, %rd5815; }
	// begin inline asm
	add.cc.u32  %r13110, %r13083, %r13115;
	addc.cc.u32 %r13111, %r13084, %r13116;
	addc.u32    %r13112, 0, 0;
	add.cc.u32  %r13110, %r13110, %r13117;
	addc.cc.u32 %r13111, %r13111, %r13118;
	addc.u32    %r13112, %r13112, 0;
	
	// end inline asm
	cvt.u64.u32 	%rd5818, %r13111;
	shl.b64 	%rd5819, %rd5818, 32;
	cvt.u64.u32 	%rd5820, %r13110;
	or.b64  	%rd5821, %rd5819, %rd5820;
	cvt.u64.u32 	%rd5822, %r13112;
	add.s64 	%rd5823, %rd5817, %rd5822;
	mul.lo.s64 	%rd5824, %rd25, %rd7083;
	mul.hi.u64 	%rd5825, %rd7083, %rd25;
	cvt.u32.u64 	%r13122, %rd5803;
	{ .reg .b32 tmp; mov.b64 {tmp, %r13123}, %rd5803; }
	cvt.u32.u64 	%r13124, %rd5824;
	{ .reg .b32 tmp; mov.b64 {tmp, %r13125}, %rd5824; }
	cvt.u32.u64 	%r13126, %rd5823;
	{ .reg .b32 tmp; mov.b64 {tmp, %r13127}, %rd5823; }
	// begin inline asm
	add.cc.u32  %r13119, %r13122, %r13124;
	addc.cc.u32 %r13120, %r13123, %r13125;
	addc.u32    %r13121, 0, 0;
	add.cc.u32  %r13119, %r13119, %r13126;
	addc.cc.u32 %r13120, %r13120, %r13127;
	addc.u32    %r13121, %r13121, 0;
	
	// end inline asm
	cvt.u64.u32 	%rd5826, %r13120;
	shl.b64 	%rd5827, %rd5826, 32;
	cvt.u64.u32 	%rd5828, %r13119;
	or.b64  	%rd5829, %rd5827, %rd5828;
	cvt.u64.u32 	%rd5830, %r13121;
	add.s64 	%rd5831, %rd5825, %rd5830;
	mov.b64 	{%r13253, %r13254}, %rd5820;
	mov.b64 	{%r13255, %r13256}, %rd5811;
	mov.b64 	%rd5832, {%r13256, %r13253};
	mov.b64 	{%r13257, %r13258}, %rd5828;
	mov.b64 	{%r13259, %r13260}, %rd5819;
	mov.b64 	%rd5833, {%r13260, %r13257};
	mov.b64 	{%r13261, %r13262}, %rd5831;
	mov.b64 	{%r13263, %r13264}, %rd5827;
	mov.b64 	%rd5834, {%r13264, %r13261};
	mul.lo.s64 	%rd5835, %rd5813, 977;
	mov.b64 	%rd5836, 977;
	mul.hi.u64 	%rd5837, %rd5813, %rd5836;
	cvt.u32.u64 	%r13131, %rd5835;
	{ .reg .b32 tmp; mov.b64 {tmp, %r13132}, %rd5835; }
	// begin inline asm
	add.cc.u32  %r13128, %r13131, %r13252;
	addc.cc.u32 %r13129, %r13132, %r13252;
	addc.u32    %r13130, 0, 0;
	
	// end inline asm
	cvt.u64.u32 	%rd5838, %r13130;
	add.s64 	%rd5839, %rd5837, %rd5838;
	mul.lo.s64 	%rd5840, %rd5821, 977;
	mul.hi.u64 	%rd5841, %rd5821, %rd5836;
	cvt.u32.u64 	%r13138, %rd5840;
	{ .reg .b32 tmp; mov.b64 {tmp, %r13139}, %rd5840; }
	cvt.u32.u64 	%r13140, %rd5839;
	{ .reg .b32 tmp; mov.b64 {tmp, %r13141}, %rd5839; }
	// begin inline asm
	add.cc.u32  %r13135, %r13138, %r13140;
	addc.cc.u32 %r13136, %r13139, %r13141;
	addc.u32    %r13137, 0, 0;
	
	// end inline asm
	cvt.u64.u32 	%rd5842, %r13137;
	add.s64 	%rd5843, %rd5841, %rd5842;
	mul.lo.s64 	%rd5844, %rd5829, 977;
	mul.hi.u64 	%rd5845, %rd5829, %rd5836;
	cvt.u32.u64 	%r13145, %rd5844;
	{ .reg .b32 tmp; mov.b64 {tmp, %r13146}, %rd5844; }
	cvt.u32.u64 	%r13147, %rd5843;
	{ .reg .b32 tmp; mov.b64 {tmp, %r13148}, %rd5843; }
	// begin inline asm
	add.cc.u32  %r13142, %r13145, %r13147;
	addc.cc.u32 %r13143, %r13146, %r13148;
	addc.u32    %r13144, 0, 0;
	
	// end inline asm
	cvt.u64.u32 	%rd5846, %r13144;
	add.s64 	%rd5847, %rd5845, %rd5846;
	mul.lo.s64 	%rd5848, %rd5831, 977;
	mul.hi.u64 	%rd5849, %rd5831, %rd5836;
	cvt.u32.u64 	%r13152, %rd5848;
	{ .reg .b32 tmp; mov.b64 {tmp, %r13153}, %rd5848; }
	cvt.u32.u64 	%r13154, %rd5847;
	{ .reg .b32 tmp; mov.b64 {tmp, %r13155}, %rd5847; }
	// begin inline asm
	add.cc.u32  %r13149, %r13152, %r13154;
	addc.cc.u32 %r13150, %r13153, %r13155;
	addc.u32    %r13151, 0, 0;
	
	// end inline asm
	cvt.u64.u32 	%rd5850, %r13151;
	add.s64 	%rd5851, %rd5849, %rd5850;
	cvt.u32.u64 	%r13169, %rd5832;
	{ .reg .b32 tmp; mov.b64 {tmp, %r13170}, %rd5832; }
	cvt.u32.u64 	%r13171, %rd5833;
	{ .reg .b32 tmp; mov.b64 {tmp, %r13172}, %rd5833; }
	cvt.u32.u64 	%r13173, %rd5834;
	{ .reg .b32 tmp; mov.b64 {tmp, %r13174}, %rd5834; }
	{ .reg .b32 tmp; mov.b64 {tmp, %r13175}, %rd5831; }
	cvt.u32.u64 	%r13185, %rd5851;
	{ .reg .b32 tmp; mov.b64 {tmp, %r13186}, %rd5851; }
	// begin inline asm
	add.cc.u32   %r13156, %r13252, %r13128;
	addc.cc.u32  %r13157, %r13101, %r13129;
	addc.cc.u32  %r13158, %r13169, %r13135;
	addc.cc.u32  %r13159, %r13170, %r13136;
	addc.cc.u32  %r13160, %r13171, %r13142;
	addc.cc.u32  %r13161, %r13172, %r13143;
	addc.cc.u32  %r13162, %r13173, %r13149;
	addc.cc.u32  %r13163, %r13174, %r13150;
	addc.cc.u32  %r13164, %r13175, %r13185;
	addc.cc.u32  %r13165, %r13252, %r13186;
	addc.u32     %r13166, 0, 0;
	
	// end inline asm
	cvt.u64.u32 	%rd5852, %r13165;
	shl.b64 	%rd5853, %rd5852, 32;
	cvt.u64.u32 	%rd5854, %r13164;
	or.b64  	%rd5855, %rd5853, %rd5854;
	mul.lo.s64 	%rd5856, %rd5855, 977;
	mul.hi.u64 	%rd5857, %rd5855, %rd5836;
	cvt.u32.u64 	%r13196, %rd5856;
	{ .reg .b32 tmp; mov.b64 {tmp, %r13197}, %rd5856; }
	cvt.u32.u64 	%r13198, %rd5857;
	{ .reg .b32 tmp; mov.b64 {tmp, %r13199}, %rd5857; }
	// begin inline asm
	add.cc.u32   %r13187, %r13252, %r13196;
	addc.cc.u32  %r13188, %r13164, %r13197;
	addc.cc.u32  %r13189, %r13165, %r13198;
	addc.cc.u32  %r13190, %r13252, %r13199;
	addc.u32     %r13191, 0, 0;
	
	// end inline asm
	// begin inline asm
	add.cc.u32   %r13200, %r13156, %r13187;
	addc.cc.u32  %r13201, %r13157, %r13188;
	addc.cc.u32  %r13202, %r13158, %r13189;
	addc.cc.u32  %r13203, %r13159, %r13190;
	addc.cc.u32  %r13204, %r13160, %r13191;
	addc.cc.u32  %r13205, %r13161, 0;
	addc.cc.u32  %r13206, %r13162, 0;
	addc.cc.u32  %r13207, %r13163, 0;
	addc.u32     %r13208, 0, 0;
	
	// end inline asm
	// begin inline asm
	add.cc.u32   %r13222, %r12984, %r13200;
	addc.cc.u32  %r13223, %r12985, %r13201;
	addc.cc.u32  %r13224, %r13020, %r13202;
	addc.cc.u32  %r13225, %r13021, %r13203;
	addc.cc.u32  %r13226, %r13056, %r13204;
	addc.cc.u32  %r13227, %r13057, %r13205;
	addc.cc.u32  %r13228, %r13092, %r13206;
	addc.cc.u32  %r13229, %r13093, %r13207;
	addc.cc.u32  %r13230, %r13252, %r13208;
	addc.cc.u32  %r13231, %r13252, %r13252;
	addc.u32     %r13232, 0, 0;
	
	// end inline asm
	cvt.u64.u32 	%rd5858, %r13223;
	shl.b64 	%rd5859, %rd5858, 32;
	cvt.u64.u32 	%rd5860, %r13222;
	or.b64  	%rd7085, %rd5859, %rd5860;
	cvt.u64.u32 	%rd5861, %r13225;
	shl.b64 	%rd5862, %rd5861, 32;
	cvt.u64.u32 	%rd5863, %r13224;
	or.b64  	%rd7086, %rd5862, %rd5863;
	cvt.u64.u32 	%rd5864, %r13227;
	shl.b64 	%rd5865, %rd5864, 32;
	cvt.u64.u32 	%rd5866, %r13226;
	or.b64  	%rd7087, %rd5865, %rd5866;
	cvt.u64.u32 	%rd5867, %r13229;
	shl.b64 	%rd5868, %rd5867, 32;
	cvt.u64.u32 	%rd5869, %r13228;
	or.b64  	%rd7088, %rd5868, %rd5869;
	cvt.u64.u32 	%rd5870, %r13231;
	shl.b64 	%rd5871, %rd5870, 32;
	cvt.u64.u32 	%rd5872, %r13230;
	or.b64  	%rd7089, %rd5871, %rd5872;
$L__BB0_141:
	setp.ne.s64 	%p176, %rd7089, 0;
	@%p176 bra 	$L__BB0_196;
	and.b64  	%rd5873, %rd7088, %rd7087;
	and.b64  	%rd5874, %rd5873, %rd7086;
	setp.eq.s64 	%p177, %rd5874, -1;
	setp.gt.u64 	%p178, %rd7085, -4294968274;
	and.pred  	%p179, %p177, %p178;
	@%p179 bra 	$L__BB0_196;
	mul.lo.s64 	%rd5875, %rd7086, %rd7085;
	mul.hi.u64 	%rd5876, %rd7085, %rd7086;
	cvt.u32.u64 	%r13270, %rd5875;
	{ .reg .b32 tmp; mov.b64 {tmp, %r13271}, %rd5875; }
	mov.b32 	%r13543, 0;
	// begin inline asm
	add.cc.u32  %r13265, %r13543, %r13270;
	addc.cc.u32 %r13266, %r13543, %r13271;
	addc.u32    %r13267, 0, 0;
	add.cc.u32  %r13265, %r13265, %r13543;
	addc.cc.u32 %r13266, %r13266, %r13543;
	addc.u32    %r13267, %r13267, 0;
	
	// end inline asm
	cvt.u64.u32 	%rd5877, %r13266;
	shl.b64 	%rd5878, %rd5877, 32;
	cvt.u64.u32 	%rd5879, %r13265;
	or.b64  	%rd5880, %rd5878, %rd5879;
	cvt.u64.u32 	%rd5881, %r13267;
	add.s64 	%rd5882, %rd5876, %rd5881;
	mul.lo.s64 	%rd5883, %rd7087, %rd7085;
	mul.hi.u64 	%rd5884, %rd7085, %rd7087;
	cvt.u32.u64 	%r13279, %rd5883;
	{ .reg .b32 tmp; mov.b64 {tmp, %r13280}, %rd5883; }
	cvt.u32.u64 	%r13281, %rd5882;
	{ .reg .b32 tmp; mov.b64 {tmp, %r13282}, %rd5882; }
	// begin inline asm
	add.cc.u32  %r13274, %r13543, %r13279;
	addc.cc.u32 %r13275, %r13543, %r13280;
	addc.u32    %r13276, 0, 0;
	add.cc.u32  %r13274, %r13274, %r13281;
	addc.cc.u32 %r13275, %r13275, %r13282;
	addc.u32    %r13276, %r13276, 0;
	
	// end inline asm
	cvt.u64.u32 	%rd5885, %r13275;
	shl.b64 	%rd5886, %rd5885, 32;
	cvt.u64.u32 	%rd5887, %r13274;
	or.b64  	%rd5888, %rd5886, %rd5887;
	cvt.u64.u32 	%rd5889, %r13276;
	add.s64 	%rd5890, %rd5884, %rd5889;
	mul.lo.s64 	%rd5891, %rd7088, %rd7085;
	mul.hi.u64 	%rd5892, %rd7085, %rd7088;
	cvt.u32.u64 	%r13288, %rd5891;
	{ .reg .b32 tmp; mov.b64 {tmp, %r13289}, %rd5891; }
	cvt.u32.u64 	%r13290, %rd5890;
	{ .reg .b32 tmp; mov.b64 {tmp, %r13291}, %rd5890; }
	// begin inline asm
	add.cc.u32  %r13283, %r13543, %r13288;
	addc.cc.u32 %r13284, %r13543, %r13289;
	addc.u32    %r13285, 0, 0;
	add.cc.u32  %r13283, %r13283, %r13290;
	addc.cc.u32 %r13284, %r13284, %r13291;
	addc.u32    %r13285, %r13285, 0;
	
	// end inline asm
	cvt.u64.u32 	%rd5893, %r13285;
	add.s64 	%rd5894, %rd5892, %rd5893;
	mul.lo.s64 	%rd5895, %rd7087, %rd7086;
	mul.hi.u64 	%rd5896, %rd7086, %rd7087;
	cvt.u32.u64 	%r13297, %rd5895;
	{ .reg .b32 tmp; mov.b64 {tmp, %r13298}, %rd5895; }
	// begin inline asm
	add.cc.u32  %r13292, %r13283, %r13297;
	addc.cc.u32 %r13293, %r13284, %r13298;
	addc.u32    %r13294, 0, 0;
	add.cc.u32  %r13292, %r13292, %r13543;
	addc.cc.u32 %r13293, %r13293, %r13543;
	addc.u32    %r13294, %r13294, 0;
	
	// end inline asm
	cvt.u64.u32 	%rd5897, %r13293;
	shl.b64 	%rd5898, %rd5897, 32;
	cvt.u64.u32 	%rd5899, %r13292;
	or.b64  	%rd5900, %rd5898, %rd5899;
	cvt.u64.u32 	%rd5901, %r13294;
	add.s64 	%rd5902, %rd5896, %rd5901;
	mul.lo.s64 	%rd5903, %rd7088, %rd7086;
	mul.hi.u64 	%rd5904, %rd7086, %rd7088;
	cvt.u32.u64 	%r13304, %rd5894;
	{ .reg .b32 tmp; mov.b64 {tmp, %r13305}, %rd5894; }
	cvt.u32.u64 	%r13306, %rd5903;
	{ .reg .b32 tmp; mov.b64 {tmp, %r13307}, %rd5903; }
	cvt.u32.u64 	%r13308, %rd5902;
	{ .reg .b32 tmp; mov.b64 {tmp, %r13309}, %rd5902; }
	// begin inline asm
	add.cc.u32  %r13301, %r13304, %r13306;
	addc.cc.u32 %r13302, %r13305, %r13307;
	addc.u32    %r13303, 0, 0;
	add.cc.u32  %r13301, %r13301, %r13308;
	addc.cc.u32 %r13302, %r13302, %r13309;
	addc.u32    %r13303, %r13303, 0;
	
	// end inline asm
	cvt.u64.u32 	%rd5905, %r13302;
	shl.b64 	%rd5906, %rd5905, 32;
	cvt.u64.u32 	%rd5907, %r13301;
	or.b64  	%rd5908, %rd5906, %rd5907;
	cvt.u64.u32 	%rd5909, %r13303;
	add.s64 	%rd5910, %rd5904, %rd5909;
	mul.lo.s64 	%rd5911, %rd7088, %rd7087;
	mul.hi.u64 	%rd5912, %rd7087, %rd7088;
	cvt.u32.u64 	%r13313, %rd5910;
	{ .reg .b32 tmp; mov.b64 {tmp, %r13314}, %rd5910; }
	cvt.u32.u64 	%r13315, %rd5911;
	{ .reg .b32 tmp; mov.b64 {tmp, %r13316}, %rd5911; }
	// begin inline asm
	add.cc.u32  %r13310, %r13313, %r13315;
	addc.cc.u32 %r13311, %r13314, %r13316;
	addc.u32    %r13312, 0, 0;
	add.cc.u32  %r13310, %r13310, %r13543;
	addc.cc.u32 %r13311, %r13311, %r13543;
	addc.u32    %r13312, %r13312, 0;
	
	// end inline asm
	cvt.u64.u32 	%rd5913, %r13311;
	shl.b64 	%rd5914, %rd5913, 32;
	cvt.u64.u32 	%rd5915, %r13310;
	or.b64  	%rd5916, %rd5914, %rd5915;
	cvt.u64.u32 	%rd5917, %r13312;
	add.s64 	%rd5918, %rd5912, %rd5917;
	mov.b64 	{%r13544, %r13545}, %rd5888;
	mov.b64 	{%r13546, %r13547}, %rd5878;
	shf.l.wrap.b32 	%r13548, %r13547, %r13544, 1;
	shf.l.wrap.b32 	%r13549, %r13544, %r13545, 1;
	mov.b64 	%rd5919, {%r13548, %r13549};
	mov.b64 	{%r13550, %r13551}, %rd5900;
	mov.b64 	{%r13552, %r13553}, %rd5886;
	shf.l.wrap.b32 	%r13554, %r13553, %r13550, 1;
	shf.l.wrap.b32 	%r13555, %r13550, %r13551, 1;
	mov.b64 	%rd5920, {%r13554, %r13555};
	mov.b64 	{%r13556, %r13557}, %rd5908;
	mov.b64 	{%r13558, %r13559}, %rd5898;
	shf.l.wrap.b32 	%r13560, %r13559, %r13556, 1;
	shf.l.wrap.b32 	%r13561, %r13556, %r13557, 1;
	mov.b64 	%rd5921, {%r13560, %r13561};
	mov.b64 	{%r13562, %r13563}, %rd5916;
	mov.b64 	{%r13564, %r13565}, %rd5906;
	shf.l.wrap.b32 	%r13566, %r13565, %r13562, 1;
	shf.l.wrap.b32 	%r13567, %r13562, %r13563, 1;
	mov.b64 	%rd5922, {%r13566, %r13567};
	shr.u64 	%rd5923, %rd5918, 63;
	mov.b64 	{%r13568, %r13569}, %rd5918;
	mov.b64 	{%r13570, %r13571}, %rd5914;
	shf.l.wrap.b32 	%r13572, %r13571, %r13568, 1;
	shf.l.wrap.b32 	%r13573, %r13568, %r13569, 1;
	mov.b64 	%rd5924, {%r13572, %r13573};
	mul.lo.s64 	%rd5925, %rd7085, %rd7085;
	mul.hi.u64 	%rd5926, %rd7085, %rd7085;
	cvt.u32.u64 	%r13328, %rd5925;
	{ .reg .b32 tmp; mov.b64 {tmp, %r13329}, %rd5925; }
	cvt.u32.u64 	%r13330, %rd5926;
	{ .reg .b32 tmp; mov.b64 {tmp, %r13331}, %rd5926; }
	// begin inline asm
	add.cc.u32   %r13319, %r13543, %r13328;
	addc.cc.u32  %r13320, %r13543, %r13329;
	addc.cc.u32  %r13321, %r13543, %r13330;
	addc.cc.u32  %r13322, %r13543, %r13331;
	addc.u32     %r13323, 0, 0;
	
	// end inline asm
	mul.lo.s64 	%rd5927, %rd7086, %rd7086;
	mul.hi.u64 	%rd5928, %rd7086, %rd7086;
	cvt.u32.u64 	%r13341, %rd5927;
	{ .reg .b32 tmp; mov.b64 {tmp, %r13342}, %rd5927; }
	cvt.u32.u64 	%r13343, %rd5928;
	{ .reg .b32 tmp; mov.b64 {tmp, %r13344}, %rd5928; }
	// begin inline asm
	add.cc.u32   %r13332, %r13323, %r13341;
	addc.cc.u32  %r13333, %r13543, %r13342;
	addc.cc.u32  %r13334, %r13543, %r13343;
	addc.cc.u32  %r13335, %r13543, %r13344;
	addc.u32     %r13336, 0, 0;
	
	// end inline asm
	mul.lo.s64 	%rd5929, %rd7087, %rd7087;
	mul.hi.u64 	%rd5930, %rd7087, %rd7087;
	cvt.u32.u64 	%r13354, %rd5929;
	{ .reg .b32 tmp; mov.b64 {tmp, %r13355}, %rd5929; }
	cvt.u32.u64 	%r13356, %rd5930;
	{ .reg .b32 tmp; mov.b64 {tmp, %r13357}, %rd5930; }
	// begin inline asm
	add.cc.u32   %r13345, %r13336, %r13354;
	addc.cc.u32  %r13346, %r13543, %r13355;
	addc.cc.u32  %r13347, %r13543, %r13356;
	addc.cc.u32  %r13348, %r13543, %r13357;
	addc.u32     %r13349, 0, 0;
	
	// end inline asm
	mul.lo.s64 	%rd5931, %rd7088, %rd7088;
	mul.hi.u64 	%rd5932, %rd7088, %rd7088;
	cvt.u32.u64 	%r13367, %rd5931;
	{ .reg .b32 tmp; mov.b64 {tmp, %r13368}, %rd5931; }
	cvt.u32.u64 	%r13369, %rd5932;
	{ .reg .b32 tmp; mov.b64 {tmp, %r13370}, %rd5932; }
	// begin inline asm
	add.cc.u32   %r13358, %r13349, %r13367;
	addc.cc.u32  %r13359, %r13543, %r13368;
	addc.cc.u32  %r13360, %r13543, %r13369;
	addc.cc.u32  %r13361, %r13543, %r13370;
	addc.u32     %r13362, 0, 0;
	
	// end inline asm
	shl.b32 	%r13405, %r13265, 1;
	shr.u64 	%rd5933, %rd5880, 31;
	cvt.u32.u64 	%r13406, %rd5933;
	cvt.u32.u64 	%r13407, %rd5919;
	{ .reg .b32 tmp; mov.b64 {tmp, %r13408}, %rd5919; }
	cvt.u32.u64 	%r13409, %rd5920;
	{ .reg .b32 tmp; mov.b64 {tmp, %r13410}, %rd5920; }
	cvt.u32.u64 	%r13411, %rd5921;
	{ .reg .b32 tmp; mov.b64 {tmp, %r13412}, %rd5921; }
	cvt.u32.u64 	%r13413, %rd5922;
	{ .reg .b32 tmp; mov.b64 {tmp, %r13414}, %rd5922; }
	cvt.u32.u64 	%r13415, %rd5924;
	{ .reg .b32 tmp; mov.b64 {tmp, %r13416}, %rd5924; }
	cvt.u32.u64 	%r13417, %rd5923;
	// begin inline asm
	add.cc.u32   %r13371,  %r13319, %r13543;
	addc.cc.u32  %r13372,  %r13320, %r13543;
	addc.cc.u32  %r13373,  %r13321, %r13405;
	addc.cc.u32  %r13374,  %r13322, %r13406;
	addc.cc.u32  %r13375,  %r13332, %r13407;
	addc.cc.u32  %r13376,  %r13333, %r13408;
	addc.cc.u32  %r13377,  %r13334, %r13409;
	addc.cc.u32  %r13378,  %r13335, %r13410;
	addc.cc.u32  %r13379,  %r13345, %r13411;
	addc.cc.u32  %r13380,  %r13346, %r13412;
	addc.cc.u32  %r13381, %r13347, %r13413;
	addc.cc.u32  %r13382, %r13348, %r13414;
	addc.cc.u32  %r13383, %r13358, %r13415;
	addc.cc.u32  %r13384, %r13359, %r13416;
	addc.cc.u32  %r13385, %r13360, %r13417;
	addc.u32     %r13386, %r13361, %r13543;
	
	// end inline asm
	cvt.u64.u32 	%rd5934, %r13380;
	shl.b64 	%rd5935, %rd5934, 32;
	cvt.u64.u32 	%rd5936, %r13379;
	or.b64  	%rd5937, %rd5935, %rd5936;
	cvt.u64.u32 	%rd5938, %r13382;
	shl.b64 	%rd5939, %rd5938, 32;
	cvt.u64.u32 	%rd5940, %r13381;
	or.b64  	%rd5941, %rd5939, %rd5940;
	cvt.u64.u32 	%rd5942, %r13384;
	shl.b64 	%rd5943, %rd5942, 32;
	cvt.u64.u32 	%rd5944, %r13383;
	or.b64  	%rd5945, %rd5943, %rd5944;
	cvt.u64.u32 	%rd5946, %r13386;
	shl.b64 	%rd5947, %rd5946, 32;
	cvt.u64.u32 	%rd5948, %r13385;
	or.b64  	%rd5949, %rd5947, %rd5948;
	mov.b64 	{%r13574, %r13575}, %rd5940;
	mov.b64 	{%r13576, %r13577}, %rd5935;
	mov.b64 	%rd5950, {%r13577, %r13574};
	mov.b64 	{%r13578, %r13579}, %rd5944;
	mov.b64 	{%r13580, %r13581}, %rd5939;
	mov.b64 	%rd5951, {%r13581, %r13578};
	mov.b64 	{%r13582, %r13583}, %rd5948;
	mov.b64 	{%r13584, %r13585}, %rd5943;
	mov.b64 	%rd5952, {%r13585, %r13582};
	mul.lo.s64 	%rd5953, %rd5937, 977;
	mov.b64 	%rd5954, 977;
	mul.hi.u64 	%rd5955, %rd5937, %rd5954;
	cvt.u32.u64 	%r13422, %rd5953;
	{ .reg .b32 tmp; mov.b64 {tmp, %r13423}, %rd5953; }
	// begin inline asm
	add.cc.u32  %r13419, %r13422, %r13543;
	addc.cc.u32 %r13420, %r13423, %r13543;
	addc.u32    %r13421, 0, 0;
	
	// end inline asm
	cvt.u64.u32 	%rd5956, %r13421;
	add.s64 	%rd5957, %rd5955, %rd5956;
	mul.lo.s64 	%rd5958, %rd5941, 977;
	mul.hi.u64 	%rd5959, %rd5941, %rd5954;
	cvt.u32.u64 	%r13429, %rd5958;
	{ .reg .b32 tmp; mov.b64 {tmp, %r13430}, %rd5958; }
	cvt.u32.u64 	%r13431, %rd5957;
	{ .reg .b32 tmp; mov.b64 {tmp, %r13432}, %rd5957; }
	// begin inline asm
	add.cc.u32  %r13426, %r13429, %r13431;
	addc.cc.u32 %r13427, %r13430, %r13432;
	addc.u32    %r13428, 0, 0;
	
	// end inline asm
	cvt.u64.u32 	%rd5960, %r13428;
	add.s64 	%rd5961, %rd5959, %rd5960;
	mul.lo.s64 	%rd5962, %rd5945, 977;
	mul.hi.u64 	%rd5963, %rd5945, %rd5954;
	cvt.u32.u64 	%r13436, %rd5962;
	{ .reg .b32 tmp; mov.b64 {tmp, %r13437}, %rd5962; }
	cvt.u32.u64 	%r13438, %rd5961;
	{ .reg .b32 tmp; mov.b64 {tmp, %r13439}, %rd5961; }
	// begin inline asm
	add.cc.u32  %r13433, %r13436, %r13438;
	addc.cc.u32 %r13434, %r13437, %r13439;
	addc.u32    %r13435, 0, 0;
	
	// end inline asm
	cvt.u64.u32 	%rd5964, %r13435;
	add.s64 	%rd5965, %rd5963, %rd5964;
	mul.lo.s64 	%rd5966, %rd5949, 977;
	mul.hi.u64 	%rd5967, %rd5949, %rd5954;
	cvt.u32.u64 	%r13443, %rd5966;
	{ .reg .b32 tmp; mov.b64 {tmp, %r13444}, %rd5966; }
	cvt.u32.u64 	%r13445, %rd5965;
	{ .reg .b32 tmp; mov.b64 {tmp, %r13446}, %rd5965; }
	// begin inline asm
	add.cc.u32  %r13440, %r13443, %r13445;
	addc.cc.u32 %r13441, %r13444, %r13446;
	addc.u32    %r13442, 0, 0;
	
	// end inline asm
	cvt.u64.u32 	%rd5968, %r13442;
	add.s64 	%rd5969, %rd5967, %rd5968;
	cvt.u32.u64 	%r13460, %rd5950;
	{ .reg .b32 tmp; mov.b64 {tmp, %r13461}, %rd5950; }
	cvt.u32.u64 	%r13462, %rd5951;
	{ .reg .b32 tmp; mov.b64 {tmp, %r13463}, %rd5951; }
	cvt.u32.u64 	%r13464, %rd5952;
	{ .reg .b32 tmp; mov.b64 {tmp, %r13465}, %rd5952; }
	cvt.u32.u64 	%r13476, %rd5969;
	{ .reg .b32 tmp; mov.b64 {tmp, %r13477}, %rd5969; }
	// begin inline asm
	add.cc.u32   %r13447, %r13543, %r13419;
	addc.cc.u32  %r13448, %r13379, %r13420;
	addc.cc.u32  %r13449, %r13460, %r13426;
	addc.cc.u32  %r13450, %r13461, %r13427;
	addc.cc.u32  %r13451, %r13462, %r13433;
	addc.cc.u32  %r13452, %r13463, %r13434;
	addc.cc.u32  %r13453, %r13464, %r13440;
	addc.cc.u32  %r13454, %r13465, %r13441;
	addc.cc.u32  %r13455, %r13386, %r13476;
	addc.cc.u32  %r13456, %r13543, %r13477;
	addc.u32     %r13457, 0, 0;
	
	// end inline asm
	cvt.u64.u32 	%rd5970, %r13456;
	shl.b64 	%rd5971, %rd5970, 32;
	cvt.u64.u32 	%rd5972, %r13455;
	or.b64  	%rd5973, %rd5971, %rd5972;
	mul.lo.s64 	%rd5974, %rd5973, 977;
	mul.hi.u64 	%rd5975, %rd5973, %rd5954;
	cvt.u32.u64 	%r13487, %rd5974;
	{ .reg .b32 tmp; mov.b64 {tmp, %r13488}, %rd5974; }
	cvt.u32.u64 	%r13489, %rd5975;
	{ .reg .b32 tmp; mov.b64 {tmp, %r13490}, %rd5975; }
	// begin inline asm
	add.cc.u32   %r13478, %r13543, %r13487;
	addc.cc.u32  %r13479, %r13455, %r13488;
	addc.cc.u32  %r13480, %r13456, %r13489;
	addc.cc.u32  %r13481, %r13543, %r13490;
	addc.u32     %r13482, 0, 0;
	
	// end inline asm
	// begin inline asm
	add.cc.u32   %r13491, %r13447, %r13478;
	addc.cc.u32  %r13492, %r13448, %r13479;
	addc.cc.u32  %r13493, %r13449, %r13480;
	addc.cc.u32  %r13494, %r13450, %r13481;
	addc.cc.u32  %r13495, %r13451, %r13482;
	addc.cc.u32  %r13496, %r13452, 0;
	addc.cc.u32  %r13497, %r13453, 0;
	addc.cc.u32  %r13498, %r13454, 0;
	addc.u32     %r13499, 0, 0;
	
	// end inline asm
	// begin inline asm
	add.cc.u32   %r13513, %r13371, %r13491;
	addc.cc.u32  %r13514, %r13372, %r13492;
	addc.cc.u32  %r13515, %r13373, %r13493;
	addc.cc.u32  %r13516, %r13374, %r13494;
	addc.cc.u32  %r13517, %r13375, %r13495;
	addc.cc.u32  %r13518, %r13376, %r13496;
	addc.cc.u32  %r13519, %r13377, %r13497;
	addc.cc.u32  %r13520, %r13378, %r13498;
	addc.cc.u32  %r13521, %r13543, %r13499;
	addc.cc.u32  %r13522, %r13543, %r13543;
	addc.u32     %r13523, 0, 0;
	
	// end inline asm
	cvt.u64.u32 	%rd5976, %r13514;
	shl.b64 	%rd5977, %rd5976, 32;
	cvt.u64.u32 	%rd5978, %r13513;
	or.b64  	%rd7090, %rd5977, %rd5978;
	cvt.u64.u32 	%rd5979, %r13516;
	shl.b64 	%rd5980, %rd5979, 32;
	cvt.u64.u32 	%rd5981, %r13515;
	or.b64  	%rd7091, %rd5980, %rd5981;
	cvt.u64.u32 	%rd5982, %r13518;
	shl.b64 	%rd5983, %rd5982, 32;
	cvt.u64.u32 	%rd5984, %r13517;
	or.b64  	%rd7092, %rd5983, %rd5984;
	cvt.u64.u32 	%rd5985, %r13520;
	shl.b64 	%rd5986, %rd5985, 32;
	cvt.u64.u32 	%rd5987, %r13519;
	or.b64  	%rd7093, %rd5986, %rd5987;
	cvt.u64.u32 	%rd5988, %r13522;
	shl.b64 	%rd5989, %rd5988, 32;
	cvt.u64.u32 	%rd5990, %r13521;
	or.b64  	%rd7094, %rd5989, %rd5990;
$L__BB0_144:
	setp.ne.s64 	%p180, %rd7094, 0;
	@%p180 bra 	$L__BB0_197;
	and.b64  	%rd5991, %rd7093, %rd7092;
	and.b64  	%rd5992, %rd5991, %rd7091;
	setp.eq.s64 	%p181, %rd5992, -1;
	setp.gt.u64 	%p182, %rd7090, -4294968274;
	and.pred  	%p183, %p181, %p182;
	@%p183 bra 	$L__BB0_197;
	mul.lo.s64 	%rd5993, %rd7091, %rd7090;
	mul.hi.u64 	%rd5994, %rd7090, %rd7091;
	cvt.u32.u64 	%r13591, %rd5993;
	{ .reg .b32 tmp; mov.b64 {tmp, %r13592}, %rd5993; }
	mov.b32 	%r13864, 0;
	// begin inline asm
	add.cc.u32  %r13586, %r13864, %r13591;
	addc.cc.u32 %r13587, %r13864, %r13592;
	addc.u32    %r13588, 0, 0;
	add.cc.u32  %r13586, %r13586, %r13864;
	addc.cc.u32 %r13587, %r13587, %r13864;
	addc.u32    %r13588, %r13588, 0;
	
	// end inline asm
	cvt.u64.u32 	%rd5995, %r13587;
	shl.b64 	%rd5996, %rd5995, 32;
	cvt.u64.u32 	%rd5997, %r13586;
	or.b64  	%rd5998, %rd5996, %rd5997;
	cvt.u64.u32 	%rd5999, %r13588;
	add.s64 	%rd6000, %rd5994, %rd5999;
	mul.lo.s64 	%rd6001, %rd7092, %rd7090;
	mul.hi.u64 	%rd6002, %rd7090, %rd7092;
	cvt.u32.u64 	%r13600, %rd6001;
	{ .reg .b32 tmp; mov.b64 {tmp, %r13601}, %rd6001; }
	cvt.u32.u64 	%r13602, %rd6000;
	{ .reg .b32 tmp; mov.b64 {tmp, %r13603}, %rd6000; }
	// begin inline asm
	add.cc.u32  %r13595, %r13864, %r13600;
	addc.cc.u32 %r13596, %r13864, %r13601;
	addc.u32    %r13597, 0, 0;
	add.cc.u32  %r13595, %r13595, %r13602;
	addc.cc.u32 %r13596, %r13596, %r13603;
	addc.u32    %r13597, %r13597, 0;
	
	// end inline asm
	cvt.u64.u32 	%rd6003, %r13596;
	shl.b64 	%rd6004, %rd6003, 32;
	cvt.u64.u32 	%rd6005, %r13595;
	or.b64  	%rd6006, %rd6004, %rd6005;
	cvt.u64.u32 	%rd6007, %r13597;
	add.s64 	%rd6008, %rd6002, %rd6007;
	mul.lo.s64 	%rd6009, %rd7093, %rd7090;
	mul.hi.u64 	%rd6010, %rd7090, %rd7093;
	cvt.u32.u64 	%r13609, %rd6009;
	{ .reg .b32 tmp; mov.b64 {tmp, %r13610}, %rd6009; }
	cvt.u32.u64 	%r13611, %rd6008;
	{ .reg .b32 tmp; mov.b64 {tmp, %r13612}, %rd6008; }
	// begin inline asm
	add.cc.u32  %r13604, %r13864, %r13609;
	addc.cc.u32 %r13605, %r13864, %r13610;
	addc.u32    %r13606, 0, 0;
	add.cc.u32  %r13604, %r13604, %r13611;
	addc.cc.u32 %r13605, %r13605, %r13612;
	addc.u32    %r13606, %r13606, 0;
	
	// end inline asm
	cvt.u64.u32 	%rd6011, %r13606;
	add.s64 	%rd6012, %rd6010, %rd6011;
	mul.lo.s64 	%rd6013, %rd7092, %rd7091;
	mul.hi.u64 	%rd6014, %rd7091, %rd7092;
	cvt.u32.u64 	%r13618, %rd6013;
	{ .reg .b32 tmp; mov.b64 {tmp, %r13619}, %rd6013; }
	// begin inline asm
	add.cc.u32  %r13613, %r13604, %r13618;
	addc.cc.u32 %r13614, %r13605, %r13619;
	addc.u32    %r13615, 0, 0;
	add.cc.u32  %r13613, %r13613, %r13864;
	addc.cc.u32 %r13614, %r13614, %r13864;
	addc.u32    %r13615, %r13615, 0;
	
	// end inline asm
	cvt.u64.u32 	%rd6015, %r13614;
	shl.b64 	%rd6016, %rd6015, 32;
	cvt.u64.u32 	%rd6017, %r13613;
	or.b64  	%rd6018, %rd6016, %rd6017;
	cvt.u64.u32 	%rd6019, %r13615;
	add.s64 	%rd6020, %rd6014, %rd6019;
	mul.lo.s64 	%rd6021, %rd7093, %rd7091;
	mul.hi.u64 	%rd6022, %rd7091, %rd7093;
	cvt.u32.u64 	%r13625, %rd6012;
	{ .reg .b32 tmp; mov.b64 {tmp, %r13626}, %rd6012; }
	cvt.u32.u64 	%r13627, %rd6021;
	{ .reg .b32 tmp; mov.b64 {tmp, %r13628}, %rd6021; }
	cvt.u32.u64 	%r13629, %rd6020;
	{ .reg .b32 tmp; mov.b64 {tmp, %r13630}, %rd6020; }
	// begin inline asm
	add.cc.u32  %r13622, %r13625, %r13627;
	addc.cc.u32 %r13623, %r13626, %r13628;
	addc.u32    %r13624, 0, 0;
	add.cc.u32  %r13622, %r13622, %r13629;
	addc.cc.u32 %r13623, %r13623, %r13630;
	addc.u32    %r13624, %r13624, 0;
	
	// end inline asm
	cvt.u64.u32 	%rd6023, %r13623;
	shl.b64 	%rd6024, %rd6023, 32;
	cvt.u64.u32 	%rd6025, %r13622;
	or.b64  	%rd6026, %rd6024, %rd6025;
	cvt.u64.u32 	%rd6027, %r13624;
	add.s64 	%rd6028, %rd6022, %rd6027;
	mul.lo.s64 	%rd6029, %rd7093, %rd7092;
	mul.hi.u64 	%rd6030, %rd7092, %rd7093;
	cvt.u32.u64 	%r13634, %rd6028;
	{ .reg .b32 tmp; mov.b64 {tmp, %r13635}, %rd6028; }
	cvt.u32.u64 	%r13636, %rd6029;
	{ .reg .b32 tmp; mov.b64 {tmp, %r13637}, %rd6029; }
	// begin inline asm
	add.cc.u32  %r13631, %r13634, %r13636;
	addc.cc.u32 %r13632, %r13635, %r13637;
	addc.u32    %r13633, 0, 0;
	add.cc.u32  %r13631, %r13631, %r13864;
	addc.cc.u32 %r13632, %r13632, %r13864;
	addc.u32    %r13633, %r13633, 0;
	
	// end inline asm
	cvt.u64.u32 	%rd6031, %r13632;
	shl.b64 	%rd6032, %rd6031, 32;
	cvt.u64.u32 	%rd6033, %r13631;
	or.b64  	%rd6034, %rd6032, %rd6033;
	cvt.u64.u32 	%rd6035, %r13633;
	add.s64 	%rd6036, %rd6030, %rd6035;
	mov.b64 	{%r13865, %r13866}, %rd6006;
	mov.b64 	{%r13867, %r13868}, %rd5996;
	shf.l.wrap.b32 	%r13869, %r13868, %r13865, 1;
	shf.l.wrap.b32 	%r13870, %r13865, %r13866, 1;
	mov.b64 	%rd6037, {%r13869, %r13870};
	mov.b64 	{%r13871, %r13872}, %rd6018;
	mov.b64 	{%r13873, %r13874}, %rd6004;
	shf.l.wrap.b32 	%r13875, %r13874, %r13871, 1;
	shf.l.wrap.b32 	%r13876, %r13871, %r13872, 1;
	mov.b64 	%rd6038, {%r13875, %r13876};
	mov.b64 	{%r13877, %r13878}, %rd6026;
	mov.b64 	{%r13879, %r13880}, %rd6016;
	shf.l.wrap.b32 	%r13881, %r13880, %r13877, 1;
	shf.l.wrap.b32 	%r13882, %r13877, %r13878, 1;
	mov.b64 	%rd6039, {%r13881, %r13882};
	mov.b64 	{%r13883, %r13884}, %rd6034;
	mov.b64 	{%r13885, %r13886}, %rd6024;
	shf.l.wrap.b32 	%r13887, %r13886, %r13883, 1;
	shf.l.wrap.b32 	%r13888, %r13883, %r13884, 1;
	mov.b64 	%rd6040, {%r13887, %r13888};
	shr.u64 	%rd6041, %rd6036, 63;
	mov.b64 	{%r13889, %r13890}, %rd6036;
	mov.b64 	{%r13891, %r13892}, %rd6032;
	shf.l.wrap.b32 	%r13893, %r13892, %r13889, 1;
	shf.l.wrap.b32 	%r13894, %r13889, %r13890, 1;
	mov.b64 	%rd6042, {%r13893, %r13894};
	mul.lo.s64 	%rd6043, %rd7090, %rd7090;
	mul.hi.u64 	%rd6044, %rd7090, %rd7090;
	cvt.u32.u64 	%r13649, %rd6043;
	{ .reg .b32 tmp; mov.b64 {tmp, %r13650}, %rd6043; }
	cvt.u32.u64 	%r13651, %rd6044;
	{ .reg .b32 tmp; mov.b64 {tmp, %r13652}, %rd6044; }
	// begin inline asm
	add.cc.u32   %r13640, %r13864, %r13649;
	addc.cc.u32  %r13641, %r13864, %r13650;
	addc.cc.u32  %r13642, %r13864, %r13651;
	addc.cc.u32  %r13643, %r13864, %r13652;
	addc.u32     %r13644, 0, 0;
	
	// end inline asm
	mul.lo.s64 	%rd6045, %rd7091, %rd7091;
	mul.hi.u64 	%rd6046, %rd7091, %rd7091;
	cvt.u32.u64 	%r13662, %rd6045;
	{ .reg .b32 tmp; mov.b64 {tmp, %r13663}, %rd6045; }
	cvt.u32.u64 	%r13664, %rd6046;
	{ .reg .b32 tmp; mov.b64 {tmp, %r13665}, %rd6046; }
	// begin inline asm
	add.cc.u32   %r13653, %r13644, %r13662;
	addc.cc.u32  %r13654, %r13864, %r13663;
	addc.cc.u32  %r13655, %r13864, %r13664;
	addc.cc.u32  %r13656, %r13864, %r13665;
	addc.u32     %r13657, 0, 0;
	
	// end inline asm
	mul.lo.s64 	%rd6047, %rd7092, %rd7092;
	mul.hi.u64 	%rd6048, %rd7092, %rd7092;
	cvt.u32.u64 	%r13675, %rd6047;
	{ .reg .b32 tmp; mov.b64 {tmp, %r13676}, %rd6047; }
	cvt.u32.u64 	%r13677, %rd6048;
	{ .reg .b32 tmp; mov.b64 {tmp, %r13678}, %rd6048; }
	// begin inline asm
	add.cc.u32   %r13666, %r13657, %r13675;
	addc.cc.u32  %r13667, %r13864, %r13676;
	addc.cc.u32  %r13668, %r13864, %r13677;
	addc.cc.u32  %r13669, %r13864, %r13678;
	addc.u32     %r13670, 0, 0;
	
	// end inline asm
	mul.lo.s64 	%rd6049, %rd7093, %rd7093;
	mul.hi.u64 	%rd6050, %rd7093, %rd7093;
	cvt.u32.u64 	%r13688, %rd6049;
	{ .reg .b32 tmp; mov.b64 {tmp, %r13689}, %rd6049; }
	cvt.u32.u64 	%r13690, %rd6050;
	{ .reg .b32 tmp; mov.b64 {tmp, %r13691}, %rd6050; }
	// begin inline asm
	add.cc.u32   %r13679, %r13670, %r13688;
	addc.cc.u32  %r13680, %r13864, %r13689;
	addc.cc.u32  %r13681, %r13864, %r13690;
	addc.cc.u32  %r13682, %r13864, %r13691;
	addc.u32     %r13683, 0, 0;
	
	// end inline asm
	shl.b32 	%r13726, %r13586, 1;
	shr.u64 	%rd6051, %rd5998, 31;
	cvt.u32.u64 	%r13727, %rd6051;
	cvt.u32.u64 	%r13728, %rd6037;
	{ .reg .b32 tmp; mov.b64 {tmp, %r13729}, %rd6037; }
	cvt.u32.u64 	%r13730, %rd6038;
	{ .reg .b32 tmp; mov.b64 {tmp, %r13731}, %rd6038; }
	cvt.u32.u64 	%r13732, %rd6039;
	{ .reg .b32 tmp; mov.b64 {tmp, %r13733}, %rd6039; }
	cvt.u32.u64 	%r13734, %rd6040;
	{ .reg .b32 tmp; mov.b64 {tmp, %r13735}, %rd6040; }
	cvt.u32.u64 	%r13736, %rd6042;
	{ .reg .b32 tmp; mov.b64 {tmp, %r13737}, %rd6042; }
	cvt.u32.u64 	%r13738, %rd6041;
	// begin inline asm
	add.cc.u32   %r13692,  %r13640, %r13864;
	addc.cc.u32  %r13693,  %r13641, %r13864;
	addc.cc.u32  %r13694,  %r13642, %r13726;
	addc.cc.u32  %r13695,  %r13643, %r13727;
	addc.cc.u32  %r13696,  %r13653, %r13728;
	addc.cc.u32  %r13697,  %r13654, %r13729;
	addc.cc.u32  %r13698,  %r13655, %r13730;
	addc.cc.u32  %r13699,  %r13656, %r13731;
	addc.cc.u32  %r13700,  %r13666, %r13732;
	addc.cc.u32  %r13701,  %r13667, %r13733;
	addc.cc.u32  %r13702, %r13668, %r13734;
	addc.cc.u32  %r13703, %r13669, %r13735;
	addc.cc.u32  %r13704, %r13679, %r13736;
	addc.cc.u32  %r13705, %r13680, %r13737;
	addc.cc.u32  %r13706, %r13681, %r13738;
	addc.u32     %r13707, %r13682, %r13864;
	
	// end inline asm
	cvt.u64.u32 	%rd6052, %r13701;
	shl.b64 	%rd6053, %rd6052, 32;
	cvt.u64.u32 	%rd6054, %r13700;
	or.b64  	%rd6055, %rd6053, %rd6054;
	cvt.u64.u32 	%rd6056, %r13703;
	shl.b64 	%rd6057, %rd6056, 32;
	cvt.u64.u32 	%rd6058, %r13702;
	or.b64  	%rd6059, %rd6057, %rd6058;
	cvt.u64.u32 	%rd6060, %r13705;
	shl.b64 	%rd6061, %rd6060, 32;
	cvt.u64.u32 	%rd6062, %r13704;
	or.b64  	%rd6063, %rd6061, %rd6062;
	cvt.u64.u32 	%rd6064, %r13707;
	shl.b64 	%rd6065, %rd6064, 32;
	cvt.u64.u32 	%rd6066, %r13706;
	or.b64  	%rd6067, %rd6065, %rd6066;
	mov.b64 	{%r13895, %r13896}, %rd6058;
	mov.b64 	{%r13897, %r13898}, %rd6053;
	mov.b64 	%rd6068, {%r13898, %r13895};
	mov.b64 	{%r13899, %r13900}, %rd6062;
	mov.b64 	{%r13901, %r13902}, %rd6057;
	mov.b64 	%rd6069, {%r13902, %r13899};
	mov.b64 	{%r13903, %r13904}, %rd6066;
	mov.b64 	{%r13905, %r13906}, %rd6061;
	mov.b64 	%rd6070, {%r13906, %r13903};
	mul.lo.s64 	%rd6071, %rd6055, 977;
	mov.b64 	%rd6072, 977;
	mul.hi.u64 	%rd6073, %rd6055, %rd6072;
	cvt.u32.u64 	%r13743, %rd6071;
	{ .reg .b32 tmp; mov.b64 {tmp, %r13744}, %rd6071; }
	// begin inline asm
	add.cc.u32  %r13740, %r13743, %r13864;
	addc.cc.u32 %r13741, %r13744, %r13864;
	addc.u32    %r13742, 0, 0;
	
	// end inline asm
	cvt.u64.u32 	%rd6074, %r13742;
	add.s64 	%rd6075, %rd6073, %rd6074;
	mul.lo.s64 	%rd6076, %rd6059, 977;
	mul.hi.u64 	%rd6077, %rd6059, %rd6072;
	cvt.u32.u64 	%r13750, %rd6076;
	{ .reg .b32 tmp; mov.b64 {tmp, %r13751}, %rd6076; }
	cvt.u32.u64 	%r13752, %rd6075;
	{ .reg .b32 tmp; mov.b64 {tmp, %r13753}, %rd6075; }
	// begin inline asm
	add.cc.u32  %r13747, %r13750, %r13752;
	addc.cc.u32 %r13748, %r13751, %r13753;
	addc.u32    %r13749, 0, 0;
	
	// end inline asm
	cvt.u64.u32 	%rd6078, %r13749;
	add.s64 	%rd6079, %rd6077, %rd6078;
	mul.lo.s64 	%rd6080, %rd6063, 977;
	mul.hi.u64 	%rd6081, %rd6063, %rd6072;
	cvt.u32.u64 	%r13757, %rd6080;
	{ .reg .b32 tmp; mov.b64 {tmp, %r13758}, %rd6080; }
	cvt.u32.u64 	%r13759, %rd6079;
	{ .reg .b32 tmp; mov.b64 {tmp, %r13760}, %rd6079; }
	// begin inline asm
	add.cc.u32  %r13754, %r13757, %r13759;
	addc.cc.u32 %r13755, %r13758, %r13760;
	addc.u32    %r13756, 0, 0;
	
	// end inline asm
	cvt.u64.u32 	%rd6082, %r13756;
	add.s64 	%rd6083, %rd6081, %rd6082;
	mul.lo.s64 	%rd6084, %rd6067, 977;
	mul.hi.u64 	%rd6085, %rd6067, %rd6072;
	cvt.u32.u64 	%r13764, %rd6084;
	{ .reg .b32 tmp; mov.b64 {tmp, %r13765}, %rd6084; }
	cvt.u32.u64 	%r13766, %rd6083;
	{ .reg .b32 tmp; mov.b64 {tmp, %r13767}, %rd6083; }
	// begin inline asm
	add.cc.u32  %r13761, %r13764, %r13766;
	addc.cc.u32 %r13762, %r13765, %r13767;
	addc.u32    %r13763, 0, 0;
	
	// end inline asm
	cvt.u64.u32 	%rd6086, %r13763;
	add.s64 	%rd6087, %rd6085, %rd6086;
	cvt.u32.u64 	%r13781, %rd6068;
	{ .reg .b32 tmp; mov.b64 {tmp, %r13782}, %rd6068; }
	cvt.u32.u64 	%r13783, %rd6069;
	{ .reg .b32 tmp; mov.b64 {tmp, %r13784}, %rd6069; }
	cvt.u32.u64 	%r13785, %rd6070;
	{ .reg .b32 tmp; mov.b64 {tmp, %r13786}, %rd6070; }
	cvt.u32.u64 	%r13797, %rd6087;
	{ .reg .b32 tmp; mov.b64 {tmp, %r13798}, %rd6087; }
	// begin inline asm
	add.cc.u32   %r13768, %r13864, %r13740;
	addc.cc.u32  %r13769, %r13700, %r13741;
	addc.cc.u32  %r13770, %r13781, %r13747;
	addc.cc.u32  %r13771, %r13782, %r13748;
	addc.cc.u32  %r13772, %r13783, %r13754;
	addc.cc.u32  %r13773, %r13784, %r13755;
	addc.cc.u32  %r13774, %r13785, %r13761;
	addc.cc.u32  %r13775, %r13786, %r13762;
	addc.cc.u32  %r13776, %r13707, %r13797;
	addc.cc.u32  %r13777, %r13864, %r13798;
	addc.u32     %r13778, 0, 0;
	
	// end inline asm
	cvt.u64.u32 	%rd6088, %r13777;
	shl.b64 	%rd6089, %rd6088, 32;
	cvt.u64.u32 	%rd6090, %r13776;
	or.b64  	%rd6091, %rd6089, %rd6090;
	mul.lo.s64 	%rd6092, %rd6091, 977;
	mul.hi.u64 	%rd6093, %rd6091, %rd6072;
	cvt.u32.u64 	%r13808, %rd6092;
	{ .reg .b32 tmp; mov.b64 {tmp, %r13809}, %rd6092; }
	cvt.u32.u64 	%r13810, %rd6093;
	{ .reg .b32 tmp; mov.b64 {tmp, %r13811}, %rd6093; }
	// begin inline asm
	add.cc.u32   %r13799, %r13864, %r13808;
	addc.cc.u32  %r13800, %r13776, %r13809;
	addc.cc.u32  %r13801, %r13777, %r13810;
	addc.cc.u32  %r13802, %r13864, %r13811;
	addc.u32     %r13803, 0, 0;
	
	// end inline asm
	// begin inline asm
	add.cc.u32   %r13812, %r13768, %r13799;
	addc.cc.u32  %r13813, %r13769, %r13800;
	addc.cc.u32  %r13814, %r13770, %r13801;
	addc.cc.u32  %r13815, %r13771, %r13802;
	addc.cc.u32  %r13816, %r13772, %r13803;
	addc.cc.u32  %r13817, %r13773, 0;
	addc.cc.u32  %r13818, %r13774, 0;
	addc.cc.u32  %r13819, %r13775, 0;
	addc.u32     %r13820, 0, 0;
	
	// end inline asm
	// begin inline asm
	add.cc.u32   %r13834, %r13692, %r13812;
	addc.cc.u32  %r13835, %r13693, %r13813;
	addc.cc.u32  %r13836, %r13694, %r13814;
	addc.cc.u32  %r13837, %r13695, %r13815;
	addc.cc.u32  %r13838, %r13696, %r13816;
	addc.cc.u32  %r13839, %r13697, %r13817;
	addc.cc.u32  %r13840, %r13698, %r13818;
	addc.cc.u32  %r13841, %r13699, %r13819;
	addc.cc.u32  %r13842, %r13864, %r13820;
	addc.cc.u32  %r13843, %r13864, %r13864;
	addc.u32     %r13844, 0, 0;
	
	// end inline asm
	cvt.u64.u32 	%rd6094, %r13835;
	shl.b64 	%rd6095, %rd6094, 32;
	cvt.u64.u32 	%rd6096, %r13834;
	or.b64  	%rd7095, %rd6095, %rd6096;
	cvt.u64.u32 	%rd6097, %r13837;
	shl.b64 	%rd6098, %rd6097, 32;
	cvt.u64.u32 	%rd6099, %r13836;
	or.b64  	%rd7096, %rd6098, %rd6099;
	cvt.u64.u32 	%rd6100, %r13839;
	shl.b64 	%rd6101, %rd6100, 32;
	cvt.u64.u32 	%rd6102, %r13838;
	or.b64  	%rd7097, %rd6101, %rd6102;
	cvt.u64.u32 	%rd6103, %r13841;
	shl.b64 	%rd6104, %rd6103, 32;
	cvt.u64.u32 	%rd6105, %r13840;
	or.b64  	%rd7098, %rd6104, %rd6105;
	cvt.u64.u32 	%rd6106, %r13843;
	shl.b64 	%rd6107, %rd6106, 32;
	cvt.u64.u32 	%rd6108, %r13842;
	or.b64  	%rd7099, %rd6107, %rd6108;
$L__BB0_147:
	setp.ne.s64 	%p184, %rd7099, 0;
	@%p184 bra 	$L__BB0_198;
	and.b64  	%rd6109, %rd7098, %rd7097;
	and.b64  	%rd6110, %rd6109, %rd7096;
	setp.eq.s64 	%p185, %rd6110, -1;
	setp.gt.u64 	%p186, %rd7095, -4294968274;
	and.pred  	%p187, %p185, %p186;
	@%p187 bra 	$L__BB0_198;
	ld.local.u64 	%rd6111, [%rd600];
	mul.lo.s64 	%rd6112, %rd6111, %rd7095;
	mul.hi.u64 	%rd6113, %rd7095, %rd6111;
	cvt.u32.u64 	%r13912, %rd6112;
	{ .reg .b32 tmp; mov.b64 {tmp, %r13913}, %rd6112; }
	mov.b32 	%r14175, 0;
	// begin inline asm
	add.cc.u32  %r13907, %r14175, %r13912;
	addc.cc.u32 %r13908, %r14175, %r13913;
	addc.u32    %r13909, 0, 0;
	add.cc.u32  %r13907, %r13907, %r14175;
	addc.cc.u32 %r13908, %r13908, %r14175;
	addc.u32    %r13909, %r13909, 0;
	
	// end inline asm
	cvt.u64.u32 	%rd6114, %r13909;
	add.s64 	%rd6115, %rd6113, %rd6114;
	ld.local.u64 	%rd6116, [%rd600+8];
	mul.lo.s64 	%rd6117, %rd6116, %rd7095;
	mul.hi.u64 	%rd6118, %rd7095, %rd6116;
	cvt.u32.u64 	%r13921, %rd6117;
	{ .reg .b32 tmp; mov.b64 {tmp, %r13922}, %rd6117; }
	cvt.u32.u64 	%r13923, %rd6115;
	{ .reg .b32 tmp; mov.b64 {tmp, %r13924}, %rd6115; }
	// begin inline asm
	add.cc.u32  %r13916, %r14175, %r13921;
	addc.cc.u32 %r13917, %r14175, %r13922;
	addc.u32    %r13918, 0, 0;
	add.cc.u32  %r13916, %r13916, %r13923;
	addc.cc.u32 %r13917, %r13917, %r13924;
	addc.u32    %r13918, %r13918, 0;
	
	// end inline asm
	cvt.u64.u32 	%rd6119, %r13918;
	add.s64 	%rd6120, %rd6118, %rd6119;
	ld.local.u64 	%rd6121, [%rd600+16];
	mul.lo.s64 	%rd6122, %rd6121, %rd7095;
	mul.hi.u64 	%rd6123, %rd7095, %rd6121;
	cvt.u32.u64 	%r13930, %rd6122;
	{ .reg .b32 tmp; mov.b64 {tmp, %r13931}, %rd6122; }
	cvt.u32.u64 	%r13932, %rd6120;
	{ .reg .b32 tmp; mov.b64 {tmp, %r13933}, %rd6120; }
	// begin inline asm
	add.cc.u32  %r13925, %r14175, %r13930;
	addc.cc.u32 %r13926, %r14175, %r13931;
	addc.u32    %r13927, 0, 0;
	add.cc.u32  %r13925, %r13925, %r13932;
	addc.cc.u32 %r13926, %r13926, %r13933;
	addc.u32    %r13927, %r13927, 0;
	
	// end inline asm
	cvt.u64.u32 	%rd6124, %r13927;
	add.s64 	%rd6125, %rd6123, %rd6124;
	ld.local.u64 	%rd6126, [%rd600+24];
	mul.lo.s64 	%rd6127, %rd6126, %rd7095;
	mul.hi.u64 	%rd6128, %rd7095, %rd6126;
	cvt.u32.u64 	%r13939, %rd6127;
	{ .reg .b32 tmp; mov.b64 {tmp, %r13940}, %rd6127; }
	cvt.u32.u64 	%r13941, %rd6125;
	{ .reg .b32 tmp; mov.b64 {tmp, %r13942}, %rd6125; }
	// begin inline asm
	add.cc.u32  %r13934, %r14175, %r13939;
	addc.cc.u32 %r13935, %r14175, %r13940;
	addc.u32    %r13936, 0, 0;
	add.cc.u32  %r13934, %r13934, %r13941;
	addc.cc.u32 %r13935, %r13935, %r13942;
	addc.u32    %r13936, %r13936, 0;
	
	// end inline asm
	cvt.u64.u32 	%rd6129, %r13936;
	add.s64 	%rd6130, %rd6128, %rd6129;
	ld.local.u64 	%rd6131, [%rd600];
	mul.lo.s64 	%rd6132, %rd6131, %rd7096;
	mul.hi.u64 	%rd6133, %rd7096, %rd6131;
	cvt.u32.u64 	%r13948, %rd6132;
	{ .reg .b32 tmp; mov.b64 {tmp, %r13949}, %rd6132; }
	// begin inline asm
	add.cc.u32  %r13943, %r13916, %r13948;
	addc.cc.u32 %r13944, %r13917, %r13949;
	addc.u32    %r13945, 0, 0;
	add.cc.u32  %r13943, %r13943, %r14175;
	addc.cc.u32 %r13944, %r13944, %r14175;
	addc.u32    %r13945, %r13945, 0;
	
	// end inline asm
	cvt.u64.u32 	%rd6134, %r13945;
	add.s64 	%rd6135, %rd6133, %rd6134;
	ld.local.u64 	%rd6136, [%rd600+8];
	mul.lo.s64 	%rd6137, %rd6136, %rd7096;
	mul.hi.u64 	%rd6138, %rd7096, %rd6136;
	cvt.u32.u64 	%r13957, %rd6137;
	{ .reg .b32 tmp; mov.b64 {tmp, %r13958}, %rd6137; }
	cvt.u32.u64 	%r13959, %rd6135;
	{ .reg .b32 tmp; mov.b64 {tmp, %r13960}, %rd6135; }
	// begin inline asm
	add.cc.u32  %r13952, %r13925, %r13957;
	addc.cc.u32 %r13953, %r13926, %r13958;
	addc.u32    %r13954, 0, 0;
	add.cc.u32  %r13952, %r13952, %r13959;
	addc.cc.u32 %r13953, %r13953, %r13960;
	addc.u32    %r13954, %r13954, 0;
	
	// end inline asm
	cvt.u64.u32 	%rd6139, %r13954;
	add.s64 	%rd6140, %rd6138, %rd6139;
	ld.local.u64 	%rd6141, [%rd600+16];
	mul.lo.s64 	%rd6142, %rd6141, %rd7096;
	mul.hi.u64 	%rd6143, %rd7096, %rd6141;
	cvt.u32.u64 	%r13966, %rd6142;
	{ .reg .b32 tmp; mov.b64 {tmp, %r13967}, %rd6142; }
	cvt.u32.u64 	%r13968, %rd6140;
	{ .reg .b32 tmp; mov.b64 {tmp, %r13969}, %rd6140; }
	// begin inline asm
	add.cc.u32  %r13961, %r13934, %r13966;
	addc.cc.u32 %r13962, %r13935, %r13967;
	addc.u32    %r13963, 0, 0;
	add.cc.u32  %r13961, %r13961, %r13968;
	addc.cc.u32 %r13962, %r13962, %r13969;
	addc.u32    %r13963, %r13963, 0;
	
	// end inline asm
	cvt.u64.u32 	%rd6144, %r13963;
	add.s64 	%rd6145, %rd6143, %rd6144;
	ld.local.u64 	%rd6146, [%rd600+24];
	mul.lo.s64 	%rd6147, %rd6146, %rd7096;
	mul.hi.u64 	%rd6148, %rd7096, %rd6146;
	cvt.u32.u64 	%r13973, %rd6130;
	{ .reg .b32 tmp; mov.b64 {tmp, %r13974}, %rd6130; }
	cvt.u32.u64 	%r13975, %rd6147;
	{ .reg .b32 tmp; mov.b64 {tmp, %r13976}, %rd6147; }
	cvt.u32.u64 	%r13977, %rd6145;
	{ .reg .b32 tmp; mov.b64 {tmp, %r13978}, %rd6145; }
	// begin inline asm
	add.cc.u32  %r13970, %r13973, %r13975;
	addc.cc.u32 %r13971, %r13974, %r13976;
	addc.u32    %r13972, 0, 0;
	add.cc.u32  %r13970, %r13970, %r13977;
	addc.cc.u32 %r13971, %r13971, %r13978;
	addc.u32    %r13972, %r13972, 0;
	
	// end inline asm
	cvt.u64.u32 	%rd6149, %r13972;
	add.s64 	%rd6150, %rd6148, %rd6149;
	ld.local.u64 	%rd6151, [%rd600];
	mul.lo.s64 	%rd6152, %rd6151, %rd7097;
	mul.hi.u64 	%rd6153, %rd7097, %rd6151;
	cvt.u32.u64 	%r13984, %rd6152;
	{ .reg .b32 tmp; mov.b64 {tmp, %r13985}, %rd6152; }
	// begin inline asm
	add.cc.u32  %r13979, %r13952, %r13984;
	addc.cc.u32 %r13980, %r13953, %r13985;
	addc.u32    %r13981, 0, 0;
	add.cc.u32  %r13979, %r13979, %r14175;
	addc.cc.u32 %r13980, %r13980, %r14175;
	addc.u32    %r13981, %r13981, 0;
	
	// end inline asm
	cvt.u64.u32 	%rd6154, %r13981;
	add.s64 	%rd6155, %rd6153, %rd6154;
	ld.local.u64 	%rd6156, [%rd600+8];
	mul.lo.s64 	%rd6157, %rd6156, %rd7097;
	mul.hi.u64 	%rd6158, %rd7097, %rd6156;
	cvt.u32.u64 	%r13993, %rd6157;
	{ .reg .b32 tmp; mov.b64 {tmp, %r13994}, %rd6157; }
	cvt.u32.u64 	%r13995, %rd6155;
	{ .reg .b32 tmp; mov.b64 {tmp, %r13996}, %rd6155; }
	// begin inline asm
	add.cc.u32  %r13988, %r13961, %r13993;
	addc.cc.u32 %r13989, %r13962, %r13994;
	addc.u32    %r13990, 0, 0;
	add.cc.u32  %r13988, %r13988, %r13995;
	addc.cc.u32 %r13989, %r13989, %r13996;
	addc.u32    %r13990, %r13990, 0;
	
	// end inline asm
	cvt.u64.u32 	%rd6159, %r13990;
	add.s64 	%rd6160, %rd6158, %rd6159;
	ld.local.u64 	%rd6161, [%rd600+16];
	mul.lo.s64 	%rd6162, %rd6161, %rd7097;
	mul.hi.u64 	%rd6163, %rd7097, %rd6161;
	cvt.u32.u64 	%r14002, %rd6162;
	{ .reg .b32 tmp; mov.b64 {tmp, %r14003}, %rd6162; }
	cvt.u32.u64 	%r14004, %rd6160;
	{ .reg .b32 tmp; mov.b64 {tmp, %r14005}, %rd6160; }
	// begin inline asm
	add.cc.u32  %r13997, %r13970, %r14002;
	addc.cc.u32 %r13998, %r13971, %r14003;
	addc.u32    %r13999, 0, 0;
	add.cc.u32  %r13997, %r13997, %r14004;
	addc.cc.u32 %r13998, %r13998, %r14005;
	addc.u32    %r13999, %r13999, 0;
	
	// end inline asm
	cvt.u64.u32 	%rd6164, %r13999;
	add.s64 	%rd6165, %rd6163, %rd6164;
	ld.local.u64 	%rd6166, [%rd600+24];
	mul.lo.s64 	%rd6167, %rd6166, %rd7097;
	mul.hi.u64 	%rd6168, %rd7097, %rd6166;
	cvt.u32.u64 	%r14009, %rd6150;
	{ .reg .b32 tmp; mov.b64 {tmp, %r14010}, %rd6150; }
	cvt.u32.u64 	%r14011, %rd6167;
	{ .reg .b32 tmp; mov.b64 {tmp, %r14012}, %rd6167; }
	cvt.u32.u64 	%r14013, %rd6165;
	{ .reg .b32 tmp; mov.b64 {tmp, %r14014}, %rd6165; }
	// begin inline asm
	add.cc.u32  %r14006, %r14009, %r14011;
	addc.cc.u32 %r14007, %r14010, %r14012;
	addc.u32    %r14008, 0, 0;
	add.cc.u32  %r14006, %r14006, %r14013;
	addc.cc.u32 %r14007, %r14007, %r14014;
	addc.u32    %r14008, %r14008, 0;
	
	// end inline asm
	cvt.u64.u32 	%rd6169, %r14008;
	add.s64 	%rd6170, %rd6168, %rd6169;
	ld.local.u64 	%rd6171, [%rd600];
	mul.lo.s64 	%rd6172, %rd6171, %rd7098;
	mul.hi.u64 	%rd6173, %rd7098, %rd6171;
	cvt.u32.u64 	%r14020, %rd6172;
	{ .reg .b32 tmp; mov.b64 {tmp, %r14021}, %rd6172; }
	// begin inline asm
	add.cc.u32  %r14015, %r13988, %r14020;
	addc.cc.u32 %r14016, %r13989, %r14021;
	addc.u32    %r14017, 0, 0;
	add.cc.u32  %r14015, %r14015, %r14175;
	addc.cc.u32 %r14016, %r14016, %r14175;
	addc.u32    %r14017, %r14017, 0;
	
	// end inline asm
	cvt.u64.u32 	%rd6174, %r14017;
	add.s64 	%rd6175, %rd6173, %rd6174;
	ld.local.u64 	%rd6176, [%rd600+8];
	mul.lo.s64 	%rd6177, %rd6176, %rd7098;
	mul.hi.u64 	%rd6178, %rd7098, %rd6176;
	cvt.u32.u64 	%r14029, %rd6177;
	{ .reg .b32 tmp; mov.b64 {tmp, %r14030}, %rd6177; }
	cvt.u32.u64 	%r14031, %rd6175;
	{ .reg .b32 tmp; mov.b64 {tmp, %r14032}, %rd6175; }
	// begin inline asm
	add.cc.u32  %r14024, %r13997, %r14029;
	addc.cc.u32 %r14025, %r13998, %r14030;
	addc.u32    %r14026, 0, 0;
	add.cc.u32  %r14024, %r14024, %r14031;
	addc.cc.u32 %r14025, %r14025, %r14032;
	addc.u32    %r14026, %r14026, 0;
	
	// end inline asm
	cvt.u64.u32 	%rd6179, %r14025;
	shl.b64 	%rd6180, %rd6179, 32;
	cvt.u64.u32 	%rd6181, %r14024;
	or.b64  	%rd6182, %rd6180, %rd6181;
	cvt.u64.u32 	%rd6183, %r14026;
	add.s64 	%rd6184, %rd6178, %rd6183;
	ld.local.u64 	%rd6185, [%rd600+16];
	mul.lo.s64 	%rd6186, %rd6185, %rd7098;
	mul.hi.u64 	%rd6187, %rd7098, %rd6185;
	cvt.u32.u64 	%r14038, %rd6186;
	{ .reg .b32 tmp; mov.b64 {tmp, %r14039}, %rd6186; }
	cvt.u32.u64 	%r14040, %rd6184;
	{ .reg .b32 tmp; mov.b64 {tmp, %r14041}, %rd6184; }
	// begin inline asm
	add.cc.u32  %r14033, %r14006, %r14038;
	addc.cc.u32 %r14034, %r14007, %r14039;
	addc.u32    %r14035, 0, 0;
	add.cc.u32  %r14033, %r14033, %r14040;
	addc.cc.u32 %r14034, %r14034, %r14041;
	addc.u32    %r14035, %r14035, 0;
	
	// end inline asm
	cvt.u64.u32 	%rd6188, %r14034;
	shl.b64 	%rd6189, %rd6188, 32;
	cvt.u64.u32 	%rd6190, %r14033;
	or.b64  	%rd6191, %rd6189, %rd6190;
	cvt.u64.u32 	%rd6192, %r14035;
	add.s64 	%rd6193, %rd6187, %rd6192;
	ld.local.u64 	%rd6194, [%rd600+24];
	mul.lo.s64 	%rd6195, %rd6194, %rd7098;
	mul.hi.u64 	%rd6196, %rd7098, %rd6194;
	cvt.u32.u64 	%r14045, %rd6170;
	{ .reg .b32 tmp; mov.b64 {tmp, %r14046}, %rd6170; }
	cvt.u32.u64 	%r14047, %rd6195;
	{ .reg .b32 tmp; mov.b64 {tmp, %r14048}, %rd6195; }
	cvt.u32.u64 	%r14049, %rd6193;
	{ .reg .b32 tmp; mov.b64 {tmp, %r14050}, %rd6193; }
	// begin inline asm
	add.cc.u32  %r14042, %r14045, %r14047;
	addc.cc.u32 %r14043, %r14046, %r14048;
	addc.u32    %r14044, 0, 0;
	add.cc.u32  %r14042, %r14042, %r14049;
	addc.cc.u32 %r14043, %r14043, %r14050;
	addc.u32    %r14044, %r14044, 0;
	
	// end inline asm
	cvt.u64.u32 	%rd6197, %r14043;
	shl.b64 	%rd6198, %rd6197, 32;
	cvt.u64.u32 	%rd6199, %r14042;
	or.b64  	%rd6200, %rd6198, %rd6199;
	cvt.u64.u32 	%rd6201, %r14044;
	add.s64 	%rd6202, %rd6196, %rd6201;
	mov.b64 	{%r14176, %r14177}, %rd6190;
	mov.b64 	{%r14178, %r14179}, %rd6180;
	mov.b64 	%rd6203, {%r14179, %r14176};
	mov.b64 	{%r14180, %r14181}, %rd6199;
	mov.b64 	{%r14182, %r14183}, %rd6189;
	mov.b64 	%rd6204, {%r14183, %r14180};
	mov.b64 	{%r14184, %r14185}, %rd6202;
	mov.b64 	{%r14186, %r14187}, %rd6198;
	mov.b64 	%rd6205, {%r14187, %r14184};
	mul.lo.s64 	%rd6206, %rd6182, 977;
	mov.b64 	%rd6207, 977;
	mul.hi.u64 	%rd6208, %rd6182, %rd6207;
	cvt.u32.u64 	%r14054, %rd6206;
	{ .reg .b32 tmp; mov.b64 {tmp, %r14055}, %rd6206; }
	// begin inline asm
	add.cc.u32  %r14051, %r14054, %r14175;
	addc.cc.u32 %r14052, %r14055, %r14175;
	addc.u32    %r14053, 0, 0;
	
	// end inline asm
	cvt.u64.u32 	%rd6209, %r14053;
	add.s64 	%rd6210, %rd6208, %rd6209;
	mul.lo.s64 	%rd6211, %rd6191, 977;
	mul.hi.u64 	%rd6212, %rd6191, %rd6207;
	cvt.u32.u64 	%r14061, %rd6211;
	{ .reg .b32 tmp; mov.b64 {tmp, %r14062}, %rd6211; }
	cvt.u32.u64 	%r14063, %rd6210;
	{ .reg .b32 tmp; mov.b64 {tmp, %r14064}, %rd6210; }
	// begin inline asm
	add.cc.u32  %r14058, %r14061, %r14063;
	addc.cc.u32 %r14059, %r14062, %r14064;
	addc.u32    %r14060, 0, 0;
	
	// end inline asm
	cvt.u64.u32 	%rd6213, %r14060;
	add.s64 	%rd6214, %rd6212, %rd6213;
	mul.lo.s64 	%rd6215, %rd6200, 977;
	mul.hi.u64 	%rd6216, %rd6200, %rd6207;
	cvt.u32.u64 	%r14068, %rd6215;
	{ .reg .b32 tmp; mov.b64 {tmp, %r14069}, %rd6215; }
	cvt.u32.u64 	%r14070, %rd6214;
	{ .reg .b32 tmp; mov.b64 {tmp, %r14071}, %rd6214; }
	// begin inline asm
	add.cc.u32  %r14065, %r14068, %r14070;
	addc.cc.u32 %r14066, %r14069, %r14071;
	addc.u32    %r14067, 0, 0;
	
	// end inline asm
	cvt.u64.u32 	%rd6217, %r14067;
	add.s64 	%rd6218, %rd6216, %rd6217;
	mul.lo.s64 	%rd6219, %rd6202, 977;
	mul.hi.u64 	%rd6220, %rd6202, %rd6207;
	cvt.u32.u64 	%r14075, %rd6219;
	{ .reg .b32 tmp; mov.b64 {tmp, %r14076}, %rd6219; }
	cvt.u32.u64 	%r14077, %rd6218;
	{ .reg .b32 tmp; mov.b64 {tmp, %r14078}, %rd6218; }
	// begin inline asm
	add.cc.u32  %r14072, %r14075, %r14077;
	addc.cc.u32 %r14073, %r14076, %r14078;
	addc.u32    %r14074, 0, 0;
	
	// end inline asm
	cvt.u64.u32 	%rd6221, %r14074;
	add.s64 	%rd6222, %rd6220, %rd6221;
	cvt.u32.u64 	%r14092, %rd6203;
	{ .reg .b32 tmp; mov.b64 {tmp, %r14093}, %rd6203; }
	cvt.u32.u64 	%r14094, %rd6204;
	{ .reg .b32 tmp; mov.b64 {tmp, %r14095}, %rd6204; }
	cvt.u32.u64 	%r14096, %rd6205;
	{ .reg .b32 tmp; mov.b64 {tmp, %r14097}, %rd6205; }
	{ .reg .b32 tmp; mov.b64 {tmp, %r14098}, %rd6202; }
	cvt.u32.u64 	%r14108, %rd6222;
	{ .reg .b32 tmp; mov.b64 {tmp, %r14109}, %rd6222; }
	// begin inline asm
	add.cc.u32   %r14079, %r14175, %r14051;
	addc.cc.u32  %r14080, %r14024, %r14052;
	addc.cc.u32  %r14081, %r14092, %r14058;
	addc.cc.u32  %r14082, %r14093, %r14059;
	addc.cc.u32  %r14083, %r14094, %r14065;
	addc.cc.u32  %r14084, %r14095, %r14066;
	addc.cc.u32  %r14085, %r14096, %r14072;
	addc.cc.u32  %r14086, %r14097, %r14073;
	addc.cc.u32  %r14087, %r14098, %r14108;
	addc.cc.u32  %r14088, %r14175, %r14109;
	addc.u32     %r14089, 0, 0;
	
	// end inline asm
	cvt.u64.u32 	%rd6223, %r14088;
	shl.b64 	%rd6224, %rd6223, 32;
	cvt.u64.u32 	%rd6225, %r14087;
	or.b64  	%rd6226, %rd6224, %rd6225;
	mul.lo.s64 	%rd6227, %rd6226, 977;
	mul.hi.u64 	%rd6228, %rd6226, %rd6207;
	cvt.u32.u64 	%r14119, %rd6227;
	{ .reg .b32 tmp; mov.b64 {tmp, %r14120}, %rd6227; }
	cvt.u32.u64 	%r14121, %rd6228;
	{ .reg .b32 tmp; mov.b64 {tmp, %r14122}, %rd6228; }
	// begin inline asm
	add.cc.u32   %r14110, %r14175, %r14119;
	addc.cc.u32  %r14111, %r14087, %r14120;
	addc.cc.u32  %r14112, %r14088, %r14121;
	addc.cc.u32  %r14113, %r14175, %r14122;
	addc.u32     %r14114, 0, 0;
	
	// end inline asm
	// begin inline asm
	add.cc.u32   %r14123, %r14079, %r14110;
	addc.cc.u32  %r14124, %r14080, %r14111;
	addc.cc.u32  %r14125, %r14081, %r14112;
	addc.cc.u32  %r14126, %r14082, %r14113;
	addc.cc.u32  %r14127, %r14083, %r14114;
	addc.cc.u32  %r14128, %r14084, 0;
	addc.cc.u32  %r14129, %r14085, 0;
	addc.cc.u32  %r14130, %r14086, 0;
	addc.u32     %r14131, 0, 0;
	
	// end inline asm
	// begin inline asm
	add.cc.u32   %r14145, %r13907, %r14123;
	addc.cc.u32  %r14146, %r13908, %r14124;
	addc.cc.u32  %r14147, %r13943, %r14125;
	addc.cc.u32  %r14148, %r13944, %r14126;
	addc.cc.u32  %r14149, %r13979, %r14127;
	addc.cc.u32  %r14150, %r13980, %r14128;
	addc.cc.u32  %r14151, %r14015, %r14129;
	addc.cc.u32  %r14152, %r14016, %r14130;
	addc.cc.u32  %r14153, %r14175, %r14131;
	addc.cc.u32  %r14154, %r14175, %r14175;
	addc.u32     %r14155, 0, 0;
	
	// end inline asm
	cvt.u64.u32 	%rd6229, %r14146;
	shl.b64 	%rd6230, %rd6229, 32;
	cvt.u64.u32 	%rd6231, %r14145;
	or.b64  	%rd7100, %rd6230, %rd6231;
	cvt.u64.u32 	%rd6232, %r14148;
	shl.b64 	%rd6233, %rd6232, 32;
	cvt.u64.u32 	%rd6234, %r14147;
	or.b64  	%rd7101, %rd6233, %rd6234;
	cvt.u64.u32 	%rd6235, %r14150;
	shl.b64 	%rd6236, %rd6235, 32;
	cvt.u64.u32 	%rd6237, %r14149;
	or.b64  	%rd7102, %rd6236, %rd6237;
	cvt.u64.u32 	%rd6238, %r14152;
	shl.b64 	%rd6239, %rd6238, 32;
	cvt.u64.u32 	%rd6240, %r14151;
	or.b64  	%rd7103, %rd6239, %rd6240;
	cvt.u64.u32 	%rd6241, %r14154;
	shl.b64 	%rd6242, %rd6241, 32;
	cvt.u64.u32 	%rd6243, %r14153;
	or.b64  	%rd7104, %rd6242, %rd6243;
$L__BB0_150:
	setp.ne.s64 	%p188, %rd7104, 0;
	@%p188 bra 	$L__BB0_153;
	and.b64  	%rd6244, %rd7103, %rd7102;
	and.b64  	%rd6245, %rd6244, %rd7101;
	setp.eq.s64 	%p189, %rd6245, -1;
	setp.gt.u64 	%p190, %rd7100, -4294968274;
	and.pred  	%p191, %p189, %p190;
	@%p191 bra 	$L__BB0_153;
	ld.param.u64 	%rd6846, [_Z7_ModInvPKmPm_param_1];
	cvta.to.local.u64 	%rd6246, %rd6846;
	st.local.u64 	[%rd6246], %rd7100;
	st.local.u64 	[%rd6246+8], %rd7101;
	st.local.u64 	[%rd6246+16], %rd7102;
	st.local.u64 	[%rd6246+24], %rd7103;
	ret;
$L__BB0_153:
	cvt.u32.u64 	%r14197, %rd7100;
	{ .reg .b32 tmp; mov.b64 {tmp, %r14198}, %rd7100; }
	cvt.u32.u64 	%r14199, %rd7101;
	{ .reg .b32 tmp; mov.b64 {tmp, %r14200}, %rd7101; }
	cvt.u32.u64 	%r14201, %rd7102;
	{ .reg .b32 tmp; mov.b64 {tmp, %r14202}, %rd7102; }
	cvt.u32.u64 	%r14203, %rd7103;
	{ .reg .b32 tmp; mov.b64 {tmp, %r14204}, %rd7103; }
	mov.b32 	%r14205, -977;
	mov.b32 	%r14206, -2;
	mov.b32 	%r14212, -1;
	// begin inline asm
	sub.cc.u32   %r14188, %r14197, %r14205;
	subc.cc.u32  %r14189, %r14198, %r14206;
	subc.cc.u32  %r14190, %r14199, %r14212;
	subc.cc.u32  %r14191, %r14200, %r14212;
	subc.cc.u32  %r14192, %r14201, %r14212;
	subc.cc.u32  %r14193, %r14202, %r14212;
	subc.cc.u32  %r14194, %r14203, %r14212;
	subc.cc.u32  %r14195, %r14204, %r14212;
	subc.u32     %r14196, 0, 0;
	
	// end inline asm
	cvt.u64.u32 	%rd6247, %r14189;
	shl.b64 	%rd6248, %rd6247, 32;
	cvt.u64.u32 	%rd6249, %r14188;
	or.b64  	%rd7100, %rd6248, %rd6249;
	cvt.u64.u32 	%rd6250, %r14191;
	shl.b64 	%rd6251, %rd6250, 32;
	cvt.u64.u32 	%rd6252, %r14190;
	or.b64  	%rd7101, %rd6251, %rd6252;
	cvt.u64.u32 	%rd6253, %r14193;
	shl.b64 	%rd6254, %rd6253, 32;
	cvt.u64.u32 	%rd6255, %r14192;
	or.b64  	%rd7102, %rd6254, %rd6255;
	cvt.u64.u32 	%rd6256, %r14195;
	shl.b64 	%rd6257, %rd6256, 32;
	cvt.u64.u32 	%rd6258, %r14194;
	or.b64  	%rd7103, %rd6257, %rd6258;
	and.b32  	%r14213, %r14196, 1;
	cvt.u64.u32 	%rd6259, %r14213;
	sub.s64 	%rd7104, %rd7104, %rd6259;
	bra.uni 	$L__BB0_150;
$L__BB0_154:
	cvt.u32.u64 	%r15367, %rd6847;
	{ .reg .b32 tmp; mov.b64 {tmp, %r15368}, %rd6847; }
	cvt.u32.u64 	%r15369, %rd6848;
	{ .reg .b32 tmp; mov.b64 {tmp, %r15370}, %rd6848; }
	cvt.u32.u64 	%r15371, %rd6849;
	{ .reg .b32 tmp; mov.b64 {tmp, %r15372}, %rd6849; }
	cvt.u32.u64 	%r15373, %rd6850;
	{ .reg .b32 tmp; mov.b64 {tmp, %r15374}, %rd6850; }
	mov.b32 	%r15375, -977;
	mov.b32 	%r15376, -2;
	mov.b32 	%r15382, -1;
	// begin inline asm
	sub.cc.u32   %r15358, %r15367, %r15375;
	subc.cc.u32  %r15359, %r15368, %r15376;
	subc.cc.u32  %r15360, %r15369, %r15382;
	subc.cc.u32  %r15361, %r15370, %r15382;
	subc.cc.u32  %r15362, %r15371, %r15382;
	subc.cc.u32  %r15363, %r15372, %r15382;
	subc.cc.u32  %r15364, %r15373, %r15382;
	subc.cc.u32  %r15365, %r15374, %r15382;
	subc.u32     %r15366, 0, 0;
	
	// end inline asm
	cvt.u64.u32 	%rd6832, %r15359;
	shl.b64 	%rd6833, %rd6832, 32;
	cvt.u64.u32 	%rd6834, %r15358;
	or.b64  	%rd6847, %rd6833, %rd6834;
	cvt.u64.u32 	%rd6835, %r15361;
	shl.b64 	%rd6836, %rd6835, 32;
	cvt.u64.u32 	%rd6837, %r15360;
	or.b64  	%rd6848, %rd6836, %rd6837;
	cvt.u64.u32 	%rd6838, %r15363;
	shl.b64 	%rd6839, %rd6838, 32;
	cvt.u64.u32 	%rd6840, %r15362;
	or.b64  	%rd6849, %rd6839, %rd6840;
	cvt.u64.u32 	%rd6841, %r15365;
	shl.b64 	%rd6842, %rd6841, 32;
	cvt.u64.u32 	%rd6843, %r15364;
	or.b64  	%rd6850, %rd6842, %rd6843;
	and.b32  	%r15383, %r15366, 1;
	cvt.u64.u32 	%rd6844, %r15383;
	sub.s64 	%rd6851, %rd6851, %rd6844;
	bra.uni 	$L__BB0_1;
$L__BB0_155:
	cvt.u32.u64 	%r15341, %rd22;
	{ .reg .b32 tmp; mov.b64 {tmp, %r15342}, %rd22; }
	cvt.u32.u64 	%r15343, %rd23;
	{ .reg .b32 tmp; mov.b64 {tmp, %r15344}, %rd23; }
	cvt.u32.u64 	%r15345, %rd24;
	{ .reg .b32 tmp; mov.b64 {tmp, %r15346}, %rd24; }
	cvt.u32.u64 	%r15347, %rd25;
	{ .reg .b32 tmp; mov.b64 {tmp, %r15348}, %rd25; }
	mov.b32 	%r15349, -977;
	mov.b32 	%r15350, -2;
	mov.b32 	%r15356, -1;
	// begin inline asm
	sub.cc.u32   %r15332, %r15341, %r15349;
	subc.cc.u32  %r15333, %r15342, %r15350;
	subc.cc.u32  %r15334, %r15343, %r15356;
	subc.cc.u32  %r15335, %r15344, %r15356;
	subc.cc.u32  %r15336, %r15345, %r15356;
	subc.cc.u32  %r15337, %r15346, %r15356;
	subc.cc.u32  %r15338, %r15347, %r15356;
	subc.cc.u32  %r15339, %r15348, %r15356;
	subc.u32     %r15340, 0, 0;
	
	// end inline asm
	cvt.u64.u32 	%rd6819, %r15333;
	shl.b64 	%rd6820, %rd6819, 32;
	cvt.u64.u32 	%rd6821, %r15332;
	or.b64  	%rd22, %rd6820, %rd6821;
	cvt.u64.u32 	%rd6822, %r15335;
	shl.b64 	%rd6823, %rd6822, 32;
	cvt.u64.u32 	%rd6824, %r15334;
	or.b64  	%rd23, %rd6823, %rd6824;
	cvt.u64.u32 	%rd6825, %r15337;
	shl.b64 	%rd6826, %rd6825, 32;
	cvt.u64.u32 	%rd6827, %r15336;
	or.b64  	%rd24, %rd6826, %rd6827;
	cvt.u64.u32 	%rd6828, %r15339;
	shl.b64 	%rd6829, %rd6828, 32;
	cvt.u64.u32 	%rd6830, %r15338;
	or.b64  	%rd25, %rd6829, %rd6830;
	and.b32  	%r15357, %r15340, 1;
	cvt.u64.u32 	%rd6831, %r15357;
	sub.s64 	%rd6856, %rd6856, %rd6831;
	bra.uni 	$L__BB0_4;
$L__BB0_156:
	cvt.u32.u64 	%r15315, %rd6857;
	{ .reg .b32 tmp; mov.b64 {tmp, %r15316}, %rd6857; }
	cvt.u32.u64 	%r15317, %rd6858;
	{ .reg .b32 tmp; mov.b64 {tmp, %r15318}, %rd6858; }
	cvt.u32.u64 	%r15319, %rd6859;
	{ .reg .b32 tmp; mov.b64 {tmp, %r15320}, %rd6859; }
	cvt.u32.u64 	%r15321, %rd6860;
	{ .reg .b32 tmp; mov.b64 {tmp, %r15322}, %rd6860; }
	mov.b32 	%r15323, -977;
	mov.b32 	%r15324, -2;
	mov.b32 	%r15330, -1;
	// begin inline asm
	sub.cc.u32   %r15306, %r15315, %r15323;
	subc.cc.u32  %r15307, %r15316, %r15324;
	subc.cc.u32  %r15308, %r15317, %r15330;
	subc.cc.u32  %r15309, %r15318, %r15330;
	subc.cc.u32  %r15310, %r15319, %r15330;
	subc.cc.u32  %r15311, %r15320, %r15330;
	subc.cc.u32  %r15312, %r15321, %r15330;
	subc.cc.u32  %r15313, %r15322, %r15330;
	subc.u32     %r15314, 0, 0;
	
	// end inline asm
	cvt.u64.u32 	%rd6806, %r15307;
	shl.b64 	%rd6807, %rd6806, 32;
	cvt.u64.u32 	%rd6808, %r15306;
	or.b64  	%rd6857, %rd6807, %rd6808;
	cvt.u64.u32 	%rd6809, %r15309;
	shl.b64 	%rd6810, %rd6809, 32;
	cvt.u64.u32 	%rd6811, %r15308;
	or.b64  	%rd6858, %rd6810, %rd6811;
	cvt.u64.u32 	%rd6812, %r15311;
	shl.b64 	%rd6813, %rd6812, 32;
	cvt.u64.u32 	%rd6814, %r15310;
	or.b64  	%rd6859, %rd6813, %rd6814;
	cvt.u64.u32 	%rd6815, %r15313;
	shl.b64 	%rd6816, %rd6815, 32;
	cvt.u64.u32 	%rd6817, %r15312;
	or.b64  	%rd6860, %rd6816, %rd6817;
	and.b32  	%r15331, %r15314, 1;
	cvt.u64.u32 	%rd6818, %r15331;
	sub.s64 	%rd6861, %rd6861, %rd6818;
	bra.uni 	$L__BB0_7;
$L__BB0_157:
	cvt.u32.u64 	%r15289, %rd52;
	{ .reg .b32 tmp; mov.b64 {tmp, %r15290}, %rd52; }
	cvt.u32.u64 	%r15291, %rd53;
	{ .reg .b32 tmp; mov.b64 {tmp, %r15292}, %rd53; }
	cvt.u32.u64 	%r15293, %rd54;
	{ .reg .b32 tmp; mov.b64 {tmp, %r15294}, %rd54; }
	cvt.u32.u64 	%r15295, %rd55;
	{ .reg .b32 tmp; mov.b64 {tmp, %r15296}, %rd55; }
	mov.b32 	%r15297, -977;
	mov.b32 	%r15298, -2;
	mov.b32 	%r15304, -1;
	// begin inline asm
	sub.cc.u32   %r15280, %r15289, %r15297;
	subc.cc.u32  %r15281, %r15290, %r15298;
	subc.cc.u32  %r15282, %r15291, %r15304;
	subc.cc.u32  %r15283, %r15292, %r15304;
	subc.cc.u32  %r15284, %r15293, %r15304;
	subc.cc.u32  %r15285, %r15294, %r15304;
	subc.cc.u32  %r15286, %r15295, %r15304;
	subc.cc.u32  %r15287, %r15296, %r15304;
	subc.u32     %r15288, 0, 0;
	
	// end inline asm
	cvt.u64.u32 	%rd6793, %r15281;
	shl.b64 	%rd6794, %rd6793, 32;
	cvt.u64.u32 	%rd6795, %r15280;
	or.b64  	%rd52, %rd6794, %rd6795;
	cvt.u64.u32 	%rd6796, %r15283;
	shl.b64 	%rd6797, %rd6796, 32;
	cvt.u64.u32 	%rd6798, %r15282;
	or.b64  	%rd53, %rd6797, %rd6798;
	cvt.u64.u32 	%rd6799, %r15285;
	shl.b64 	%rd6800, %rd6799, 32;
	cvt.u64.u32 	%rd6801, %r15284;
	or.b64  	%rd54, %rd6800, %rd6801;
	cvt.u64.u32 	%rd6802, %r15287;
	shl.b64 	%rd6803, %rd6802, 32;
	cvt.u64.u32 	%rd6804, %r15286;
	or.b64  	%rd55, %rd6803, %rd6804;
	and.b32  	%r15305, %r15288, 1;
	cvt.u64.u32 	%rd6805, %r15305;
	sub.s64 	%rd6866, %rd6866, %rd6805;
	bra.uni 	$L__BB0_10;
$L__BB0_158:
	cvt.u32.u64 	%r15263, %rd6867;
	{ .reg .b32 tmp; mov.b64 {tmp, %r15264}, %rd6867; }
	cvt.u32.u64 	%r15265, %rd6868;
	{ .reg .b32 tmp; mov.b64 {tmp, %r15266}, %rd6868; }
	cvt.u32.u64 	%r15267, %rd6869;
	{ .reg .b32 tmp; mov.b64 {tmp, %r15268}, %rd6869; }
	cvt.u32.u64 	%r15269, %rd6870;
	{ .reg .b32 tmp; mov.b64 {tmp, %r15270}, %rd6870; }
	mov.b32 	%r15271, -977;
	mov.b32 	%r15272, -2;
	mov.b32 	%r15278, -1;
	// begin inline asm
	sub.cc.u32   %r15254, %r15263, %r15271;
	subc.cc.u32  %r15255, %r15264, %r15272;
	subc.cc.u32  %r15256, %r15265, %r15278;
	subc.cc.u32  %r15257, %r15266, %r15278;
	subc.cc.u32  %r15258, %r15267, %r15278;
	subc.cc.u32  %r15259, %r15268, %r15278;
	subc.cc.u32  %r15260, %r15269, %r15278;
	subc.cc.u32  %r15261, %r15270, %r15278;
	subc.u32     %r15262, 0, 0;
	
	// end inline asm
	cvt.u64.u32 	%rd6780, %r15255;
	shl.b64 	%rd6781, %rd6780, 32;
	cvt.u64.u32 	%rd6782, %r15254;
	or.b64  	%rd6867, %rd6781, %rd6782;
	cvt.u64.u32 	%rd6783, %r15257;
	shl.b64 	%rd6784, %rd6783, 32;
	cvt.u64.u32 	%rd6785, %r15256;
	or.b64  	%rd6868, %rd6784, %rd6785;
	cvt.u64.u32 	%rd6786, %r15259;
	shl.b64 	%rd6787, %rd6786, 32;
	cvt.u64.u32 	%rd6788, %r15258;
	or.b64  	%rd6869, %rd6787, %rd6788;
	cvt.u64.u32 	%rd6789, %r15261;
	shl.b64 	%rd6790, %rd6789, 32;
	cvt.u64.u32 	%rd6791, %r15260;
	or.b64  	%rd6870, %rd6790, %rd6791;
	and.b32  	%r15279, %r15262, 1;
	cvt.u64.u32 	%rd6792, %r15279;
	sub.s64 	%rd6871, %rd6871, %rd6792;
	bra.uni 	$L__BB0_13;
$L__BB0_159:
	cvt.u32.u64 	%r15237, %rd6872;
	{ .reg .b32 tmp; mov.b64 {tmp, %r15238}, %rd6872; }
	cvt.u32.u64 	%r15239, %rd6873;
	{ .reg .b32 tmp; mov.b64 {tmp, %r15240}, %rd6873; }
	cvt.u32.u64 	%r15241, %rd6874;
	{ .reg .b32 tmp; mov.b64 {tmp, %r15242}, %rd6874; }
	cvt.u32.u64 	%r15243, %rd6875;
	{ .reg .b32 tmp; mov.b64 {tmp, %r15244}, %rd6875; }
	mov.b32 	%r15245, -977;
	mov.b32 	%r15246, -2;
	mov.b32 	%r15252, -1;
	// begin inline asm
	sub.cc.u32   %r15228, %r15237, %r15245;
	subc.cc.u32  %r15229, %r15238, %r15246;
	subc.cc.u32  %r15230, %r15239, %r15252;
	subc.cc.u32  %r15231, %r15240, %r15252;
	subc.cc.u32  %r15232, %r15241, %r15252;
	subc.cc.u32  %r15233, %r15242, %r15252;
	subc.cc.u32  %r15234, %r15243, %r15252;
	subc.cc.u32  %r15235, %r15244, %r15252;
	subc.u32     %r15236, 0, 0;
	
	// end inline asm
	cvt.u64.u32 	%rd6767, %r15229;
	shl.b64 	%rd6768, %rd6767, 32;
	cvt.u64.u32 	%rd6769, %r15228;
	or.b64  	%rd6872, %rd6768, %rd6769;
	cvt.u64.u32 	%rd6770, %r15231;
	shl.b64 	%rd6771, %rd6770, 32;
	cvt.u64.u32 	%rd6772, %r15230;
	or.b64  	%rd6873, %rd6771, %rd6772;
	cvt.u64.u32 	%rd6773, %r15233;
	shl.b64 	%rd6774, %rd6773, 32;
	cvt.u64.u32 	%rd6775, %r15232;
	or.b64  	%rd6874, %rd6774, %rd6775;
	cvt.u64.u32 	%rd6776, %r15235;
	shl.b64 	%rd6777, %rd6776, 32;
	cvt.u64.u32 	%rd6778, %r15234;
	or.b64  	%rd6875, %rd6777, %rd6778;
	and.b32  	%r15253, %r15236, 1;
	cvt.u64.u32 	%rd6779, %r15253;
	sub.s64 	%rd6876, %rd6876, %rd6779;
	bra.uni 	$L__BB0_16;
$L__BB0_160:
	cvt.u32.u64 	%r15211, %rd6877;
	{ .reg .b32 tmp; mov.b64 {tmp, %r15212}, %rd6877; }
	cvt.u32.u64 	%r15213, %rd6878;
	{ .reg .b32 tmp; mov.b64 {tmp, %r15214}, %rd6878; }
	cvt.u32.u64 	%r15215, %rd6879;
	{ .reg .b32 tmp; mov.b64 {tmp, %r15216}, %rd6879; }
	cvt.u32.u64 	%r15217, %rd6880;
	{ .reg .b32 tmp; mov.b64 {tmp, %r15218}, %rd6880; }
	mov.b32 	%r15219, -977;
	mov.b32 	%r15220, -2;
	mov.b32 	%r15226, -1;
	// begin inline asm
	sub.cc.u32   %r15202, %r15211, %r15219;
	subc.cc.u32  %r15203, %r15212, %r15220;
	subc.cc.u32  %r15204, %r15213, %r15226;
	subc.cc.u32  %r15205, %r15214, %r15226;
	subc.cc.u32  %r15206, %r15215, %r15226;
	subc.cc.u32  %r15207, %r15216, %r15226;
	subc.cc.u32  %r15208, %r15217, %r15226;
	subc.cc.u32  %r15209, %r15218, %r15226;
	subc.u32     %r15210, 0, 0;
	
	// end inline asm
	cvt.u64.u32 	%rd6754, %r15203;
	shl.b64 	%rd6755, %rd6754, 32;
	cvt.u64.u32 	%rd6756, %r15202;
	or.b64  	%rd6877, %rd6755, %rd6756;
	cvt.u64.u32 	%rd6757, %r15205;
	shl.b64 	%rd6758, %rd6757, 32;
	cvt.u64.u32 	%rd6759, %r15204;
	or.b64  	%rd6878, %rd6758, %rd6759;
	cvt.u64.u32 	%rd6760, %r15207;
	shl.b64 	%rd6761, %rd6760, 32;
	cvt.u64.u32 	%rd6762, %r15206;
	or.b64  	%rd6879, %rd6761, %rd6762;
	cvt.u64.u32 	%rd6763, %r15209;
	shl.b64 	%rd6764, %rd6763, 32;
	cvt.u64.u32 	%rd6765, %r15208;
	or.b64  	%rd6880, %rd6764, %rd6765;
	and.b32  	%r15227, %r15210, 1;
	cvt.u64.u32 	%rd6766, %r15227;
	sub.s64 	%rd6881, %rd6881, %rd6766;
	bra.uni 	$L__BB0_19;
$L__BB0_161:
	cvt.u32.u64 	%r15185, %rd6882;
	{ .reg .b32 tmp; mov.b64 {tmp, %r15186}, %rd6882; }
	cvt.u32.u64 	%r15187, %rd6883;
	{ .reg .b32 tmp; mov.b64 {tmp, %r15188}, %rd6883; }
	cvt.u32.u64 	%r15189, %rd6884;
	{ .reg .b32 tmp; mov.b64 {tmp, %r15190}, %rd6884; }
	cvt.u32.u64 	%r15191, %rd6885;
	{ .reg .b32 tmp; mov.b64 {tmp, %r15192}, %rd6885; }
	mov.b32 	%r15193, -977;
	mov.b32 	%r15194, -2;
	mov.b32 	%r15200, -1;
	// begin inline asm
	sub.cc.u32   %r15176, %r15185, %r15193;
	subc.cc.u32  %r15177, %r15186, %r15194;
	subc.cc.u32  %r15178, %r15187, %r15200;
	subc.cc.u32  %r15179, %r15188, %r15200;
	subc.cc.u32  %r15180, %r15189, %r15200;
	subc.cc.u32  %r15181, %r15190, %r15200;
	subc.cc.u32  %r15182, %r15191, %r15200;
	subc.cc.u32  %r15183, %r15192, %r15200;
	subc.u32     %r15184, 0, 0;
	
	// end inline asm
	cvt.u64.u32 	%rd6741, %r15177;
	shl.b64 	%rd6742, %rd6741, 32;
	cvt.u64.u32 	%rd6743, %r15176;
	or.b64  	%rd6882, %rd6742, %rd6743;
	cvt.u64.u32 	%rd6744, %r15179;
	shl.b64 	%rd6745, %rd6744, 32;
	cvt.u64.u32 	%rd6746, %r15178;
	or.b64  	%rd6883, %rd6745, %rd6746;
	cvt.u64.u32 	%rd6747, %r15181;
	shl.b64 	%rd6748, %rd6747, 32;
	cvt.u64.u32 	%rd6749, %r15180;
	or.b64  	%rd6884, %rd6748, %rd6749;
	cvt.u64.u32 	%rd6750, %r15183;
	shl.b64 	%rd6751, %rd6750, 32;
	cvt.u64.u32 	%rd6752, %r15182;
	or.b64  	%rd6885, %rd6751, %rd6752;
	and.b32  	%r15201, %r15184, 1;
	cvt.u64.u32 	%rd6753, %r15201;
	sub.s64 	%rd6886, %rd6886, %rd6753;
	bra.uni 	$L__BB0_22;
$L__BB0_162:
	cvt.u32.u64 	%r15159, %rd6887;
	{ .reg .b32 tmp; mov.b64 {tmp, %r15160}, %rd6887; }
	cvt.u32.u64 	%r15161, %rd6888;
	{ .reg .b32 tmp; mov.b64 {tmp, %r15162}, %rd6888; }
	cvt.u32.u64 	%r15163, %rd6889;
	{ .reg .b32 tmp; mov.b64 {tmp, %r15164}, %rd6889; }
	cvt.u32.u64 	%r15165, %rd6890;
	{ .reg .b32 tmp; mov.b64 {tmp, %r15166}, %rd6890; }
	mov.b32 	%r15167, -977;
	mov.b32 	%r15168, -2;
	mov.b32 	%r15174, -1;
	// begin inline asm
	sub.cc.u32   %r15150, %r15159, %r15167;
	subc.cc.u32  %r15151, %r15160, %r15168;
	subc.cc.u32  %r15152, %r15161, %r15174;
	subc.cc.u32  %r15153, %r15162, %r15174;
	subc.cc.u32  %r15154, %r15163, %r15174;
	subc.cc.u32  %r15155, %r15164, %r15174;
	subc.cc.u32  %r15156, %r15165, %r15174;
	subc.cc.u32  %r15157, %r15166, %r15174;
	subc.u32     %r15158, 0, 0;
	
	// end inline asm
	cvt.u64.u32 	%rd6728, %r15151;
	shl.b64 	%rd6729, %rd6728, 32;
	cvt.u64.u32 	%rd6730, %r15150;
	or.b64  	%rd6887, %rd6729, %rd6730;
	cvt.u64.u32 	%rd6731, %r15153;
	shl.b64 	%rd6732, %rd6731, 32;
	cvt.u64.u32 	%rd6733, %r15152;
	or.b64  	%rd6888, %rd6732, %rd6733;
	cvt.u64.u32 	%rd6734, %r15155;
	shl.b64 	%rd6735, %rd6734, 32;
	cvt.u64.u32 	%rd6736, %r15154;
	or.b64  	%rd6889, %rd6735, %rd6736;
	cvt.u64.u32 	%rd6737, %r15157;
	shl.b64 	%rd6738, %rd6737, 32;
	cvt.u64.u32 	%rd6739, %r15156;
	or.b64  	%rd6890, %rd6738, %rd6739;
	and.b32  	%r15175, %r15158, 1;
	cvt.u64.u32 	%rd6740, %r15175;
	sub.s64 	%rd6891, %rd6891, %rd6740;
	bra.uni 	$L__BB0_25;
$L__BB0_163:
	cvt.u32.u64 	%r15133, %rd6892;
	{ .reg .b32 tmp; mov.b64 {tmp, %r15134}, %rd6892; }
	cvt.u32.u64 	%r15135, %rd6893;
	{ .reg .b32 tmp; mov.b64 {tmp, %r15136}, %rd6893; }
	cvt.u32.u64 	%r15137, %rd6894;
	{ .reg .b32 tmp; mov.b64 {tmp, %r15138}, %rd6894; }
	cvt.u32.u64 	%r15139, %rd6895;
	{ .reg .b32 tmp; mov.b64 {tmp, %r15140}, %rd6895; }
	mov.b32 	%r15141, -977;
	mov.b32 	%r15142, -2;
	mov.b32 	%r15148, -1;
	// begin inline asm
	sub.cc.u32   %r15124, %r15133, %r15141;
	subc.cc.u32  %r15125, %r15134, %r15142;
	subc.cc.u32  %r15126, %r15135, %r15148;
	subc.cc.u32  %r15127, %r15136, %r15148;
	subc.cc.u32  %r15128, %r15137, %r15148;
	subc.cc.u32  %r15129, %r15138, %r15148;
	subc.cc.u32  %r15130, %r15139, %r15148;
	subc.cc.u32  %r15131, %r15140, %r15148;
	subc.u32     %r15132, 0, 0;
	
	// end inline asm
	cvt.u64.u32 	%rd6715, %r15125;
	shl.b64 	%rd6716, %rd6715, 32;
	cvt.u64.u32 	%rd6717, %r15124;
	or.b64  	%rd6892, %rd6716, %rd6717;
	cvt.u64.u32 	%rd6718, %r15127;
	shl.b64 	%rd6719, %rd6718, 32;
	cvt.u64.u32 	%rd6720, %r15126;
	or.b64  	%rd6893, %rd6719, %rd6720;
	cvt.u64.u32 	%rd6721, %r15129;
	shl.b64 	%rd6722, %rd6721, 32;
	cvt.u64.u32 	%rd6723, %r15128;
	or.b64  	%rd6894, %rd6722, %rd6723;
	cvt.u64.u32 	%rd6724, %r15131;
	shl.b64 	%rd6725, %rd6724, 32;
	cvt.u64.u32 	%rd6726, %r15130;
	or.b64  	%rd6895, %rd6725, %rd6726;
	and.b32  	%r15149, %r15132, 1;
	cvt.u64.u32 	%rd6727, %r15149;
	sub.s64 	%rd6896, %rd6896, %rd6727;
	bra.uni 	$L__BB0_28;
$L__BB0_164:
	cvt.u32.u64 	%r15107, %rd6897;
	{ .reg .b32 tmp; mov.b64 {tmp, %r15108}, %rd6897; }
	cvt.u32.u64 	%r15109, %rd6898;
	{ .reg .b32 tmp; mov.b64 {tmp, %r15110}, %rd6898; }
	cvt.u32.u64 	%r15111, %rd6899;
	{ .reg .b32 tmp; mov.b64 {tmp, %r15112}, %rd6899; }
	cvt.u32.u64 	%r15113, %rd6900;
	{ .reg .b32 tmp; mov.b64 {tmp, %r15114}, %rd6900; }
	mov.b32 	%r15115, -977;
	mov.b32 	%r15116, -2;
	mov.b32 	%r15122, -1;
	// begin inline asm
	sub.cc.u32   %r15098, %r15107, %r15115;
	subc.cc.u32  %r15099, %r15108, %r15116;
	subc.cc.u32  %r15100, %r15109, %r15122;
	subc.cc.u32  %r15101, %r15110, %r15122;
	subc.cc.u32  %r15102, %r15111, %r15122;
	subc.cc.u32  %r15103, %r15112, %r15122;
	subc.cc.u32  %r15104, %r15113, %r15122;
	subc.cc.u32  %r15105, %r15114, %r15122;
	subc.u32     %r15106, 0, 0;
	
	// end inline asm
	cvt.u64.u32 	%rd6702, %r15099;
	shl.b64 	%rd6703, %rd6702, 32;
	cvt.u64.u32 	%rd6704, %r15098;
	or.b64  	%rd6897, %rd6703, %rd6704;
	cvt.u64.u32 	%rd6705, %r15101;
	shl.b64 	%rd6706, %rd6705, 32;
	cvt.u64.u32 	%rd6707, %r15100;
	or.b64  	%rd6898, %rd6706, %rd6707;
	cvt.u64.u32 	%rd6708, %r15103;
	shl.b64 	%rd6709, %rd6708, 32;
	cvt.u64.u32 	%rd6710, %r15102;
	or.b64  	%rd6899, %rd6709, %rd6710;
	cvt.u64.u32 	%rd6711, %r15105;
	shl.b64 	%rd6712, %rd6711, 32;
	cvt.u64.u32 	%rd6713, %r15104;
	or.b64  	%rd6900, %rd6712, %rd6713;
	and.b32  	%r15123, %r15106, 1;
	cvt.u64.u32 	%rd6714, %r15123;
	sub.s64 	%rd6901, %rd6901, %rd6714;
	bra.uni 	$L__BB0_31;
$L__BB0_165:
	cvt.u32.u64 	%r15081, %rd6902;
	{ .reg .b32 tmp; mov.b64 {tmp, %r15082}, %rd6902; }
	cvt.u32.u64 	%r15083, %rd6903;
	{ .reg .b32 tmp; mov.b64 {tmp, %r15084}, %rd6903; }
	cvt.u32.u64 	%r15085, %rd6904;
	{ .reg .b32 tmp; mov.b64 {tmp, %r15086}, %rd6904; }
	cvt.u32.u64 	%r15087, %rd6905;
	{ .reg .b32 tmp; mov.b64 {tmp, %r15088}, %rd6905; }
	mov.b32 	%r15089, -977;
	mov.b32 	%r15090, -2;
	mov.b32 	%r15096, -1;
	// begin inline asm
	sub.cc.u32   %r15072, %r15081, %r15089;
	subc.cc.u32  %r15073, %r15082, %r15090;
	subc.cc.u32  %r15074, %r15083, %r15096;
	subc.cc.u32  %r15075, %r15084, %r15096;
	subc.cc.u32  %r15076, %r15085, %r15096;
	subc.cc.u32  %r15077, %r15086, %r15096;
	subc.cc.u32  %r15078, %r15087, %r15096;
	subc.cc.u32  %r15079, %r15088, %r15096;
	subc.u32     %r15080, 0, 0;
	
	// end inline asm
	cvt.u64.u32 	%rd6689, %r15073;
	shl.b64 	%rd6690, %rd6689, 32;
	cvt.u64.u32 	%rd6691, %r15072;
	or.b64  	%rd6902, %rd6690, %rd6691;
	cvt.u64.u32 	%rd6692, %r15075;
	shl.b64 	%rd6693, %rd6692, 32;
	cvt.u64.u32 	%rd6694, %r15074;
	or.b64  	%rd6903, %rd6693, %rd6694;
	cvt.u64.u32 	%rd6695, %r15077;
	shl.b64 	%rd6696, %rd6695, 32;
	cvt.u64.u32 	%rd6697, %r15076;
	or.b64  	%rd6904, %rd6696, %rd6697;
	cvt.u64.u32 	%rd6698, %r15079;
	shl.b64 	%rd6699, %rd6698, 32;
	cvt.u64.u32 	%rd6700, %r15078;
	or.b64  	%rd6905, %rd6699, %rd6700;
	and.b32  	%r15097, %r15080, 1;
	cvt.u64.u32 	%rd6701, %r15097;
	sub.s64 	%rd6906, %rd6906, %rd6701;
	bra.uni 	$L__BB0_34;
$L__BB0_166:
	cvt.u32.u64 	%r15055, %rd6907;
	{ .reg .b32 tmp; mov.b64 {tmp, %r15056}, %rd6907; }
	cvt.u32.u64 	%r15057, %rd6908;
	{ .reg .b32 tmp; mov.b64 {tmp, %r15058}, %rd6908; }
	cvt.u32.u64 	%r15059, %rd6909;
	{ .reg .b32 tmp; mov.b64 {tmp, %r15060}, %rd6909; }
	cvt.u32.u64 	%r15061, %rd6910;
	{ .reg .b32 tmp; mov.b64 {tmp, %r15062}, %rd6910; }
	mov.b32 	%r15063, -977;
	mov.b32 	%r15064, -2;
	mov.b32 	%r15070, -1;
	// begin inline asm
	sub.cc.u32   %r15046, %r15055, %r15063;
	subc.cc.u32  %r15047, %r15056, %r15064;
	subc.cc.u32  %r15048, %r15057, %r15070;
	subc.cc.u32  %r15049, %r15058, %r15070;
	subc.cc.u32  %r15050, %r15059, %r15070;
	subc.cc.u32  %r15051, %r15060, %r15070;
	subc.cc.u32  %r15052, %r15061, %r15070;
	subc.cc.u32  %r15053, %r15062, %r15070;
	subc.u32     %r15054, 0, 0;
	
	// end inline asm
	cvt.u64.u32 	%rd6676, %r15047;
	shl.b64 	%rd6677, %rd6676, 32;
	cvt.u64.u32 	%rd6678, %r15046;
	or.b64  	%rd6907, %rd6677, %rd6678;
	cvt.u64.u32 	%rd6679, %r15049;
	shl.b64 	%rd6680, %rd6679, 32;
	cvt.u64.u32 	%rd6681, %r15048;
	or.b64  	%rd6908, %rd6680, %rd6681;
	cvt.u64.u32 	%rd6682, %r15051;
	shl.b64 	%rd6683, %rd6682, 32;
	cvt.u64.u32 	%rd6684, %r15050;
	or.b64  	%rd6909, %rd6683, %rd6684;
	cvt.u64.u32 	%rd6685, %r15053;
	shl.b64 	%rd6686, %rd6685, 32;
	cvt.u64.u32 	%rd6687, %r15052;
	or.b64  	%rd6910, %rd6686, %rd6687;
	and.b32  	%r15071, %r15054, 1;
	cvt.u64.u32 	%rd6688, %r15071;
	sub.s64 	%rd6911, %rd6911, %rd6688;
	bra.uni 	$L__BB0_37;
$L__BB0_167:
	cvt.u32.u64 	%r15029, %rd6912;
	{ .reg .b32 tmp; mov.b64 {tmp, %r15030}, %rd6912; }
	cvt.u32.u64 	%r15031, %rd6913;
	{ .reg .b32 tmp; mov.b64 {tmp, %r15032}, %rd6913; }
	cvt.u32.u64 	%r15033, %rd6914;
	{ .reg .b32 tmp; mov.b64 {tmp, %r15034}, %rd6914; }
	cvt.u32.u64 	%r15035, %rd6915;
	{ .reg .b32 tmp; mov.b64 {tmp, %r15036}, %rd6915; }
	mov.b32 	%r15037, -977;
	mov.b32 	%r15038, -2;
	mov.b32 	%r15044, -1;
	// begin inline asm
	sub.cc.u32   %r15020, %r15029, %r15037;
	subc.cc.u32  %r15021, %r15030, %r15038;
	subc.cc.u32  %r15022, %r15031, %r15044;
	subc.cc.u32  %r15023, %r15032, %r15044;
	subc.cc.u32  %r15024, %r15033, %r15044;
	subc.cc.u32  %r15025, %r15034, %r15044;
	subc.cc.u32  %r15026, %r15035, %r15044;
	subc.cc.u32  %r15027, %r15036, %r15044;
	subc.u32     %r15028, 0, 0;
	
	// end inline asm
	cvt.u64.u32 	%rd6663, %r15021;
	shl.b64 	%rd6664, %rd6663, 32;
	cvt.u64.u32 	%rd6665, %r15020;
	or.b64  	%rd6912, %rd6664, %rd6665;
	cvt.u64.u32 	%rd6666, %r15023;
	shl.b64 	%rd6667, %rd6666, 32;
	cvt.u64.u32 	%rd6668, %r15022;
	or.b64  	%rd6913, %rd6667, %rd6668;
	cvt.u64.u32 	%rd6669, %r15025;
	shl.b64 	%rd6670, %rd6669, 32;
	cvt.u64.u32 	%rd6671, %r15024;
	or.b64  	%rd6914, %rd6670, %rd6671;
	cvt.u64.u32 	%rd6672, %r15027;
	shl.b64 	%rd6673, %rd6672, 32;
	cvt.u64.u32 	%rd6674, %r15026;
	or.b64  	%rd6915, %rd6673, %rd6674;
	and.b32  	%r15045, %r15028, 1;
	cvt.u64.u32 	%rd6675, %r15045;
	sub.s64 	%rd6916, %rd6916, %rd6675;
	bra.uni 	$L__BB0_40;
$L__BB0_168:
	cvt.u32.u64 	%r15003, %rd6917;
	{ .reg .b32 tmp; mov.b64 {tmp, %r15004}, %rd6917; }
	cvt.u32.u64 	%r15005, %rd6918;
	{ .reg .b32 tmp; mov.b64 {tmp, %r15006}, %rd6918; }
	cvt.u32.u64 	%r15007, %rd6919;
	{ .reg .b32 tmp; mov.b64 {tmp, %r15008}, %rd6919; }
	cvt.u32.u64 	%r15009, %rd6920;
	{ .reg .b32 tmp; mov.b64 {tmp, %r15010}, %rd6920; }
	mov.b32 	%r15011, -977;
	mov.b32 	%r15012, -2;
	mov.b32 	%r15018, -1;
	// begin inline asm
	sub.cc.u32   %r14994, %r15003, %r15011;
	subc.cc.u32  %r14995, %r15004, %r15012;
	subc.cc.u32  %r14996, %r15005, %r15018;
	subc.cc.u32  %r14997, %r15006, %r15018;
	subc.cc.u32  %r14998, %r15007, %r15018;
	subc.cc.u32  %r14999, %r15008, %r15018;
	subc.cc.u32  %r15000, %r15009, %r15018;
	subc.cc.u32  %r15001, %r15010, %r15018;
	subc.u32     %r15002, 0, 0;
	
	// end inline asm
	cvt.u64.u32 	%rd6650, %r14995;
	shl.b64 	%rd6651, %rd6650, 32;
	cvt.u64.u32 	%rd6652, %r14994;
	or.b64  	%rd6917, %rd6651, %rd6652;
	cvt.u64.u32 	%rd6653, %r14997;
	shl.b64 	%rd6654, %rd6653, 32;
	cvt.u64.u32 	%rd6655, %r14996;
	or.b64  	%rd6918, %rd6654, %rd6655;
	cvt.u64.u32 	%rd6656, %r14999;
	shl.b64 	%rd6657, %rd6656, 32;
	cvt.u64.u32 	%rd6658, %r14998;
	or.b64  	%rd6919, %rd6657, %rd6658;
	cvt.u64.u32 	%rd6659, %r15001;
	shl.b64 	%rd6660, %rd6659, 32;
	cvt.u64.u32 	%rd6661, %r15000;
	or.b64  	%rd6920, %rd6660, %rd6661;
	and.b32  	%r15019, %r15002, 1;
	cvt.u64.u32 	%rd6662, %r15019;
	sub.s64 	%rd6921, %rd6921, %rd6662;
	bra.uni 	$L__BB0_43;
$L__BB0_169:
	cvt.u32.u64 	%r14977, %rd6931;
	{ .reg .b32 tmp; mov.b64 {tmp, %r14978}, %rd6931; }
	cvt.u32.u64 	%r14979, %rd6932;
	{ .reg .b32 tmp; mov.b64 {tmp, %r14980}, %rd6932; }
	cvt.u32.u64 	%r14981, %rd6933;
	{ .reg .b32 tmp; mov.b64 {tmp, %r14982}, %rd6933; }
	cvt.u32.u64 	%r14983, %rd6934;
	{ .reg .b32 tmp; mov.b64 {tmp, %r14984}, %rd6934; }
	mov.b32 	%r14985, -977;
	mov.b32 	%r14986, -2;
	mov.b32 	%r14992, -1;
	// begin inline asm
	sub.cc.u32   %r14968, %r14977, %r14985;
	subc.cc.u32  %r14969, %r14978, %r14986;
	subc.cc.u32  %r14970, %r14979, %r14992;
	subc.cc.u32  %r14971, %r14980, %r14992;
	subc.cc.u32  %r14972, %r14981, %r14992;
	subc.cc.u32  %r14973, %r14982, %r14992;
	subc.cc.u32  %r14974, %r14983, %r14992;
	subc.cc.u32  %r14975, %r14984, %r14992;
	subc.u32     %r14976, 0, 0;
	
	// end inline asm
	cvt.u64.u32 	%rd6637, %r14969;
	shl.b64 	%rd6638, %rd6637, 32;
	cvt.u64.u32 	%rd6639, %r14968;
	or.b64  	%rd6931, %rd6638, %rd6639;
	cvt.u64.u32 	%rd6640, %r14971;
	shl.b64 	%rd6641, %rd6640, 32;
	cvt.u64.u32 	%rd6642, %r14970;
	or.b64  	%rd6932, %rd6641, %rd6642;
	cvt.u64.u32 	%rd6643, %r14973;
	shl.b64 	%rd6644, %rd6643, 32;
	cvt.u64.u32 	%rd6645, %r14972;
	or.b64  	%rd6933, %rd6644, %rd6645;
	cvt.u64.u32 	%rd6646, %r14975;
	shl.b64 	%rd6647, %rd6646, 32;
	cvt.u64.u32 	%rd6648, %r14974;
	or.b64  	%rd6934, %rd6647, %rd6648;
	and.b32  	%r14993, %r14976, 1;
	cvt.u64.u32 	%rd6649, %r14993;
	sub.s64 	%rd6926, %rd6926, %rd6649;
	bra.uni 	$L__BB0_46;
$L__BB0_170:
	cvt.u32.u64 	%r14951, %rd6931;
	{ .reg .b32 tmp; mov.b64 {tmp, %r14952}, %rd6931; }
	cvt.u32.u64 	%r14953, %rd6932;
	{ .reg .b32 tmp; mov.b64 {tmp, %r14954}, %rd6932; }
	cvt.u32.u64 	%r14955, %rd6933;
	{ .reg .b32 tmp; mov.b64 {tmp, %r14956}, %rd6933; }
	cvt.u32.u64 	%r14957, %rd6934;
	{ .reg .b32 tmp; mov.b64 {tmp, %r14958}, %rd6934; }
	mov.b32 	%r14959, -977;
	mov.b32 	%r14960, -2;
	mov.b32 	%r14966, -1;
	// begin inline asm
	sub.cc.u32   %r14942, %r14951, %r14959;
	subc.cc.u32  %r14943, %r14952, %r14960;
	subc.cc.u32  %r14944, %r14953, %r14966;
	subc.cc.u32  %r14945, %r14954, %r14966;
	subc.cc.u32  %r14946, %r14955, %r14966;
	subc.cc.u32  %r14947, %r14956, %r14966;
	subc.cc.u32  %r14948, %r14957, %r14966;
	subc.cc.u32  %r14949, %r14958, %r14966;
	subc.u32     %r14950, 0, 0;
	
	// end inline asm
	cvt.u64.u32 	%rd6624, %r14943;
	shl.b64 	%rd6625, %rd6624, 32;
	cvt.u64.u32 	%rd6626, %r14942;
	or.b64  	%rd6931, %rd6625, %rd6626;
	cvt.u64.u32 	%rd6627, %r14945;
	shl.b64 	%rd6628, %rd6627, 32;
	cvt.u64.u32 	%rd6629, %r14944;
	or.b64  	%rd6932, %rd6628, %rd6629;
	cvt.u64.u32 	%rd6630, %r14947;
	shl.b64 	%rd6631, %rd6630, 32;
	cvt.u64.u32 	%rd6632, %r14946;
	or.b64  	%rd6933, %rd6631, %rd6632;
	cvt.u64.u32 	%rd6633, %r14949;
	shl.b64 	%rd6634, %rd6633, 32;
	cvt.u64.u32 	%rd6635, %r14948;
	or.b64  	%rd6934, %rd6634, %rd6635;
	and.b32  	%r14967, %r14950, 1;
	cvt.u64.u32 	%rd6636, %r14967;
	sub.s64 	%rd6935, %rd6935, %rd6636;
	bra.uni 	$L__BB0_50;
$L__BB0_171:
	cvt.u32.u64 	%r14925, %rd6936;
	{ .reg .b32 tmp; mov.b64 {tmp, %r14926}, %rd6936; }
	cvt.u32.u64 	%r14927, %rd6937;
	{ .reg .b32 tmp; mov.b64 {tmp, %r14928}, %rd6937; }
	cvt.u32.u64 	%r14929, %rd6938;
	{ .reg .b32 tmp; mov.b64 {tmp, %r14930}, %rd6938; }
	cvt.u32.u64 	%r14931, %rd6939;
	{ .reg .b32 tmp; mov.b64 {tmp, %r14932}, %rd6939; }
	mov.b32 	%r14933, -977;
	mov.b32 	%r14934, -2;
	mov.b32 	%r14940, -1;
	// begin inline asm
	sub.cc.u32   %r14916, %r14925, %r14933;
	subc.cc.u32  %r14917, %r14926, %r14934;
	subc.cc.u32  %r14918, %r14927, %r14940;
	subc.cc.u32  %r14919, %r14928, %r14940;
	subc.cc.u32  %r14920, %r14929, %r14940;
	subc.cc.u32  %r14921, %r14930, %r14940;
	subc.cc.u32  %r14922, %r14931, %r14940;
	subc.cc.u32  %r14923, %r14932, %r14940;
	subc.u32     %r14924, 0, 0;
	
	// end inline asm
	cvt.u64.u32 	%rd6611, %r14917;
	shl.b64 	%rd6612, %rd6611, 32;
	cvt.u64.u32 	%rd6613, %r14916;
	or.b64  	%rd6936, %rd6612, %rd6613;
	cvt.u64.u32 	%rd6614, %r14919;
	shl.b64 	%rd6615, %rd6614, 32;
	cvt.u64.u32 	%rd6616, %r14918;
	or.b64  	%rd6937, %rd6615, %rd6616;
	cvt.u64.u32 	%rd6617, %r14921;
	shl.b64 	%rd6618, %rd6617, 32;
	cvt.u64.u32 	%rd6619, %r14920;
	or.b64  	%rd6938, %rd6618, %rd6619;
	cvt.u64.u32 	%rd6620, %r14923;
	shl.b64 	%rd6621, %rd6620, 32;
	cvt.u64.u32 	%rd6622, %r14922;
	or.b64  	%rd6939, %rd6621, %rd6622;
	and.b32  	%r14941, %r14924, 1;
	cvt.u64.u32 	%rd6623, %r14941;
	sub.s64 	%rd6940, %rd6940, %rd6623;
	bra.uni 	$L__BB0_54;
$L__BB0_172:
	cvt.u32.u64 	%r14899, %rd6950;
	{ .reg .b32 tmp; mov.b64 {tmp, %r14900}, %rd6950; }
	cvt.u32.u64 	%r14901, %rd6951;
	{ .reg .b32 tmp; mov.b64 {tmp, %r14902}, %rd6951; }
	cvt.u32.u64 	%r14903, %rd6952;
	{ .reg .b32 tmp; mov.b64 {tmp, %r14904}, %rd6952; }
	cvt.u32.u64 	%r14905, %rd6953;
	{ .reg .b32 tmp; mov.b64 {tmp, %r14906}, %rd6953; }
	mov.b32 	%r14907, -977;
	mov.b32 	%r14908, -2;
	mov.b32 	%r14914, -1;
	// begin inline asm
	sub.cc.u32   %r14890, %r14899, %r14907;
	subc.cc.u32  %r14891, %r14900, %r14908;
	subc.cc.u32  %r14892, %r14901, %r14914;
	subc.cc.u32  %r14893, %r14902, %r14914;
	subc.cc.u32  %r14894, %r14903, %r14914;
	subc.cc.u32  %r14895, %r14904, %r14914;
	subc.cc.u32  %r14896, %r14905, %r14914;
	subc.cc.u32  %r14897, %r14906, %r14914;
	subc.u32     %r14898, 0, 0;
	
	// end inline asm
	cvt.u64.u32 	%rd6598, %r14891;
	shl.b64 	%rd6599, %rd6598, 32;
	cvt.u64.u32 	%rd6600, %r14890;
	or.b64  	%rd6950, %rd6599, %rd6600;
	cvt.u64.u32 	%rd6601, %r14893;
	shl.b64 	%rd6602, %rd6601, 32;
	cvt.u64.u32 	%rd6603, %r14892;
	or.b64  	%rd6951, %rd6602, %rd6603;
	cvt.u64.u32 	%rd6604, %r14895;
	shl.b64 	%rd6605, %rd6604, 32;
	cvt.u64.u32 	%rd6606, %r14894;
	or.b64  	%rd6952, %rd6605, %rd6606;
	cvt.u64.u32 	%rd6607, %r14897;
	shl.b64 	%rd6608, %rd6607, 32;
	cvt.u64.u32 	%rd6609, %r14896;
	or.b64  	%rd6953, %rd6608, %rd6609;
	and.b32  	%r14915, %r14898, 1;
	cvt.u64.u32 	%rd6610, %r14915;
	sub.s64 	%rd6945, %rd6945, %rd6610;
	bra.uni 	$L__BB0_57;
$L__BB0_173:
	cvt.u32.u64 	%r14873, %rd6950;
	{ .reg .b32 tmp; mov.b64 {tmp, %r14874}, %rd6950; }
	cvt.u32.u64 	%r14875, %rd6951;
	{ .reg .b32 tmp; mov.b64 {tmp, %r14876}, %rd6951; }
	cvt.u32.u64 	%r14877, %rd6952;
	{ .reg .b32 tmp; mov.b64 {tmp, %r14878}, %rd6952; }
	cvt.u32.u64 	%r14879, %rd6953;
	{ .reg .b32 tmp; mov.b64 {tmp, %r14880}, %rd6953; }
	mov.b32 	%r14881, -977;
	mov.b32 	%r14882, -2;
	mov.b32 	%r14888, -1;
	// begin inline asm
	sub.cc.u32   %r14864, %r14873, %r14881;
	subc.cc.u32  %r14865, %r14874, %r14882;
	subc.cc.u32  %r14866, %r14875, %r14888;
	subc.cc.u32  %r14867, %r14876, %r14888;
	subc.cc.u32  %r14868, %r14877, %r14888;
	subc.cc.u32  %r14869, %r14878, %r14888;
	subc.cc.u32  %r14870, %r14879, %r14888;
	subc.cc.u32  %r14871, %r14880, %r14888;
	subc.u32     %r14872, 0, 0;
	
	// end inline asm
	cvt.u64.u32 	%rd6585, %r14865;
	shl.b64 	%rd6586, %rd6585, 32;
	cvt.u64.u32 	%rd6587, %r14864;
	or.b64  	%rd6950, %rd6586, %rd6587;
	cvt.u64.u32 	%rd6588, %r14867;
	shl.b64 	%rd6589, %rd6588, 32;
	cvt.u64.u32 	%rd6590, %r14866;
	or.b64  	%rd6951, %rd6589, %rd6590;
	cvt.u64.u32 	%rd6591, %r14869;
	shl.b64 	%rd6592, %rd6591, 32;
	cvt.u64.u32 	%rd6593, %r14868;
	or.b64  	%rd6952, %rd6592, %rd6593;
	cvt.u64.u32 	%rd6594, %r14871;
	shl.b64 	%rd6595, %rd6594, 32;
	cvt.u64.u32 	%rd6596, %r14870;
	or.b64  	%rd6953, %rd6595, %rd6596;
	and.b32  	%r14889, %r14872, 1;
	cvt.u64.u32 	%rd6597, %r14889;
	sub.s64 	%rd6954, %rd6954, %rd6597;
	bra.uni 	$L__BB0_61;
$L__BB0_174:
	cvt.u32.u64 	%r14847, %rd6955;
	{ .reg .b32 tmp; mov.b64 {tmp, %r14848}, %rd6955; }
	cvt.u32.u64 	%r14849, %rd6956;
	{ .reg .b32 tmp; mov.b64 {tmp, %r14850}, %rd6956; }
	cvt.u32.u64 	%r14851, %rd6957;
	{ .reg .b32 tmp; mov.b64 {tmp, %r14852}, %rd6957; }
	cvt.u32.u64 	%r14853, %rd6958;
	{ .reg .b32 tmp; mov.b64 {tmp, %r14854}, %rd6958; }
	mov.b32 	%r14855, -977;
	mov.b32 	%r14856, -2;
	mov.b32 	%r14862, -1;
	// begin inline asm
	sub.cc.u32   %r14838, %r14847, %r14855;
	subc.cc.u32  %r14839, %r14848, %r14856;
	subc.cc.u32  %r14840, %r14849, %r14862;
	subc.cc.u32  %r14841, %r14850, %r14862;
	subc.cc.u32  %r14842, %r14851, %r14862;
	subc.cc.u32  %r14843, %r14852, %r14862;
	subc.cc.u32  %r14844, %r14853, %r14862;
	subc.cc.u32  %r14845, %r14854, %r14862;
	subc.u32     %r14846, 0, 0;
	
	// end inline asm
	cvt.u64.u32 	%rd6572, %r14839;
	shl.b64 	%rd6573, %rd6572, 32;
	cvt.u64.u32 	%rd6574, %r14838;
	or.b64  	%rd6955, %rd6573, %rd6574;
	cvt.u64.u32 	%rd6575, %r14841;
	shl.b64 	%rd6576, %rd6575, 32;
	cvt.u64.u32 	%rd6577, %r14840;
	or.b64  	%rd6956, %rd6576, %rd6577;
	cvt.u64.u32 	%rd6578, %r14843;
	shl.b64 	%rd6579, %rd6578, 32;
	cvt.u64.u32 	%rd6580, %r14842;
	or.b64  	%rd6957, %rd6579, %rd6580;
	cvt.u64.u32 	%rd6581, %r14845;
	shl.b64 	%rd6582, %rd6581, 32;
	cvt.u64.u32 	%rd6583, %r14844;
	or.b64  	%rd6958, %rd6582, %rd6583;
	and.b32  	%r14863, %r14846, 1;
	cvt.u64.u32 	%rd6584, %r14863;
	sub.s64 	%rd6959, %rd6959, %rd6584;
	bra.uni 	$L__BB0_65;
$L__BB0_175:
	cvt.u32.u64 	%r14821, %rd6969;
	{ .reg .b32 tmp; mov.b64 {tmp, %r14822}, %rd6969; }
	cvt.u32.u64 	%r14823, %rd6970;
	{ .reg .b32 tmp; mov.b64 {tmp, %r14824}, %rd6970; }
	cvt.u32.u64 	%r14825, %rd6971;
	{ .reg .b32 tmp; mov.b64 {tmp, %r14826}, %rd6971; }
	cvt.u32.u64 	%r14827, %rd6972;
	{ .reg .b32 tmp; mov.b64 {tmp, %r14828}, %rd6972; }
	mov.b32 	%r14829, -977;
	mov.b32 	%r14830, -2;
	mov.b32 	%r14836, -1;
	// begin inline asm
	sub.cc.u32   %r14812, %r14821, %r14829;
	subc.cc.u32  %r14813, %r14822, %r14830;
	subc.cc.u32  %r14814, %r14823, %r14836;
	subc.cc.u32  %r14815, %r14824, %r14836;
	subc.cc.u32  %r14816, %r14825, %r14836;
	subc.cc.u32  %r14817, %r14826, %r14836;
	subc.cc.u32  %r14818, %r14827, %r14836;
	subc.cc.u32  %r14819, %r14828, %r14836;
	subc.u32     %r14820, 0, 0;
	
	// end inline asm
	cvt.u64.u32 	%rd6559, %r14813;
	shl.b64 	%rd6560, %rd6559, 32;
	cvt.u64.u32 	%rd6561, %r14812;
	or.b64  	%rd6969, %rd6560, %rd6561;
	cvt.u64.u32 	%rd6562, %r14815;
	shl.b64 	%rd6563, %rd6562, 32;
	cvt.u64.u32 	%rd6564, %r14814;
	or.b64  	%rd6970, %rd6563, %rd6564;
	cvt.u64.u32 	%rd6565, %r14817;
	shl.b64 	%rd6566, %rd6565, 32;
	cvt.u64.u32 	%rd6567, %r14816;
	or.b64  	%rd6971, %rd6566, %rd6567;
	cvt.u64.u32 	%rd6568, %r14819;
	shl.b64 	%rd6569, %rd6568, 32;
	cvt.u64.u32 	%rd6570, %r14818;
	or.b64  	%rd6972, %rd6569, %rd6570;
	and.b32  	%r14837, %r14820, 1;
	cvt.u64.u32 	%rd6571, %r14837;
	sub.s64 	%rd6964, %rd6964, %rd6571;
	bra.uni 	$L__BB0_68;
$L__BB0_176:
	cvt.u32.u64 	%r14795, %rd6969;
	{ .reg .b32 tmp; mov.b64 {tmp, %r14796}, %rd6969; }
	cvt.u32.u64 	%r14797, %rd6970;
	{ .reg .b32 tmp; mov.b64 {tmp, %r14798}, %rd6970; }
	cvt.u32.u64 	%r14799, %rd6971;
	{ .reg .b32 tmp; mov.b64 {tmp, %r14800}, %rd6971; }
	cvt.u32.u64 	%r14801, %rd6972;
	{ .reg .b32 tmp; mov.b64 {tmp, %r14802}, %rd6972; }
	mov.b32 	%r14803, -977;
	mov.b32 	%r14804, -2;
	mov.b32 	%r14810, -1;
	// begin inline asm
	sub.cc.u32   %r14786, %r14795, %r14803;
	subc.cc.u32  %r14787, %r14796, %r14804;
	subc.cc.u32  %r14788, %r14797, %r14810;
	subc.cc.u32  %r14789, %r14798, %r14810;
	subc.cc.u32  %r14790, %r14799, %r14810;
	subc.cc.u32  %r14791, %r14800, %r14810;
	subc.cc.u32  %r14792, %r14801, %r14810;
	subc.cc.u32  %r14793, %r14802, %r14810;
	subc.u32     %r14794, 0, 0;
	
	// end inline asm
	cvt.u64.u32 	%rd6546, %r14787;
	shl.b64 	%rd6547, %rd6546, 32;
	cvt.u64.u32 	%rd6548, %r14786;
	or.b64  	%rd6969, %rd6547, %rd6548;
	cvt.u64.u32 	%rd6549, %r14789;
	shl.b64 	%rd6550, %rd6549, 32;
	cvt.u64.u32 	%rd6551, %r14788;
	or.b64  	%rd6970, %rd6550, %rd6551;
	cvt.u64.u32 	%rd6552, %r14791;
	shl.b64 	%rd6553, %rd6552, 32;
	cvt.u64.u32 	%rd6554, %r14790;
	or.b64  	%rd6971, %rd6553, %rd6554;
	cvt.u64.u32 	%rd6555, %r14793;
	shl.b64 	%rd6556, %rd6555, 32;
	cvt.u64.u32 	%rd6557, %r14792;
	or.b64  	%rd6972, %rd6556, %rd6557;
	and.b32  	%r14811, %r14794, 1;
	cvt.u64.u32 	%rd6558, %r14811;
	sub.s64 	%rd6973, %rd6973, %rd6558;
	bra.uni 	$L__BB0_72;
$L__BB0_177:
	cvt.u32.u64 	%r14769, %rd6974;
	{ .reg .b32 tmp; mov.b64 {tmp, %r14770}, %rd6974; }
	cvt.u32.u64 	%r14771, %rd6975;
	{ .reg .b32 tmp; mov.b64 {tmp, %r14772}, %rd6975; }
	cvt.u32.u64 	%r14773, %rd6976;
	{ .reg .b32 tmp; mov.b64 {tmp, %r14774}, %rd6976; }
	cvt.u32.u64 	%r14775, %rd6977;
	{ .reg .b32 tmp; mov.b64 {tmp, %r14776}, %rd6977; }
	mov.b32 	%r14777, -977;
	mov.b32 	%r14778, -2;
	mov.b32 	%r14784, -1;
	// begin inline asm
	sub.cc.u32   %r14760, %r14769, %r14777;
	subc.cc.u32  %r14761, %r14770, %r14778;
	subc.cc.u32  %r14762, %r14771, %r14784;
	subc.cc.u32  %r14763, %r14772, %r14784;
	subc.cc.u32  %r14764, %r14773, %r14784;
	subc.cc.u32  %r14765, %r14774, %r14784;
	subc.cc.u32  %r14766, %r14775, %r14784;
	subc.cc.u32  %r14767, %r14776, %r14784;
	subc.u32     %r14768, 0, 0;
	
	// end inline asm
	cvt.u64.u32 	%rd6533, %r14761;
	shl.b64 	%rd6534, %rd6533, 32;
	cvt.u64.u32 	%rd6535, %r14760;
	or.b64  	%rd6974, %rd6534, %rd6535;
	cvt.u64.u32 	%rd6536, %r14763;
	shl.b64 	%rd6537, %rd6536, 32;
	cvt.u64.u32 	%rd6538, %r14762;
	or.b64  	%rd6975, %rd6537, %rd6538;
	cvt.u64.u32 	%rd6539, %r14765;
	shl.b64 	%rd6540, %rd6539, 32;
	cvt.u64.u32 	%rd6541, %r14764;
	or.b64  	%rd6976, %rd6540, %rd6541;
	cvt.u64.u32 	%rd6542, %r14767;
	shl.b64 	%rd6543, %rd6542, 32;
	cvt.u64.u32 	%rd6544, %r14766;
	or.b64  	%rd6977, %rd6543, %rd6544;
	and.b32  	%r14785, %r14768, 1;
	cvt.u64.u32 	%rd6545, %r14785;
	sub.s64 	%rd6978, %rd6978, %rd6545;
	bra.uni 	$L__BB0_76;
$L__BB0_178:
	cvt.u32.u64 	%r14743, %rd6988;
	{ .reg .b32 tmp; mov.b64 {tmp, %r14744}, %rd6988; }
	cvt.u32.u64 	%r14745, %rd6989;
	{ .reg .b32 tmp; mov.b64 {tmp, %r14746}, %rd6989; }
	cvt.u32.u64 	%r14747, %rd6990;
	{ .reg .b32 tmp; mov.b64 {tmp, %r14748}, %rd6990; }
	cvt.u32.u64 	%r14749, %rd6991;
	{ .reg .b32 tmp; mov.b64 {tmp, %r14750}, %rd6991; }
	mov.b32 	%r14751, -977;
	mov.b32 	%r14752, -2;
	mov.b32 	%r14758, -1;
	// begin inline asm
	sub.cc.u32   %r14734, %r14743, %r14751;
	subc.cc.u32  %r14735, %r14744, %r14752;
	subc.cc.u32  %r14736, %r14745, %r14758;
	subc.cc.u32  %r14737, %r14746, %r14758;
	subc.cc.u32  %r14738, %r14747, %r14758;
	subc.cc.u32  %r14739, %r14748, %r14758;
	subc.cc.u32  %r14740, %r14749, %r14758;
	subc.cc.u32  %r14741, %r14750, %r14758;
	subc.u32     %r14742, 0, 0;
	
	// end inline asm
	cvt.u64.u32 	%rd6520, %r14735;
	shl.b64 	%rd6521, %rd6520, 32;
	cvt.u64.u32 	%rd6522, %r14734;
	or.b64  	%rd6988, %rd6521, %rd6522;
	cvt.u64.u32 	%rd6523, %r14737;
	shl.b64 	%rd6524, %rd6523, 32;
	cvt.u64.u32 	%rd6525, %r14736;
	or.b64  	%rd6989, %rd6524, %rd6525;
	cvt.u64.u32 	%rd6526, %r14739;
	shl.b64 	%rd6527, %rd6526, 32;
	cvt.u64.u32 	%rd6528, %r14738;
	or.b64  	%rd6990, %rd6527, %rd6528;
	cvt.u64.u32 	%rd6529, %r14741;
	shl.b64 	%rd6530, %rd6529, 32;
	cvt.u64.u32 	%rd6531, %r14740;
	or.b64  	%rd6991, %rd6530, %rd6531;
	and.b32  	%r14759, %r14742, 1;
	cvt.u64.u32 	%rd6532, %r14759;
	sub.s64 	%rd6983, %rd6983, %rd6532;
	bra.uni 	$L__BB0_79;
$L__BB0_179:
	cvt.u32.u64 	%r14717, %rd6988;
	{ .reg .b32 tmp; mov.b64 {tmp, %r14718}, %rd6988; }
	cvt.u32.u64 	%r14719, %rd6989;
	{ .reg .b32 tmp; mov.b64 {tmp, %r14720}, %rd6989; }
	cvt.u32.u64 	%r14721, %rd6990;
	{ .reg .b32 tmp; mov.b64 {tmp, %r14722}, %rd6990; }
	cvt.u32.u64 	%r14723, %rd6991;
	{ .reg .b32 tmp; mov.b64 {tmp, %r14724}, %rd6991; }
	mov.b32 	%r14725, -977;
	mov.b32 	%r14726, -2;
	mov.b32 	%r14732, -1;
	// begin inline asm
	sub.cc.u32   %r14708, %r14717, %r14725;
	subc.cc.u32  %r14709, %r14718, %r14726;
	subc.cc.u32  %r14710, %r14719, %r14732;
	subc.cc.u32  %r14711, %r14720, %r14732;
	subc.cc.u32  %r14712, %r14721, %r14732;
	subc.cc.u32  %r14713, %r14722, %r14732;
	subc.cc.u32  %r14714, %r14723, %r14732;
	subc.cc.u32  %r14715, %r14724, %r14732;
	subc.u32     %r14716, 0, 0;
	
	// end inline asm
	cvt.u64.u32 	%rd6507, %r14709;
	shl.b64 	%rd6508, %rd6507, 32;
	cvt.u64.u32 	%rd6509, %r14708;
	or.b64  	%rd6988, %rd6508, %rd6509;
	cvt.u64.u32 	%rd6510, %r14711;
	shl.b64 	%rd6511, %rd6510, 32;
	cvt.u64.u32 	%rd6512, %r14710;
	or.b64  	%rd6989, %rd6511, %rd6512;
	cvt.u64.u32 	%rd6513, %r14713;
	shl.b64 	%rd6514, %rd6513, 32;
	cvt.u64.u32 	%rd6515, %r14712;
	or.b64  	%rd6990, %rd6514, %rd6515;
	cvt.u64.u32 	%rd6516, %r14715;
	shl.b64 	%rd6517, %rd6516, 32;
	cvt.u64.u32 	%rd6518, %r14714;
	or.b64  	%rd6991, %rd6517, %rd6518;
	and.b32  	%r14733, %r14716, 1;
	cvt.u64.u32 	%rd6519, %r14733;
	sub.s64 	%rd6992, %rd6992, %rd6519;
	bra.uni 	$L__BB0_83;
$L__BB0_180:
	cvt.u32.u64 	%r14691, %rd6993;
	{ .reg .b32 tmp; mov.b64 {tmp, %r14692}, %rd6993; }
	cvt.u32.u64 	%r14693, %rd6994;
	{ .reg .b32 tmp; mov.b64 {tmp, %r14694}, %rd6994; }
	cvt.u32.u64 	%r14695, %rd6995;
	{ .reg .b32 tmp; mov.b64 {tmp, %r14696}, %rd6995; }
	cvt.u32.u64 	%r14697, %rd6996;
	{ .reg .b32 tmp; mov.b64 {tmp, %r14698}, %rd6996; }
	mov.b32 	%r14699, -977;
	mov.b32 	%r14700, -2;
	mov.b32 	%r14706, -1;
	// begin inline asm
	sub.cc.u32   %r14682, %r14691, %r14699;
	subc.cc.u32  %r14683, %r14692, %r14700;
	subc.cc.u32  %r14684, %r14693, %r14706;
	subc.cc.u32  %r14685, %r14694, %r14706;
	subc.cc.u32  %r14686, %r14695, %r14706;
	subc.cc.u32  %r14687, %r14696, %r14706;
	subc.cc.u32  %r14688, %r14697, %r14706;
	subc.cc.u32  %r14689, %r14698, %r14706;
	subc.u32     %r14690, 0, 0;
	
	// end inline asm
	cvt.u64.u32 	%rd6494, %r14683;
	shl.b64 	%rd6495, %rd6494, 32;
	cvt.u64.u32 	%rd6496, %r14682;
	or.b64  	%rd6993, %rd6495, %rd6496;
	cvt.u64.u32 	%rd6497, %r14685;
	shl.b64 	%rd6498, %rd6497, 32;
	cvt.u64.u32 	%rd6499, %r14684;
	or.b64  	%rd6994, %rd6498, %rd6499;
	cvt.u64.u32 	%rd6500, %r14687;
	shl.b64 	%rd6501, %rd6500, 32;
	cvt.u64.u32 	%rd6502, %r14686;
	or.b64  	%rd6995, %rd6501, %rd6502;
	cvt.u64.u32 	%rd6503, %r14689;
	shl.b64 	%rd6504, %rd6503, 32;
	cvt.u64.u32 	%rd6505, %r14688;
	or.b64  	%rd6996, %rd6504, %rd6505;
	and.b32  	%r14707, %r14690, 1;
	cvt.u64.u32 	%rd6506, %r14707;
	sub.s64 	%rd6997, %rd6997, %rd6506;
	bra.uni 	$L__BB0_87;
$L__BB0_181:
	cvt.u32.u64 	%r14665, %rd7007;
	{ .reg .b32 tmp; mov.b64 {tmp, %r14666}, %rd7007; }
	cvt.u32.u64 	%r14667, %rd7008;
	{ .reg .b32 tmp; mov.b64 {tmp, %r14668}, %rd7008; }
	cvt.u32.u64 	%r14669, %rd7009;
	{ .reg .b32 tmp; mov.b64 {tmp, %r14670}, %rd7009; }
	cvt.u32.u64 	%r14671, %rd7010;
	{ .reg .b32 tmp; mov.b64 {tmp, %r14672}, %rd7010; }
	mov.b32 	%r14673, -977;
	mov.b32 	%r14674, -2;
	mov.b32 	%r14680, -1;
	// begin inline asm
	sub.cc.u32   %r14656, %r14665, %r14673;
	subc.cc.u32  %r14657, %r14666, %r14674;
	subc.cc.u32  %r14658, %r14667, %r14680;
	subc.cc.u32  %r14659, %r14668, %r14680;
	subc.cc.u32  %r14660, %r14669, %r14680;
	subc.cc.u32  %r14661, %r14670, %r14680;
	subc.cc.u32  %r14662, %r14671, %r14680;
	subc.cc.u32  %r14663, %r14672, %r14680;
	subc.u32     %r14664, 0, 0;
	
	// end inline asm
	cvt.u64.u32 	%rd6481, %r14657;
	shl.b64 	%rd6482, %rd6481, 32;
	cvt.u64.u32 	%rd6483, %r14656;
	or.b64  	%rd7007, %rd6482, %rd6483;
	cvt.u64.u32 	%rd6484, %r14659;
	shl.b64 	%rd6485, %rd6484, 32;
	cvt.u64.u32 	%rd6486, %r14658;
	or.b64  	%rd7008, %rd6485, %rd6486;
	cvt.u64.u32 	%rd6487, %r14661;
	shl.b64 	%rd6488, %rd6487, 32;
	cvt.u64.u32 	%rd6489, %r14660;
	or.b64  	%rd7009, %rd6488, %rd6489;
	cvt.u64.u32 	%rd6490, %r14663;
	shl.b64 	%rd6491, %rd6490, 32;
	cvt.u64.u32 	%rd6492, %r14662;
	or.b64  	%rd7010, %rd6491, %rd6492;
	and.b32  	%r14681, %r14664, 1;
	cvt.u64.u32 	%rd6493, %r14681;
	sub.s64 	%rd7002, %rd7002, %rd6493;
	bra.uni 	$L__BB0_90;
$L__BB0_182:
	cvt.u32.u64 	%r14639, %rd7007;
	{ .reg .b32 tmp; mov.b64 {tmp, %r14640}, %rd7007; }
	cvt.u32.u64 	%r14641, %rd7008;
	{ .reg .b32 tmp; mov.b64 {tmp, %r14642}, %rd7008; }
	cvt.u32.u64 	%r14643, %rd7009;
	{ .reg .b32 tmp; mov.b64 {tmp, %r14644}, %rd7009; }
	cvt.u32.u64 	%r14645, %rd7010;
	{ .reg .b32 tmp; mov.b64 {tmp, %r14646}, %rd7010; }
	mov.b32 	%r14647, -977;
	mov.b32 	%r14648, -2;
	mov.b32 	%r14654, -1;
	// begin inline asm
	sub.cc.u32   %r14630, %r14639, %r14647;
	subc.cc.u32  %r14631, %r14640, %r14648;
	subc.cc.u32  %r14632, %r14641, %r14654;
	subc.cc.u32  %r14633, %r14642, %r14654;
	subc.cc.u32  %r14634, %r14643, %r14654;
	subc.cc.u32  %r14635, %r14644, %r14654;
	subc.cc.u32  %r14636, %r14645, %r14654;
	subc.cc.u32  %r14637, %r14646, %r14654;
	subc.u32     %r14638, 0, 0;
	
	// end inline asm
	cvt.u64.u32 	%rd6468, %r14631;
	shl.b64 	%rd6469, %rd6468, 32;
	cvt.u64.u32 	%rd6470, %r14630;
	or.b64  	%rd7007, %rd6469, %rd6470;
	cvt.u64.u32 	%rd6471, %r14633;
	shl.b64 	%rd6472, %rd6471, 32;
	cvt.u64.u32 	%rd6473, %r14632;
	or.b64  	%rd7008, %rd6472, %rd6473;
	cvt.u64.u32 	%rd6474, %r14635;
	shl.b64 	%rd6475, %rd6474, 32;
	cvt.u64.u32 	%rd6476, %r14634;
	or.b64  	%rd7009, %rd6475, %rd6476;
	cvt.u64.u32 	%rd6477, %r14637;
	shl.b64 	%rd6478, %rd6477, 32;
	cvt.u64.u32 	%rd6479, %r14636;
	or.b64  	%rd7010, %rd6478, %rd6479;
	and.b32  	%r14655, %r14638, 1;
	cvt.u64.u32 	%rd6480, %r14655;
	sub.s64 	%rd7011, %rd7011, %rd6480;
	bra.uni 	$L__BB0_94;
$L__BB0_183:
	cvt.u32.u64 	%r14613, %rd7012;
	{ .reg .b32 tmp; mov.b64 {tmp, %r14614}, %rd7012; }
	cvt.u32.u64 	%r14615, %rd7013;
	{ .reg .b32 tmp; mov.b64 {tmp, %r14616}, %rd7013; }
	cvt.u32.u64 	%r14617, %rd7014;
	{ .reg .b32 tmp; mov.b64 {tmp, %r14618}, %rd7014; }
	cvt.u32.u64 	%r14619, %rd7015;
	{ .reg .b32 tmp; mov.b64 {tmp, %r14620}, %rd7015; }
	mov.b32 	%r14621, -977;
	mov.b32 	%r14622, -2;
	mov.b32 	%r14628, -1;
	// begin inline asm
	sub.cc.u32   %r14604, %r14613, %r14621;
	subc.cc.u32  %r14605, %r14614, %r14622;
	subc.cc.u32  %r14606, %r14615, %r14628;
	subc.cc.u32  %r14607, %r14616, %r14628;
	subc.cc.u32  %r14608, %r14617, %r14628;
	subc.cc.u32  %r14609, %r14618, %r14628;
	subc.cc.u32  %r14610, %r14619, %r14628;
	subc.cc.u32  %r14611, %r14620, %r14628;
	subc.u32     %r14612, 0, 0;
	
	// end inline asm
	cvt.u64.u32 	%rd6455, %r14605;
	shl.b64 	%rd6456, %rd6455, 32;
	cvt.u64.u32 	%rd6457, %r14604;
	or.b64  	%rd7012, %rd6456, %rd6457;
	cvt.u64.u32 	%rd6458, %r14607;
	shl.b64 	%rd6459, %rd6458, 32;
	cvt.u64.u32 	%rd6460, %r14606;
	or.b64  	%rd7013, %rd6459, %rd6460;
	cvt.u64.u32 	%rd6461, %r14609;
	shl.b64 	%rd6462, %rd6461, 32;
	cvt.u64.u32 	%rd6463, %r14608;
	or.b64  	%rd7014, %rd6462, %rd6463;
	cvt.u64.u32 	%rd6464, %r14611;
	shl.b64 	%rd6465, %rd6464, 32;
	cvt.u64.u32 	%rd6466, %r14610;
	or.b64  	%rd7015, %rd6465, %rd6466;
	and.b32  	%r14629, %r14612, 1;
	cvt.u64.u32 	%rd6467, %r14629;
	sub.s64 	%rd7016, %rd7016, %rd6467;
	bra.uni 	$L__BB0_98;
$L__BB0_184:
	cvt.u32.u64 	%r14587, %rd7017;
	{ .reg .b32 tmp; mov.b64 {tmp, %r14588}, %rd7017; }
	cvt.u32.u64 	%r14589, %rd7018;
	{ .reg .b32 tmp; mov.b64 {tmp, %r14590}, %rd7018; }
	cvt.u32.u64 	%r14591, %rd7019;
	{ .reg .b32 tmp; mov.b64 {tmp, %r14592}, %rd7019; }
	cvt.u32.u64 	%r14593, %rd7020;
	{ .reg .b32 tmp; mov.b64 {tmp, %r14594}, %rd7020; }
	mov.b32 	%r14595, -977;
	mov.b32 	%r14596, -2;
	mov.b32 	%r14602, -1;
	// begin inline asm
	sub.cc.u32   %r14578, %r14587, %r14595;
	subc.cc.u32  %r14579, %r14588, %r14596;
	subc.cc.u32  %r14580, %r14589, %r14602;
	subc.cc.u32  %r14581, %r14590, %r14602;
	subc.cc.u32  %r14582, %r14591, %r14602;
	subc.cc.u32  %r14583, %r14592, %r14602;
	subc.cc.u32  %r14584, %r14593, %r14602;
	subc.cc.u32  %r14585, %r14594, %r14602;
	subc.u32     %r14586, 0, 0;
	
	// end inline asm
	cvt.u64.u32 	%rd6442, %r14579;
	shl.b64 	%rd6443, %rd6442, 32;
	cvt.u64.u32 	%rd6444, %r14578;
	or.b64  	%rd7017, %rd6443, %rd6444;
	cvt.u64.u32 	%rd6445, %r14581;
	shl.b64 	%rd6446, %rd6445, 32;
	cvt.u64.u32 	%rd6447, %r14580;
	or.b64  	%rd7018, %rd6446, %rd6447;
	cvt.u64.u32 	%rd6448, %r14583;
	shl.b64 	%rd6449, %rd6448, 32;
	cvt.u64.u32 	%rd6450, %r14582;
	or.b64  	%rd7019, %rd6449, %rd6450;
	cvt.u64.u32 	%rd6451, %r14585;
	shl.b64 	%rd6452, %rd6451, 32;
	cvt.u64.u32 	%rd6453, %r14584;
	or.b64  	%rd7020, %rd6452, %rd6453;
	and.b32  	%r14603, %r14586, 1;
	cvt.u64.u32 	%rd6454, %r14603;
	sub.s64 	%rd7021, %rd7021, %rd6454;
	bra.uni 	$L__BB0_101;
$L__BB0_185:
	cvt.u32.u64 	%r14561, %rd7022;
	{ .reg .b32 tmp; mov.b64 {tmp, %r14562}, %rd7022; }
	cvt.u32.u64 	%r14563, %rd7023;
	{ .reg .b32 tmp; mov.b64 {tmp, %r14564}, %rd7023; }
	cvt.u32.u64 	%r14565, %rd7024;
	{ .reg .b32 tmp; mov.b64 {tmp, %r14566}, %rd7024; }
	cvt.u32.u64 	%r14567, %rd7025;
	{ .reg .b32 tmp; mov.b64 {tmp, %r14568}, %rd7025; }
	mov.b32 	%r14569, -977;
	mov.b32 	%r14570, -2;
	mov.b32 	%r14576, -1;
	// begin inline asm
	sub.cc.u32   %r14552, %r14561, %r14569;
	subc.cc.u32  %r14553, %r14562, %r14570;
	subc.cc.u32  %r14554, %r14563, %r14576;
	subc.cc.u32  %r14555, %r14564, %r14576;
	subc.cc.u32  %r14556, %r14565, %r14576;
	subc.cc.u32  %r14557, %r14566, %r14576;
	subc.cc.u32  %r14558, %r14567, %r14576;
	subc.cc.u32  %r14559, %r14568, %r14576;
	subc.u32     %r14560, 0, 0;
	
	// end inline asm
	cvt.u64.u32 	%rd6429, %r14553;
	shl.b64 	%rd6430, %rd6429, 32;
	cvt.u64.u32 	%rd6431, %r14552;
	or.b64  	%rd7022, %rd6430, %rd6431;
	cvt.u64.u32 	%rd6432, %r14555;
	shl.b64 	%rd6433, %rd6432, 32;
	cvt.u64.u32 	%rd6434, %r14554;
	or.b64  	%rd7023, %rd6433, %rd6434;
	cvt.u64.u32 	%rd6435, %r14557;
	shl.b64 	%rd6436, %rd6435, 32;
	cvt.u64.u32 	%rd6437, %r14556;
	or.b64  	%rd7024, %rd6436, %rd6437;
	cvt.u64.u32 	%rd6438, %r14559;
	shl.b64 	%rd6439, %rd6438, 32;
	cvt.u64.u32 	%rd6440, %r14558;
	or.b64  	%rd7025, %rd6439, %rd6440;
	and.b32  	%r14577, %r14560, 1;
	cvt.u64.u32 	%rd6441, %r14577;
	sub.s64 	%rd7026, %rd7026, %rd6441;
	bra.uni 	$L__BB0_104;
$L__BB0_186:
	cvt.u32.u64 	%r14535, %rd7027;
	{ .reg .b32 tmp; mov.b64 {tmp, %r14536}, %rd7027; }
	cvt.u32.u64 	%r14537, %rd7028;
	{ .reg .b32 tmp; mov.b64 {tmp, %r14538}, %rd7028; }
	cvt.u32.u64 	%r14539, %rd7029;
	{ .reg .b32 tmp; mov.b64 {tmp, %r14540}, %rd7029; }
	cvt.u32.u64 	%r14541, %rd7030;
	{ .reg .b32 tmp; mov.b64 {tmp, %r14542}, %rd7030; }
	mov.b32 	%r14543, -977;
	mov.b32 	%r14544, -2;
	mov.b32 	%r14550, -1;
	// begin inline asm
	sub.cc.u32   %r14526, %r14535, %r14543;
	subc.cc.u32  %r14527, %r14536, %r14544;
	subc.cc.u32  %r14528, %r14537, %r14550;
	subc.cc.u32  %r14529, %r14538, %r14550;
	subc.cc.u32  %r14530, %r14539, %r14550;
	subc.cc.u32  %r14531, %r14540, %r14550;
	subc.cc.u32  %r14532, %r14541, %r14550;
	subc.cc.u32  %r14533, %r14542, %r14550;
	subc.u32     %r14534, 0, 0;
	
	// end inline asm
	cvt.u64.u32 	%rd6416, %r14527;
	shl.b64 	%rd6417, %rd6416, 32;
	cvt.u64.u32 	%rd6418, %r14526;
	or.b64  	%rd7027, %rd6417, %rd6418;
	cvt.u64.u32 	%rd6419, %r14529;
	shl.b64 	%rd6420, %rd6419, 32;
	cvt.u64.u32 	%rd6421, %r14528;
	or.b64  	%rd7028, %rd6420, %rd6421;
	cvt.u64.u32 	%rd6422, %r14531;
	shl.b64 	%rd6423, %rd6422, 32;
	cvt.u64.u32 	%rd6424, %r14530;
	or.b64  	%rd7029, %rd6423, %rd6424;
	cvt.u64.u32 	%rd6425, %r14533;
	shl.b64 	%rd6426, %rd6425, 32;
	cvt.u64.u32 	%rd6427, %r14532;
	or.b64  	%rd7030, %rd6426, %rd6427;
	and.b32  	%r14551, %r14534, 1;
	cvt.u64.u32 	%rd6428, %r14551;
	sub.s64 	%rd7031, %rd7031, %rd6428;
	bra.uni 	$L__BB0_107;
$L__BB0_187:
	cvt.u32.u64 	%r14509, %rd7032;
	{ .reg .b32 tmp; mov.b64 {tmp, %r14510}, %rd7032; }
	cvt.u32.u64 	%r14511, %rd7033;
	{ .reg .b32 tmp; mov.b64 {tmp, %r14512}, %rd7033; }
	cvt.u32.u64 	%r14513, %rd7034;
	{ .reg .b32 tmp; mov.b64 {tmp, %r14514}, %rd7034; }
	cvt.u32.u64 	%r14515, %rd7035;
	{ .reg .b32 tmp; mov.b64 {tmp, %r14516}, %rd7035; }
	mov.b32 	%r14517, -977;
	mov.b32 	%r14518, -2;
	mov.b32 	%r14524, -1;
	// begin inline asm
	sub.cc.u32   %r14500, %r14509, %r14517;
	subc.cc.u32  %r14501, %r14510, %r14518;
	subc.cc.u32  %r14502, %r14511, %r14524;
	subc.cc.u32  %r14503, %r14512, %r14524;
	subc.cc.u32  %r14504, %r14513, %r14524;
	subc.cc.u32  %r14505, %r14514, %r14524;
	subc.cc.u32  %r14506, %r14515, %r14524;
	subc.cc.u32  %r14507, %r14516, %r14524;
	subc.u32     %r14508, 0, 0;
	
	// end inline asm
	cvt.u64.u32 	%rd6403, %r14501;
	shl.b64 	%rd6404, %rd6403, 32;
	cvt.u64.u32 	%rd6405, %r14500;
	or.b64  	%rd7032, %rd6404, %rd6405;
	cvt.u64.u32 	%rd6406, %r14503;
	shl.b64 	%rd6407, %rd6406, 32;
	cvt.u64.u32 	%rd6408, %r14502;
	or.b64  	%rd7033, %rd6407, %rd6408;
	cvt.u64.u32 	%rd6409, %r14505;
	shl.b64 	%rd6410, %rd6409, 32;
	cvt.u64.u32 	%rd6411, %r14504;
	or.b64  	%rd7034, %rd6410, %rd6411;
	cvt.u64.u32 	%rd6412, %r14507;
	shl.b64 	%rd6413, %rd6412, 32;
	cvt.u64.u32 	%rd6414, %r14506;
	or.b64  	%rd7035, %rd6413, %rd6414;
	and.b32  	%r14525, %r14508, 1;
	cvt.u64.u32 	%rd6415, %r14525;
	sub.s64 	%rd7036, %rd7036, %rd6415;
	bra.uni 	$L__BB0_110;
$L__BB0_188:
	cvt.u32.u64 	%r14483, %rd7046;
	{ .reg .b32 tmp; mov.b64 {tmp, %r14484}, %rd7046; }
	cvt.u32.u64 	%r14485, %rd7047;
	{ .reg .b32 tmp; mov.b64 {tmp, %r14486}, %rd7047; }
	cvt.u32.u64 	%r14487, %rd7048;
	{ .reg .b32 tmp; mov.b64 {tmp, %r14488}, %rd7048; }
	cvt.u32.u64 	%r14489, %rd7049;
	{ .reg .b32 tmp; mov.b64 {tmp, %r14490}, %rd7049; }
	mov.b32 	%r14491, -977;
	mov.b32 	%r14492, -2;
	mov.b32 	%r14498, -1;
	// begin inline asm
	sub.cc.u32   %r14474, %r14483, %r14491;
	subc.cc.u32  %r14475, %r14484, %r14492;
	subc.cc.u32  %r14476, %r14485, %r14498;
	subc.cc.u32  %r14477, %r14486, %r14498;
	subc.cc.u32  %r14478, %r14487, %r14498;
	subc.cc.u32  %r14479, %r14488, %r14498;
	subc.cc.u32  %r14480, %r14489, %r14498;
	subc.cc.u32  %r14481, %r14490, %r14498;
	subc.u32     %r14482, 0, 0;
	
	// end inline asm
	cvt.u64.u32 	%rd6390, %r14475;
	shl.b64 	%rd6391, %rd6390, 32;
	cvt.u64.u32 	%rd6392, %r14474;
	or.b64  	%rd7046, %rd6391, %rd6392;
	cvt.u64.u32 	%rd6393, %r14477;
	shl.b64 	%rd6394, %rd6393, 32;
	cvt.u64.u32 	%rd6395, %r14476;
	or.b64  	%rd7047, %rd6394, %rd6395;
	cvt.u64.u32 	%rd6396, %r14479;
	shl.b64 	%rd6397, %rd6396, 32;
	cvt.u64.u32 	%rd6398, %r14478;
	or.b64  	%rd7048, %rd6397, %rd6398;
	cvt.u64.u32 	%rd6399, %r14481;
	shl.b64 	%rd6400, %rd6399, 32;
	cvt.u64.u32 	%rd6401, %r14480;
	or.b64  	%rd7049, %rd6400, %rd6401;
	and.b32  	%r14499, %r14482, 1;
	cvt.u64.u32 	%rd6402, %r14499;
	sub.s64 	%rd7041, %rd7041, %rd6402;
	bra.uni 	$L__BB0_113;
$L__BB0_189:
	cvt.u32.u64 	%r14457, %rd7046;
	{ .reg .b32 tmp; mov.b64 {tmp, %r14458}, %rd7046; }
	cvt.u32.u64 	%r14459, %rd7047;
	{ .reg .b32 tmp; mov.b64 {tmp, %r14460}, %rd7047; }
	cvt.u32.u64 	%r14461, %rd7048;
	{ .reg .b32 tmp; mov.b64 {tmp, %r14462}, %rd7048; }
	cvt.u32.u64 	%r14463, %rd7049;
	{ .reg .b32 tmp; mov.b64 {tmp, %r14464}, %rd7049; }
	mov.b32 	%r14465, -977;
	mov.b32 	%r14466, -2;
	mov.b32 	%r14472, -1;
	// begin inline asm
	sub.cc.u32   %r14448, %r14457, %r14465;
	subc.cc.u32  %r14449, %r14458, %r14466;
	subc.cc.u32  %r14450, %r14459, %r14472;
	subc.cc.u32  %r14451, %r14460, %r14472;
	subc.cc.u32  %r14452, %r14461, %r14472;
	subc.cc.u32  %r14453, %r14462, %r14472;
	subc.cc.u32  %r14454, %r14463, %r14472;
	subc.cc.u32  %r14455, %r14464, %r14472;
	subc.u32     %r14456, 0, 0;
	
	// end inline asm
	cvt.u64.u32 	%rd6377, %r14449;
	shl.b64 	%rd6378, %rd6377, 32;
	cvt.u64.u32 	%rd6379, %r14448;
	or.b64  	%rd7046, %rd6378, %rd6379;
	cvt.u64.u32 	%rd6380, %r14451;
	shl.b64 	%rd6381, %rd6380, 32;
	cvt.u64.u32 	%rd6382, %r14450;
	or.b64  	%rd7047, %rd6381, %rd6382;
	cvt.u64.u32 	%rd6383, %r14453;
	shl.b64 	%rd6384, %rd6383, 32;
	cvt.u64.u32 	%rd6385, %r14452;
	or.b64  	%rd7048, %rd6384, %rd6385;
	cvt.u64.u32 	%rd6386, %r14455;
	shl.b64 	%rd6387, %rd6386, 32;
	cvt.u64.u32 	%rd6388, %r14454;
	or.b64  	%rd7049, %rd6387, %rd6388;
	and.b32  	%r14473, %r14456, 1;
	cvt.u64.u32 	%rd6389, %r14473;
	sub.s64 	%rd7050, %rd7050, %rd6389;
	bra.uni 	$L__BB0_117;
$L__BB0_190:
	cvt.u32.u64 	%r14431, %rd7060;
	{ .reg .b32 tmp; mov.b64 {tmp, %r14432}, %rd7060; }
	cvt.u32.u64 	%r14433, %rd7061;
	{ .reg .b32 tmp; mov.b64 {tmp, %r14434}, %rd7061; }
	cvt.u32.u64 	%r14435, %rd7062;
	{ .reg .b32 tmp; mov.b64 {tmp, %r14436}, %rd7062; }
	cvt.u32.u64 	%r14437, %rd7063;
	{ .reg .b32 tmp; mov.b64 {tmp, %r14438}, %rd7063; }
	mov.b32 	%r14439, -977;
	mov.b32 	%r14440, -2;
	mov.b32 	%r14446, -1;
	// begin inline asm
	sub.cc.u32   %r14422, %r14431, %r14439;
	subc.cc.u32  %r14423, %r14432, %r14440;
	subc.cc.u32  %r14424, %r14433, %r14446;
	subc.cc.u32  %r14425, %r14434, %r14446;
	subc.cc.u32  %r14426, %r14435, %r14446;
	subc.cc.u32  %r14427, %r14436, %r14446;
	subc.cc.u32  %r14428, %r14437, %r14446;
	subc.cc.u32  %r14429, %r14438, %r14446;
	subc.u32     %r14430, 0, 0;
	
	// end inline asm
	cvt.u64.u32 	%rd6364, %r14423;
	shl.b64 	%rd6365, %rd6364, 32;
	cvt.u64.u32 	%rd6366, %r14422;
	or.b64  	%rd7060, %rd6365, %rd6366;
	cvt.u64.u32 	%rd6367, %r14425;
	shl.b64 	%rd6368, %rd6367, 32;
	cvt.u64.u32 	%rd6369, %r14424;
	or.b64  	%rd7061, %rd6368, %rd6369;
	cvt.u64.u32 	%rd6370, %r14427;
	shl.b64 	%rd6371, %rd6370, 32;
	cvt.u64.u32 	%rd6372, %r14426;
	or.b64  	%rd7062, %rd6371, %rd6372;
	cvt.u64.u32 	%rd6373, %r14429;
	shl.b64 	%rd6374, %rd6373, 32;
	cvt.u64.u32 	%rd6375, %r14428;
	or.b64  	%rd7063, %rd6374, %rd6375;
	and.b32  	%r14447, %r14430, 1;
	cvt.u64.u32 	%rd6376, %r14447;
	sub.s64 	%rd7055, %rd7055, %rd6376;
	bra.uni 	$L__BB0_121;
$L__BB0_191:
	cvt.u32.u64 	%r14405, %rd7060;
	{ .reg .b32 tmp; mov.b64 {tmp, %r14406}, %rd7060; }
	cvt.u32.u64 	%r14407, %rd7061;
	{ .reg .b32 tmp; mov.b64 {tmp, %r14408}, %rd7061; }
	cvt.u32.u64 	%r14409, %rd7062;
	{ .reg .b32 tmp; mov.b64 {tmp, %r14410}, %rd7062; }
	cvt.u32.u64 	%r14411, %rd7063;
	{ .reg .b32 tmp; mov.b64 {tmp, %r14412}, %rd7063; }
	mov.b32 	%r14413, -977;
	mov.b32 	%r14414, -2;
	mov.b32 	%r14420, -1;
	// begin inline asm
	sub.cc.u32   %r14396, %r14405, %r14413;
	subc.cc.u32  %r14397, %r14406, %r14414;
	subc.cc.u32  %r14398, %r14407, %r14420;
	subc.cc.u32  %r14399, %r14408, %r14420;
	subc.cc.u32  %r14400, %r14409, %r14420;
	subc.cc.u32  %r14401, %r14410, %r14420;
	subc.cc.u32  %r14402, %r14411, %r14420;
	subc.cc.u32  %r14403, %r14412, %r14420;
	subc.u32     %r14404, 0, 0;
	
	// end inline asm
	cvt.u64.u32 	%rd6351, %r14397;
	shl.b64 	%rd6352, %rd6351, 32;
	cvt.u64.u32 	%rd6353, %r14396;
	or.b64  	%rd7060, %rd6352, %rd6353;
	cvt.u64.u32 	%rd6354, %r14399;
	shl.b64 	%rd6355, %rd6354, 32;
	cvt.u64.u32 	%rd6356, %r14398;
	or.b64  	%rd7061, %rd6355, %rd6356;
	cvt.u64.u32 	%rd6357, %r14401;
	shl.b64 	%rd6358, %rd6357, 32;
	cvt.u64.u32 	%rd6359, %r14400;
	or.b64  	%rd7062, %rd6358, %rd6359;
	cvt.u64.u32 	%rd6360, %r14403;
	shl.b64 	%rd6361, %rd6360, 32;
	cvt.u64.u32 	%rd6362, %r14402;
	or.b64  	%rd7063, %rd6361, %rd6362;
	and.b32  	%r14421, %r14404, 1;
	cvt.u64.u32 	%rd6363, %r14421;
	sub.s64 	%rd7064, %rd7064, %rd6363;
	bra.uni 	$L__BB0_125;
$L__BB0_192:
	cvt.u32.u64 	%r14379, %rd7065;
	{ .reg .b32 tmp; mov.b64 {tmp, %r14380}, %rd7065; }
	cvt.u32.u64 	%r14381, %rd7066;
	{ .reg .b32 tmp; mov.b64 {tmp, %r14382}, %rd7066; }
	cvt.u32.u64 	%r14383, %rd7067;
	{ .reg .b32 tmp; mov.b64 {tmp, %r14384}, %rd7067; }
	cvt.u32.u64 	%r14385, %rd7068;
	{ .reg .b32 tmp; mov.b64 {tmp, %r14386}, %rd7068; }
	mov.b32 	%r14387, -977;
	mov.b32 	%r14388, -2;
	mov.b32 	%r14394, -1;
	// begin inline asm
	sub.cc.u32   %r14370, %r14379, %r14387;
	subc.cc.u32  %r14371, %r14380, %r14388;
	subc.cc.u32  %r14372, %r14381, %r14394;
	subc.cc.u32  %r14373, %r14382, %r14394;
	subc.cc.u32  %r14374, %r14383, %r14394;
	subc.cc.u32  %r14375, %r14384, %r14394;
	subc.cc.u32  %r14376, %r14385, %r14394;
	subc.cc.u32  %r14377, %r14386, %r14394;
	subc.u32     %r14378, 0, 0;
	
	// end inline asm
	cvt.u64.u32 	%rd6338, %r14371;
	shl.b64 	%rd6339, %rd6338, 32;
	cvt.u64.u32 	%rd6340, %r14370;
	or.b64  	%rd7065, %rd6339, %rd6340;
	cvt.u64.u32 	%rd6341, %r14373;
	shl.b64 	%rd6342, %rd6341, 32;
	cvt.u64.u32 	%rd6343, %r14372;
	or.b64  	%rd7066, %rd6342, %rd6343;
	cvt.u64.u32 	%rd6344, %r14375;
	shl.b64 	%rd6345, %rd6344, 32;
	cvt.u64.u32 	%rd6346, %r14374;
	or.b64  	%rd7067, %rd6345, %rd6346;
	cvt.u64.u32 	%rd6347, %r14377;
	shl.b64 	%rd6348, %rd6347, 32;
	cvt.u64.u32 	%rd6349, %r14376;
	or.b64  	%rd7068, %rd6348, %rd6349;
	and.b32  	%r14395, %r14378, 1;
	cvt.u64.u32 	%rd6350, %r14395;
	sub.s64 	%rd7069, %rd7069, %rd6350;
	bra.uni 	$L__BB0_129;
$L__BB0_193:
	cvt.u32.u64 	%r14353, %rd7070;
	{ .reg .b32 tmp; mov.b64 {tmp, %r14354}, %rd7070; }
	cvt.u32.u64 	%r14355, %rd7071;
	{ .reg .b32 tmp; mov.b64 {tmp, %r14356}, %rd7071; }
	cvt.u32.u64 	%r14357, %rd7072;
	{ .reg .b32 tmp; mov.b64 {tmp, %r14358}, %rd7072; }
	cvt.u32.u64 	%r14359, %rd7073;
	{ .reg .b32 tmp; mov.b64 {tmp, %r14360}, %rd7073; }
	mov.b32 	%r14361, -977;
	mov.b32 	%r14362, -2;
	mov.b32 	%r14368, -1;
	// begin inline asm
	sub.cc.u32   %r14344, %r14353, %r14361;
	subc.cc.u32  %r14345, %r14354, %r14362;
	subc.cc.u32  %r14346, %r14355, %r14368;
	subc.cc.u32  %r14347, %r14356, %r14368;
	subc.cc.u32  %r14348, %r14357, %r14368;
	subc.cc.u32  %r14349, %r14358, %r14368;
	subc.cc.u32  %r14350, %r14359, %r14368;
	subc.cc.u32  %r14351, %r14360, %r14368;
	subc.u32     %r14352, 0, 0;
	
	// end inline asm
	cvt.u64.u32 	%rd6325, %r14345;
	shl.b64 	%rd6326, %rd6325, 32;
	cvt.u64.u32 	%rd6327, %r14344;
	or.b64  	%rd7070, %rd6326, %rd6327;
	cvt.u64.u32 	%rd6328, %r14347;
	shl.b64 	%rd6329, %rd6328, 32;
	cvt.u64.u32 	%rd6330, %r14346;
	or.b64  	%rd7071, %rd6329, %rd6330;
	cvt.u64.u32 	%rd6331, %r14349;
	shl.b64 	%rd6332, %rd6331, 32;
	cvt.u64.u32 	%rd6333, %r14348;
	or.b64  	%rd7072, %rd6332, %rd6333;
	cvt.u64.u32 	%rd6334, %r14351;
	shl.b64 	%rd6335, %rd6334, 32;
	cvt.u64.u32 	%rd6336, %r14350;
	or.b64  	%rd7073, %rd6335, %rd6336;
	and.b32  	%r14369, %r14352, 1;
	cvt.u64.u32 	%rd6337, %r14369;
	sub.s64 	%rd7074, %rd7074, %rd6337;
	bra.uni 	$L__BB0_132;
$L__BB0_194:
	cvt.u32.u64 	%r14327, %rd7075;
	{ .reg .b32 tmp; mov.b64 {tmp, %r14328}, %rd7075; }
	cvt.u32.u64 	%r14329, %rd7076;
	{ .reg .b32 tmp; mov.b64 {tmp, %r14330}, %rd7076; }
	cvt.u32.u64 	%r14331, %rd7077;
	{ .reg .b32 tmp; mov.b64 {tmp, %r14332}, %rd7077; }
	cvt.u32.u64 	%r14333, %rd7078;
	{ .reg .b32 tmp; mov.b64 {tmp, %r14334}, %rd7078; }
	mov.b32 	%r14335, -977;
	mov.b32 	%r14336, -2;
	mov.b32 	%r14342, -1;
	// begin inline asm
	sub.cc.u32   %r14318, %r14327, %r14335;
	subc.cc.u32  %r14319, %r14328, %r14336;
	subc.cc.u32  %r14320, %r14329, %r14342;
	subc.cc.u32  %r14321, %r14330, %r14342;
	subc.cc.u32  %r14322, %r14331, %r14342;
	subc.cc.u32  %r14323, %r14332, %r14342;
	subc.cc.u32  %r14324, %r14333, %r14342;
	subc.cc.u32  %r14325, %r14334, %r14342;
	subc.u32     %r14326, 0, 0;
	
	// end inline asm
	cvt.u64.u32 	%rd6312, %r14319;
	shl.b64 	%rd6313, %rd6312, 32;
	cvt.u64.u32 	%rd6314, %r14318;
	or.b64  	%rd7075, %rd6313, %rd6314;
	cvt.u64.u32 	%rd6315, %r14321;
	shl.b64 	%rd6316, %rd6315, 32;
	cvt.u64.u32 	%rd6317, %r14320;
	or.b64  	%rd7076, %rd6316, %rd6317;
	cvt.u64.u32 	%rd6318, %r14323;
	shl.b64 	%rd6319, %rd6318, 32;
	cvt.u64.u32 	%rd6320, %r14322;
	or.b64  	%rd7077, %rd6319, %rd6320;
	cvt.u64.u32 	%rd6321, %r14325;
	shl.b64 	%rd6322, %rd6321, 32;
	cvt.u64.u32 	%rd6323, %r14324;
	or.b64  	%rd7078, %rd6322, %rd6323;
	and.b32  	%r14343, %r14326, 1;
	cvt.u64.u32 	%rd6324, %r14343;
	sub.s64 	%rd7079, %rd7079, %rd6324;
	bra.uni 	$L__BB0_135;
$L__BB0_195:
	cvt.u32.u64 	%r14301, %rd7080;
	{ .reg .b32 tmp; mov.b64 {tmp, %r14302}, %rd7080; }
	cvt.u32.u64 	%r14303, %rd7081;
	{ .reg .b32 tmp; mov.b64 {tmp, %r14304}, %rd7081; }
	cvt.u32.u64 	%r14305, %rd7082;
	{ .reg .b32 tmp; mov.b64 {tmp, %r14306}, %rd7082; }
	cvt.u32.u64 	%r14307, %rd7083;
	{ .reg .b32 tmp; mov.b64 {tmp, %r14308}, %rd7083; }
	mov.b32 	%r14309, -977;
	mov.b32 	%r14310, -2;
	mov.b32 	%r14316, -1;
	// begin inline asm
	sub.cc.u32   %r14292, %r14301, %r14309;
	subc.cc.u32  %r14293, %r14302, %r14310;
	subc.cc.u32  %r14294, %r14303, %r14316;
	subc.cc.u32  %r14295, %r14304, %r14316;
	subc.cc.u32  %r14296, %r14305, %r14316;
	subc.cc.u32  %r14297, %r14306, %r14316;
	subc.cc.u32  %r14298, %r14307, %r14316;
	subc.cc.u32  %r14299, %r14308, %r14316;
	subc.u32     %r14300, 0, 0;
	
	// end inline asm
	cvt.u64.u32 	%rd6299, %r14293;
	shl.b64 	%rd6300, %rd6299, 32;
	cvt.u64.u32 	%rd6301, %r14292;
	or.b64  	%rd7080, %rd6300, %rd6301;
	cvt.u64.u32 	%rd6302, %r14295;
	shl.b64 	%rd6303, %rd6302, 32;
	cvt.u64.u32 	%rd6304, %r14294;
	or.b64  	%rd7081, %rd6303, %rd6304;
	cvt.u64.u32 	%rd6305, %r14297;
	shl.b64 	%rd6306, %rd6305, 32;
	cvt.u64.u32 	%rd6307, %r14296;
	or.b64  	%rd7082, %rd6306, %rd6307;
	cvt.u64.u32 	%rd6308, %r14299;
	shl.b64 	%rd6309, %rd6308, 32;
	cvt.u64.u32 	%rd6310, %r14298;
	or.b64  	%rd7083, %rd6309, %rd6310;
	and.b32  	%r14317, %r14300, 1;
	cvt.u64.u32 	%rd6311, %r14317;
	sub.s64 	%rd7084, %rd7084, %rd6311;
	bra.uni 	$L__BB0_138;
$L__BB0_196:
	cvt.u32.u64 	%r14275, %rd7085;
	{ .reg .b32 tmp; mov.b64 {tmp, %r14276}, %rd7085; }
	cvt.u32.u64 	%r14277, %rd7086;
	{ .reg .b32 tmp; mov.b64 {tmp, %r14278}, %rd7086; }
	cvt.u32.u64 	%r14279, %rd7087;
	{ .reg .b32 tmp; mov.b64 {tmp, %r14280}, %rd7087; }
	cvt.u32.u64 	%r14281, %rd7088;
	{ .reg .b32 tmp; mov.b64 {tmp, %r14282}, %rd7088; }
	mov.b32 	%r14283, -977;
	mov.b32 	%r14284, -2;
	mov.b32 	%r14290, -1;
	// begin inline asm
	sub.cc.u32   %r14266, %r14275, %r14283;
	subc.cc.u32  %r14267, %r14276, %r14284;
	subc.cc.u32  %r14268, %r14277, %r14290;
	subc.cc.u32  %r14269, %r14278, %r14290;
	subc.cc.u32  %r14270, %r14279, %r14290;
	subc.cc.u32  %r14271, %r14280, %r14290;
	subc.cc.u32  %r14272, %r14281, %r14290;
	subc.cc.u32  %r14273, %r14282, %r14290;
	subc.u32     %r14274, 0, 0;
	
	// end inline asm
	cvt.u64.u32 	%rd6286, %r14267;
	shl.b64 	%rd6287, %rd6286, 32;
	cvt.u64.u32 	%rd6288, %r14266;
	or.b64  	%rd7085, %rd6287, %rd6288;
	cvt.u64.u32 	%rd6289, %r14269;
	shl.b64 	%rd6290, %rd6289, 32;
	cvt.u64.u32 	%rd6291, %r14268;
	or.b64  	%rd7086, %rd6290, %rd6291;
	cvt.u64.u32 	%rd6292, %r14271;
	shl.b64 	%rd6293, %rd6292, 32;
	cvt.u64.u32 	%rd6294, %r14270;
	or.b64  	%rd7087, %rd6293, %rd6294;
	cvt.u64.u32 	%rd6295, %r14273;
	shl.b64 	%rd6296, %rd6295, 32;
	cvt.u64.u32 	%rd6297, %r14272;
	or.b64  	%rd7088, %rd6296, %rd6297;
	and.b32  	%r14291, %r14274, 1;
	cvt.u64.u32 	%rd6298, %r14291;
	sub.s64 	%rd7089, %rd7089, %rd6298;
	bra.uni 	$L__BB0_141;
$L__BB0_197:
	cvt.u32.u64 	%r14249, %rd7090;
	{ .reg .b32 tmp; mov.b64 {tmp, %r14250}, %rd7090; }
	cvt.u32.u64 	%r14251, %rd7091;
	{ .reg .b32 tmp; mov.b64 {tmp, %r14252}, %rd7091; }
	cvt.u32.u64 	%r14253, %rd7092;
	{ .reg .b32 tmp; mov.b64 {tmp, %r14254}, %rd7092; }
	cvt.u32.u64 	%r14255, %rd7093;
	{ .reg .b32 tmp; mov.b64 {tmp, %r14256}, %rd7093; }
	mov.b32 	%r14257, -977;
	mov.b32 	%r14258, -2;
	mov.b32 	%r14264, -1;
	// begin inline asm
	sub.cc.u32   %r14240, %r14249, %r14257;
	subc.cc.u32  %r14241, %r14250, %r14258;
	subc.cc.u32  %r14242, %r14251, %r14264;
	subc.cc.u32  %r14243, %r14252, %r14264;
	subc.cc.u32  %r14244, %r14253, %r14264;
	subc.cc.u32  %r14245, %r14254, %r14264;
	subc.cc.u32  %r14246, %r14255, %r14264;
	subc.cc.u32  %r14247, %r14256, %r14264;
	subc.u32     %r14248, 0, 0;
	
	// end inline asm
	cvt.u64.u32 	%rd6273, %r14241;
	shl.b64 	%rd6274, %rd6273, 32;
	cvt.u64.u32 	%rd6275, %r14240;
	or.b64  	%rd7090, %rd6274, %rd6275;
	cvt.u64.u32 	%rd6276, %r14243;
	shl.b64 	%rd6277, %rd6276, 32;
	cvt.u64.u32 	%rd6278, %r14242;
	or.b64  	%rd7091, %rd6277, %rd6278;
	cvt.u64.u32 	%rd6279, %r14245;
	shl.b64 	%rd6280, %rd6279, 32;
	cvt.u64.u32 	%rd6281, %r14244;
	or.b64  	%rd7092, %rd6280, %rd6281;
	cvt.u64.u32 	%rd6282, %r14247;
	shl.b64 	%rd6283, %rd6282, 32;
	cvt.u64.u32 	%rd6284, %r14246;
	or.b64  	%rd7093, %rd6283, %rd6284;
	and.b32  	%r14265, %r14248, 1;
	cvt.u64.u32 	%rd6285, %r14265;
	sub.s64 	%rd7094, %rd7094, %rd6285;
	bra.uni 	$L__BB0_144;
$L__BB0_198:
	cvt.u32.u64 	%r14223, %rd7095;
	{ .reg .b32 tmp; mov.b64 {tmp, %r14224}, %rd7095; }
	cvt.u32.u64 	%r14225, %rd7096;
	{ .reg .b32 tmp; mov.b64 {tmp, %r14226}, %rd7096; }
	cvt.u32.u64 	%r14227, %rd7097;
	{ .reg .b32 tmp; mov.b64 {tmp, %r14228}, %rd7097; }
	cvt.u32.u64 	%r14229, %rd7098;
	{ .reg .b32 tmp; mov.b64 {tmp, %r14230}, %rd7098; }
	mov.b32 	%r14231, -977;
	mov.b32 	%r14232, -2;
	mov.b32 	%r14238, -1;
	// begin inline asm
	sub.cc.u32   %r14214, %r14223, %r14231;
	subc.cc.u32  %r14215, %r14224, %r14232;
	subc.cc.u32  %r14216, %r14225, %r14238;
	subc.cc.u32  %r14217, %r14226, %r14238;
	subc.cc.u32  %r14218, %r14227, %r14238;
	subc.cc.u32  %r14219, %r14228, %r14238;
	subc.cc.u32  %r14220, %r14229, %r14238;
	subc.cc.u32  %r14221, %r14230, %r14238;
	subc.u32     %r14222, 0, 0;
	
	// end inline asm
	cvt.u64.u32 	%rd6260, %r14215;
	shl.b64 	%rd6261, %rd6260, 32;
	cvt.u64.u32 	%rd6262, %r14214;
	or.b64  	%rd7095, %rd6261, %rd6262;
	cvt.u64.u32 	%rd6263, %r14217;
	shl.b64 	%rd6264, %rd6263, 32;
	cvt.u64.u32 	%rd6265, %r14216;
	or.b64  	%rd7096, %rd6264, %rd6265;
	cvt.u64.u32 	%rd6266, %r14219;
	shl.b64 	%rd6267, %rd6266, 32;
	cvt.u64.u32 	%rd6268, %r14218;
	or.b64  	%rd7097, %rd6267, %rd6268;
	cvt.u64.u32 	%rd6269, %r14221;
	shl.b64 	%rd6270, %rd6269, 32;
	cvt.u64.u32 	%rd6271, %r14220;
	or.b64  	%rd7098, %rd6270, %rd6271;
	and.b32  	%r14239, %r14222, 1;
	cvt.u64.u32 	%rd6272, %r14239;
	sub.s64 	%rd7099, %rd7099, %rd6272;
	bra.uni 	$L__BB0_147;

}
	// .globl	test_mod_add
.visible .entry test_mod_add(
	.param .u64 .ptr .align 1 test_mod_add_param_0,
	.param .u64 .ptr .align 1 test_mod_add_param_1,
	.param .u64 .ptr .align 1 test_mod_add_param_2
)
{
	.reg .b32 	%r<59>;
	.reg .b64 	%rd<66>;

	ld.param.u64 	%rd1, [test_mod_add_param_0];
	ld.param.u64 	%rd2, [test_mod_add_param_1];
	ld.param.u64 	%rd3, [test_mod_add_param_2];
	mov.u32 	%r51, %ctaid.x;
	mov.u32 	%r52, %ntid.x;
	mov.u32 	%r53, %tid.x;
	mad.lo.s32 	%r54, %r51, %r52, %r53;
	shl.b32 	%r55, %r54, 2;
	cvta.to.global.u64 	%rd4, %rd1;
	cvta.to.global.u64 	%rd5, %rd2;
	mul.wide.s32 	%rd6, %r55, 8;
	add.s64 	%rd7, %rd4, %rd6;
	ld.global.u64 	%rd8, [%rd7];
	add.s64 	%rd9, %rd5, %rd6;
	ld.global.u64 	%rd10, [%rd9];
	ld.global.u64 	%rd11, [%rd7+8];
	ld.global.u64 	%rd12, [%rd9+8];
	ld.global.u64 	%rd13, [%rd7+16];
	ld.global.u64 	%rd14, [%rd9+16];
	ld.global.u64 	%rd15, [%rd7+24];
	ld.global.u64 	%rd16, [%rd9+24];
	cvt.u32.u64 	%r10, %rd8;
	{ .reg .b32 tmp; mov.b64 {tmp, %r11}, %rd8; }
	cvt.u32.u64 	%r12, %rd11;
	{ .reg .b32 tmp; mov.b64 {tmp, %r13}, %rd11; }
	cvt.u32.u64 	%r14, %rd13;
	{ .reg .b32 tmp; mov.b64 {tmp, %r15}, %rd13; }
	cvt.u32.u64 	%r16, %rd15;
	{ .reg .b32 tmp; mov.b64 {tmp, %r17}, %rd15; }
	cvt.u32.u64 	%r18, %rd10;
	{ .reg .b32 tmp; mov.b64 {tmp, %r19}, %rd10; }
	cvt.u32.u64 	%r20, %rd12;
	{ .reg .b32 tmp; mov.b64 {tmp, %r21}, %rd12; }
	cvt.u32.u64 	%r22, %rd14;
	{ .reg .b32 tmp; mov.b64 {tmp, %r23}, %rd14; }
	cvt.u32.u64 	%r24, %rd16;
	{ .reg .b32 tmp; mov.b64 {tmp, %r25}, %rd16; }
	// begin inline asm
	add.cc.u32   %r1, %r10, %r18;
	addc.cc.u32  %r2, %r11, %r19;
	addc.cc.u32  %r3, %r12, %r20;
	addc.cc.u32  %r4, %r13, %r21;
	addc.cc.u32  %r5, %r14, %r22;
	addc.cc.u32  %r6, %r15, %r23;
	addc.cc.u32  %r7, %r16, %r24;
	addc.cc.u32  %r8, %r17, %r25;
	addc.u32     %r9, 0, 0;
	
	// end inline asm
	cvt.u64.u32 	%rd17, %r2;
	shl.b64 	%rd18, %rd17, 32;
	cvt.u64.u32 	%rd19, %r1;
	or.b64  	%rd20, %rd18, %rd19;
	cvt.u64.u32 	%rd21, %r4;
	shl.b64 	%rd22, %rd21, 32;
	cvt.u64.u32 	%rd23, %r3;
	or.b64  	%rd24, %rd22, %rd23;
	cvt.u64.u32 	%rd25, %r6;
	shl.b64 	%rd26, %rd25, 32;
	cvt.u64.u32 	%rd27, %r5;
	or.b64  	%rd28, %rd26, %rd27;
	cvt.u64.u32 	%rd29, %r8;
	shl.b64 	%rd30, %rd29, 32;
	cvt.u64.u32 	%rd31, %r7;
	or.b64  	%rd32, %rd30, %rd31;
	mov.b32 	%r43, -977;
	mov.b32 	%r44, -2;
	mov.b32 	%r50, -1;
	// begin inline asm
	sub.cc.u32   %r26, %r1, %r43;
	subc.cc.u32  %r27, %r2, %r44;
	subc.cc.u32  %r28, %r3, %r50;
	subc.cc.u32  %r29, %r4, %r50;
	subc.cc.u32  %r30, %r5, %r50;
	subc.cc.u32  %r31, %r6, %r50;
	subc.cc.u32  %r32, %r7, %r50;
	subc.cc.u32  %r33, %r8, %r50;
	subc.u32     %r34, 0, 0;
	
	// end inline asm
	not.b32 	%r56, %r34;
	cvt.u64.u32 	%rd33, %r27;
	shl.b64 	%rd34, %rd33, 32;
	cvt.u64.u32 	%rd35, %r26;
	or.b64  	%rd36, %rd34, %rd35;
	cvt.u64.u32 	%rd37, %r29;
	shl.b64 	%rd38, %rd37, 32;
	cvt.u64.u32 	%rd39, %r28;
	or.b64  	%rd40, %rd38, %rd39;
	cvt.u64.u32 	%rd41, %r31;
	shl.b64 	%rd42, %rd41, 32;
	cvt.u64.u32 	%rd43, %r30;
	or.b64  	%rd44, %rd42, %rd43;
	cvt.u64.u32 	%rd45, %r33;
	shl.b64 	%rd46, %rd45, 32;
	cvt.u64.u32 	%rd47, %r32;
	or.b64  	%rd48, %rd46, %rd47;
	and.b32  	%r57, %r56, 1;
	or.b32  	%r58, %r57, %r9;
	cvt.u64.u32 	%rd49, %r58;
	add.s64 	%rd50, %rd49, -1;
	neg.s64 	%rd51, %rd49;
	and.b64  	%rd52, %rd36, %rd51;
	and.b64  	%rd53, %rd20, %rd50;
	or.b64  	%rd54, %rd53, %rd52;
	and.b64  	%rd55, %rd40, %rd51;
	and.b64  	%rd56, %rd24, %rd50;
	or.b64  	%rd57, %rd56, %rd55;
	and.b64  	%rd58, %rd44, %rd51;
	and.b64  	%rd59, %rd28, %rd50;
	or.b64  	%rd60, %rd59, %rd58;
	and.b64  	%rd61, %rd48, %rd51;
	and.b64  	%rd62, %rd32, %rd50;
	or.b64  	%rd63, %rd62, %rd61;
	cvta.to.global.u64 	%rd64, %rd3;
	add.s64 	%rd65, %rd64, %rd6;
	st.global.u64 	[%rd65], %rd54;
	st.global.u64 	[%rd65+8], %rd57;
	st.global.u64 	[%rd65+16], %rd60;
	st.global.u64 	[%rd65+24], %rd63;
	ret;

}
	// .globl	test_mod_mult
.visible .entry test_mod_mult(
	.param .u64 .ptr .align 1 test_mod_mult_param_0,
	.param .u64 .ptr .align 1 test_mod_mult_param_1,
	.param .u64 .ptr .align 1 test_mod_mult_param_2
)
{
	.reg .pred 	%p<5>;
	.reg .b32 	%r<313>;
	.reg .b64 	%rd<173>;

	ld.param.u64 	%rd17, [test_mod_mult_param_0];
	ld.param.u64 	%rd18, [test_mod_mult_param_1];
	mov.u32 	%r271, %ctaid.x;
	mov.u32 	%r272, %ntid.x;
	mov.u32 	%r273, %tid.x;
	mad.lo.s32 	%r274, %r271, %r272, %r273;
	shl.b32 	%r1, %r274, 2;
	cvta.to.global.u64 	%rd19, %rd17;
	cvta.to.global.u64 	%rd20, %rd18;
	mul.wide.s32 	%rd21, %r1, 8;
	add.s64 	%rd22, %rd19, %rd21;
	ld.global.u64 	%rd23, [%rd22];
	add.s64 	%rd24, %rd20, %rd21;
	ld.global.u64 	%rd25, [%rd24];
	ld.global.u64 	%rd26, [%rd22+8];
	ld.global.u64 	%rd27, [%rd24+8];
	ld.global.u64 	%rd28, [%rd22+16];
	ld.global.u64 	%rd29, [%rd24+16];
	ld.global.u64 	%rd30, [%rd22+24];
	ld.global.u64 	%rd31, [%rd24+24];
	mul.lo.s64 	%rd32, %rd25, %rd23;
	mul.hi.u64 	%rd33, %rd23, %rd25;
	cvt.u32.u64 	%r7, %rd32;
	{ .reg .b32 tmp; mov.b64 {tmp, %r8}, %rd32; }
	mov.b32 	%r270, 0;
	// begin inline asm
	add.cc.u32  %r2, %r270, %r7;
	addc.cc.u32 %r3, %r270, %r8;
	addc.u32    %r4, 0, 0;
	add.cc.u32  %r2, %r2, %r270;
	addc.cc.u32 %r3, %r3, %r270;
	addc.u32    %r4, %r4, 0;
	
	// end inline asm
	cvt.u64.u32 	%rd34, %r4;
	add.s64 	%rd35, %rd33, %rd34;
	mul.lo.s64 	%rd36, %rd27, %rd23;
	mul.hi.u64 	%rd37, %rd23, %rd27;
	cvt.u32.u64 	%r16, %rd36;
	{ .reg .b32 tmp; mov.b64 {tmp, %r17}, %rd36; }
	cvt.u32.u64 	%r18, %rd35;
	{ .reg .b32 tmp; mov.b64 {tmp, %r19}, %rd35; }
	// begin inline asm
	add.cc.u32  %r11, %r270, %r16;
	addc.cc.u32 %r12, %r270, %r17;
	addc.u32    %r13, 0, 0;
	add.cc.u32  %r11, %r11, %r18;
	addc.cc.u32 %r12, %r12, %r19;
	addc.u32    %r13, %r13, 0;
	
	// end inline asm
	cvt.u64.u32 	%rd38, %r13;
	add.s64 	%rd39, %rd37, %rd38;
	mul.lo.s64 	%rd40, %rd29, %rd23;
	mul.hi.u64 	%rd41, %rd23, %rd29;
	cvt.u32.u64 	%r25, %rd40;
	{ .reg .b32 tmp; mov.b64 {tmp, %r26}, %rd40; }
	cvt.u32.u64 	%r27, %rd39;
	{ .reg .b32 tmp; mov.b64 {tmp, %r28}, %rd39; }
	// begin inline asm
	add.cc.u32  %r20, %r270, %r25;
	addc.cc.u32 %r21, %r270, %r26;
	addc.u32    %r22, 0, 0;
	add.cc.u32  %r20, %r20, %r27;
	addc.cc.u32 %r21, %r21, %r28;
	addc.u32    %r22, %r22, 0;
	
	// end inline asm
	cvt.u64.u32 	%rd42, %r22;
	add.s64 	%rd43, %rd41, %rd42;
	mul.lo.s64 	%rd44, %rd31, %rd23;
	mul.hi.u64 	%rd45, %rd23, %rd31;
	cvt.u32.u64 	%r34, %rd44;
	{ .reg .b32 tmp; mov.b64 {tmp, %r35}, %rd44; }
	cvt.u32.u64 	%r36, %rd43;
	{ .reg .b32 tmp; mov.b64 {tmp, %r37}, %rd43; }
	// begin inline asm
	add.cc.u32  %r29, %r270, %r34;
	addc.cc.u32 %r30, %r270, %r35;
	addc.u32    %r31, 0, 0;
	add.cc.u32  %r29, %r29, %r36;
	addc.cc.u32 %r30, %r30, %r37;
	addc.u32    %r31, %r31, 0;
	
	// end inline asm
	cvt.u64.u32 	%rd46, %r31;
	add.s64 	%rd47, %rd45, %rd46;
	mul.lo.s64 	%rd48, %rd25, %rd26;
	mul.hi.u64 	%rd49, %rd26, %rd25;
	cvt.u32.u64 	%r43, %rd48;
	{ .reg .b32 tmp; mov.b64 {tmp, %r44}, %rd48; }
	// begin inline asm
	add.cc.u32  %r38, %r11, %r43;
	addc.cc.u32 %r39, %r12, %r44;
	addc.u32    %r40, 0, 0;
	add.cc.u32  %r38, %r38, %r270;
	addc.cc.u32 %r39, %r39, %r270;
	addc.u32    %r40, %r40, 0;
	
	// end inline asm
	cvt.u64.u32 	%rd50, %r40;
	add.s64 	%rd51, %rd49, %rd50;
	mul.lo.s64 	%rd52, %rd27, %rd26;
	mul.hi.u64 	%rd53, %rd26, %rd27;
	cvt.u32.u64 	%r52, %rd52;
	{ .reg .b32 tmp; mov.b64 {tmp, %r53}, %rd52; }
	cvt.u32.u64 	%r54, %rd51;
	{ .reg .b32 tmp; mov.b64 {tmp, %r55}, %rd51; }
	// begin inline asm
	add.cc.u32  %r47, %r20, %r52;
	addc.cc.u32 %r48, %r21, %r53;
	addc.u32    %r49, 0, 0;
	add.cc.u32  %r47, %r47, %r54;
	addc.cc.u32 %r48, %r48, %r55;
	addc.u32    %r49, %r49, 0;
	
	// end inline asm
	cvt.u64.u32 	%rd54, %r49;
	add.s64 	%rd55, %rd53, %rd54;
	mul.lo.s64 	%rd56, %rd29, %rd26;
	mul.hi.u64 	%rd57, %rd26, %rd29;
	cvt.u32.u64 	%r61, %rd56;
	{ .reg .b32 tmp; mov.b64 {tmp, %r62}, %rd56; }
	cvt.u32.u64 	%r63, %rd55;
	{ .reg .b32 tmp; mov.b64 {tmp, %r64}, %rd55; }
	// begin inline asm
	add.cc.u32  %r56, %r29, %r61;
	addc.cc.u32 %r57, %r30, %r62;
	addc.u32    %r58, 0, 0;
	add.cc.u32  %r56, %r56, %r63;
	addc.cc.u32 %r57, %r57, %r64;
	addc.u32    %r58, %r58, 0;
	
	// end inline asm
	cvt.u64.u32 	%rd58, %r58;
	add.s64 	%rd59, %rd57, %rd58;
	mul.lo.s64 	%rd60, %rd31, %rd26;
	mul.hi.u64 	%rd61, %rd26, %rd31;
	cvt.u32.u64 	%r68, %rd47;
	{ .reg .b32 tmp; mov.b64 {tmp, %r69}, %rd47; }
	cvt.u32.u64 	%r70, %rd60;
	{ .reg .b32 tmp; mov.b64 {tmp, %r71}, %rd60; }
	cvt.u32.u64 	%r72, %rd59;
	{ .reg .b32 tmp; mov.b64 {tmp, %r73}, %rd59; }
	// begin inline asm
	add.cc.u32  %r65, %r68, %r70;
	addc.cc.u32 %r66, %r69, %r71;
	addc.u32    %r67, 0, 0;
	add.cc.u32  %r65, %r65, %r72;
	addc.cc.u32 %r66, %r66, %r73;
	addc.u32    %r67, %r67, 0;
	
	// end inline asm
	cvt.u64.u32 	%rd62, %r67;
	add.s64 	%rd63, %rd61, %rd62;
	mul.lo.s64 	%rd64, %rd25, %rd28;
	mul.hi.u64 	%rd65, %rd28, %rd25;
	cvt.u32.u64 	%r79, %rd64;
	{ .reg .b32 tmp; mov.b64 {tmp, %r80}, %rd64; }
	// begin inline asm
	add.cc.u32  %r74, %r47, %r79;
	addc.cc.u32 %r75, %r48, %r80;
	addc.u32    %r76, 0, 0;
	add.cc.u32  %r74, %r74, %r270;
	addc.cc.u32 %r75, %r75, %r270;
	addc.u32    %r76, %r76, 0;
	
	// end inline asm
	cvt.u64.u32 	%rd66, %r76;
	add.s64 	%rd67, %rd65, %rd66;
	mul.lo.s64 	%rd68, %rd27, %rd28;
	mul.hi.u64 	%rd69, %rd28, %rd27;
	cvt.u32.u64 	%r88, %rd68;
	{ .reg .b32 tmp; mov.b64 {tmp, %r89}, %rd68; }
	cvt.u32.u64 	%r90, %rd67;
	{ .reg .b32 tmp; mov.b64 {tmp, %r91}, %rd67; }
	// begin inline asm
	add.cc.u32  %r83, %r56, %r88;
	addc.cc.u32 %r84, %r57, %r89;
	addc.u32    %r85, 0, 0;
	add.cc.u32  %r83, %r83, %r90;
	addc.cc.u32 %r84, %r84, %r91;
	addc.u32    %r85, %r85, 0;
	
	// end inline asm
	cvt.u64.u32 	%rd70, %r85;
	add.s64 	%rd71, %rd69, %rd70;
	mul.lo.s64 	%rd72, %rd29, %rd28;
	mul.hi.u64 	%rd73, %rd28, %rd29;
	cvt.u32.u64 	%r97, %rd72;
	{ .reg .b32 tmp; mov.b64 {tmp, %r98}, %rd72; }
	cvt.u32.u64 	%r99, %rd71;
	{ .reg .b32 tmp; mov.b64 {tmp, %r100}, %rd71; }
	// begin inline asm
	add.cc.u32  %r92, %r65, %r97;
	addc.cc.u32 %r93, %r66, %r98;
	addc.u32    %r94, 0, 0;
	add.cc.u32  %r92, %r92, %r99;
	addc.cc.u32 %r93, %r93, %r100;
	addc.u32    %r94, %r94, 0;
	
	// end inline asm
	cvt.u64.u32 	%rd74, %r94;
	add.s64 	%rd75, %rd73, %rd74;
	mul.lo.s64 	%rd76, %rd31, %rd28;
	mul.hi.u64 	%rd77, %rd28, %rd31;
	cvt.u32.u64 	%r104, %rd63;
	{ .reg .b32 tmp; mov.b64 {tmp, %r105}, %rd63; }
	cvt.u32.u64 	%r106, %rd76;
	{ .reg .b32 tmp; mov.b64 {tmp, %r107}, %rd76; }
	cvt.u32.u64 	%r108, %rd75;
	{ .reg .b32 tmp; mov.b64 {tmp, %r109}, %rd75; }
	// begin inline asm
	add.cc.u32  %r101, %r104, %r106;
	addc.cc.u32 %r102, %r105, %r107;
	addc.u32    %r103, 0, 0;
	add.cc.u32  %r101, %r101, %r108;
	addc.cc.u32 %r102, %r102, %r109;
	addc.u32    %r103, %r103, 0;
	
	// end inline asm
	cvt.u64.u32 	%rd78, %r103;
	add.s64 	%rd79, %rd77, %rd78;
	mul.lo.s64 	%rd80, %rd25, %rd30;
	mul.hi.u64 	%rd81, %rd30, %rd25;
	cvt.u32.u64 	%r115, %rd80;
	{ .reg .b32 tmp; mov.b64 {tmp, %r116}, %rd80; }
	// begin inline asm
	add.cc.u32  %r110, %r83, %r115;
	addc.cc.u32 %r111, %r84, %r116;
	addc.u32    %r112, 0, 0;
	add.cc.u32  %r110, %r110, %r270;
	addc.cc.u32 %r111, %r111, %r270;
	addc.u32    %r112, %r112, 0;
	
	// end inline asm
	cvt.u64.u32 	%rd82, %r112;
	add.s64 	%rd83, %rd81, %rd82;
	mul.lo.s64 	%rd84, %rd27, %rd30;
	mul.hi.u64 	%rd85, %rd30, %rd27;
	cvt.u32.u64 	%r124, %rd84;
	{ .reg .b32 tmp; mov.b64 {tmp, %r125}, %rd84; }
	cvt.u32.u64 	%r126, %rd83;
	{ .reg .b32 tmp; mov.b64 {tmp, %r127}, %rd83; }
	// begin inline asm
	add.cc.u32  %r119, %r92, %r124;
	addc.cc.u32 %r120, %r93, %r125;
	addc.u32    %r121, 0, 0;
	add.cc.u32  %r119, %r119, %r126;
	addc.cc.u32 %r120, %r120, %r127;
	addc.u32    %r121, %r121, 0;
	
	// end inline asm
	cvt.u64.u32 	%rd86, %r120;
	shl.b64 	%rd87, %rd86, 32;
	cvt.u64.u32 	%rd88, %r119;
	or.b64  	%rd89, %rd87, %rd88;
	cvt.u64.u32 	%rd90, %r121;
	add.s64 	%rd91, %rd85, %rd90;
	mul.lo.s64 	%rd92, %rd29, %rd30;
	mul.hi.u64 	%rd93, %rd30, %rd29;
	cvt.u32.u64 	%r133, %rd92;
	{ .reg .b32 tmp; mov.b64 {tmp, %r134}, %rd92; }
	cvt.u32.u64 	%r135, %rd91;
	{ .reg .b32 tmp; mov.b64 {tmp, %r136}, %rd91; }
	// begin inline asm
	add.cc.u32  %r128, %r101, %r133;
	addc.cc.u32 %r129, %r102, %r134;
	addc.u32    %r130, 0, 0;
	add.cc.u32  %r128, %r128, %r135;
	addc.cc.u32 %r129, %r129, %r136;
	addc.u32    %r130, %r130, 0;
	
	// end inline asm
	cvt.u64.u32 	%rd94, %r129;
	shl.b64 	%rd95, %rd94, 32;
	cvt.u64.u32 	%rd96, %r128;
	or.b64  	%rd97, %rd95, %rd96;
	cvt.u64.u32 	%rd98, %r130;
	add.s64 	%rd99, %rd93, %rd98;
	mul.lo.s64 	%rd100, %rd31, %rd30;
	mul.hi.u64 	%rd101, %rd30, %rd31;
	cvt.u32.u64 	%r140, %rd79;
	{ .reg .b32 tmp; mov.b64 {tmp, %r141}, %rd79; }
	cvt.u32.u64 	%r142, %rd100;
	{ .reg .b32 tmp; mov.b64 {tmp, %r143}, %rd100; }
	cvt.u32.u64 	%r144, %rd99;
	{ .reg .b32 tmp; mov.b64 {tmp, %r145}, %rd99; }
	// begin inline asm
	add.cc.u32  %r137, %r140, %r142;
	addc.cc.u32 %r138, %r141, %r143;
	addc.u32    %r139, 0, 0;
	add.cc.u32  %r137, %r137, %r144;
	addc.cc.u32 %r138, %r138, %r145;
	addc.u32    %r139, %r139, 0;
	
	// end inline asm
	cvt.u64.u32 	%rd102, %r138;
	shl.b64 	%rd103, %rd102, 32;
	cvt.u64.u32 	%rd104, %r137;
	or.b64  	%rd105, %rd103, %rd104;
	cvt.u64.u32 	%rd106, %r139;
	add.s64 	%rd107, %rd101, %rd106;
	mov.b64 	{%r275, %r276}, %rd96;
	mov.b64 	{%r277, %r278}, %rd87;
	mov.b64 	%rd108, {%r278, %r275};
	mov.b64 	{%r279, %r280}, %rd104;
	mov.b64 	{%r281, %r282}, %rd95;
	mov.b64 	%rd109, {%r282, %r279};
	mov.b64 	{%r283, %r284}, %rd107;
	mov.b64 	{%r285, %r286}, %rd103;
	mov.b64 	%rd110, {%r286, %r283};
	mul.lo.s64 	%rd111, %rd89, 977;
	mov.b64 	%rd112, 977;
	mul.hi.u64 	%rd113, %rd89, %rd112;
	cvt.u32.u64 	%r149, %rd111;
	{ .reg .b32 tmp; mov.b64 {tmp, %r150}, %rd111; }
	// begin inline asm
	add.cc.u32  %r146, %r149, %r270;
	addc.cc.u32 %r147, %r150, %r270;
	addc.u32    %r148, 0, 0;
	
	// end inline asm
	cvt.u64.u32 	%rd114, %r148;
	add.s64 	%rd115, %rd113, %rd114;
	mul.lo.s64 	%rd116, %rd97, 977;
	mul.hi.u64 	%rd117, %rd97, %rd112;
	cvt.u32.u64 	%r156, %rd116;
	{ .reg .b32 tmp; mov.b64 {tmp, %r157}, %rd116; }
	cvt.u32.u64 	%r158, %rd115;
	{ .reg .b32 tmp; mov.b64 {tmp, %r159}, %rd115; }
	// begin inline asm
	add.cc.u32  %r153, %r156, %r158;
	addc.cc.u32 %r154, %r157, %r159;
	addc.u32    %r155, 0, 0;
	
	// end inline asm
	cvt.u64.u32 	%rd118, %r155;
	add.s64 	%rd119, %rd117, %rd118;
	mul.lo.s64 	%rd120, %rd105, 977;
	mul.hi.u64 	%rd121, %rd105, %rd112;
	cvt.u32.u64 	%r163, %rd120;
	{ .reg .b32 tmp; mov.b64 {tmp, %r164}, %rd120; }
	cvt.u32.u64 	%r165, %rd119;
	{ .reg .b32 tmp; mov.b64 {tmp, %r166}, %rd119; }
	// begin inline asm
	add.cc.u32  %r160, %r163, %r165;
	addc.cc.u32 %r161, %r164, %r166;
	addc.u32    %r162, 0, 0;
	
	// end inline asm
	cvt.u64.u32 	%rd122, %r162;
	add.s64 	%rd123, %rd121, %rd122;
	mul.lo.s64 	%rd124, %rd107, 977;
	mul.hi.u64 	%rd125, %rd107, %rd112;
	cvt.u32.u64 	%r170, %rd124;
	{ .reg .b32 tmp; mov.b64 {tmp, %r171}, %rd124; }
	cvt.u32.u64 	%r172, %rd123;
	{ .reg .b32 tmp; mov.b64 {tmp, %r173}, %rd123; }
	// begin inline asm
	add.cc.u32  %r167, %r170, %r172;
	addc.cc.u32 %r168, %r171, %r173;
	addc.u32    %r169, 0, 0;
	
	// end inline asm
	cvt.u64.u32 	%rd126, %r169;
	add.s64 	%rd127, %rd125, %rd126;
	cvt.u32.u64 	%r187, %rd108;
	{ .reg .b32 tmp; mov.b64 {tmp, %r188}, %rd108; }
	cvt.u32.u64 	%r189, %rd109;
	{ .reg .b32 tmp; mov.b64 {tmp, %r190}, %rd109; }
	cvt.u32.u64 	%r191, %rd110;
	{ .reg .b32 tmp; mov.b64 {tmp, %r192}, %rd110; }
	{ .reg .b32 tmp; mov.b64 {tmp, %r193}, %rd107; }
	cvt.u32.u64 	%r203, %rd127;
	{ .reg .b32 tmp; mov.b64 {tmp, %r204}, %rd127; }
	// begin inline asm
	add.cc.u32   %r174, %r270, %r146;
	addc.cc.u32  %r175, %r119, %r147;
	addc.cc.u32  %r176, %r187, %r153;
	addc.cc.u32  %r177, %r188, %r154;
	addc.cc.u32  %r178, %r189, %r160;
	addc.cc.u32  %r179, %r190, %r161;
	addc.cc.u32  %r180, %r191, %r167;
	addc.cc.u32  %r181, %r192, %r168;
	addc.cc.u32  %r182, %r193, %r203;
	addc.cc.u32  %r183, %r270, %r204;
	addc.u32     %r184, 0, 0;
	
	// end inline asm
	cvt.u64.u32 	%rd128, %r183;
	shl.b64 	%rd129, %rd128, 32;
	cvt.u64.u32 	%rd130, %r182;
	or.b64  	%rd131, %rd129, %rd130;
	mul.lo.s64 	%rd132, %rd131, 977;
	mul.hi.u64 	%rd133, %rd131, %rd112;
	cvt.u32.u64 	%r214, %rd132;
	{ .reg .b32 tmp; mov.b64 {tmp, %r215}, %rd132; }
	cvt.u32.u64 	%r216, %rd133;
	{ .reg .b32 tmp; mov.b64 {tmp, %r217}, %rd133; }
	// begin inline asm
	add.cc.u32   %r205, %r270, %r214;
	addc.cc.u32  %r206, %r182, %r215;
	addc.cc.u32  %r207, %r183, %r216;
	addc.cc.u32  %r208, %r270, %r217;
	addc.u32     %r209, 0, 0;
	
	// end inline asm
	// begin inline asm
	add.cc.u32   %r218, %r174, %r205;
	addc.cc.u32  %r219, %r175, %r206;
	addc.cc.u32  %r220, %r176, %r207;
	addc.cc.u32  %r221, %r177, %r208;
	addc.cc.u32  %r222, %r178, %r209;
	addc.cc.u32  %r223, %r179, 0;
	addc.cc.u32  %r224, %r180, 0;
	addc.cc.u32  %r225, %r181, 0;
	addc.u32     %r226, 0, 0;
	
	// end inline asm
	// begin inline asm
	add.cc.u32   %r240, %r2, %r218;
	addc.cc.u32  %r241, %r3, %r219;
	addc.cc.u32  %r242, %r38, %r220;
	addc.cc.u32  %r243, %r39, %r221;
	addc.cc.u32  %r244, %r74, %r222;
	addc.cc.u32  %r245, %r75, %r223;
	addc.cc.u32  %r246, %r110, %r224;
	addc.cc.u32  %r247, %r111, %r225;
	addc.cc.u32  %r248, %r270, %r226;
	addc.cc.u32  %r249, %r270, %r270;
	addc.u32     %r250, 0, 0;
	
	// end inline asm
	cvt.u64.u32 	%rd134, %r241;
	shl.b64 	%rd135, %rd134, 32;
	cvt.u64.u32 	%rd136, %r240;
	or.b64  	%rd168, %rd135, %rd136;
	cvt.u64.u32 	%rd137, %r243;
	shl.b64 	%rd138, %rd137, 32;
	cvt.u64.u32 	%rd139, %r242;
	or.b64  	%rd169, %rd138, %rd139;
	cvt.u64.u32 	%rd140, %r245;
	shl.b64 	%rd141, %rd140, 32;
	cvt.u64.u32 	%rd142, %r244;
	or.b64  	%rd170, %rd141, %rd142;
	cvt.u64.u32 	%rd143, %r247;
	shl.b64 	%rd144, %rd143, 32;
	cvt.u64.u32 	%rd145, %r246;
	or.b64  	%rd171, %rd144, %rd145;
	cvt.u64.u32 	%rd146, %r249;
	shl.b64 	%rd147, %rd146, 32;
	cvt.u64.u32 	%rd148, %r248;
	or.b64  	%rd172, %rd147, %rd148;
$L__BB2_1:
	setp.ne.s64 	%p1, %rd172, 0;
	@%p1 bra 	$L__BB2_4;
	and.b64  	%rd149, %rd171, %rd170;
	and.b64  	%rd150, %rd149, %rd169;
	setp.eq.s64 	%p2, %rd150, -1;
	setp.gt.u64 	%p3, %rd168, -4294968274;
	and.pred  	%p4, %p2, %p3;
	@%p4 bra 	$L__BB2_4;
	ld.param.u64 	%rd167, [test_mod_mult_param_2];
	cvta.to.global.u64 	%rd151, %rd167;
	add.s64 	%rd153, %rd151, %rd21;
	st.global.u64 	[%rd153], %rd168;
	st.global.u64 	[%rd153+8], %rd169;
	st.global.u64 	[%rd153+16], %rd170;
	st.global.u64 	[%rd153+24], %rd171;
	ret;
$L__BB2_4:
	cvt.u32.u64 	%r296, %rd168;
	{ .reg .b32 tmp; mov.b64 {tmp, %r297}, %rd168; }
	cvt.u32.u64 	%r298, %rd169;
	{ .reg .b32 tmp; mov.b64 {tmp, %r299}, %rd169; }
	cvt.u32.u64 	%r300, %rd170;
	{ .reg .b32 tmp; mov.b64 {tmp, %r301}, %rd170; }
	cvt.u32.u64 	%r302, %rd171;
	{ .reg .b32 tmp; mov.b64 {tmp, %r303}, %rd171; }
	mov.b32 	%r304, -977;
	mov.b32 	%r305, -2;
	mov.b32 	%r311, -1;
	// begin inline asm
	sub.cc.u32   %r287, %r296, %r304;
	subc.cc.u32  %r288, %r297, %r305;
	subc.cc.u32  %r289, %r298, %r311;
	subc.cc.u32  %r290, %r299, %r311;
	subc.cc.u32  %r291, %r300, %r311;
	subc.cc.u32  %r292, %r301, %r311;
	subc.cc.u32  %r293, %r302, %r311;
	subc.cc.u32  %r294, %r303, %r311;
	subc.u32     %r295, 0, 0;
	
	// end inline asm
	cvt.u64.u32 	%rd154, %r288;
	shl.b64 	%rd155, %rd154, 32;
	cvt.u64.u32 	%rd156, %r287;
	or.b64  	%rd168, %rd155, %rd156;
	cvt.u64.u32 	%rd157, %r290;
	shl.b64 	%rd158, %rd157, 32;
	cvt.u64.u32 	%rd159, %r289;
	or.b64  	%rd169, %rd158, %rd159;
	cvt.u64.u32 	%rd160, %r292;
	shl.b64 	%rd161, %rd160, 32;
	cvt.u64.u32 	%rd162, %r291;
	or.b64  	%rd170, %rd161, %rd162;
	cvt.u64.u32 	%rd163, %r294;
	shl.b64 	%rd164, %rd163, 32;
	cvt.u64.u32 	%rd165, %r293;
	or.b64  	%rd171, %rd164, %rd165;
	and.b32  	%r312, %r295, 1;
	cvt.u64.u32 	%rd166, %r312;
	sub.s64 	%rd172, %rd172, %rd166;
	bra.uni 	$L__BB2_1;

}
	// .globl	test_mod_inv
.visible .entry test_mod_inv(
	.param .u64 .ptr .align 1 test_mod_inv_param_0,
	.param .u64 .ptr .align 1 test_mod_inv_param_1
)
{
	.local .align 16 .b8 	__local_depot3[64];
	.reg .b64 	%SP;
	.reg .b64 	%SPL;
	.reg .b32 	%r<6>;
	.reg .b64 	%rd<20>;

	mov.u64 	%SPL, __local_depot3;
	cvta.local.u64 	%SP, %SPL;
	ld.param.u64 	%rd1, [test_mod_inv_param_0];
	ld.param.u64 	%rd2, [test_mod_inv_param_1];
	mov.u32 	%r1, %ctaid.x;
	mov.u32 	%r2, %ntid.x;
	mov.u32 	%r3, %tid.x;
	mad.lo.s32 	%r4, %r1, %r2, %r3;
	shl.b32 	%r5, %r4, 2;
	add.u64 	%rd3, %SP, 0;
	add.u64 	%rd4, %SPL, 0;
	cvta.to.global.u64 	%rd5, %rd1;
	mul.wide.s32 	%rd6, %r5, 8;
	add.s64 	%rd7, %rd5, %rd6;
	ld.global.u64 	%rd8, [%rd7];
	ld.global.u64 	%rd9, [%rd7+8];
	st.local.v2.u64 	[%rd4], {%rd8, %rd9};
	ld.global.u64 	%rd10, [%rd7+16];
	ld.global.u64 	%rd11, [%rd7+24];
	st.local.v2.u64 	[%rd4+16], {%rd10, %rd11};
	add.u64 	%rd12, %SP, 32;
	{ // callseq 0, 0
	.param .b64 param0;
	st.param.b64 	[param0], %rd3;
	.param .b64 param1;
	st.param.b64 	[param1], %rd12;
	call.uni 
	_Z7_ModInvPKmPm, 
	(
	param0, 
	param1
	);
	} // callseq 0
	add.u64 	%rd13, %SPL, 32;
	cvta.to.global.u64 	%rd14, %rd2;
	ld.local.v2.u64 	{%rd15, %rd16}, [%rd13];
	add.s64 	%rd17, %rd14, %rd6;
	st.global.u64 	[%rd17], %rd15;
	st.global.u64 	[%rd17+8], %rd16;
	ld.local.v2.u64 	{%rd18, %rd19}, [%rd13+16];
	st.global.u64 	[%rd17+16], %rd18;
	st.global.u64 	[%rd17+24], %rd19;
	ret;

}
	// .globl	test_mod_square
.visible .entry test_mod_square(
	.param .u64 .ptr .align 1 test_mod_square_param_0,
	.param .u64 .ptr .align 1 test_mod_square_param_1
)
{
	.reg .pred 	%p<5>;
	.reg .b32 	%r<353>;
	.reg .b64 	%rd<164>;

	ld.param.u64 	%rd17, [test_mod_square_param_0];
	ld.param.u64 	%rd16, [test_mod_square_param_1];
	mov.u32 	%r281, %ctaid.x;
	mov.u32 	%r282, %ntid.x;
	mov.u32 	%r283, %tid.x;
	mad.lo.s32 	%r284, %r281, %r282, %r283;
	shl.b32 	%r1, %r284, 2;
	cvta.to.global.u64 	%rd18, %rd17;
	mul.wide.s32 	%rd19, %r1, 8;
	add.s64 	%rd20, %rd18, %rd19;
	ld.global.u64 	%rd21, [%rd20];
	ld.global.u64 	%rd22, [%rd20+8];
	ld.global.u64 	%rd23, [%rd20+16];
	ld.global.u64 	%rd24, [%rd20+24];
	mul.lo.s64 	%rd25, %rd22, %rd21;
	mul.hi.u64 	%rd26, %rd21, %rd22;
	cvt.u32.u64 	%r7, %rd25;
	{ .reg .b32 tmp; mov.b64 {tmp, %r8}, %rd25; }
	mov.b32 	%r280, 0;
	// begin inline asm
	add.cc.u32  %r2, %r280, %r7;
	addc.cc.u32 %r3, %r280, %r8;
	addc.u32    %r4, 0, 0;
	add.cc.u32  %r2, %r2, %r280;
	addc.cc.u32 %r3, %r3, %r280;
	addc.u32    %r4, %r4, 0;
	
	// end inline asm
	cvt.u64.u32 	%rd27, %r3;
	shl.b64 	%rd28, %rd27, 32;
	cvt.u64.u32 	%rd29, %r2;
	or.b64  	%rd30, %rd28, %rd29;
	cvt.u64.u32 	%rd31, %r4;
	add.s64 	%rd32, %rd26, %rd31;
	mul.lo.s64 	%rd33, %rd23, %rd21;
	mul.hi.u64 	%rd34, %rd21, %rd23;
	cvt.u32.u64 	%r16, %rd33;
	{ .reg .b32 tmp; mov.b64 {tmp, %r17}, %rd33; }
	cvt.u32.u64 	%r18, %rd32;
	{ .reg .b32 tmp; mov.b64 {tmp, %r19}, %rd32; }
	// begin inline asm
	add.cc.u32  %r11, %r280, %r16;
	addc.cc.u32 %r12, %r280, %r17;
	addc.u32    %r13, 0, 0;
	add.cc.u32  %r11, %r11, %r18;
	addc.cc.u32 %r12, %r12, %r19;
	addc.u32    %r13, %r13, 0;
	
	// end inline asm
	cvt.u64.u32 	%rd35, %r12;
	shl.b64 	%rd36, %rd35, 32;
	cvt.u64.u32 	%rd37, %r11;
	or.b64  	%rd38, %rd36, %rd37;
	cvt.u64.u32 	%rd39, %r13;
	add.s64 	%rd40, %rd34, %rd39;
	mul.lo.s64 	%rd41, %rd24, %rd21;
	mul.hi.u64 	%rd42, %rd21, %rd24;
	cvt.u32.u64 	%r25, %rd41;
	{ .reg .b32 tmp; mov.b64 {tmp, %r26}, %rd41; }
	cvt.u32.u64 	%r27, %rd40;
	{ .reg .b32 tmp; mov.b64 {tmp, %r28}, %rd40; }
	// begin inline asm
	add.cc.u32  %r20, %r280, %r25;
	addc.cc.u32 %r21, %r280, %r26;
	addc.u32    %r22, 0, 0;
	add.cc.u32  %r20, %r20, %r27;
	addc.cc.u32 %r21, %r21, %r28;
	addc.u32    %r22, %r22, 0;
	
	// end inline asm
	cvt.u64.u32 	%rd43, %r22;
	add.s64 	%rd44, %rd42, %rd43;
	mul.lo.s64 	%rd45, %rd23, %rd22;
	mul.hi.u64 	%rd46, %rd22, %rd23;
	cvt.u32.u64 	%r34, %rd45;
	{ .reg .b32 tmp; mov.b64 {tmp, %r35}, %rd45; }
	// begin inline asm
	add.cc.u32  %r29, %r20, %r34;
	addc.cc.u32 %r30, %r21, %r35;
	addc.u32    %r31, 0, 0;
	add.cc.u32  %r29, %r29, %r280;
	addc.cc.u32 %r30, %r30, %r280;
	addc.u32    %r31, %r31, 0;
	
	// end inline asm
	cvt.u64.u32 	%rd47, %r30;
	shl.b64 	%rd48, %rd47, 32;
	cvt.u64.u32 	%rd49, %r29;
	or.b64  	%rd50, %rd48, %rd49;
	cvt.u64.u32 	%rd51, %r31;
	add.s64 	%rd52, %rd46, %rd51;
	mul.lo.s64 	%rd53, %rd24, %rd22;
	mul.hi.u64 	%rd54, %rd22, %rd24;
	cvt.u32.u64 	%r41, %rd44;
	{ .reg .b32 tmp; mov.b64 {tmp, %r42}, %rd44; }
	cvt.u32.u64 	%r43, %rd53;
	{ .reg .b32 tmp; mov.b64 {tmp, %r44}, %rd53; }
	cvt.u32.u64 	%r45, %rd52;
	{ .reg .b32 tmp; mov.b64 {tmp, %r46}, %rd52; }
	// begin inline asm
	add.cc.u32  %r38, %r41, %r43;
	addc.cc.u32 %r39, %r42, %r44;
	addc.u32    %r40, 0, 0;
	add.cc.u32  %r38, %r38, %r45;
	addc.cc.u32 %r39, %r39, %r46;
	addc.u32    %r40, %r40, 0;
	
	// end inline asm
	cvt.u64.u32 	%rd55, %r39;
	shl.b64 	%rd56, %rd55, 32;
	cvt.u64.u32 	%rd57, %r38;
	or.b64  	%rd58, %rd56, %rd57;
	cvt.u64.u32 	%rd59, %r40;
	add.s64 	%rd60, %rd54, %rd59;
	mul.lo.s64 	%rd61, %rd24, %rd23;
	mul.hi.u64 	%rd62, %rd23, %rd24;
	cvt.u32.u64 	%r50, %rd60;
	{ .reg .b32 tmp; mov.b64 {tmp, %r51}, %rd60; }
	cvt.u32.u64 	%r52, %rd61;
	{ .reg .b32 tmp; mov.b64 {tmp, %r53}, %rd61; }
	// begin inline asm
	add.cc.u32  %r47, %r50, %r52;
	addc.cc.u32 %r48, %r51, %r53;
	addc.u32    %r49, 0, 0;
	add.cc.u32  %r47, %r47, %r280;
	addc.cc.u32 %r48, %r48, %r280;
	addc.u32    %r49, %r49, 0;
	
	// end inline asm
	cvt.u64.u32 	%rd63, %r48;
	shl.b64 	%rd64, %rd63, 32;
	cvt.u64.u32 	%rd65, %r47;
	or.b64  	%rd66, %rd64, %rd65;
	cvt.u64.u32 	%rd67, %r49;
	add.s64 	%rd68, %rd62, %rd67;
	mov.b64 	{%r285, %r286}, %rd38;
	mov.b64 	{%r287, %r288}, %rd28;
	shf.l.wrap.b32 	%r289, %r288, %r285, 1;
	shf.l.wrap.b32 	%r290, %r285, %r286, 1;
	mov.b64 	%rd69, {%r289, %r290};
	mov.b64 	{%r291, %r292}, %rd50;
	mov.b64 	{%r293, %r294}, %rd36;
	shf.l.wrap.b32 	%r295, %r294, %r291, 1;
	shf.l.wrap.b32 	%r296, %r291, %r292, 1;
	mov.b64 	%rd70, {%r295, %r296};
	mov.b64 	{%r297, %r298}, %rd58;
	mov.b64 	{%r299, %r300}, %rd48;
	shf.l.wrap.b32 	%r301, %r300, %r297, 1;
	shf.l.wrap.b32 	%r302, %r297, %r298, 1;
	mov.b64 	%rd71, {%r301, %r302};
	mov.b64 	{%r303, %r304}, %rd66;
	mov.b64 	{%r305, %r306}, %rd56;
	shf.l.wrap.b32 	%r307, %r306, %r303, 1;
	shf.l.wrap.b32 	%r308, %r303, %r304, 1;
	mov.b64 	%rd72, {%r307, %r308};
	shr.u64 	%rd73, %rd68, 63;
	mov.b64 	{%r309, %r310}, %rd68;
	mov.b64 	{%r311, %r312}, %rd64;
	shf.l.wrap.b32 	%r313, %r312, %r309, 1;
	shf.l.wrap.b32 	%r314, %r309, %r310, 1;
	mov.b64 	%rd74, {%r313, %r314};
	mul.lo.s64 	%rd75, %rd21, %rd21;
	mul.hi.u64 	%rd76, %rd21, %rd21;
	cvt.u32.u64 	%r65, %rd75;
	{ .reg .b32 tmp; mov.b64 {tmp, %r66}, %rd75; }
	cvt.u32.u64 	%r67, %rd76;
	{ .reg .b32 tmp; mov.b64 {tmp, %r68}, %rd76; }
	// begin inline asm
	add.cc.u32   %r56, %r280, %r65;
	addc.cc.u32  %r57, %r280, %r66;
	addc.cc.u32  %r58, %r280, %r67;
	addc.cc.u32  %r59, %r280, %r68;
	addc.u32     %r60, 0, 0;
	
	// end inline asm
	mul.lo.s64 	%rd77, %rd22, %rd22;
	mul.hi.u64 	%rd78, %rd22, %rd22;
	cvt.u32.u64 	%r78, %rd77;
	{ .reg .b32 tmp; mov.b64 {tmp, %r79}, %rd77; }
	cvt.u32.u64 	%r80, %rd78;
	{ .reg .b32 tmp; mov.b64 {tmp, %r81}, %rd78; }
	// begin inline asm
	add.cc.u32   %r69, %r60, %r78;
	addc.cc.u32  %r70, %r280, %r79;
	addc.cc.u32  %r71, %r280, %r80;
	addc.cc.u32  %r72, %r280, %r81;
	addc.u32     %r73, 0, 0;
	
	// end inline asm
	mul.lo.s64 	%rd79, %rd23, %rd23;
	mul.hi.u64 	%rd80, %rd23, %rd23;
	cvt.u32.u64 	%r91, %rd79;
	{ .reg .b32 tmp; mov.b64 {tmp, %r92}, %rd79; }
	cvt.u32.u64 	%r93, %rd80;
	{ .reg .b32 tmp; mov.b64 {tmp, %r94}, %rd80; }
	// begin inline asm
	add.cc.u32   %r82, %r73, %r91;
	addc.cc.u32  %r83, %r280, %r92;
	addc.cc.u32  %r84, %r280, %r93;
	addc.cc.u32  %r85, %r280, %r94;
	addc.u32     %r86, 0, 0;
	
	// end inline asm
	mul.lo.s64 	%rd81, %rd24, %rd24;
	mul.hi.u64 	%rd82, %rd24, %rd24;
	cvt.u32.u64 	%r104, %rd81;
	{ .reg .b32 tmp; mov.b64 {tmp, %r105}, %rd81; }
	cvt.u32.u64 	%r106, %rd82;
	{ .reg .b32 tmp; mov.b64 {tmp, %r107}, %rd82; }
	// begin inline asm
	add.cc.u32   %r95, %r86, %r104;
	addc.cc.u32  %r96, %r280, %r105;
	addc.cc.u32  %r97, %r280, %r106;
	addc.cc.u32  %r98, %r280, %r107;
	addc.u32     %r99, 0, 0;
	
	// end inline asm
	shl.b32 	%r142, %r2, 1;
	shr.u64 	%rd83, %rd30, 31;
	cvt.u32.u64 	%r143, %rd83;
	cvt.u32.u64 	%r144, %rd69;
	{ .reg .b32 tmp; mov.b64 {tmp, %r145}, %rd69; }
	cvt.u32.u64 	%r146, %rd70;
	{ .reg .b32 tmp; mov.b64 {tmp, %r147}, %rd70; }
	cvt.u32.u64 	%r148, %rd71;
	{ .reg .b32 tmp; mov.b64 {tmp, %r149}, %rd71; }
	cvt.u32.u64 	%r150, %rd72;
	{ .reg .b32 tmp; mov.b64 {tmp, %r151}, %rd72; }
	cvt.u32.u64 	%r152, %rd74;
	{ .reg .b32 tmp; mov.b64 {tmp, %r153}, %rd74; }
	cvt.u32.u64 	%r154, %rd73;
	// begin inline asm
	add.cc.u32   %r108,  %r56, %r280;
	addc.cc.u32  %r109,  %r57, %r280;
	addc.cc.u32  %r110,  %r58, %r142;
	addc.cc.u32  %r111,  %r59, %r143;
	addc.cc.u32  %r112,  %r69, %r144;
	addc.cc.u32  %r113,  %r70, %r145;
	addc.cc.u32  %r114,  %r71, %r146;
	addc.cc.u32  %r115,  %r72, %r147;
	addc.cc.u32  %r116,  %r82, %r148;
	addc.cc.u32  %r117,  %r83, %r149;
	addc.cc.u32  %r118, %r84, %r150;
	addc.cc.u32  %r119, %r85, %r151;
	addc.cc.u32  %r120, %r95, %r152;
	addc.cc.u32  %r121, %r96, %r153;
	addc.cc.u32  %r122, %r97, %r154;
	addc.u32     %r123, %r98, %r280;
	
	// end inline asm
	cvt.u64.u32 	%rd84, %r117;
	shl.b64 	%rd85, %rd84, 32;
	cvt.u64.u32 	%rd86, %r116;
	or.b64  	%rd87, %rd85, %rd86;
	cvt.u64.u32 	%rd88, %r119;
	shl.b64 	%rd89, %rd88, 32;
	cvt.u64.u32 	%rd90, %r118;
	or.b64  	%rd91, %rd89, %rd90;
	cvt.u64.u32 	%rd92, %r121;
	shl.b64 	%rd93, %rd92, 32;
	cvt.u64.u32 	%rd94, %r120;
	or.b64  	%rd95, %rd93, %rd94;
	cvt.u64.u32 	%rd96, %r123;
	shl.b64 	%rd97, %rd96, 32;
	cvt.u64.u32 	%rd98, %r122;
	or.b64  	%rd99, %rd97, %rd98;
	mov.b64 	{%r315, %r316}, %rd90;
	mov.b64 	{%r317, %r318}, %rd85;
	mov.b64 	%rd100, {%r318, %r315};
	mov.b64 	{%r319, %r320}, %rd94;
	mov.b64 	{%r321, %r322}, %rd89;
	mov.b64 	%rd101, {%r322, %r319};
	mov.b64 	{%r323, %r324}, %rd98;
	mov.b64 	{%r325, %r326}, %rd93;
	mov.b64 	%rd102, {%r326, %r323};
	mul.lo.s64 	%rd103, %rd87, 977;
	mov.b64 	%rd104, 977;
	mul.hi.u64 	%rd105, %rd87, %rd104;
	cvt.u32.u64 	%r159, %rd103;
	{ .reg .b32 tmp; mov.b64 {tmp, %r160}, %rd103; }
	// begin inline asm
	add.cc.u32  %r156, %r159, %r280;
	addc.cc.u32 %r157, %r160, %r280;
	addc.u32    %r158, 0, 0;
	
	// end inline asm
	cvt.u64.u32 	%rd106, %r158;
	add.s64 	%rd107, %rd105, %rd106;
	mul.lo.s64 	%rd108, %rd91, 977;
	mul.hi.u64 	%rd109, %rd91, %rd104;
	cvt.u32.u64 	%r166, %rd108;
	{ .reg .b32 tmp; mov.b64 {tmp, %r167}, %rd108; }
	cvt.u32.u64 	%r168, %rd107;
	{ .reg .b32 tmp; mov.b64 {tmp, %r169}, %rd107; }
	// begin inline asm
	add.cc.u32  %r163, %r166, %r168;
	addc.cc.u32 %r164, %r167, %r169;
	addc.u32    %r165, 0, 0;
	
	// end inline asm
	cvt.u64.u32 	%rd110, %r165;
	add.s64 	%rd111, %rd109, %rd110;
	mul.lo.s64 	%rd112, %rd95, 977;
	mul.hi.u64 	%rd113, %rd95, %rd104;
	cvt.u32.u64 	%r173, %rd112;
	{ .reg .b32 tmp; mov.b64 {tmp, %r174}, %rd112; }
	cvt.u32.u64 	%r175, %rd111;
	{ .reg .b32 tmp; mov.b64 {tmp, %r176}, %rd111; }
	// begin inline asm
	add.cc.u32  %r170, %r173, %r175;
	addc.cc.u32 %r171, %r174, %r176;
	addc.u32    %r172, 0, 0;
	
	// end inline asm
	cvt.u64.u32 	%rd114, %r172;
	add.s64 	%rd115, %rd113, %rd114;
	mul.lo.s64 	%rd116, %rd99, 977;
	mul.hi.u64 	%rd117, %rd99, %rd104;
	cvt.u32.u64 	%r180, %rd116;
	{ .reg .b32 tmp; mov.b64 {tmp, %r181}, %rd116; }
	cvt.u32.u64 	%r182, %rd115;
	{ .reg .b32 tmp; mov.b64 {tmp, %r183}, %rd115; }
	// begin inline asm
	add.cc.u32  %r177, %r180, %r182;
	addc.cc.u32 %r178, %r181, %r183;
	addc.u32    %r179, 0, 0;
	
	// end inline asm
	cvt.u64.u32 	%rd118, %r179;
	add.s64 	%rd119, %rd117, %rd118;
	cvt.u32.u64 	%r197, %rd100;
	{ .reg .b32 tmp; mov.b64 {tmp, %r198}, %rd100; }
	cvt.u32.u64 	%r199, %rd101;
	{ .reg .b32 tmp; mov.b64 {tmp, %r200}, %rd101; }
	cvt.u32.u64 	%r201, %rd102;
	{ .reg .b32 tmp; mov.b64 {tmp, %r202}, %rd102; }
	cvt.u32.u64 	%r213, %rd119;
	{ .reg .b32 tmp; mov.b64 {tmp, %r214}, %rd119; }
	// begin inline asm
	add.cc.u32   %r184, %r280, %r156;
	addc.cc.u32  %r185, %r116, %r157;
	addc.cc.u32  %r186, %r197, %r163;
	addc.cc.u32  %r187, %r198, %r164;
	addc.cc.u32  %r188, %r199, %r170;
	addc.cc.u32  %r189, %r200, %r171;
	addc.cc.u32  %r190, %r201, %r177;
	addc.cc.u32  %r191, %r202, %r178;
	addc.cc.u32  %r192, %r123, %r213;
	addc.cc.u32  %r193, %r280, %r214;
	addc.u32     %r194, 0, 0;
	
	// end inline asm
	cvt.u64.u32 	%rd120, %r193;
	shl.b64 	%rd121, %rd120, 32;
	cvt.u64.u32 	%rd122, %r192;
	or.b64  	%rd123, %rd121, %rd122;
	mul.lo.s64 	%rd124, %rd123, 977;
	mul.hi.u64 	%rd125, %rd123, %rd104;
	cvt.u32.u64 	%r224, %rd124;
	{ .reg .b32 tmp; mov.b64 {tmp, %r225}, %rd124; }
	cvt.u32.u64 	%r226, %rd125;
	{ .reg .b32 tmp; mov.b64 {tmp, %r227}, %rd125; }
	// begin inline asm
	add.cc.u32   %r215, %r280, %r224;
	addc.cc.u32  %r216, %r192, %r225;
	addc.cc.u32  %r217, %r193, %r226;
	addc.cc.u32  %r218, %r280, %r227;
	addc.u32     %r219, 0, 0;
	
	// end inline asm
	// begin inline asm
	add.cc.u32   %r228, %r184, %r215;
	addc.cc.u32  %r229, %r185, %r216;
	addc.cc.u32  %r230, %r186, %r217;
	addc.cc.u32  %r231, %r187, %r218;
	addc.cc.u32  %r232, %r188, %r219;
	addc.cc.u32  %r233, %r189, 0;
	addc.cc.u32  %r234, %r190, 0;
	addc.cc.u32  %r235, %r191, 0;
	addc.u32     %r236, 0, 0;
	
	// end inline asm
	// begin inline asm
	add.cc.u32   %r250, %r108, %r228;
	addc.cc.u32  %r251, %r109, %r229;
	addc.cc.u32  %r252, %r110, %r230;
	addc.cc.u32  %r253, %r111, %r231;
	addc.cc.u32  %r254, %r112, %r232;
	addc.cc.u32  %r255, %r113, %r233;
	addc.cc.u32  %r256, %r114, %r234;
	addc.cc.u32  %r257, %r115, %r235;
	addc.cc.u32  %r258, %r280, %r236;
	addc.cc.u32  %r259, %r280, %r280;
	addc.u32     %r260, 0, 0;
	
	// end inline asm
	cvt.u64.u32 	%rd126, %r251;
	shl.b64 	%rd127, %rd126, 32;
	cvt.u64.u32 	%rd128, %r250;
	or.b64  	%rd159, %rd127, %rd128;
	cvt.u64.u32 	%rd129, %r253;
	shl.b64 	%rd130, %rd129, 32;
	cvt.u64.u32 	%rd131, %r252;
	or.b64  	%rd160, %rd130, %rd131;
	cvt.u64.u32 	%rd132, %r255;
	shl.b64 	%rd133, %rd132, 32;
	cvt.u64.u32 	%rd134, %r254;
	or.b64  	%rd161, %rd133, %rd134;
	cvt.u64.u32 	%rd135, %r257;
	shl.b64 	%rd136, %rd135, 32;
	cvt.u64.u32 	%rd137, %r256;
	or.b64  	%rd162, %rd136, %rd137;
	cvt.u64.u32 	%rd138, %r259;
	shl.b64 	%rd139, %rd138, 32;
	cvt.u64.u32 	%rd140, %r258;
	or.b64  	%rd163, %rd139, %rd140;
$L__BB4_1:
	setp.ne.s64 	%p1, %rd163, 0;
	@%p1 bra 	$L__BB4_4;
	and.b64  	%rd141, %rd162, %rd161;
	and.b64  	%rd142, %rd141, %rd160;
	setp.eq.s64 	%p2, %rd142, -1;
	setp.gt.u64 	%p3, %rd159, -4294968274;
	and.pred  	%p4, %p2, %p3;
	@%p4 bra 	$L__BB4_4;
	cvta.to.global.u64 	%rd143, %rd16;
	add.s64 	%rd145, %rd143, %rd19;
	st.global.u64 	[%rd145], %rd159;
	st.global.u64 	[%rd145+8], %rd160;
	st.global.u64 	[%rd145+16], %rd161;
	st.global.u64 	[%rd145+24], %rd162;
	ret;
$L__BB4_4:
	cvt.u32.u64 	%r336, %rd159;
	{ .reg .b32 tmp; mov.b64 {tmp, %r337}, %rd159; }
	cvt.u32.u64 	%r338, %rd160;
	{ .reg .b32 tmp; mov.b64 {tmp, %r339}, %rd160; }
	cvt.u32.u64 	%r340, %rd161;
	{ .reg .b32 tmp; mov.b64 {tmp, %r341}, %rd161; }
	cvt.u32.u64 	%r342, %rd162;
	{ .reg .b32 tmp; mov.b64 {tmp, %r343}, %rd162; }
	mov.b32 	%r344, -977;
	mov.b32 	%r345, -2;
	mov.b32 	%r351, -1;
	// begin inline asm
	sub.cc.u32   %r327, %r336, %r344;
	subc.cc.u32  %r328, %r337, %r345;
	subc.cc.u32  %r329, %r338, %r351;
	subc.cc.u32  %r330, %r339, %r351;
	subc.cc.u32  %r331, %r340, %r351;
	subc.cc.u32  %r332, %r341, %r351;
	subc.cc.u32  %r333, %r342, %r351;
	subc.cc.u32  %r334, %r343, %r351;
	subc.u32     %r335, 0, 0;
	
	// end inline asm
	cvt.u64.u32 	%rd146, %r328;
	shl.b64 	%rd147, %rd146, 32;
	cvt.u64.u32 	%rd148, %r327;
	or.b64  	%rd159, %rd147, %rd148;
	cvt.u64.u32 	%rd149, %r330;
	shl.b64 	%rd150, %rd149, 32;
	cvt.u64.u32 	%rd151, %r329;
	or.b64  	%rd160, %rd150, %rd151;
	cvt.u64.u32 	%rd152, %r332;
	shl.b64 	%rd153, %rd152, 32;
	cvt.u64.u32 	%rd154, %r331;
	or.b64  	%rd161, %rd153, %rd154;
	cvt.u64.u32 	%rd155, %r334;
	shl.b64 	%rd156, %rd155, 32;
	cvt.u64.u32 	%rd157, %r333;
	or.b64  	%rd162, %rd156, %rd157;
	and.b32  	%r352, %r335, 1;
	cvt.u64.u32 	%rd158, %r352;
	sub.s64 	%rd163, %rd163, %rd158;
	bra.uni 	$L__BB4_1;

}
	// .globl	test_reduce512
.visible .entry test_reduce512(
	.param .u64 .ptr .align 1 test_reduce512_param_0,
	.param .u64 .ptr .align 1 test_reduce512_param_1
)
{
	.reg .pred 	%p<6>;
	.reg .b32 	%r<165>;
	.reg .b64 	%rd<91>;

	mov.u32 	%r1, %ctaid.x;
	mov.u32 	%r2, %ntid.x;
	mul.lo.s32 	%r3, %r1, %r2;
	mov.u32 	%r4, %tid.x;
	neg.s32 	%r5, %r4;
	setp.ne.s32 	%p1, %r3, %r5;
	@%p1 bra 	$L__BB5_5;
	ld.param.u64 	%rd84, [test_reduce512_param_0];
	cvta.to.global.u64 	%rd18, %rd84;
	ld.global.u64 	%rd19, [%rd18];
	ld.global.u64 	%rd20, [%rd18+8];
	ld.global.u64 	%rd21, [%rd18+16];
	ld.global.u64 	%rd22, [%rd18+24];
	ld.global.u64 	%rd23, [%rd18+32];
	ld.global.u64 	%rd24, [%rd18+40];
	ld.global.u64 	%rd25, [%rd18+48];
	ld.global.u64 	%rd26, [%rd18+56];
	mov.b64 	{%r131, %r132}, %rd24;
	mov.b64 	{%r133, %r134}, %rd23;
	mov.b64 	%rd27, {%r134, %r131};
	mov.b64 	{%r135, %r136}, %rd25;
	mov.b64 	%rd28, {%r132, %r135};
	mov.b64 	{%r137, %r138}, %rd26;
	mov.b64 	%rd29, {%r136, %r137};
	mul.lo.s64 	%rd30, %rd23, 977;
	mov.b64 	%rd31, 977;
	mul.hi.u64 	%rd32, %rd23, %rd31;
	cvt.u32.u64 	%r9, %rd30;
	{ .reg .b32 tmp; mov.b64 {tmp, %r10}, %rd30; }
	mov.b32 	%r130, 0;
	// begin inline asm
	add.cc.u32  %r6, %r9, %r130;
	addc.cc.u32 %r7, %r10, %r130;
	addc.u32    %r8, 0, 0;
	
	// end inline asm
	cvt.u64.u32 	%rd33, %r8;
	add.s64 	%rd34, %rd32, %rd33;
	mul.lo.s64 	%rd35, %rd24, 977;
	mul.hi.u64 	%rd36, %rd24, %rd31;
	cvt.u32.u64 	%r16, %rd35;
	{ .reg .b32 tmp; mov.b64 {tmp, %r17}, %rd35; }
	cvt.u32.u64 	%r18, %rd34;
	{ .reg .b32 tmp; mov.b64 {tmp, %r19}, %rd34; }
	// begin inline asm
	add.cc.u32  %r13, %r16, %r18;
	addc.cc.u32 %r14, %r17, %r19;
	addc.u32    %r15, 0, 0;
	
	// end inline asm
	cvt.u64.u32 	%rd37, %r15;
	add.s64 	%rd38, %rd36, %rd37;
	mul.lo.s64 	%rd39, %rd25, 977;
	mul.hi.u64 	%rd40, %rd25, %rd31;
	cvt.u32.u64 	%r23, %rd39;
	{ .reg .b32 tmp; mov.b64 {tmp, %r24}, %rd39; }
	cvt.u32.u64 	%r25, %rd38;
	{ .reg .b32 tmp; mov.b64 {tmp, %r26}, %rd38; }
	// begin inline asm
	add.cc.u32  %r20, %r23, %r25;
	addc.cc.u32 %r21, %r24, %r26;
	addc.u32    %r22, 0, 0;
	
	// end inline asm
	cvt.u64.u32 	%rd41, %r22;
	add.s64 	%rd42, %rd40, %rd41;
	mul.lo.s64 	%rd43, %rd26, 977;
	mul.hi.u64 	%rd44, %rd26, %rd31;
	cvt.u32.u64 	%r30, %rd43;
	{ .reg .b32 tmp; mov.b64 {tmp, %r31}, %rd43; }
	cvt.u32.u64 	%r32, %rd42;
	{ .reg .b32 tmp; mov.b64 {tmp, %r33}, %rd42; }
	// begin inline asm
	add.cc.u32  %r27, %r30, %r32;
	addc.cc.u32 %r28, %r31, %r33;
	addc.u32    %r29, 0, 0;
	
	// end inline asm
	cvt.u64.u32 	%rd45, %r29;
	add.s64 	%rd46, %rd44, %rd45;
	cvt.u32.u64 	%r46, %rd23;
	cvt.u32.u64 	%r47, %rd27;
	{ .reg .b32 tmp; mov.b64 {tmp, %r48}, %rd27; }
	cvt.u32.u64 	%r49, %rd28;
	{ .reg .b32 tmp; mov.b64 {tmp, %r50}, %rd28; }
	cvt.u32.u64 	%r51, %rd29;
	{ .reg .b32 tmp; mov.b64 {tmp, %r52}, %rd29; }
	{ .reg .b32 tmp; mov.b64 {tmp, %r53}, %rd26; }
	cvt.u32.u64 	%r63, %rd46;
	{ .reg .b32 tmp; mov.b64 {tmp, %r64}, %rd46; }
	// begin inline asm
	add.cc.u32   %r34, %r130, %r6;
	addc.cc.u32  %r35, %r46, %r7;
	addc.cc.u32  %r36, %r47, %r13;
	addc.cc.u32  %r37, %r48, %r14;
	addc.cc.u32  %r38, %r49, %r20;
	addc.cc.u32  %r39, %r50, %r21;
	addc.cc.u32  %r40, %r51, %r27;
	addc.cc.u32  %r41, %r52, %r28;
	addc.cc.u32  %r42, %r53, %r63;
	addc.cc.u32  %r43, %r130, %r64;
	addc.u32     %r44, 0, 0;
	
	// end inline asm
	cvt.u64.u32 	%rd47, %r43;
	shl.b64 	%rd48, %rd47, 32;
	cvt.u64.u32 	%rd49, %r42;
	or.b64  	%rd50, %rd48, %rd49;
	mul.lo.s64 	%rd51, %rd50, 977;
	mul.hi.u64 	%rd52, %rd50, %rd31;
	cvt.u32.u64 	%r74, %rd51;
	{ .reg .b32 tmp; mov.b64 {tmp, %r75}, %rd51; }
	cvt.u32.u64 	%r76, %rd52;
	{ .reg .b32 tmp; mov.b64 {tmp, %r77}, %rd52; }
	// begin inline asm
	add.cc.u32   %r65, %r130, %r74;
	addc.cc.u32  %r66, %r42, %r75;
	addc.cc.u32  %r67, %r43, %r76;
	addc.cc.u32  %r68, %r130, %r77;
	addc.u32     %r69, 0, 0;
	
	// end inline asm
	// begin inline asm
	add.cc.u32   %r78, %r34, %r65;
	addc.cc.u32  %r79, %r35, %r66;
	addc.cc.u32  %r80, %r36, %r67;
	addc.cc.u32  %r81, %r37, %r68;
	addc.cc.u32  %r82, %r38, %r69;
	addc.cc.u32  %r83, %r39, 0;
	addc.cc.u32  %r84, %r40, 0;
	addc.cc.u32  %r85, %r41, 0;
	addc.u32     %r86, 0, 0;
	
	// end inline asm
	cvt.u32.u64 	%r111, %rd19;
	{ .reg .b32 tmp; mov.b64 {tmp, %r112}, %rd19; }
	cvt.u32.u64 	%r113, %rd20;
	{ .reg .b32 tmp; mov.b64 {tmp, %r114}, %rd20; }
	cvt.u32.u64 	%r115, %rd21;
	{ .reg .b32 tmp; mov.b64 {tmp, %r116}, %rd21; }
	cvt.u32.u64 	%r117, %rd22;
	{ .reg .b32 tmp; mov.b64 {tmp, %r118}, %rd22; }
	// begin inline asm
	add.cc.u32   %r100, %r111, %r78;
	addc.cc.u32  %r101, %r112, %r79;
	addc.cc.u32  %r102, %r113, %r80;
	addc.cc.u32  %r103, %r114, %r81;
	addc.cc.u32  %r104, %r115, %r82;
	addc.cc.u32  %r105, %r116, %r83;
	addc.cc.u32  %r106, %r117, %r84;
	addc.cc.u32  %r107, %r118, %r85;
	addc.cc.u32  %r108, %r130, %r86;
	addc.cc.u32  %r109, %r130, %r130;
	addc.u32     %r110, 0, 0;
	
	// end inline asm
	cvt.u64.u32 	%rd53, %r101;
	shl.b64 	%rd54, %rd53, 32;
	cvt.u64.u32 	%rd55, %r100;
	or.b64  	%rd86, %rd54, %rd55;
	cvt.u64.u32 	%rd56, %r103;
	shl.b64 	%rd57, %rd56, 32;
	cvt.u64.u32 	%rd58, %r102;
	or.b64  	%rd87, %rd57, %rd58;
	cvt.u64.u32 	%rd59, %r105;
	shl.b64 	%rd60, %rd59, 32;
	cvt.u64.u32 	%rd61, %r104;
	or.b64  	%rd88, %rd60, %rd61;
	cvt.u64.u32 	%rd62, %r107;
	shl.b64 	%rd63, %rd62, 32;
	cvt.u64.u32 	%rd64, %r106;
	or.b64  	%rd89, %rd63, %rd64;
	cvt.u64.u32 	%rd65, %r109;
	shl.b64 	%rd66, %rd65, 32;
	cvt.u64.u32 	%rd67, %r108;
	or.b64  	%rd90, %rd66, %rd67;
$L__BB5_2:
	setp.ne.s64 	%p2, %rd90, 0;
	@%p2 bra 	$L__BB5_6;
	and.b64  	%rd68, %rd89, %rd88;
	and.b64  	%rd69, %rd68, %rd87;
	setp.eq.s64 	%p3, %rd69, -1;
	setp.gt.u64 	%p4, %rd86, -4294968274;
	and.pred  	%p5, %p3, %p4;
	@%p5 bra 	$L__BB5_6;
	ld.param.u64 	%rd85, [test_reduce512_param_1];
	cvta.to.global.u64 	%rd70, %rd85;
	st.global.u64 	[%rd70], %rd86;
	st.global.u64 	[%rd70+8], %rd87;
	st.global.u64 	[%rd70+16], %rd88;
	st.global.u64 	[%rd70+24], %rd89;
$L__BB5_5:
	ret;
$L__BB5_6:
	cvt.u32.u64 	%r148, %rd86;
	{ .reg .b32 tmp; mov.b64 {tmp, %r149}, %rd86; }
	cvt.u32.u64 	%r150, %rd87;
	{ .reg .b32 tmp; mov.b64 {tmp, %r151}, %rd87; }
	cvt.u32.u64 	%r152, %rd88;
	{ .reg .b32 tmp; mov.b64 {tmp, %r153}, %rd88; }
	cvt.u32.u64 	%r154, %rd89;
	{ .reg .b32 tmp; mov.b64 {tmp, %r155}, %rd89; }
	mov.b32 	%r156, -977;
	mov.b32 	%r157, -2;
	mov.b32 	%r163, -1;
	// begin inline asm
	sub.cc.u32   %r139, %r148, %r156;
	subc.cc.u32  %r140, %r149, %r157;
	subc.cc.u32  %r141, %r150, %r163;
	subc.cc.u32  %r142, %r151, %r163;
	subc.cc.u32  %r143, %r152, %r163;
	subc.cc.u32  %r144, %r153, %r163;
	subc.cc.u32  %r145, %r154, %r163;
	subc.cc.u32  %r146, %r155, %r163;
	subc.u32     %r147, 0, 0;
	
	// end inline asm
	cvt.u64.u32 	%rd71, %r140;
	shl.b64 	%rd72, %rd71, 32;
	cvt.u64.u32 	%rd73, %r139;
	or.b64  	%rd86, %rd72, %rd73;
	cvt.u64.u32 	%rd74, %r142;
	shl.b64 	%rd75, %rd74, 32;
	cvt.u64.u32 	%rd76, %r141;
	or.b64  	%rd87, %rd75, %rd76;
	cvt.u64.u32 	%rd77, %r144;
	shl.b64 	%rd78, %rd77, 32;
	cvt.u64.u32 	%rd79, %r143;
	or.b64  	%rd88, %rd78, %rd79;
	cvt.u64.u32 	%rd80, %r146;
	shl.b64 	%rd81, %rd80, 32;
	cvt.u64.u32 	%rd82, %r145;
	or.b64  	%rd89, %rd81, %rd82;
	and.b32  	%r164, %r147, 1;
	cvt.u64.u32 	%rd83, %r164;
	sub.s64 	%rd90, %rd90, %rd83;
	bra.uni 	$L__BB5_2;

}
	// .globl	generate_pubkeys_sequential
.visible .entry generate_pubkeys_sequential(
	.param .u64 .ptr .align 1 generate_pubkeys_sequential_param_0,
	.param .u64 .ptr .align 1 generate_pubkeys_sequential_param_1,
	.param .u64 .ptr .align 1 generate_pubkeys_sequential_param_2,
	.param .u64 .ptr .align 1 generate_pubkeys_sequential_param_3,
	.param .u64 .ptr .align 1 generate_pubkeys_sequential_param_4,
	.param .u64 .ptr .align 1 generate_pubkeys_sequential_param_5,
	.param .u64 .ptr .align 1 generate_pubkeys_sequential_param_6,
	.param .u64 .ptr .align 1 generate_pubkeys_sequential_param_7,
	.param .u64 .ptr .align 1 generate_pubkeys_sequential_param_8
)
.maxntid 128
.minnctapersm 5
{
	.local .align 16 .b8 	__local_depot6[153664];
	.reg .b64 	%SP;
	.reg .b64 	%SPL;
	.reg .pred 	%p<211>;
	.reg .b16 	%rs<130>;
	.reg .b32 	%r<9829>;
	.reg .b64 	%rd<4954>;

	mov.u64 	%SPL, __local_depot6;
	cvta.local.u64 	%SP, %SPL;
	ld.param.u64 	%rd552, [generate_pubkeys_sequential_param_0];
	ld.param.u64 	%rd553, [generate_pubkeys_sequential_param_1];
	ld.param.u64 	%rd554, [generate_pubkeys_sequential_param_2];
	add.u64 	%rd1, %SPL, 0;
	add.u64 	%rd2, %SPL, 12800;
	add.u64 	%rd3, %SPL, 25600;
	add.u64 	%rd4, %SPL, 38400;
	add.u64 	%rd5, %SPL, 51200;
	add.u64 	%rd6, %SPL, 64000;
	add.u64 	%rd7, %SPL, 76800;
	add.u64 	%rd8, %SPL, 89600;
	add.u64 	%rd9, %SPL, 102400;
	add.u64 	%rd10, %SPL, 115200;
	add.u64 	%rd11, %SPL, 128000;
	add.u64 	%rd12, %SPL, 140800;
	add.u64 	%rd13, %SPL, 153600;
	mov.u32 	%r70, %ctaid.x;
	mov.u32 	%r71, %ntid.x;
	mov.u32 	%r72, %tid.x;
	mad.lo.s32 	%r1, %r70, %r71, %r72;
	ld.const.u32 	%r73, [_num_threads];
	setp.ge.u32 	%p1, %r1, %r73;
	@%p1 bra 	$L__BB6_144;
	cvta.to.global.u64 	%rd576, %rd553;
	cvta.to.global.u64 	%rd577, %rd554;
	cvta.to.global.u64 	%rd578, %rd552;
	mul.wide.u32 	%rd579, %r1, 1600;
	ld.global.u64 	%rd580, [%rd578];
	cvt.u32.u64 	%r82, %rd580;
	{ .reg .b32 tmp; mov.b64 {tmp, %r83}, %rd580; }
	ld.global.u64 	%rd581, [%rd578+8];
	cvt.u32.u64 	%r84, %rd581;
	{ .reg .b32 tmp; mov.b64 {tmp, %r85}, %rd581; }
	ld.global.u64 	%rd582, [%rd578+16];
	cvt.u32.u64 	%r86, %rd582;
	{ .reg .b32 tmp; mov.b64 {tmp, %r87}, %rd582; }
	ld.global.u64 	%rd583, [%rd578+24];
	cvt.u32.u64 	%r88, %rd583;
	{ .reg .b32 tmp; mov.b64 {tmp, %r89}, %rd583; }
	cvt.u32.u64 	%r90, %rd579;
	{ .reg .b32 tmp; mov.b64 {tmp, %r91}, %rd579; }
	// begin inline asm
	add.cc.u32   %r74, %r82, %r90;
	addc.cc.u32  %r75, %r83, %r91;
	addc.cc.u32  %r76, %r84, 0;
	addc.cc.u32  %r77, %r85, 0;
	addc.cc.u32  %r78, %r86, 0;
	addc.cc.u32  %r79, %r87, 0;
	addc.cc.u32  %r80, %r88, 0;
	addc.u32     %r81, %r89, 0;
	
	// end inline asm
	ld.global.u64 	%rd4826, [%rd576];
	ld.global.u64 	%rd4830, [%rd577];
	ld.global.u64 	%rd4825, [%rd576+8];
	ld.global.u64 	%rd4829, [%rd577+8];
	ld.global.u64 	%rd4824, [%rd576+16];
	ld.global.u64 	%rd4828, [%rd577+16];
	ld.global.u64 	%rd4823, [%rd576+24];
	ld.global.u64 	%rd4827, [%rd577+24];
	mov.b32 	%r9813, 0;
	mov.b64 	%rd4813, 1;
	mov.b64 	%rd4816, 0;
	mov.u64 	%rd4815, %rd4816;
	mov.u64 	%rd4814, %rd4816;
	mov.u64 	%rd4835, %rd4816;
	mov.u64 	%rd4836, %rd4816;
	mov.u64 	%rd4837, %rd4816;
	mov.u64 	%rd4838, %rd4813;
$L__BB6_2:
	mov.u32 	%r93, %ctaid.x;
	mov.u32 	%r94, %ntid.x;
	mov.u32 	%r95, %tid.x;
	mad.lo.s32 	%r96, %r93, %r94, %r95;
	shr.u32 	%r97, %r96, %r9813;
	and.b32  	%r98, %r97, 1;
	setp.eq.b32 	%p2, %r98, 1;
	not.pred 	%p3, %p2;
	@%p3 bra 	$L__BB6_37;
	mul.lo.s64 	%rd584, %rd4813, %rd4838;
	mul.hi.u64 	%rd585, %rd4838, %rd4813;
	cvt.u32.u64 	%r104, %rd584;
	{ .reg .b32 tmp; mov.b64 {tmp, %r105}, %rd584; }
	mov.b32 	%r367, 0;
	// begin inline asm
	add.cc.u32  %r99, %r367, %r104;
	addc.cc.u32 %r100, %r367, %r105;
	addc.u32    %r101, 0, 0;
	add.cc.u32  %r99, %r99, %r367;
	addc.cc.u32 %r100, %r100, %r367;
	addc.u32    %r101, %r101, 0;
	
	// end inline asm
	cvt.u64.u32 	%rd586, %r101;
	add.s64 	%rd587, %rd585, %rd586;
	mul.lo.s64 	%rd588, %rd4814, %rd4838;
	mul.hi.u64 	%rd589, %rd4838, %rd4814;
	cvt.u32.u64 	%r113, %rd588;
	{ .reg .b32 tmp; mov.b64 {tmp, %r114}, %rd588; }
	cvt.u32.u64 	%r115, %rd587;
	{ .reg .b32 tmp; mov.b64 {tmp, %r116}, %rd587; }
	// begin inline asm
	add.cc.u32  %r108, %r367, %r113;
	addc.cc.u32 %r109, %r367, %r114;
	addc.u32    %r110, 0, 0;
	add.cc.u32  %r108, %r108, %r115;
	addc.cc.u32 %r109, %r109, %r116;
	addc.u32    %r110, %r110, 0;
	
	// end inline asm
	cvt.u64.u32 	%rd590, %r110;
	add.s64 	%rd591, %rd589, %rd590;
	mul.lo.s64 	%rd592, %rd4815, %rd4838;
	mul.hi.u64 	%rd593, %rd4838, %rd4815;
	cvt.u32.u64 	%r122, %rd592;
	{ .reg .b32 tmp; mov.b64 {tmp, %r123}, %rd592; }
	cvt.u32.u64 	%r124, %rd591;
	{ .reg .b32 tmp; mov.b64 {tmp, %r125}, %rd591; }
	// begin inline asm
	add.cc.u32  %r117, %r367, %r122;
	addc.cc.u32 %r118, %r367, %r123;
	addc.u32    %r119, 0, 0;
	add.cc.u32  %r117, %r117, %r124;
	addc.cc.u32 %r118, %r118, %r125;
	addc.u32    %r119, %r119, 0;
	
	// end inline asm
	cvt.u64.u32 	%rd594, %r119;
	add.s64 	%rd595, %rd593, %rd594;
	mul.lo.s64 	%rd596, %rd4816, %rd4838;
	mul.hi.u64 	%rd597, %rd4838, %rd4816;
	cvt.u32.u64 	%r131, %rd596;
	{ .reg .b32 tmp; mov.b64 {tmp, %r132}, %rd596; }
	cvt.u32.u64 	%r133, %rd595;
	{ .reg .b32 tmp; mov.b64 {tmp, %r134}, %rd595; }
	// begin inline asm
	add.cc.u32  %r126, %r367, %r131;
	addc.cc.u32 %r127, %r367, %r132;
	addc.u32    %r128, 0, 0;
	add.cc.u32  %r126, %r126, %r133;
	addc.cc.u32 %r127, %r127, %r134;
	addc.u32    %r128, %r128, 0;
	
	// end inline asm
	cvt.u64.u32 	%rd598, %r128;
	add.s64 	%rd599, %rd597, %rd598;
	mul.lo.s64 	%rd600, %rd4813, %rd4837;
	mul.hi.u64 	%rd601, %rd4837, %rd4813;
	cvt.u32.u64 	%r140, %rd600;
	{ .reg .b32 tmp; mov.b64 {tmp, %r141}, %rd600; }
	// begin inline asm
	add.cc.u32  %r135, %r108, %r140;
	addc.cc.u32 %r136, %r109, %r141;
	addc.u32    %r137, 0, 0;
	add.cc.u32  %r135, %r135, %r367;
	addc.cc.u32 %r136, %r136, %r367;
	addc.u32    %r137, %r137, 0;
	
	// end inline asm
	cvt.u64.u32 	%rd602, %r137;
	add.s64 	%rd603, %rd601, %rd602;
	mul.lo.s64 	%rd604, %rd4814, %rd4837;
	mul.hi.u64 	%rd605, %rd4837, %rd4814;
	cvt.u32.u64 	%r149, %rd604;
	{ .reg .b32 tmp; mov.b64 {tmp, %r150}, %rd604; }
	cvt.u32.u64 	%r151, %rd603;
	{ .reg .b32 tmp; mov.b64 {tmp, %r152}, %rd603; }
	// begin inline asm
	add.cc.u32  %r144, %r117, %r149;
	addc.cc.u32 %r145, %r118, %r150;
	addc.u32    %r146, 0, 0;
	add.cc.u32  %r144, %r144, %r151;
	addc.cc.u32 %r145, %r145, %r152;
	addc.u32    %r146, %r146, 0;
	
	// end inline asm
	cvt.u64.u32 	%rd606, %r146;
	add.s64 	%rd607, %rd605, %rd606;
	mul.lo.s64 	%rd608, %rd4815, %rd4837;
	mul.hi.u64 	%rd609, %rd4837, %rd4815;
	cvt.u32.u64 	%r158, %rd608;
	{ .reg .b32 tmp; mov.b64 {tmp, %r159}, %rd608; }
	cvt.u32.u64 	%r160, %rd607;
	{ .reg .b32 tmp; mov.b64 {tmp, %r161}, %rd607; }
	// begin inline asm
	add.cc.u32  %r153, %r126, %r158;
	addc.cc.u32 %r154, %r127, %r159;
	addc.u32    %r155, 0, 0;
	add.cc.u32  %r153, %r153, %r160;
	addc.cc.u32 %r154, %r154, %r161;
	addc.u32    %r155, %r155, 0;
	
	// end inline asm
	cvt.u64.u32 	%rd610, %r155;
	add.s64 	%rd611, %rd609, %rd610;
	mul.lo.s64 	%rd612, %rd4816, %rd4837;
	mul.hi.u64 	%rd613, %rd4837, %rd4816;
	cvt.u32.u64 	%r165, %rd599;
	{ .reg .b32 tmp; mov.b64 {tmp, %r166}, %rd599; }
	cvt.u32.u64 	%r167, %rd612;
	{ .reg .b32 tmp; mov.b64 {tmp, %r168}, %rd612; }
	cvt.u32.u64 	%r169, %rd611;
	{ .reg .b32 tmp; mov.b64 {tmp, %r170}, %rd611; }
	// begin inline asm
	add.cc.u32  %r162, %r165, %r167;
	addc.cc.u32 %r163, %r166, %r168;
	addc.u32    %r164, 0, 0;
	add.cc.u32  %r162, %r162, %r169;
	addc.cc.u32 %r163, %r163, %r170;
	addc.u32    %r164, %r164, 0;
	
	// end inline asm
	cvt.u64.u32 	%rd614, %r164;
	add.s64 	%rd615, %rd613, %rd614;
	mul.lo.s64 	%rd616, %rd4813, %rd4836;
	mul.hi.u64 	%rd617, %rd4836, %rd4813;
	cvt.u32.u64 	%r176, %rd616;
	{ .reg .b32 tmp; mov.b64 {tmp, %r177}, %rd616; }
	// begin inline asm
	add.cc.u32  %r171, %r144, %r176;
	addc.cc.u32 %r172, %r145, %r177;
	addc.u32    %r173, 0, 0;
	add.cc.u32  %r171, %r171, %r367;
	addc.cc.u32 %r172, %r172, %r367;
	addc.u32    %r173, %r173, 0;
	
	// end inline asm
	cvt.u64.u32 	%rd618, %r173;
	add.s64 	%rd619, %rd617, %rd618;
	mul.lo.s64 	%rd620, %rd4814, %rd4836;
	mul.hi.u64 	%rd621, %rd4836, %rd4814;
	cvt.u32.u64 	%r185, %rd620;
	{ .reg .b32 tmp; mov.b64 {tmp, %r186}, %rd620; }
	cvt.u32.u64 	%r187, %rd619;
	{ .reg .b32 tmp; mov.b64 {tmp, %r188}, %rd619; }
	// begin inline asm
	add.cc.u32  %r180, %r153, %r185;
	addc.cc.u32 %r181, %r154, %r186;
	addc.u32    %r182, 0, 0;
	add.cc.u32  %r180, %r180, %r187;
	addc.cc.u32 %r181, %r181, %r188;
	addc.u32    %r182, %r182, 0;
	
	// end inline asm
	cvt.u64.u32 	%rd622, %r182;
	add.s64 	%rd623, %rd621, %rd622;
	mul.lo.s64 	%rd624, %rd4815, %rd4836;
	mul.hi.u64 	%rd625, %rd4836, %rd4815;
	cvt.u32.u64 	%r194, %rd624;
	{ .reg .b32 tmp; mov.b64 {tmp, %r195}, %rd624; }
	cvt.u32.u64 	%r196, %rd623;
	{ .reg .b32 tmp; mov.b64 {tmp, %r197}, %rd623; }
	// begin inline asm
	add.cc.u32  %r189, %r162, %r194;
	addc.cc.u32 %r190, %r163, %r195;
	addc.u32    %r191, 0, 0;
	add.cc.u32  %r189, %r189, %r196;
	addc.cc.u32 %r190, %r190, %r197;
	addc.u32    %r191, %r191, 0;
	
	// end inline asm
	cvt.u64.u32 	%rd626, %r191;
	add.s64 	%rd627, %rd625, %rd626;
	mul.lo.s64 	%rd628, %rd4816, %rd4836;
	mul.hi.u64 	%rd629, %rd4836, %rd4816;
	cvt.u32.u64 	%r201, %rd615;
	{ .reg .b32 tmp; mov.b64 {tmp, %r202}, %rd615; }
	cvt.u32.u64 	%r203, %rd628;
	{ .reg .b32 tmp; mov.b64 {tmp, %r204}, %rd628; }
	cvt.u32.u64 	%r205, %rd627;
	{ .reg .b32 tmp; mov.b64 {tmp, %r206}, %rd627; }
	// begin inline asm
	add.cc.u32  %r198, %r201, %r203;
	addc.cc.u32 %r199, %r202, %r204;
	addc.u32    %r200, 0, 0;
	add.cc.u32  %r198, %r198, %r205;
	addc.cc.u32 %r199, %r199, %r206;
	addc.u32    %r200, %r200, 0;
	
	// end inline asm
	cvt.u64.u32 	%rd630, %r200;
	add.s64 	%rd631, %rd629, %rd630;
	mul.lo.s64 	%rd632, %rd4813, %rd4835;
	mul.hi.u64 	%rd633, %rd4835, %rd4813;
	cvt.u32.u64 	%r212, %rd632;
	{ .reg .b32 tmp; mov.b64 {tmp, %r213}, %rd632; }
	// begin inline asm
	add.cc.u32  %r207, %r180, %r212;
	addc.cc.u32 %r208, %r181, %r213;
	addc.u32    %r209, 0, 0;
	add.cc.u32  %r207, %r207, %r367;
	addc.cc.u32 %r208, %r208, %r367;
	addc.u32    %r209, %r209, 0;
	
	// end inline asm
	cvt.u64.u32 	%rd634, %r209;
	add.s64 	%rd635, %rd633, %rd634;
	mul.lo.s64 	%rd636, %rd4814, %rd4835;
	mul.hi.u64 	%rd637, %rd4835, %rd4814;
	cvt.u32.u64 	%r221, %rd636;
	{ .reg .b32 tmp; mov.b64 {tmp, %r222}, %rd636; }
	cvt.u32.u64 	%r223, %rd635;
	{ .reg .b32 tmp; mov.b64 {tmp, %r224}, %rd635; }
	// begin inline asm
	add.cc.u32  %r216, %r189, %r221;
	addc.cc.u32 %r217, %r190, %r222;
	addc.u32    %r218, 0, 0;
	add.cc.u32  %r216, %r216, %r223;
	addc.cc.u32 %r217, %r217, %r224;
	addc.u32    %r218, %r218, 0;
	
	// end inline asm
	cvt.u64.u32 	%rd638, %r217;
	shl.b64 	%rd639, %rd638, 32;
	cvt.u64.u32 	%rd640, %r216;
	or.b64  	%rd641, %rd639, %rd640;
	cvt.u64.u32 	%rd642, %r218;
	add.s64 	%rd643, %rd637, %rd642;
	mul.lo.s64 	%rd644, %rd4815, %rd4835;
	mul.hi.u64 	%rd645, %rd4835, %rd4815;
	cvt.u32.u64 	%r230, %rd644;
	{ .reg .b32 tmp; mov.b64 {tmp, %r231}, %rd644; }
	cvt.u32.u64 	%r232, %rd643;
	{ .reg .b32 tmp; mov.b64 {tmp, %r233}, %rd643; }
	// begin inline asm
	add.cc.u32  %r225, %r198, %r230;
	addc.cc.u32 %r226, %r199, %r231;
	addc.u32    %r227, 0, 0;
	add.cc.u32  %r225, %r225, %r232;
	addc.cc.u32 %r226, %r226, %r233;
	addc.u32    %r227, %r227, 0;
	
	// end inline asm
	cvt.u64.u32 	%rd646, %r226;
	shl.b64 	%rd647, %rd646, 32;
	cvt.u64.u32 	%rd648, %r225;
	or.b64  	%rd649, %rd647, %rd648;
	cvt.u64.u32 	%rd650, %r227;
	add.s64 	%rd651, %rd645, %rd650;
	mul.lo.s64 	%rd652, %rd4816, %rd4835;
	mul.hi.u64 	%rd653, %rd4835, %rd4816;
	cvt.u32.u64 	%r237, %rd631;
	{ .reg .b32 tmp; mov.b64 {tmp, %r238}, %rd631; }
	cvt.u32.u64 	%r239, %rd652;
	{ .reg .b32 tmp; mov.b64 {tmp, %r240}, %rd652; }
	cvt.u32.u64 	%r241, %rd651;
	{ .reg .b32 tmp; mov.b64 {tmp, %r242}, %rd651; }
	// begin inline asm
	add.cc.u32  %r234, %r237, %r239;
	addc.cc.u32 %r235, %r238, %r240;
	addc.u32    %r236, 0, 0;
	add.cc.u32  %r234, %r234, %r241;
	addc.cc.u32 %r235, %r235, %r242;
	addc.u32    %r236, %r236, 0;
	
	// end inline asm
	cvt.u64.u32 	%rd654, %r235;
	shl.b64 	%rd655, %rd654, 32;
	cvt.u64.u32 	%rd656, %r234;
	or.b64  	%rd657, %rd655, %rd656;
	cvt.u64.u32 	%rd658, %r236;
	add.s64 	%rd659, %rd653, %rd658;
	mov.b64 	{%r368, %r369}, %rd648;
	mov.b64 	{%r370, %r371}, %rd639;
	mov.b64 	%rd660, {%r371, %r368};
	mov.b64 	{%r372, %r373}, %rd656;
	mov.b64 	{%r374, %r375}, %rd647;
	mov.b64 	%rd661, {%r375, %r372};
	mov.b64 	{%r376, %r377}, %rd659;
	mov.b64 	{%r378, %r379}, %rd655;
	mov.b64 	%rd662, {%r379, %r376};
	mul.lo.s64 	%rd663, %rd641, 977;
	mov.b64 	%rd664, 977;
	mul.hi.u64 	%rd665, %rd641, %rd664;
	cvt.u32.u64 	%r246, %rd663;
	{ .reg .b32 tmp; mov.b64 {tmp, %r247}, %rd663; }
	// begin inline asm
	add.cc.u32  %r243, %r246, %r367;
	addc.cc.u32 %r244, %r247, %r367;
	addc.u32    %r245, 0, 0;
	
	// end inline asm
	cvt.u64.u32 	%rd666, %r245;
	add.s64 	%rd667, %rd665, %rd666;
	mul.lo.s64 	%rd668, %rd649, 977;
	mul.hi.u64 	%rd669, %rd649, %rd664;
	cvt.u32.u64 	%r253, %rd668;
	{ .reg .b32 tmp; mov.b64 {tmp, %r254}, %rd668; }
	cvt.u32.u64 	%r255, %rd667;
	{ .reg .b32 tmp; mov.b64 {tmp, %r256}, %rd667; }
	// begin inline asm
	add.cc.u32  %r250, %r253, %r255;
	addc.cc.u32 %r251, %r254, %r256;
	addc.u32    %r252, 0, 0;
	
	// end inline asm
	cvt.u64.u32 	%rd670, %r252;
	add.s64 	%rd671, %rd669, %rd670;
	mul.lo.s64 	%rd672, %rd657, 977;
	mul.hi.u64 	%rd673, %rd657, %rd664;
	cvt.u32.u64 	%r260, %rd672;
	{ .reg .b32 tmp; mov.b64 {tmp, %r261}, %rd672; }
	cvt.u32.u64 	%r262, %rd671;
	{ .reg .b32 tmp; mov.b64 {tmp, %r263}, %rd671; }
	// begin inline asm
	add.cc.u32  %r257, %r260, %r262;
	addc.cc.u32 %r258, %r261, %r263;
	addc.u32    %r259, 0, 0;
	
	// end inline asm
	cvt.u64.u32 	%rd674, %r259;
	add.s64 	%rd675, %rd673, %rd674;
	mul.lo.s64 	%rd676, %rd659, 977;
	mul.hi.u64 	%rd677, %rd659, %rd664;
	cvt.u32.u64 	%r267, %rd676;
	{ .reg .b32 tmp; mov.b64 {tmp, %r268}, %rd676; }
	cvt.u32.u64 	%r269, %rd675;
	{ .reg .b32 tmp; mov.b64 {tmp, %r270}, %rd675; }
	// begin inline asm
	add.cc.u32  %r264, %r267, %r269;
	addc.cc.u32 %r265, %r268, %r270;
	addc.u32    %r266, 0, 0;
	
	// end inline asm
	cvt.u64.u32 	%rd678, %r266;
	add.s64 	%rd679, %rd677, %rd678;
	cvt.u32.u64 	%r284, %rd660;
	{ .reg .b32 tmp; mov.b64 {tmp, %r285}, %rd660; }
	cvt.u32.u64 	%r286, %rd661;
	{ .reg .b32 tmp; mov.b64 {tmp, %r287}, %rd661; }
	cvt.u32.u64 	%r288, %rd662;
	{ .reg .b32 tmp; mov.b64 {tmp, %r289}, %rd662; }
	{ .reg .b32 tmp; mov.b64 {tmp, %r290}, %rd659; }
	cvt.u32.u64 	%r300, %rd679;
	{ .reg .b32 tmp; mov.b64 {tmp, %r301}, %rd679; }
	// begin inline asm
	add.cc.u32   %r271, %r367, %r243;
	addc.cc.u32  %r272, %r216, %r244;
	addc.cc.u32  %r273, %r284, %r250;
	addc.cc.u32  %r274, %r285, %r251;
	addc.cc.u32  %r275, %r286, %r257;
	addc.cc.u32  %r276, %r287, %r258;
	addc.cc.u32  %r277, %r288, %r264;
	addc.cc.u32  %r278, %r289, %r265;
	addc.cc.u32  %r279, %r290, %r300;
	addc.cc.u32  %r280, %r367, %r301;
	addc.u32     %r281, 0, 0;
	
	// end inline asm
	cvt.u64.u32 	%rd680, %r280;
	shl.b64 	%rd681, %rd680, 32;
	cvt.u64.u32 	%rd682, %r279;
	or.b64  	%rd683, %rd681, %rd682;
	mul.lo.s64 	%rd684, %rd683, 977;
	mul.hi.u64 	%rd685, %rd683, %rd664;
	cvt.u32.u64 	%r311, %rd684;
	{ .reg .b32 tmp; mov.b64 {tmp, %r312}, %rd684; }
	cvt.u32.u64 	%r313, %rd685;
	{ .reg .b32 tmp; mov.b64 {tmp, %r314}, %rd685; }
	// begin inline asm
	add.cc.u32   %r302, %r367, %r311;
	addc.cc.u32  %r303, %r279, %r312;
	addc.cc.u32  %r304, %r280, %r313;
	addc.cc.u32  %r305, %r367, %r314;
	addc.u32     %r306, 0, 0;
	
	// end inline asm
	// begin inline asm
	add.cc.u32   %r315, %r271, %r302;
	addc.cc.u32  %r316, %r272, %r303;
	addc.cc.u32  %r317, %r273, %r304;
	addc.cc.u32  %r318, %r274, %r305;
	addc.cc.u32  %r319, %r275, %r306;
	addc.cc.u32  %r320, %r276, 0;
	addc.cc.u32  %r321, %r277, 0;
	addc.cc.u32  %r322, %r278, 0;
	addc.u32     %r323, 0, 0;
	
	// end inline asm
	// begin inline asm
	add.cc.u32   %r337, %r99, %r315;
	addc.cc.u32  %r338, %r100, %r316;
	addc.cc.u32  %r339, %r135, %r317;
	addc.cc.u32  %r340, %r136, %r318;
	addc.cc.u32  %r341, %r171, %r319;
	addc.cc.u32  %r342, %r172, %r320;
	addc.cc.u32  %r343, %r207, %r321;
	addc.cc.u32  %r344, %r208, %r322;
	addc.cc.u32  %r345, %r367, %r323;
	addc.cc.u32  %r346, %r367, %r367;
	addc.u32     %r347, 0, 0;
	
	// end inline asm
	cvt.u64.u32 	%rd686, %r338;
	shl.b64 	%rd687, %rd686, 32;
	cvt.u64.u32 	%rd688, %r337;
	or.b64  	%rd43, %rd687, %rd688;
	cvt.u64.u32 	%rd689, %r340;
	shl.b64 	%rd690, %rd689, 32;
	cvt.u64.u32 	%rd691, %r339;
	or.b64  	%rd44, %rd690, %rd691;
	cvt.u64.u32 	%rd692, %r342;
	shl.b64 	%rd693, %rd692, 32;
	cvt.u64.u32 	%rd694, %r341;
	or.b64  	%rd45, %rd693, %rd694;
	cvt.u64.u32 	%rd695, %r344;
	shl.b64 	%rd696, %rd695, 32;
	cvt.u64.u32 	%rd697, %r343;
	or.b64  	%rd46, %rd696, %rd697;
	cvt.u64.u32 	%rd698, %r346;
	shl.b64 	%rd699, %rd698, 32;
	cvt.u64.u32 	%rd700, %r345;
	or.b64  	%rd4772, %rd699, %rd700;
$L__BB6_4:
	setp.ne.s64 	%p4, %rd4772, 0;
	@%p4 bra 	$L__BB6_145;
	and.b64  	%rd701, %rd46, %rd45;
	and.b64  	%rd702, %rd701, %rd44;
	setp.eq.s64 	%p5, %rd702, -1;
	setp.gt.u64 	%p6, %rd43, -4294968274;
	and.pred  	%p7, %p5, %p6;
	@%p7 bra 	$L__BB6_145;
	shl.b32 	%r649, %r9813, 3;
	mul.wide.u32 	%rd703, %r649, 8;
	mov.u64 	%rd704, _dG_table;
	add.s64 	%rd705, %rd704, %rd703;
	ld.const.u64 	%rd706, [%rd705];
	mul.lo.s64 	%rd707, %rd4838, %rd706;
	mul.hi.u64 	%rd708, %rd706, %rd4838;
	cvt.u32.u64 	%r385, %rd707;
	{ .reg .b32 tmp; mov.b64 {tmp, %r386}, %rd707; }
	mov.b32 	%r648, 0;
	// begin inline asm
	add.cc.u32  %r380, %r648, %r385;
	addc.cc.u32 %r381, %r648, %r386;
	addc.u32    %r382, 0, 0;
	add.cc.u32  %r380, %r380, %r648;
	addc.cc.u32 %r381, %r381, %r648;
	addc.u32    %r382, %r382, 0;
	
	// end inline asm
	cvt.u64.u32 	%rd709, %r382;
	add.s64 	%rd710, %rd708, %rd709;
	mul.lo.s64 	%rd711, %rd4837, %rd706;
	mul.hi.u64 	%rd712, %rd706, %rd4837;
	cvt.u32.u64 	%r394, %rd711;
	{ .reg .b32 tmp; mov.b64 {tmp, %r395}, %rd711; }
	cvt.u32.u64 	%r396, %rd710;
	{ .reg .b32 tmp; mov.b64 {tmp, %r397}, %rd710; }
	// begin inline asm
	add.cc.u32  %r389, %r648, %r394;
	addc.cc.u32 %r390, %r648, %r395;
	addc.u32    %r391, 0, 0;
	add.cc.u32  %r389, %r389, %r396;
	addc.cc.u32 %r390, %r390, %r397;
	addc.u32    %r391, %r391, 0;
	
	// end inline asm
	cvt.u64.u32 	%rd713, %r391;
	add.s64 	%rd714, %rd712, %rd713;
	mul.lo.s64 	%rd715, %rd4836, %rd706;
	mul.hi.u64 	%rd716, %rd706, %rd4836;
	cvt.u32.u64 	%r403, %rd715;
	{ .reg .b32 tmp; mov.b64 {tmp, %r404}, %rd715; }
	cvt.u32.u64 	%r405, %rd714;
	{ .reg .b32 tmp; mov.b64 {tmp, %r406}, %rd714; }
	// begin inline asm
	add.cc.u32  %r398, %r648, %r403;
	addc.cc.u32 %r399, %r648, %r404;
	addc.u32    %r400, 0, 0;
	add.cc.u32  %r398, %r398, %r405;
	addc.cc.u32 %r399, %r399, %r406;
	addc.u32    %r400, %r400, 0;
	
	// end inline asm
	cvt.u64.u32 	%rd717, %r400;
	add.s64 	%rd718, %rd716, %rd717;
	mul.lo.s64 	%rd719, %rd4835, %rd706;
	mul.hi.u64 	%rd720, %rd706, %rd4835;
	cvt.u32.u64 	%r412, %rd719;
	{ .reg .b32 tmp; mov.b64 {tmp, %r413}, %rd719; }
	cvt.u32.u64 	%r414, %rd718;
	{ .reg .b32 tmp; mov.b64 {tmp, %r415}, %rd718; }
	// begin inline asm
	add.cc.u32  %r407, %r648, %r412;
	addc.cc.u32 %r408, %r648, %r413;
	addc.u32    %r409, 0, 0;
	add.cc.u32  %r407, %r407, %r414;
	addc.cc.u32 %r408, %r408, %r415;
	addc.u32    %r409, %r409, 0;
	
	// end inline asm
	cvt.u64.u32 	%rd721, %r409;
	add.s64 	%rd722, %rd720, %rd721;
	ld.const.u64 	%rd723, [%rd705+8];
	mul.lo.s64 	%rd724, %rd4838, %rd723;
	mul.hi.u64 	%rd725, %rd723, %rd4838;
	cvt.u32.u64 	%r421, %rd724;
	{ .reg .b32 tmp; mov.b64 {tmp, %r422}, %rd724; }
	// begin inline asm
	add.cc.u32  %r416, %r389, %r421;
	addc.cc.u32 %r417, %r390, %r422;
	addc.u32    %r418, 0, 0;
	add.cc.u32  %r416, %r416, %r648;
	addc.cc.u32 %r417, %r417, %r648;
	addc.u32    %r418, %r418, 0;
	
	// end inline asm
	cvt.u64.u32 	%rd726, %r418;
	add.s64 	%rd727, %rd725, %rd726;
	mul.lo.s64 	%rd728, %rd4837, %rd723;
	mul.hi.u64 	%rd729, %rd723, %rd4837;
	cvt.u32.u64 	%r430, %rd728;
	{ .reg .b32 tmp; mov.b64 {tmp, %r431}, %rd728; }
	cvt.u32.u64 	%r432, %rd727;
	{ .reg .b32 tmp; mov.b64 {tmp, %r433}, %rd727; }
	// begin inline asm
	add.cc.u32  %r425, %r398, %r430;
	addc.cc.u32 %r426, %r399, %r431;
	addc.u32    %r427, 0, 0;
	add.cc.u32  %r425, %r425, %r432;
	addc.cc.u32 %r426, %r426, %r433;
	addc.u32    %r427, %r427, 0;
	
	// end inline asm
	cvt.u64.u32 	%rd730, %r427;
	add.s64 	%rd731, %rd729, %rd730;
	mul.lo.s64 	%rd732, %rd4836, %rd723;
	mul.hi.u64 	%rd733, %rd723, %rd4836;
	cvt.u32.u64 	%r439, %rd732;
	{ .reg .b32 tmp; mov.b64 {tmp, %r440}, %rd732; }
	cvt.u32.u64 	%r441, %rd731;
	{ .reg .b32 tmp; mov.b64 {tmp, %r442}, %rd731; }
	// begin inline asm
	add.cc.u32  %r434, %r407, %r439;
	addc.cc.u32 %r435, %r408, %r440;
	addc.u32    %r436, 0, 0;
	add.cc.u32  %r434, %r434, %r441;
	addc.cc.u32 %r435, %r435, %r442;
	addc.u32    %r436, %r436, 0;
	
	// end inline asm
	cvt.u64.u32 	%rd734, %r436;
	add.s64 	%rd735, %rd733, %rd734;
	mul.lo.s64 	%rd736, %rd4835, %rd723;
	mul.hi.u64 	%rd737, %rd723, %rd4835;
	cvt.u32.u64 	%r446, %rd722;
	{ .reg .b32 tmp; mov.b64 {tmp, %r447}, %rd722; }
	cvt.u32.u64 	%r448, %rd736;
	{ .reg .b32 tmp; mov.b64 {tmp, %r449}, %rd736; }
	cvt.u32.u64 	%r450, %rd735;
	{ .reg .b32 tmp; mov.b64 {tmp, %r451}, %rd735; }
	// begin inline asm
	add.cc.u32  %r443, %r446, %r448;
	addc.cc.u32 %r444, %r447, %r449;
	addc.u32    %r445, 0, 0;
	add.cc.u32  %r443, %r443, %r450;
	addc.cc.u32 %r444, %r444, %r451;
	addc.u32    %r445, %r445, 0;
	
	// end inline asm
	cvt.u64.u32 	%rd738, %r445;
	add.s64 	%rd739, %rd737, %rd738;
	ld.const.u64 	%rd740, [%rd705+16];
	mul.lo.s64 	%rd741, %rd4838, %rd740;
	mul.hi.u64 	%rd742, %rd740, %rd4838;
	cvt.u32.u64 	%r457, %rd741;
	{ .reg .b32 tmp; mov.b64 {tmp, %r458}, %rd741; }
	// begin inline asm
	add.cc.u32  %r452, %r425, %r457;
	addc.cc.u32 %r453, %r426, %r458;
	addc.u32    %r454, 0, 0;
	add.cc.u32  %r452, %r452, %r648;
	addc.cc.u32 %r453, %r453, %r648;
	addc.u32    %r454, %r454, 0;
	
	// end inline asm
	cvt.u64.u32 	%rd743, %r454;
	add.s64 	%rd744, %rd742, %rd743;
	mul.lo.s64 	%rd745, %rd4837, %rd740;
	mul.hi.u64 	%rd746, %rd740, %rd4837;
	cvt.u32.u64 	%r466, %rd745;
	{ .reg .b32 tmp; mov.b64 {tmp, %r467}, %rd745; }
	cvt.u32.u64 	%r468, %rd744;
	{ .reg .b32 tmp; mov.b64 {tmp, %r469}, %rd744; }
	// begin inline asm
	add.cc.u32  %r461, %r434, %r466;
	addc.cc.u32 %r462, %r435, %r467;
	addc.u32    %r463, 0, 0;
	add.cc.u32  %r461, %r461, %r468;
	addc.cc.u32 %r462, %r462, %r469;
	addc.u32    %r463, %r463, 0;
	
	// end inline asm
	cvt.u64.u32 	%rd747, %r463;
	add.s64 	%rd748, %rd746, %rd747;
	mul.lo.s64 	%rd749, %rd4836, %rd740;
	mul.hi.u64 	%rd750, %rd740, %rd4836;
	cvt.u32.u64 	%r475, %rd749;
	{ .reg .b32 tmp; mov.b64 {tmp, %r476}, %rd749; }
	cvt.u32.u64 	%r477, %rd748;
	{ .reg .b32 tmp; mov.b64 {tmp, %r478}, %rd748; }
	// begin inline asm
	add.cc.u32  %r470, %r443, %r475;
	addc.cc.u32 %r471, %r444, %r476;
	addc.u32    %r472, 0, 0;
	add.cc.u32  %r470, %r470, %r477;
	addc.cc.u32 %r471, %r471, %r478;
	addc.u32    %r472, %r472, 0;
	
	// end inline asm
	cvt.u64.u32 	%rd751, %r472;
	add.s64 	%rd752, %rd750, %rd751;
	mul.lo.s64 	%rd753, %rd4835, %rd740;
	mul.hi.u64 	%rd754, %rd740, %rd4835;
	cvt.u32.u64 	%r482, %rd739;
	{ .reg .b32 tmp; mov.b64 {tmp, %r483}, %rd739; }
	cvt.u32.u64 	%r484, %rd753;
	{ .reg .b32 tmp; mov.b64 {tmp, %r485}, %rd753; }
	cvt.u32.u64 	%r486, %rd752;
	{ .reg .b32 tmp; mov.b64 {tmp, %r487}, %rd752; }
	// begin inline asm
	add.cc.u32  %r479, %r482, %r484;
	addc.cc.u32 %r480, %r483, %r485;
	addc.u32    %r481, 0, 0;
	add.cc.u32  %r479, %r479, %r486;
	addc.cc.u32 %r480, %r480, %r487;
	addc.u32    %r481, %r481, 0;
	
	// end inline asm
	cvt.u64.u32 	%rd755, %r481;
	add.s64 	%rd756, %rd754, %rd755;
	ld.const.u64 	%rd757, [%rd705+24];
	mul.lo.s64 	%rd758, %rd4838, %rd757;
	mul.hi.u64 	%rd759, %rd757, %rd4838;
	cvt.u32.u64 	%r493, %rd758;
	{ .reg .b32 tmp; mov.b64 {tmp, %r494}, %rd758; }
	// begin inline asm
	add.cc.u32  %r488, %r461, %r493;
	addc.cc.u32 %r489, %r462, %r494;
	addc.u32    %r490, 0, 0;
	add.cc.u32  %r488, %r488, %r648;
	addc.cc.u32 %r489, %r489, %r648;
	addc.u32    %r490, %r490, 0;
	
	// end inline asm
	cvt.u64.u32 	%rd760, %r490;
	add.s64 	%rd761, %rd759, %rd760;
	mul.lo.s64 	%rd762, %rd4837, %rd757;
	mul.hi.u64 	%rd763, %rd757, %rd4837;
	cvt.u32.u64 	%r502, %rd762;
	{ .reg .b32 tmp; mov.b64 {tmp, %r503}, %rd762; }
	cvt.u32.u64 	%r504, %rd761;
	{ .reg .b32 tmp; mov.b64 {tmp, %r505}, %rd761; }
	// begin inline asm
	add.cc.u32  %r497, %r470, %r502;
	addc.cc.u32 %r498, %r471, %r503;
	addc.u32    %r499, 0, 0;
	add.cc.u32  %r497, %r497, %r504;
	addc.cc.u32 %r498, %r498, %r505;
	addc.u32    %r499, %r499, 0;
	
	// end inline asm
	cvt.u64.u32 	%rd764, %r498;
	shl.b64 	%rd765, %rd764, 32;
	cvt.u64.u32 	%rd766, %r497;
	or.b64  	%rd767, %rd765, %rd766;
	cvt.u64.u32 	%rd768, %r499;
	add.s64 	%rd769, %rd763, %rd768;
	mul.lo.s64 	%rd770, %rd4836, %rd757;
	mul.hi.u64 	%rd771, %rd757, %rd4836;
	cvt.u32.u64 	%r511, %rd770;
	{ .reg .b32 tmp; mov.b64 {tmp, %r512}, %rd770; }
	cvt.u32.u64 	%r513, %rd769;
	{ .reg .b32 tmp; mov.b64 {tmp, %r514}, %rd769; }
	// begin inline asm
	add.cc.u32  %r506, %r479, %r511;
	addc.cc.u32 %r507, %r480, %r512;
	addc.u32    %r508, 0, 0;
	add.cc.u32  %r506, %r506, %r513;
	addc.cc.u32 %r507, %r507, %r514;
	addc.u32    %r508, %r508, 0;
	
	// end inline asm
	cvt.u64.u32 	%rd772, %r507;
	shl.b64 	%rd773, %rd772, 32;
	cvt.u64.u32 	%rd774, %r506;
	or.b64  	%rd775, %rd773, %rd774;
	cvt.u64.u32 	%rd776, %r508;
	add.s64 	%rd777, %rd771, %rd776;
	mul.lo.s64 	%rd778, %rd4835, %rd757;
	mul.hi.u64 	%rd779, %rd757, %rd4835;
	cvt.u32.u64 	%r518, %rd756;
	{ .reg .b32 tmp; mov.b64 {tmp, %r519}, %rd756; }
	cvt.u32.u64 	%r520, %rd778;
	{ .reg .b32 tmp; mov.b64 {tmp, %r521}, %rd778; }
	cvt.u32.u64 	%r522, %rd777;
	{ .reg .b32 tmp; mov.b64 {tmp, %r523}, %rd777; }
	// begin inline asm
	add.cc.u32  %r515, %r518, %r520;
	addc.cc.u32 %r516, %r519, %r521;
	addc.u32    %r517, 0, 0;
	add.cc.u32  %r515, %r515, %r522;
	addc.cc.u32 %r516, %r516, %r523;
	addc.u32    %r517, %r517, 0;
	
	// end inline asm
	cvt.u64.u32 	%rd780, %r516;
	shl.b64 	%rd781, %rd780, 32;
	cvt.u64.u32 	%rd782, %r515;
	or.b64  	%rd783, %rd781, %rd782;
	cvt.u64.u32 	%rd784, %r517;
	add.s64 	%rd785, %rd779, %rd784;
	mov.b64 	{%r650, %r651}, %rd774;
	mov.b64 	{%r652, %r653}, %rd765;
	mov.b64 	%rd786, {%r653, %r650};
	mov.b64 	{%r654, %r655}, %rd782;
	mov.b64 	{%r656, %r657}, %rd773;
	mov.b64 	%rd787, {%r657, %r654};
	mov.b64 	{%r658, %r659}, %rd785;
	mov.b64 	{%r660, %r661}, %rd781;
	mov.b64 	%rd788, {%r661, %r658};
	mul.lo.s64 	%rd789, %rd767, 977;
	mov.b64 	%rd790, 977;
	mul.hi.u64 	%rd791, %rd767, %rd790;
	cvt.u32.u64 	%r527, %rd789;
	{ .reg .b32 tmp; mov.b64 {tmp, %r528}, %rd789; }
	// begin inline asm
	add.cc.u32  %r524, %r527, %r648;
	addc.cc.u32 %r525, %r528, %r648;
	addc.u32    %r526, 0, 0;
	
	// end inline asm
	cvt.u64.u32 	%rd792, %r526;
	add.s64 	%rd793, %rd791, %rd792;
	mul.lo.s64 	%rd794, %rd775, 977;
	mul.hi.u64 	%rd795, %rd775, %rd790;
	cvt.u32.u64 	%r534, %rd794;
	{ .reg .b32 tmp; mov.b64 {tmp, %r535}, %rd794; }
	cvt.u32.u64 	%r536, %rd793;
	{ .reg .b32 tmp; mov.b64 {tmp, %r537}, %rd793; }
	// begin inline asm
	add.cc.u32  %r531, %r534, %r536;
	addc.cc.u32 %r532, %r535, %r537;
	addc.u32    %r533, 0, 0;
	
	// end inline asm
	cvt.u64.u32 	%rd796, %r533;
	add.s64 	%rd797, %rd795, %rd796;
	mul.lo.s64 	%rd798, %rd783, 977;
	mul.hi.u64 	%rd799, %rd783, %rd790;
	cvt.u32.u64 	%r541, %rd798;
	{ .reg .b32 tmp; mov.b64 {tmp, %r542}, %rd798; }
	cvt.u32.u64 	%r543, %rd797;
	{ .reg .b32 tmp; mov.b64 {tmp, %r544}, %rd797; }
	// begin inline asm
	add.cc.u32  %r538, %r541, %r543;
	addc.cc.u32 %r539, %r542, %r544;
	addc.u32    %r540, 0, 0;
	
	// end inline asm
	cvt.u64.u32 	%rd800, %r540;
	add.s64 	%rd801, %rd799, %rd800;
	mul.lo.s64 	%rd802, %rd785, 977;
	mul.hi.u64 	%rd803, %rd785, %rd790;
	cvt.u32.u64 	%r548, %rd802;
	{ .reg .b32 tmp; mov.b64 {tmp, %r549}, %rd802; }
	cvt.u32.u64 	%r550, %rd801;
	{ .reg .b32 tmp; mov.b64 {tmp, %r551}, %rd801; }
	// begin inline asm
	add.cc.u32  %r545, %r548, %r550;
	addc.cc.u32 %r546, %r549, %r551;
	addc.u32    %r547, 0, 0;
	
	// end inline asm
	cvt.u64.u32 	%rd804, %r547;
	add.s64 	%rd805, %rd803, %rd804;
	cvt.u32.u64 	%r565, %rd786;
	{ .reg .b32 tmp; mov.b64 {tmp, %r566}, %rd786; }
	cvt.u32.u64 	%r567, %rd787;
	{ .reg .b32 tmp; mov.b64 {tmp, %r568}, %rd787; }
	cvt.u32.u64 	%r569, %rd788;
	{ .reg .b32 tmp; mov.b64 {tmp, %r570}, %rd788; }
	{ .reg .b32 tmp; mov.b64 {tmp, %r571}, %rd785; }
	cvt.u32.u64 	%r581, %rd805;
	{ .reg .b32 tmp; mov.b64 {tmp, %r582}, %rd805; }
	// begin inline asm
	add.cc.u32   %r552, %r648, %r524;
	addc.cc.u32  %r553, %r497, %r525;
	addc.cc.u32  %r554, %r565, %r531;
	addc.cc.u32  %r555, %r566, %r532;
	addc.cc.u32  %r556, %r567, %r538;
	addc.cc.u32  %r557, %r568, %r539;
	addc.cc.u32  %r558, %r569, %r545;
	addc.cc.u32  %r559, %r570, %r546;
	addc.cc.u32  %r560, %r571, %r581;
	addc.cc.u32  %r561, %r648, %r582;
	addc.u32     %r562, 0, 0;
	
	// end inline asm
	cvt.u64.u32 	%rd806, %r561;
	shl.b64 	%rd807, %rd806, 32;
	cvt.u64.u32 	%rd808, %r560;
	or.b64  	%rd809, %rd807, %rd808;
	mul.lo.s64 	%rd810, %rd809, 977;
	mul.hi.u64 	%rd811, %rd809, %rd790;
	cvt.u32.u64 	%r592, %rd810;
	{ .reg .b32 tmp; mov.b64 {tmp, %r593}, %rd810; }
	cvt.u32.u64 	%r594, %rd811;
	{ .reg .b32 tmp; mov.b64 {tmp, %r595}, %rd811; }
	// begin inline asm
	add.cc.u32   %r583, %r648, %r592;
	addc.cc.u32  %r584, %r560, %r593;
	addc.cc.u32  %r585, %r561, %r594;
	addc.cc.u32  %r586, %r648, %r595;
	addc.u32     %r587, 0, 0;
	
	// end inline asm
	// begin inline asm
	add.cc.u32   %r596, %r552, %r583;
	addc.cc.u32  %r597, %r553, %r584;
	addc.cc.u32  %r598, %r554, %r585;
	addc.cc.u32  %r599, %r555, %r586;
	addc.cc.u32  %r600, %r556, %r587;
	addc.cc.u32  %r601, %r557, 0;
	addc.cc.u32  %r602, %r558, 0;
	addc.cc.u32  %r603, %r559, 0;
	addc.u32     %r604, 0, 0;
	
	// end inline asm
	// begin inline asm
	add.cc.u32   %r618, %r380, %r596;
	addc.cc.u32  %r619, %r381, %r597;
	addc.cc.u32  %r620, %r416, %r598;
	addc.cc.u32  %r621, %r417, %r599;
	addc.cc.u32  %r622, %r452, %r600;
	addc.cc.u32  %r623, %r453, %r601;
	addc.cc.u32  %r624, %r488, %r602;
	addc.cc.u32  %r625, %r489, %r603;
	addc.cc.u32  %r626, %r648, %r604;
	addc.cc.u32  %r627, %r648, %r648;
	addc.u32     %r628, 0, 0;
	
	// end inline asm
	cvt.u64.u32 	%rd812, %r619;
	shl.b64 	%rd813, %rd812, 32;
	cvt.u64.u32 	%rd814, %r618;
	or.b64  	%rd58, %rd813, %rd814;
	cvt.u64.u32 	%rd815, %r621;
	shl.b64 	%rd816, %rd815, 32;
	cvt.u64.u32 	%rd817, %r620;
	or.b64  	%rd59, %rd816, %rd817;
	cvt.u64.u32 	%rd818, %r623;
	shl.b64 	%rd819, %rd818, 32;
	cvt.u64.u32 	%rd820, %r622;
	or.b64  	%rd60, %rd819, %rd820;
	cvt.u64.u32 	%rd821, %r625;
	shl.b64 	%rd822, %rd821, 32;
	cvt.u64.u32 	%rd823, %r624;
	or.b64  	%rd61, %rd822, %rd823;
	cvt.u64.u32 	%rd824, %r627;
	shl.b64 	%rd825, %rd824, 32;
	cvt.u64.u32 	%rd826, %r626;
	or.b64  	%rd4777, %rd825, %rd826;
$L__BB6_7:
	setp.ne.s64 	%p8, %rd4777, 0;
	@%p8 bra 	$L__BB6_146;
	and.b64  	%rd827, %rd61, %rd60;
	and.b64  	%rd828, %rd827, %rd59;
	setp.eq.s64 	%p9, %rd828, -1;
	setp.gt.u64 	%p10, %rd58, -4294968274;
	and.pred  	%p11, %p9, %p10;
	@%p11 bra 	$L__BB6_146;
	mul.wide.u32 	%rd829, %r649, 8;
	mov.u64 	%rd830, _dG_table;
	add.s64 	%rd831, %rd830, %rd829;
	ld.const.u64 	%rd832, [%rd831+32];
	mul.lo.s64 	%rd833, %rd43, %rd832;
	mul.hi.u64 	%rd834, %rd832, %rd43;
	cvt.u32.u64 	%r667, %rd833;
	{ .reg .b32 tmp; mov.b64 {tmp, %r668}, %rd833; }
	mov.b32 	%r930, 0;
	// begin inline asm
	add.cc.u32  %r662, %r930, %r667;
	addc.cc.u32 %r663, %r930, %r668;
	addc.u32    %r664, 0, 0;
	add.cc.u32  %r662, %r662, %r930;
	addc.cc.u32 %r663, %r663, %r930;
	addc.u32    %r664, %r664, 0;
	
	// end inline asm
	cvt.u64.u32 	%rd835, %r664;
	add.s64 	%rd836, %rd834, %rd835;
	mul.lo.s64 	%rd837, %rd44, %rd832;
	mul.hi.u64 	%rd838, %rd832, %rd44;
	cvt.u32.u64 	%r676, %rd837;
	{ .reg .b32 tmp; mov.b64 {tmp, %r677}, %rd837; }
	cvt.u32.u64 	%r678, %rd836;
	{ .reg .b32 tmp; mov.b64 {tmp, %r679}, %rd836; }
	// begin inline asm
	add.cc.u32  %r671, %r930, %r676;
	addc.cc.u32 %r672, %r930, %r677;
	addc.u32    %r673, 0, 0;
	add.cc.u32  %r671, %r671, %r678;
	addc.cc.u32 %r672, %r672, %r679;
	addc.u32    %r673, %r673, 0;
	
	// end inline asm
	cvt.u64.u32 	%rd839, %r673;
	add.s64 	%rd840, %rd838, %rd839;
	mul.lo.s64 	%rd841, %rd45, %rd832;
	mul.hi.u64 	%rd842, %rd832, %rd45;
	cvt.u32.u64 	%r685, %rd841;
	{ .reg .b32 tmp; mov.b64 {tmp, %r686}, %rd841; }
	cvt.u32.u64 	%r687, %rd840;
	{ .reg .b32 tmp; mov.b64 {tmp, %r688}, %rd840; }
	// begin inline asm
	add.cc.u32  %r680, %r930, %r685;
	addc.cc.u32 %r681, %r930, %r686;
	addc.u32    %r682, 0, 0;
	add.cc.u32  %r680, %r680, %r687;
	addc.cc.u32 %r681, %r681, %r688;
	addc.u32    %r682, %r682, 0;
	
	// end inline asm
	cvt.u64.u32 	%rd843, %r682;
	add.s64 	%rd844, %rd842, %rd843;
	mul.lo.s64 	%rd845, %rd46, %rd832;
	mul.hi.u64 	%rd846, %rd832, %rd46;
	cvt.u32.u64 	%r694, %rd845;
	{ .reg .b32 tmp; mov.b64 {tmp, %r695}, %rd845; }
	cvt.u32.u64 	%r696, %rd844;
	{ .reg .b32 tmp; mov.b64 {tmp, %r697}, %rd844; }
	// begin inline asm
	add.cc.u32  %r689, %r930, %r694;
	addc.cc.u32 %r690, %r930, %r695;
	addc.u32    %r691, 0, 0;
	add.cc.u32  %r689, %r689, %r696;
	addc.cc.u32 %r690, %r690, %r697;
	addc.u32    %r691, %r691, 0;
	
	// end inline asm
	cvt.u64.u32 	%rd847, %r691;
	add.s64 	%rd848, %rd846, %rd847;
	ld.const.u64 	%rd849, [%rd831+40];
	mul.lo.s64 	%rd850, %rd43, %rd849;
	mul.hi.u64 	%rd851, %rd849, %rd43;
	cvt.u32.u64 	%r703, %rd850;
	{ .reg .b32 tmp; mov.b64 {tmp, %r704}, %rd850; }
	// begin inline asm
	add.cc.u32  %r698, %r671, %r703;
	addc.cc.u32 %r699, %r672, %r704;
	addc.u32    %r700, 0, 0;
	add.cc.u32  %r698, %r698, %r930;
	addc.cc.u32 %r699, %r699, %r930;
	addc.u32    %r700, %r700, 0;
	
	// end inline asm
	cvt.u64.u32 	%rd852, %r700;
	add.s64 	%rd853, %rd851, %rd852;
	mul.lo.s64 	%rd854, %rd44, %rd849;
	mul.hi.u64 	%rd855, %rd849, %rd44;
	cvt.u32.u64 	%r712, %rd854;
	{ .reg .b32 tmp; mov.b64 {tmp, %r713}, %rd854; }
	cvt.u32.u64 	%r714, %rd853;
	{ .reg .b32 tmp; mov.b64 {tmp, %r715}, %rd853; }
	// begin inline asm
	add.cc.u32  %r707, %r680, %r712;
	addc.cc.u32 %r708, %r681, %r713;
	addc.u32    %r709, 0, 0;
	add.cc.u32  %r707, %r707, %r714;
	addc.cc.u32 %r708, %r708, %r715;
	addc.u32    %r709, %r709, 0;
	
	// end inline asm
	cvt.u64.u32 	%rd856, %r709;
	add.s64 	%rd857, %rd855, %rd856;
	mul.lo.s64 	%rd858, %rd45, %rd849;
	mul.hi.u64 	%rd859, %rd849, %rd45;
	cvt.u32.u64 	%r721, %rd858;
	{ .reg .b32 tmp; mov.b64 {tmp, %r722}, %rd858; }
	cvt.u32.u64 	%r723, %rd857;
	{ .reg .b32 tmp; mov.b64 {tmp, %r724}, %rd857; }
	// begin inline asm
	add.cc.u32  %r716, %r689, %r721;
	addc.cc.u32 %r717, %r690, %r722;
	addc.u32    %r718, 0, 0;
	add.cc.u32  %r716, %r716, %r723;
	addc.cc.u32 %r717, %r717, %r724;
	addc.u32    %r718, %r718, 0;
	
	// end inline asm
	cvt.u64.u32 	%rd860, %r718;
	add.s64 	%rd861, %rd859, %rd860;
	mul.lo.s64 	%rd862, %rd46, %rd849;
	mul.hi.u64 	%rd863, %rd849, %rd46;
	cvt.u32.u64 	%r728, %rd848;
	{ .reg .b32 tmp; mov.b64 {tmp, %r729}, %rd848; }
	cvt.u32.u64 	%r730, %rd862;
	{ .reg .b32 tmp; mov.b64 {tmp, %r731}, %rd862; }
	cvt.u32.u64 	%r732, %rd861;
	{ .reg .b32 tmp; mov.b64 {tmp, %r733}, %rd861; }
	// begin inline asm
	add.cc.u32  %r725, %r728, %r730;
	addc.cc.u32 %r726, %r729, %r731;
	addc.u32    %r727, 0, 0;
	add.cc.u32  %r725, %r725, %r732;
	addc.cc.u32 %r726, %r726, %r733;
	addc.u32    %r727, %r727, 0;
	
	// end inline asm
	cvt.u64.u32 	%rd864, %r727;
	add.s64 	%rd865, %rd863, %rd864;
	ld.const.u64 	%rd866, [%rd831+48];
	mul.lo.s64 	%rd867, %rd43, %rd866;
	mul.hi.u64 	%rd868, %rd866, %rd43;
	cvt.u32.u64 	%r739, %rd867;
	{ .reg .b32 tmp; mov.b64 {tmp, %r740}, %rd867; }
	// begin inline asm
	add.cc.u32  %r734, %r707, %r739;
	addc.cc.u32 %r735, %r708, %r740;
	addc.u32    %r736, 0, 0;
	add.cc.u32  %r734, %r734, %r930;
	addc.cc.u32 %r735, %r735, %r930;
	addc.u32    %r736, %r736, 0;
	
	// end inline asm
	cvt.u64.u32 	%rd869, %r736;
	add.s64 	%rd870, %rd868, %rd869;
	mul.lo.s64 	%rd871, %rd44, %rd866;
	mul.hi.u64 	%rd872, %rd866, %rd44;
	cvt.u32.u64 	%r748, %rd871;
	{ .reg .b32 tmp; mov.b64 {tmp, %r749}, %rd871; }
	cvt.u32.u64 	%r750, %rd870;
	{ .reg .b32 tmp; mov.b64 {tmp, %r751}, %rd870; }
	// begin inline asm
	add.cc.u32  %r743, %r716, %r748;
	addc.cc.u32 %r744, %r717, %r749;
	addc.u32    %r745, 0, 0;
	add.cc.u32  %r743, %r743, %r750;
	addc.cc.u32 %r744, %r744, %r751;
	addc.u32    %r745, %r745, 0;
	
	// end inline asm
	cvt.u64.u32 	%rd873, %r745;
	add.s64 	%rd874, %rd872, %rd873;
	mul.lo.s64 	%rd875, %rd45, %rd866;
	mul.hi.u64 	%rd876, %rd866, %rd45;
	cvt.u32.u64 	%r757, %rd875;
	{ .reg .b32 tmp; mov.b64 {tmp, %r758}, %rd875; }
	cvt.u32.u64 	%r759, %rd874;
	{ .reg .b32 tmp; mov.b64 {tmp, %r760}, %rd874; }
	// begin inline asm
	add.cc.u32  %r752, %r725, %r757;
	addc.cc.u32 %r753, %r726, %r758;
	addc.u32    %r754, 0, 0;
	add.cc.u32  %r752, %r752, %r759;
	addc.cc.u32 %r753, %r753, %r760;
	addc.u32    %r754, %r754, 0;
	
	// end inline asm
	cvt.u64.u32 	%rd877, %r754;
	add.s64 	%rd878, %rd876, %rd877;
	mul.lo.s64 	%rd879, %rd46, %rd866;
	mul.hi.u64 	%rd880, %rd866, %rd46;
	cvt.u32.u64 	%r764, %rd865;
	{ .reg .b32 tmp; mov.b64 {tmp, %r765}, %rd865; }
	cvt.u32.u64 	%r766, %rd879;
	{ .reg .b32 tmp; mov.b64 {tmp, %r767}, %rd879; }
	cvt.u32.u64 	%r768, %rd878;
	{ .reg .b32 tmp; mov.b64 {tmp, %r769}, %rd878; }
	// begin inline asm
	add.cc.u32  %r761, %r764, %r766;
	addc.cc.u32 %r762, %r765, %r767;
	addc.u32    %r763, 0, 0;
	add.cc.u32  %r761, %r761, %r768;
	addc.cc.u32 %r762, %r762, %r769;
	addc.u32    %r763, %r763, 0;
	
	// end inline asm
	cvt.u64.u32 	%rd881, %r763;
	add.s64 	%rd882, %rd880, %rd881;
	ld.const.u64 	%rd883, [%rd831+56];
	mul.lo.s64 	%rd884, %rd43, %rd883;
	mul.hi.u64 	%rd885, %rd883, %rd43;
	cvt.u32.u64 	%r775, %rd884;
	{ .reg .b32 tmp; mov.b64 {tmp, %r776}, %rd884; }
	// begin inline asm
	add.cc.u32  %r770, %r743, %r775;
	addc.cc.u32 %r771, %r744, %r776;
	addc.u32    %r772, 0, 0;
	add.cc.u32  %r770, %r770, %r930;
	addc.cc.u32 %r771, %r771, %r930;
	addc.u32    %r772, %r772, 0;
	
	// end inline asm
	cvt.u64.u32 	%rd886, %r772;
	add.s64 	%rd887, %rd885, %rd886;
	mul.lo.s64 	%rd888, %rd44, %rd883;
	mul.hi.u64 	%rd889, %rd883, %rd44;
	cvt.u32.u64 	%r784, %rd888;
	{ .reg .b32 tmp; mov.b64 {tmp, %r785}, %rd888; }
	cvt.u32.u64 	%r786, %rd887;
	{ .reg .b32 tmp; mov.b64 {tmp, %r787}, %rd887; }
	// begin inline asm
	add.cc.u32  %r779, %r752, %r784;
	addc.cc.u32 %r780, %r753, %r785;
	addc.u32    %r781, 0, 0;
	add.cc.u32  %r779, %r779, %r786;
	addc.cc.u32 %r780, %r780, %r787;
	addc.u32    %r781, %r781, 0;
	
	// end inline asm
	cvt.u64.u32 	%rd890, %r780;
	shl.b64 	%rd891, %rd890, 32;
	cvt.u64.u32 	%rd892, %r779;
	or.b64  	%rd893, %rd891, %rd892;
	cvt.u64.u32 	%rd894, %r781;
	add.s64 	%rd895, %rd889, %rd894;
	mul.lo.s64 	%rd896, %rd45, %rd883;
	mul.hi.u64 	%rd897, %rd883, %rd45;
	cvt.u32.u64 	%r793, %rd896;
	{ .reg .b32 tmp; mov.b64 {tmp, %r794}, %rd896; }
	cvt.u32.u64 	%r795, %rd895;
	{ .reg .b32 tmp; mov.b64 {tmp, %r796}, %rd895; }
	// begin inline asm
	add.cc.u32  %r788, %r761, %r793;
	addc.cc.u32 %r789, %r762, %r794;
	addc.u32    %r790, 0, 0;
	add.cc.u32  %r788, %r788, %r795;
	addc.cc.u32 %r789, %r789, %r796;
	addc.u32    %r790, %r790, 0;
	
	// end inline asm
	cvt.u64.u32 	%rd898, %r789;
	shl.b64 	%rd899, %rd898, 32;
	cvt.u64.u32 	%rd900, %r788;
	or.b64  	%rd901, %rd899, %rd900;
	cvt.u64.u32 	%rd902, %r790;
	add.s64 	%rd903, %rd897, %rd902;
	mul.lo.s64 	%rd904, %rd46, %rd883;
	mul.hi.u64 	%rd905, %rd883, %rd46;
	cvt.u32.u64 	%r800, %rd882;
	{ .reg .b32 tmp; mov.b64 {tmp, %r801}, %rd882; }
	cvt.u32.u64 	%r802, %rd904;
	{ .reg .b32 tmp; mov.b64 {tmp, %r803}, %rd904; }
	cvt.u32.u64 	%r804, %rd903;
	{ .reg .b32 tmp; mov.b64 {tmp, %r805}, %rd903; }
	// begin inline asm
	add.cc.u32  %r797, %r800, %r802;
	addc.cc.u32 %r798, %r801, %r803;
	addc.u32    %r799, 0, 0;
	add.cc.u32  %r797, %r797, %r804;
	addc.cc.u32 %r798, %r798, %r805;
	addc.u32    %r799, %r799, 0;
	
	// end inline asm
	cvt.u64.u32 	%rd906, %r798;
	shl.b64 	%rd907, %rd906, 32;
	cvt.u64.u32 	%rd908, %r797;
	or.b64  	%rd909, %rd907, %rd908;
	cvt.u64.u32 	%rd910, %r799;
	add.s64 	%rd911, %rd905, %rd910;
	mov.b64 	{%r932, %r933}, %rd900;
	mov.b64 	{%r934, %r935}, %rd891;
	mov.b64 	%rd912, {%r935, %r932};
	mov.b64 	{%r936, %r937}, %rd908;
	mov.b64 	{%r938, %r939}, %rd899;
	mov.b64 	%rd913, {%r939, %r936};
	mov.b64 	{%r940, %r941}, %rd911;
	mov.b64 	{%r942, %r943}, %rd907;
	mov.b64 	%rd914, {%r943, %r940};
	mul.lo.s64 	%rd915, %rd893, 977;
	mov.b64 	%rd916, 977;
	mul.hi.u64 	%rd917, %rd893, %rd916;
	cvt.u32.u64 	%r809, %rd915;
	{ .reg .b32 tmp; mov.b64 {tmp, %r810}, %rd915; }
	// begin inline asm
	add.cc.u32  %r806, %r809, %r930;
	addc.cc.u32 %r807, %r810, %r930;
	addc.u32    %r808, 0, 0;
	
	// end inline asm
	cvt.u64.u32 	%rd918, %r808;
	add.s64 	%rd919, %rd917, %rd918;
	mul.lo.s64 	%rd920, %rd901, 977;
	mul.hi.u64 	%rd921, %rd901, %rd916;
	cvt.u32.u64 	%r816, %rd920;
	{ .reg .b32 tmp; mov.b64 {tmp, %r817}, %rd920; }
	cvt.u32.u64 	%r818, %rd919;
	{ .reg .b32 tmp; mov.b64 {tmp, %r819}, %rd919; }
	// begin inline asm
	add.cc.u32  %r813, %r816, %r818;
	addc.cc.u32 %r814, %r817, %r819;
	addc.u32    %r815, 0, 0;
	
	// end inline asm
	cvt.u64.u32 	%rd922, %r815;
	add.s64 	%rd923, %rd921, %rd922;
	mul.lo.s64 	%rd924, %rd909, 977;
	mul.hi.u64 	%rd925, %rd909, %rd916;
	cvt.u32.u64 	%r823, %rd924;
	{ .reg .b32 tmp; mov.b64 {tmp, %r824}, %rd924; }
	cvt.u32.u64 	%r825, %rd923;
	{ .reg .b32 tmp; mov.b64 {tmp, %r826}, %rd923; }
	// begin inline asm
	add.cc.u32  %r820, %r823, %r825;
	addc.cc.u32 %r821, %r824, %r826;
	addc.u32    %r822, 0, 0;
	
	// end inline asm
	cvt.u64.u32 	%rd926, %r822;
	add.s64 	%rd927, %rd925, %rd926;
	mul.lo.s64 	%rd928, %rd911, 977;
	mul.hi.u64 	%rd929, %rd911, %rd916;
	cvt.u32.u64 	%r830, %rd928;
	{ .reg .b32 tmp; mov.b64 {tmp, %r831}, %rd928; }
	cvt.u32.u64 	%r832, %rd927;
	{ .reg .b32 tmp; mov.b64 {tmp, %r833}, %rd927; }
	// begin inline asm
	add.cc.u32  %r827, %r830, %r832;
	addc.cc.u32 %r828, %r831, %r833;
	addc.u32    %r829, 0, 0;
	
	// end inline asm
	cvt.u64.u32 	%rd930, %r829;
	add.s64 	%rd931, %rd929, %rd930;
	cvt.u32.u64 	%r847, %rd912;
	{ .reg .b32 tmp; mov.b64 {tmp, %r848}, %rd912; }
	cvt.u32.u64 	%r849, %rd913;
	{ .reg .b32 tmp; mov.b64 {tmp, %r850}, %rd913; }
	cvt.u32.u64 	%r851, %rd914;
	{ .reg .b32 tmp; mov.b64 {tmp, %r852}, %rd914; }
	{ .reg .b32 tmp; mov.b64 {tmp, %r853}, %rd911; }
	cvt.u32.u64 	%r863, %rd931;
	{ .reg .b32 tmp; mov.b64 {tmp, %r864}, %rd931; }
	// begin inline asm
	add.cc.u32   %r834, %r930, %r806;
	addc.cc.u32  %r835, %r779, %r807;
	addc.cc.u32  %r836, %r847, %r813;
	addc.cc.u32  %r837, %r848, %r814;
	addc.cc.u32  %r838, %r849, %r820;
	addc.cc.u32  %r839, %r850, %r821;
	addc.cc.u32  %r840, %r851, %r827;
	addc.cc.u32  %r841, %r852, %r828;
	addc.cc.u32  %r842, %r853, %r863;
	addc.cc.u32  %r843, %r930, %r864;
	addc.u32     %r844, 0, 0;
	
	// end inline asm
	cvt.u64.u32 	%rd932, %r843;
	shl.b64 	%rd933, %rd932, 32;
	cvt.u64.u32 	%rd934, %r842;
	or.b64  	%rd935, %rd933, %rd934;
	mul.lo.s64 	%rd936, %rd935, 977;
	mul.hi.u64 	%rd937, %rd935, %rd916;
	cvt.u32.u64 	%r874, %rd936;
	{ .reg .b32 tmp; mov.b64 {tmp, %r875}, %rd936; }
	cvt.u32.u64 	%r876, %rd937;
	{ .reg .b32 tmp; mov.b64 {tmp, %r877}, %rd937; }
	// begin inline asm
	add.cc.u32   %r865, %r930, %r874;
	addc.cc.u32  %r866, %r842, %r875;
	addc.cc.u32  %r867, %r843, %r876;
	addc.cc.u32  %r868, %r930, %r877;
	addc.u32     %r869, 0, 0;
	
	// end inline asm
	// begin inline asm
	add.cc.u32   %r878, %r834, %r865;
	addc.cc.u32  %r879, %r835, %r866;
	addc.cc.u32  %r880, %r836, %r867;
	addc.cc.u32  %r881, %r837, %r868;
	addc.cc.u32  %r882, %r838, %r869;
	addc.cc.u32  %r883, %r839, 0;
	addc.cc.u32  %r884, %r840, 0;
	addc.cc.u32  %r885, %r841, 0;
	addc.u32     %r886, 0, 0;
	
	// end inline asm
	// begin inline asm
	add.cc.u32   %r900, %r662, %r878;
	addc.cc.u32  %r901, %r663, %r879;
	addc.cc.u32  %r902, %r698, %r880;
	addc.cc.u32  %r903, %r699, %r881;
	addc.cc.u32  %r904, %r734, %r882;
	addc.cc.u32  %r905, %r735, %r883;
	addc.cc.u32  %r906, %r770, %r884;
	addc.cc.u32  %r907, %r771, %r885;
	addc.cc.u32  %r908, %r930, %r886;
	addc.cc.u32  %r909, %r930, %r930;
	addc.u32     %r910, 0, 0;
	
	// end inline asm
	cvt.u64.u32 	%rd938, %r901;
	shl.b64 	%rd939, %rd938, 32;
	cvt.u64.u32 	%rd940, %r900;
	or.b64  	%rd4778, %rd939, %rd940;
	cvt.u64.u32 	%rd941, %r903;
	shl.b64 	%rd942, %rd941, 32;
	cvt.u64.u32 	%rd943, %r902;
	or.b64  	%rd4779, %rd942, %rd943;
	cvt.u64.u32 	%rd944, %r905;
	shl.b64 	%rd945, %rd944, 32;
	cvt.u64.u32 	%rd946, %r904;
	or.b64  	%rd4780, %rd945, %rd946;
	cvt.u64.u32 	%rd947, %r907;
	shl.b64 	%rd948, %rd947, 32;
	cvt.u64.u32 	%rd949, %r906;
	or.b64  	%rd4781, %rd948, %rd949;
	cvt.u64.u32 	%rd950, %r909;
	shl.b64 	%rd951, %rd950, 32;
	cvt.u64.u32 	%rd952, %r908;
	or.b64  	%rd4782, %rd951, %rd952;
$L__BB6_10:
	setp.ne.s64 	%p12, %rd4782, 0;
	@%p12 bra 	$L__BB6_147;
	and.b64  	%rd953, %rd4781, %rd4780;
	and.b64  	%rd954, %rd953, %rd4779;
	setp.eq.s64 	%p13, %rd954, -1;
	setp.gt.u64 	%p14, %rd4778, -4294968274;
	and.pred  	%p15, %p13, %p14;
	@%p15 bra 	$L__BB6_147;
	cvt.u32.u64 	%r953, %rd58;
	{ .reg .b32 tmp; mov.b64 {tmp, %r954}, %rd58; }
	cvt.u32.u64 	%r955, %rd59;
	{ .reg .b32 tmp; mov.b64 {tmp, %r956}, %rd59; }
	cvt.u32.u64 	%r957, %rd60;
	{ .reg .b32 tmp; mov.b64 {tmp, %r958}, %rd60; }
	cvt.u32.u64 	%r959, %rd61;
	{ .reg .b32 tmp; mov.b64 {tmp, %r960}, %rd61; }
	cvt.u32.u64 	%r961, %rd4826;
	{ .reg .b32 tmp; mov.b64 {tmp, %r962}, %rd4826; }
	cvt.u32.u64 	%r963, %rd4825;
	{ .reg .b32 tmp; mov.b64 {tmp, %r964}, %rd4825; }
	cvt.u32.u64 	%r965, %rd4824;
	{ .reg .b32 tmp; mov.b64 {tmp, %r966}, %rd4824; }
	cvt.u32.u64 	%r967, %rd4823;
	{ .reg .b32 tmp; mov.b64 {tmp, %r968}, %rd4823; }
	// begin inline asm
	sub.cc.u32   %r944, %r953, %r961;
	subc.cc.u32  %r945, %r954, %r962;
	subc.cc.u32  %r946, %r955, %r963;
	subc.cc.u32  %r947, %r956, %r964;
	subc.cc.u32  %r948, %r957, %r965;
	subc.cc.u32  %r949, %r958, %r966;
	subc.cc.u32  %r950, %r959, %r967;
	subc.cc.u32  %r951, %r960, %r968;
	subc.u32     %r952, 0, 0;
	
	// end inline asm
	and.b32  	%r1323, %r952, 1;
	cvt.u64.u32 	%rd955, %r1323;
	neg.s64 	%rd956, %rd955;
	and.b64  	%rd957, %rd956, -4294968273;
	cvt.u32.u64 	%r986, %rd957;
	{ .reg .b32 tmp; mov.b64 {tmp, %r987}, %rd957; }
	cvt.u32.u64 	%r993, %rd956;
	// begin inline asm
	add.cc.u32   %r969, %r944, %r986;
	addc.cc.u32  %r970, %r945, %r987;
	addc.cc.u32  %r971, %r946, %r993;
	addc.cc.u32  %r972, %r947, %r993;
	addc.cc.u32  %r973, %r948, %r993;
	addc.cc.u32  %r974, %r949, %r993;
	addc.cc.u32  %r975, %r950, %r993;
	addc.cc.u32  %r976, %r951, %r993;
	addc.u32     %r977, 0, 0;
	
	// end inline asm
	cvt.u64.u32 	%rd958, %r970;
	shl.b64 	%rd959, %rd958, 32;
	cvt.u64.u32 	%rd960, %r969;
	or.b64  	%rd78, %rd959, %rd960;
	cvt.u64.u32 	%rd961, %r972;
	shl.b64 	%rd962, %rd961, 32;
	cvt.u64.u32 	%rd963, %r971;
	or.b64  	%rd79, %rd962, %rd963;
	cvt.u64.u32 	%rd964, %r974;
	shl.b64 	%rd965, %rd964, 32;
	cvt.u64.u32 	%rd966, %r973;
	or.b64  	%rd80, %rd965, %rd966;
	cvt.u64.u32 	%rd967, %r976;
	shl.b64 	%rd968, %rd967, 32;
	cvt.u64.u32 	%rd969, %r975;
	or.b64  	%rd81, %rd968, %rd969;
	cvt.u32.u64 	%r1003, %rd4778;
	{ .reg .b32 tmp; mov.b64 {tmp, %r1004}, %rd4778; }
	cvt.u32.u64 	%r1005, %rd4779;
	{ .reg .b32 tmp; mov.b64 {tmp, %r1006}, %rd4779; }
	cvt.u32.u64 	%r1007, %rd4780;
	{ .reg .b32 tmp; mov.b64 {tmp, %r1008}, %rd4780; }
	cvt.u32.u64 	%r1009, %rd4781;
	{ .reg .b32 tmp; mov.b64 {tmp, %r1010}, %rd4781; }
	cvt.u32.u64 	%r1011, %rd4830;
	{ .reg .b32 tmp; mov.b64 {tmp, %r1012}, %rd4830; }
	cvt.u32.u64 	%r1013, %rd4829;
	{ .reg .b32 tmp; mov.b64 {tmp, %r1014}, %rd4829; }
	cvt.u32.u64 	%r1015, %rd4828;
	{ .reg .b32 tmp; mov.b64 {tmp, %r1016}, %rd4828; }
	cvt.u32.u64 	%r1017, %rd4827;
	{ .reg .b32 tmp; mov.b64 {tmp, %r1018}, %rd4827; }
	// begin inline asm
	sub.cc.u32   %r994, %r1003, %r1011;
	subc.cc.u32  %r995, %r1004, %r1012;
	subc.cc.u32  %r996, %r1005, %r1013;
	subc.cc.u32  %r997, %r1006, %r1014;
	subc.cc.u32  %r998, %r1007, %r1015;
	subc.cc.u32  %r999, %r1008, %r1016;
	subc.cc.u32  %r1000, %r1009, %r1017;
	subc.cc.u32  %r1001, %r1010, %r1018;
	subc.u32     %r1002, 0, 0;
	
	// end inline asm
	and.b32  	%r1324, %r1002, 1;
	cvt.u64.u32 	%rd970, %r1324;
	neg.s64 	%rd971, %rd970;
	and.b64  	%rd972, %rd971, -4294968273;
	cvt.u32.u64 	%r1036, %rd972;
	{ .reg .b32 tmp; mov.b64 {tmp, %r1037}, %rd972; }
	cvt.u32.u64 	%r1043, %rd971;
	// begin inline asm
	add.cc.u32   %r1019, %r994, %r1036;
	addc.cc.u32  %r1020, %r995, %r1037;
	addc.cc.u32  %r1021, %r996, %r1043;
	addc.cc.u32  %r1022, %r997, %r1043;
	addc.cc.u32  %r1023, %r998, %r1043;
	addc.cc.u32  %r1024, %r999, %r1043;
	addc.cc.u32  %r1025, %r1000, %r1043;
	addc.cc.u32  %r1026, %r1001, %r1043;
	addc.u32     %r1027, 0, 0;
	
	// end inline asm
	cvt.u64.u32 	%rd973, %r1020;
	shl.b64 	%rd974, %rd973, 32;
	cvt.u64.u32 	%rd975, %r1019;
	or.b64  	%rd82, %rd974, %rd975;
	cvt.u64.u32 	%rd976, %r1022;
	shl.b64 	%rd977, %rd976, 32;
	cvt.u64.u32 	%rd978, %r1021;
	or.b64  	%rd83, %rd977, %rd978;
	cvt.u64.u32 	%rd979, %r1024;
	shl.b64 	%rd980, %rd979, 32;
	cvt.u64.u32 	%rd981, %r1023;
	or.b64  	%rd84, %rd980, %rd981;
	cvt.u64.u32 	%rd982, %r1026;
	shl.b64 	%rd983, %rd982, 32;
	cvt.u64.u32 	%rd984, %r1025;
	or.b64  	%rd85, %rd983, %rd984;
	mul.lo.s64 	%rd985, %rd79, %rd78;
	mul.hi.u64 	%rd986, %rd78, %rd79;
	cvt.u32.u64 	%r1049, %rd985;
	{ .reg .b32 tmp; mov.b64 {tmp, %r1050}, %rd985; }
	mov.b32 	%r1322, 0;
	// begin inline asm
	add.cc.u32  %r1044, %r1322, %r1049;
	addc.cc.u32 %r1045, %r1322, %r1050;
	addc.u32    %r1046, 0, 0;
	add.cc.u32  %r1044, %r1044, %r1322;
	addc.cc.u32 %r1045, %r1045, %r1322;
	addc.u32    %r1046, %r1046, 0;
	
	// end inline asm
	cvt.u64.u32 	%rd987, %r1045;
	shl.b64 	%rd988, %rd987, 32;
	cvt.u64.u32 	%rd989, %r1044;
	or.b64  	%rd990, %rd988, %rd989;
	cvt.u64.u32 	%rd991, %r1046;
	add.s64 	%rd992, %rd986, %rd991;
	mul.lo.s64 	%rd993, %rd80, %rd78;
	mul.hi.u64 	%rd994, %rd78, %rd80;
	cvt.u32.u64 	%r1058, %rd993;
	{ .reg .b32 tmp; mov.b64 {tmp, %r1059}, %rd993; }
	cvt.u32.u64 	%r1060, %rd992;
	{ .reg .b32 tmp; mov.b64 {tmp, %r1061}, %rd992; }
	// begin inline asm
	add.cc.u32  %r1053, %r1322, %r1058;
	addc.cc.u32 %r1054, %r1322, %r1059;
	addc.u32    %r1055, 0, 0;
	add.cc.u32  %r1053, %r1053, %r1060;
	addc.cc.u32 %r1054, %r1054, %r1061;
	addc.u32    %r1055, %r1055, 0;
	
	// end inline asm
	cvt.u64.u32 	%rd995, %r1054;
	shl.b64 	%rd996, %rd995, 32;
	cvt.u64.u32 	%rd997, %r1053;
	or.b64  	%rd998, %rd996, %rd997;
	cvt.u64.u32 	%rd999, %r1055;
	add.s64 	%rd1000, %rd994, %rd999;
	mul.lo.s64 	%rd1001, %rd81, %rd78;
	mul.hi.u64 	%rd1002, %rd78, %rd81;
	cvt.u32.u64 	%r1067, %rd1001;
	{ .reg .b32 tmp; mov.b64 {tmp, %r1068}, %rd1001; }
	cvt.u32.u64 	%r1069, %rd1000;
	{ .reg .b32 tmp; mov.b64 {tmp, %r1070}, %rd1000; }
	// begin inline asm
	add.cc.u32  %r1062, %r1322, %r1067;
	addc.cc.u32 %r1063, %r1322, %r1068;
	addc.u32    %r1064, 0, 0;
	add.cc.u32  %r1062, %r1062, %r1069;
	addc.cc.u32 %r1063, %r1063, %r1070;
	addc.u32    %r1064, %r1064, 0;
	
	// end inline asm
	cvt.u64.u32 	%rd1003, %r1064;
	add.s64 	%rd1004, %rd1002, %rd1003;
	mul.lo.s64 	%rd1005, %rd80, %rd79;
	mul.hi.u64 	%rd1006, %rd79, %rd80;
	cvt.u32.u64 	%r1076, %rd1005;
	{ .reg .b32 tmp; mov.b64 {tmp, %r1077}, %rd1005; }
	// begin inline asm
	add.cc.u32  %r1071, %r1062, %r1076;
	addc.cc.u32 %r1072, %r1063, %r1077;
	addc.u32    %r1073, 0, 0;
	add.cc.u32  %r1071, %r1071, %r1322;
	addc.cc.u32 %r1072, %r1072, %r1322;
	addc.u32    %r1073, %r1073, 0;
	
	// end inline asm
	cvt.u64.u32 	%rd1007, %r1072;
	shl.b64 	%rd1008, %rd1007, 32;
	cvt.u64.u32 	%rd1009, %r1071;
	or.b64  	%rd1010, %rd1008, %rd1009;
	cvt.u64.u32 	%rd1011, %r1073;
	add.s64 	%rd1012, %rd1006, %rd1011;
	mul.lo.s64 	%rd1013, %rd81, %rd79;
	mul.hi.u64 	%rd1014, %rd79, %rd81;
	cvt.u32.u64 	%r1083, %rd1004;
	{ .reg .b32 tmp; mov.b64 {tmp, %r1084}, %rd1004; }
	cvt.u32.u64 	%r1085, %rd1013;
	{ .reg .b32 tmp; mov.b64 {tmp, %r1086}, %rd1013; }
	cvt.u32.u64 	%r1087, %rd1012;
	{ .reg .b32 tmp; mov.b64 {tmp, %r1088}, %rd1012; }
	// begin inline asm
	add.cc.u32  %r1080, %r1083, %r1085;
	addc.cc.u32 %r1081, %r1084, %r1086;
	addc.u32    %r1082, 0, 0;
	add.cc.u32  %r1080, %r1080, %r1087;
	addc.cc.u32 %r1081, %r1081, %r1088;
	addc.u32    %r1082, %r1082, 0;
	
	// end inline asm
	cvt.u64.u32 	%rd1015, %r1081;
	shl.b64 	%rd1016, %rd1015, 32;
	cvt.u64.u32 	%rd1017, %r1080;
	or.b64  	%rd1018, %rd1016, %rd1017;
	cvt.u64.u32 	%rd1019, %r1082;
	add.s64 	%rd1020, %rd1014, %rd1019;
	mul.lo.s64 	%rd1021, %rd81, %rd80;
	mul.hi.u64 	%rd1022, %rd80, %rd81;
	cvt.u32.u64 	%r1092, %rd1020;
	{ .reg .b32 tmp; mov.b64 {tmp, %r1093}, %rd1020; }
	cvt.u32.u64 	%r1094, %rd1021;
	{ .reg .b32 tmp; mov.b64 {tmp, %r1095}, %rd1021; }
	// begin inline asm
	add.cc.u32  %r1089, %r1092, %r1094;
	addc.cc.u32 %r1090, %r1093, %r1095;
	addc.u32    %r1091, 0, 0;
	add.cc.u32  %r1089, %r1089, %r1322;
	addc.cc.u32 %r1090, %r1090, %r1322;
	addc.u32    %r1091, %r1091, 0;
	
	// end inline asm
	cvt.u64.u32 	%rd1023, %r1090;
	shl.b64 	%rd1024, %rd1023, 32;
	cvt.u64.u32 	%rd1025, %r1089;
	or.b64  	%rd1026, %rd1024, %rd1025;
	cvt.u64.u32 	%rd1027, %r1091;
	add.s64 	%rd1028, %rd1022, %rd1027;
	mov.b64 	{%r1325, %r1326}, %rd998;
	mov.b64 	{%r1327, %r1328}, %rd988;
	shf.l.wrap.b32 	%r1329, %r1328, %r1325, 1;
	shf.l.wrap.b32 	%r1330, %r1325, %r1326, 1;
	mov.b64 	%rd1029, {%r1329, %r1330};
	mov.b64 	{%r1331, %r1332}, %rd1010;
	mov.b64 	{%r1333, %r1334}, %rd996;
	shf.l.wrap.b32 	%r1335, %r1334, %r1331, 1;
	shf.l.wrap.b32 	%r1336, %r1331, %r1332, 1;
	mov.b64 	%rd1030, {%r1335, %r1336};
	mov.b64 	{%r1337, %r1338}, %rd1018;
	mov.b64 	{%r1339, %r1340}, %rd1008;
	shf.l.wrap.b32 	%r1341, %r1340, %r1337, 1;
	shf.l.wrap.b32 	%r1342, %r1337, %r1338, 1;
	mov.b64 	%rd1031, {%r1341, %r1342};
	mov.b64 	{%r1343, %r1344}, %rd1026;
	mov.b64 	{%r1345, %r1346}, %rd1016;
	shf.l.wrap.b32 	%r1347, %r1346, %r1343, 1;
	shf.l.wrap.b32 	%r1348, %r1343, %r1344, 1;
	mov.b64 	%rd1032, {%r1347, %r1348};
	shr.u64 	%rd1033, %rd1028, 63;
	mov.b64 	{%r1349, %r1350}, %rd1028;
	mov.b64 	{%r1351, %r1352}, %rd1024;
	shf.l.wrap.b32 	%r1353, %r1352, %r1349, 1;
	shf.l.wrap.b32 	%r1354, %r1349, %r1350, 1;
	mov.b64 	%rd1034, {%r1353, %r1354};
	mul.lo.s64 	%rd1035, %rd78, %rd78;
	mul.hi.u64 	%rd1036, %rd78, %rd78;
	cvt.u32.u64 	%r1107, %rd1035;
	{ .reg .b32 tmp; mov.b64 {tmp, %r1108}, %rd1035; }
	cvt.u32.u64 	%r1109, %rd1036;
	{ .reg .b32 tmp; mov.b64 {tmp, %r1110}, %rd1036; }
	// begin inline asm
	add.cc.u32   %r1098, %r1322, %r1107;
	addc.cc.u32  %r1099, %r1322, %r1108;
	addc.cc.u32  %r1100, %r1322, %r1109;
	addc.cc.u32  %r1101, %r1322, %r1110;
	addc.u32     %r1102, 0, 0;
	
	// end inline asm
	mul.lo.s64 	%rd1037, %rd79, %rd79;
	mul.hi.u64 	%rd1038, %rd79, %rd79;
	cvt.u32.u64 	%r1120, %rd1037;
	{ .reg .b32 tmp; mov.b64 {tmp, %r1121}, %rd1037; }
	cvt.u32.u64 	%r1122, %rd1038;
	{ .reg .b32 tmp; mov.b64 {tmp, %r1123}, %rd1038; }
	// begin inline asm
	add.cc.u32   %r1111, %r1102, %r1120;
	addc.cc.u32  %r1112, %r1322, %r1121;
	addc.cc.u32  %r1113, %r1322, %r1122;
	addc.cc.u32  %r1114, %r1322, %r1123;
	addc.u32     %r1115, 0, 0;
	
	// end inline asm
	mul.lo.s64 	%rd1039, %rd80, %rd80;
	mul.hi.u64 	%rd1040, %rd80, %rd80;
	cvt.u32.u64 	%r1133, %rd1039;
	{ .reg .b32 tmp; mov.b64 {tmp, %r1134}, %rd1039; }
	cvt.u32.u64 	%r1135, %rd1040;
	{ .reg .b32 tmp; mov.b64 {tmp, %r1136}, %rd1040; }
	// begin inline asm
	add.cc.u32   %r1124, %r1115, %r1133;
	addc.cc.u32  %r1125, %r1322, %r1134;
	addc.cc.u32  %r1126, %r1322, %r1135;
	addc.cc.u32  %r1127, %r1322, %r1136;
	addc.u32     %r1128, 0, 0;
	
	// end inline asm
	mul.lo.s64 	%rd1041, %rd81, %rd81;
	mul.hi.u64 	%rd1042, %rd81, %rd81;
	cvt.u32.u64 	%r1146, %rd1041;
	{ .reg .b32 tmp; mov.b64 {tmp, %r1147}, %rd1041; }
	cvt.u32.u64 	%r1148, %rd1042;
	{ .reg .b32 tmp; mov.b64 {tmp, %r1149}, %rd1042; }
	// begin inline asm
	add.cc.u32   %r1137, %r1128, %r1146;
	addc.cc.u32  %r1138, %r1322, %r1147;
	addc.cc.u32  %r1139, %r1322, %r1148;
	addc.cc.u32  %r1140, %r1322, %r1149;
	addc.u32     %r1141, 0, 0;
	
	// end inline asm
	shl.b32 	%r1184, %r1044, 1;
	shr.u64 	%rd1043, %rd990, 31;
	cvt.u32.u64 	%r1185, %rd1043;
	cvt.u32.u64 	%r1186, %rd1029;
	{ .reg .b32 tmp; mov.b64 {tmp, %r1187}, %rd1029; }
	cvt.u32.u64 	%r1188, %rd1030;
	{ .reg .b32 tmp; mov.b64 {tmp, %r1189}, %rd1030; }
	cvt.u32.u64 	%r1190, %rd1031;
	{ .reg .b32 tmp; mov.b64 {tmp, %r1191}, %rd1031; }
	cvt.u32.u64 	%r1192, %rd1032;
	{ .reg .b32 tmp; mov.b64 {tmp, %r1193}, %rd1032; }
	cvt.u32.u64 	%r1194, %rd1034;
	{ .reg .b32 tmp; mov.b64 {tmp, %r1195}, %rd1034; }
	cvt.u32.u64 	%r1196, %rd1033;
	// begin inline asm
	add.cc.u32   %r1150,  %r1098, %r1322;
	addc.cc.u32  %r1151,  %r1099, %r1322;
	addc.cc.u32  %r1152,  %r1100, %r1184;
	addc.cc.u32  %r1153,  %r1101, %r1185;
	addc.cc.u32  %r1154,  %r1111, %r1186;
	addc.cc.u32  %r1155,  %r1112, %r1187;
	addc.cc.u32  %r1156,  %r1113, %r1188;
	addc.cc.u32  %r1157,  %r1114, %r1189;
	addc.cc.u32  %r1158,  %r1124, %r1190;
	addc.cc.u32  %r1159,  %r1125, %r1191;
	addc.cc.u32  %r1160, %r1126, %r1192;
	addc.cc.u32  %r1161, %r1127, %r1193;
	addc.cc.u32  %r1162, %r1137, %r1194;
	addc.cc.u32  %r1163, %r1138, %r1195;
	addc.cc.u32  %r1164, %r1139, %r1196;
	addc.u32     %r1165, %r1140, %r1322;
	
	// end inline asm
	cvt.u64.u32 	%rd1044, %r1159;
	shl.b64 	%rd1045, %rd1044, 32;
	cvt.u64.u32 	%rd1046, %r1158;
	or.b64  	%rd1047, %rd1045, %rd1046;
	cvt.u64.u32 	%rd1048, %r1161;
	shl.b64 	%rd1049, %rd1048, 32;
	cvt.u64.u32 	%rd1050, %r1160;
	or.b64  	%rd1051, %rd1049, %rd1050;
	cvt.u64.u32 	%rd1052, %r1163;
	shl.b64 	%rd1053, %rd1052, 32;
	cvt.u64.u32 	%rd1054, %r1162;
	or.b64  	%rd1055, %rd1053, %rd1054;
	cvt.u64.u32 	%rd1056, %r1165;
	shl.b64 	%rd1057, %rd1056, 32;
	cvt.u64.u32 	%rd1058, %r1164;
	or.b64  	%rd1059, %rd1057, %rd1058;
	mov.b64 	{%r1355, %r1356}, %rd1050;
	mov.b64 	{%r1357, %r1358}, %rd1045;
	mov.b64 	%rd1060, {%r1358, %r1355};
	mov.b64 	{%r1359, %r1360}, %rd1054;
	mov.b64 	{%r1361, %r1362}, %rd1049;
	mov.b64 	%rd1061, {%r1362, %r1359};
	mov.b64 	{%r1363, %r1364}, %rd1058;
	mov.b64 	{%r1365, %r1366}, %rd1053;
	mov.b64 	%rd1062, {%r1366, %r1363};
	mul.lo.s64 	%rd1063, %rd1047, 977;
	mov.b64 	%rd1064, 977;
	mul.hi.u64 	%rd1065, %rd1047, %rd1064;
	cvt.u32.u64 	%r1201, %rd1063;
	{ .reg .b32 tmp; mov.b64 {tmp, %r1202}, %rd1063; }
	// begin inline asm
	add.cc.u32  %r1198, %r1201, %r1322;
	addc.cc.u32 %r1199, %r1202, %r1322;
	addc.u32    %r1200, 0, 0;
	
	// end inline asm
	cvt.u64.u32 	%rd1066, %r1200;
	add.s64 	%rd1067, %rd1065, %rd1066;
	mul.lo.s64 	%rd1068, %rd1051, 977;
	mul.hi.u64 	%rd1069, %rd1051, %rd1064;
	cvt.u32.u64 	%r1208, %rd1068;
	{ .reg .b32 tmp; mov.b64 {tmp, %r1209}, %rd1068; }
	cvt.u32.u64 	%r1210, %rd1067;
	{ .reg .b32 tmp; mov.b64 {tmp, %r1211}, %rd1067; }
	// begin inline asm
	add.cc.u32  %r1205, %r1208, %r1210;
	addc.cc.u32 %r1206, %r1209, %r1211;
	addc.u32    %r1207, 0, 0;
	
	// end inline asm
	cvt.u64.u32 	%rd1070, %r1207;
	add.s64 	%rd1071, %rd1069, %rd1070;
	mul.lo.s64 	%rd1072, %rd1055, 977;
	mul.hi.u64 	%rd1073, %rd1055, %rd1064;
	cvt.u32.u64 	%r1215, %rd1072;
	{ .reg .b32 tmp; mov.b64 {tmp, %r1216}, %rd1072; }
	cvt.u32.u64 	%r1217, %rd1071;
	{ .reg .b32 tmp; mov.b64 {tmp, %r1218}, %rd1071; }
	// begin inline asm
	add.cc.u32  %r1212, %r1215, %r1217;
	addc.cc.u32 %r1213, %r1216, %r1218;
	addc.u32    %r1214, 0, 0;
	
	// end inline asm
	cvt.u64.u32 	%rd1074, %r1214;
	add.s64 	%rd1075, %rd1073, %rd1074;
	mul.lo.s64 	%rd1076, %rd1059, 977;
	mul.hi.u64 	%rd1077, %rd1059, %rd1064;
	cvt.u32.u64 	%r1222, %rd1076;
	{ .reg .b32 tmp; mov.b64 {tmp, %r1223}, %rd1076; }
	cvt.u32.u64 	%r1224, %rd1075;
	{ .reg .b32 tmp; mov.b64 {tmp, %r1225}, %rd1075; }
	// begin inline asm
	add.cc.u32  %r1219, %r1222, %r1224;
	addc.cc.u32 %r1220, %r1223, %r1225;
	addc.u32    %r1221, 0, 0;
	
	// end inline asm
	cvt.u64.u32 	%rd1078, %r1221;
	add.s64 	%rd1079, %rd1077, %rd1078;
	cvt.u32.u64 	%r1239, %rd1060;
	{ .reg .b32 tmp; mov.b64 {tmp, %r1240}, %rd1060; }
	cvt.u32.u64 	%r1241, %rd1061;
	{ .reg .b32 tmp; mov.b64 {tmp, %r1242}, %rd1061; }
	cvt.u32.u64 	%r1243, %rd1062;
	{ .reg .b32 tmp; mov.b64 {tmp, %r1244}, %rd1062; }
	cvt.u32.u64 	%r1255, %rd1079;
	{ .reg .b32 tmp; mov.b64 {tmp, %r1256}, %rd1079; }
	// begin inline asm
	add.cc.u32   %r1226, %r1322, %r1198;
	addc.cc.u32  %r1227, %r1158, %r1199;
	addc.cc.u32  %r1228, %r1239, %r1205;
	addc.cc.u32  %r1229, %r1240, %r1206;
	addc.cc.u32  %r1230, %r1241, %r1212;
	addc.cc.u32  %r1231, %r1242, %r1213;
	addc.cc.u32  %r1232, %r1243, %r1219;
	addc.cc.u32  %r1233, %r1244, %r1220;
	addc.cc.u32  %r1234, %r1165, %r1255;
	addc.cc.u32  %r1235, %r1322, %r1256;
	addc.u32     %r1236, 0, 0;
	
	// end inline asm
	cvt.u64.u32 	%rd1080, %r1235;
	shl.b64 	%rd1081, %rd1080, 32;
	cvt.u64.u32 	%rd1082, %r1234;
	or.b64  	%rd1083, %rd1081, %rd1082;
	mul.lo.s64 	%rd1084, %rd1083, 977;
	mul.hi.u64 	%rd1085, %rd1083, %rd1064;
	cvt.u32.u64 	%r1266, %rd1084;
	{ .reg .b32 tmp; mov.b64 {tmp, %r1267}, %rd1084; }
	cvt.u32.u64 	%r1268, %rd1085;
	{ .reg .b32 tmp; mov.b64 {tmp, %r1269}, %rd1085; }
	// begin inline asm
	add.cc.u32   %r1257, %r1322, %r1266;
	addc.cc.u32  %r1258, %r1234, %r1267;
	addc.cc.u32  %r1259, %r1235, %r1268;
	addc.cc.u32  %r1260, %r1322, %r1269;
	addc.u32     %r1261, 0, 0;
	
	// end inline asm
	// begin inline asm
	add.cc.u32   %r1270, %r1226, %r1257;
	addc.cc.u32  %r1271, %r1227, %r1258;
	addc.cc.u32  %r1272, %r1228, %r1259;
	addc.cc.u32  %r1273, %r1229, %r1260;
	addc.cc.u32  %r1274, %r1230, %r1261;
	addc.cc.u32  %r1275, %r1231, 0;
	addc.cc.u32  %r1276, %r1232, 0;
	addc.cc.u32  %r1277, %r1233, 0;
	addc.u32     %r1278, 0, 0;
	
	// end inline asm
	// begin inline asm
	add.cc.u32   %r1292, %r1150, %r1270;
	addc.cc.u32  %r1293, %r1151, %r1271;
	addc.cc.u32  %r1294, %r1152, %r1272;
	addc.cc.u32  %r1295, %r1153, %r1273;
	addc.cc.u32  %r1296, %r1154, %r1274;
	addc.cc.u32  %r1297, %r1155, %r1275;
	addc.cc.u32  %r1298, %r1156, %r1276;
	addc.cc.u32  %r1299, %r1157, %r1277;
	addc.cc.u32  %r1300, %r1322, %r1278;
	addc.cc.u32  %r1301, %r1322, %r1322;
	addc.u32     %r1302, 0, 0;
	
	// end inline asm
	cvt.u64.u32 	%rd1086, %r1293;
	shl.b64 	%rd1087, %rd1086, 32;
	cvt.u64.u32 	%rd1088, %r1292;
	or.b64  	%rd96, %rd1087, %rd1088;
	cvt.u64.u32 	%rd1089, %r1295;
	shl.b64 	%rd1090, %rd1089, 32;
	cvt.u64.u32 	%rd1091, %r1294;
	or.b64  	%rd97, %rd1090, %rd1091;
	cvt.u64.u32 	%rd1092, %r1297;
	shl.b64 	%rd1093, %rd1092, 32;
	cvt.u64.u32 	%rd1094, %r1296;
	or.b64  	%rd98, %rd1093, %rd1094;
	cvt.u64.u32 	%rd1095, %r1299;
	shl.b64 	%rd1096, %rd1095, 32;
	cvt.u64.u32 	%rd1097, %r1298;
	or.b64  	%rd99, %rd1096, %rd1097;
	cvt.u64.u32 	%rd1098, %r1301;
	shl.b64 	%rd1099, %rd1098, 32;
	cvt.u64.u32 	%rd1100, %r1300;
	or.b64  	%rd4787, %rd1099, %rd1100;
$L__BB6_13:
	setp.ne.s64 	%p16, %rd4787, 0;
	@%p16 bra 	$L__BB6_148;
	and.b64  	%rd1101, %rd99, %rd98;
	and.b64  	%rd1102, %rd1101, %rd97;
	setp.eq.s64 	%p17, %rd1102, -1;
	setp.gt.u64 	%p18, %rd96, -4294968274;
	and.pred  	%p19, %p17, %p18;
	@%p19 bra 	$L__BB6_148;
	mul.lo.s64 	%rd1103, %rd78, %rd96;
	mul.hi.u64 	%rd1104, %rd96, %rd78;
	cvt.u32.u64 	%r1372, %rd1103;
	{ .reg .b32 tmp; mov.b64 {tmp, %r1373}, %rd1103; }
	mov.b32 	%r1635, 0;
	// begin inline asm
	add.cc.u32  %r1367, %r1635, %r1372;
	addc.cc.u32 %r1368, %r1635, %r1373;
	addc.u32    %r1369, 0, 0;
	add.cc.u32  %r1367, %r1367, %r1635;
	addc.cc.u32 %r1368, %r1368, %r1635;
	addc.u32    %r1369, %r1369, 0;
	
	// end inline asm
	cvt.u64.u32 	%rd1105, %r1369;
	add.s64 	%rd1106, %rd1104, %rd1105;
	mul.lo.s64 	%rd1107, %rd79, %rd96;
	mul.hi.u64 	%rd1108, %rd96, %rd79;
	cvt.u32.u64 	%r1381, %rd1107;
	{ .reg .b32 tmp; mov.b64 {tmp, %r1382}, %rd1107; }
	cvt.u32.u64 	%r1383, %rd1106;
	{ .reg .b32 tmp; mov.b64 {tmp, %r1384}, %rd1106; }
	// begin inline asm
	add.cc.u32  %r1376, %r1635, %r1381;
	addc.cc.u32 %r1377, %r1635, %r1382;
	addc.u32    %r1378, 0, 0;
	add.cc.u32  %r1376, %r1376, %r1383;
	addc.cc.u32 %r1377, %r1377, %r1384;
	addc.u32    %r1378, %r1378, 0;
	
	// end inline asm
	cvt.u64.u32 	%rd1109, %r1378;
	add.s64 	%rd1110, %rd1108, %rd1109;
	mul.lo.s64 	%rd1111, %rd80, %rd96;
	mul.hi.u64 	%rd1112, %rd96, %rd80;
	cvt.u32.u64 	%r1390, %rd1111;
	{ .reg .b32 tmp; mov.b64 {tmp, %r1391}, %rd1111; }
	cvt.u32.u64 	%r1392, %rd1110;
	{ .reg .b32 tmp; mov.b64 {tmp, %r1393}, %rd1110; }
	// begin inline asm
	add.cc.u32  %r1385, %r1635, %r1390;
	addc.cc.u32 %r1386, %r1635, %r1391;
	addc.u32    %r1387, 0, 0;
	add.cc.u32  %r1385, %r1385, %r1392;
	addc.cc.u32 %r1386, %r1386, %r1393;
	addc.u32    %r1387, %r1387, 0;
	
	// end inline asm
	cvt.u64.u32 	%rd1113, %r1387;
	add.s64 	%rd1114, %rd1112, %rd1113;
	mul.lo.s64 	%rd1115, %rd81, %rd96;
	mul.hi.u64 	%rd1116, %rd96, %rd81;
	cvt.u32.u64 	%r1399, %rd1115;
	{ .reg .b32 tmp; mov.b64 {tmp, %r1400}, %rd1115; }
	cvt.u32.u64 	%r1401, %rd1114;
	{ .reg .b32 tmp; mov.b64 {tmp, %r1402}, %rd1114; }
	// begin inline asm
	add.cc.u32  %r1394, %r1635, %r1399;
	addc.cc.u32 %r1395, %r1635, %r1400;
	addc.u32    %r1396, 0, 0;
	add.cc.u32  %r1394, %r1394, %r1401;
	addc.cc.u32 %r1395, %r1395, %r1402;
	addc.u32    %r1396, %r1396, 0;
	
	// end inline asm
	cvt.u64.u32 	%rd1117, %r1396;
	add.s64 	%rd1118, %rd1116, %rd1117;
	mul.lo.s64 	%rd1119, %rd78, %rd97;
	mul.hi.u64 	%rd1120, %rd97, %rd78;
	cvt.u32.u64 	%r1408, %rd1119;
	{ .reg .b32 tmp; mov.b64 {tmp, %r1409}, %rd1119; }
	// begin inline asm
	add.cc.u32  %r1403, %r1376, %r1408;
	addc.cc.u32 %r1404, %r1377, %r1409;
	addc.u32    %r1405, 0, 0;
	add.cc.u32  %r1403, %r1403, %r1635;
	addc.cc.u32 %r1404, %r1404, %r1635;
	addc.u32    %r1405, %r1405, 0;
	
	// end inline asm
	cvt.u64.u32 	%rd1121, %r1405;
	add.s64 	%rd1122, %rd1120, %rd1121;
	mul.lo.s64 	%rd1123, %rd79, %rd97;
	mul.hi.u64 	%rd1124, %rd97, %rd79;
	cvt.u32.u64 	%r1417, %rd1123;
	{ .reg .b32 tmp; mov.b64 {tmp, %r1418}, %rd1123; }
	cvt.u32.u64 	%r1419, %rd1122;
	{ .reg .b32 tmp; mov.b64 {tmp, %r1420}, %rd1122; }
	// begin inline asm
	add.cc.u32  %r1412, %r1385, %r1417;
	addc.cc.u32 %r1413, %r1386, %r1418;
	addc.u32    %r1414, 0, 0;
	add.cc.u32  %r1412, %r1412, %r1419;
	addc.cc.u32 %r1413, %r1413, %r1420;
	addc.u32    %r1414, %r1414, 0;
	
	// end inline asm
	cvt.u64.u32 	%rd1125, %r1414;
	add.s64 	%rd1126, %rd1124, %rd1125;
	mul.lo.s64 	%rd1127, %rd80, %rd97;
	mul.hi.u64 	%rd1128, %rd97, %rd80;
	cvt.u32.u64 	%r1426, %rd1127;
	{ .reg .b32 tmp; mov.b64 {tmp, %r1427}, %rd1127; }
	cvt.u32.u64 	%r1428, %rd1126;
	{ .reg .b32 tmp; mov.b64 {tmp, %r1429}, %rd1126; }
	// begin inline asm
	add.cc.u32  %r1421, %r1394, %r1426;
	addc.cc.u32 %r1422, %r1395, %r1427;
	addc.u32    %r1423, 0, 0;
	add.cc.u32  %r1421, %r1421, %r1428;
	addc.cc.u32 %r1422, %r1422, %r1429;
	addc.u32    %r1423, %r1423, 0;
	
	// end inline asm
	cvt.u64.u32 	%rd1129, %r1423;
	add.s64 	%rd1130, %rd1128, %rd1129;
	mul.lo.s64 	%rd1131, %rd81, %rd97;
	mul.hi.u64 	%rd1132, %rd97, %rd81;
	cvt.u32.u64 	%r1433, %rd1118;
	{ .reg .b32 tmp; mov.b64 {tmp, %r1434}, %rd1118; }
	cvt.u32.u64 	%r1435, %rd1131;
	{ .reg .b32 tmp; mov.b64 {tmp, %r1436}, %rd1131; }
	cvt.u32.u64 	%r1437, %rd1130;
	{ .reg .b32 tmp; mov.b64 {tmp, %r1438}, %rd1130; }
	// begin inline asm
	add.cc.u32  %r1430, %r1433, %r1435;
	addc.cc.u32 %r1431, %r1434, %r1436;
	addc.u32    %r1432, 0, 0;
	add.cc.u32  %r1430, %r1430, %r1437;
	addc.cc.u32 %r1431, %r1431, %r1438;
	addc.u32    %r1432, %r1432, 0;
	
	// end inline asm
	cvt.u64.u32 	%rd1133, %r1432;
	add.s64 	%rd1134, %rd1132, %rd1133;
	mul.lo.s64 	%rd1135, %rd78, %rd98;
	mul.hi.u64 	%rd1136, %rd98, %rd78;
	cvt.u32.u64 	%r1444, %rd1135;
	{ .reg .b32 tmp; mov.b64 {tmp, %r1445}, %rd1135; }
	// begin inline asm
	add.cc.u32  %r1439, %r1412, %r1444;
	addc.cc.u32 %r1440, %r1413, %r1445;
	addc.u32    %r1441, 0, 0;
	add.cc.u32  %r1439, %r1439, %r1635;
	addc.cc.u32 %r1440, %r1440, %r1635;
	addc.u32    %r1441, %r1441, 0;
	
	// end inline asm
	cvt.u64.u32 	%rd1137, %r1441;
	add.s64 	%rd1138, %rd1136, %rd1137;
	mul.lo.s64 	%rd1139, %rd79, %rd98;
	mul.hi.u64 	%rd1140, %rd98, %rd79;
	cvt.u32.u64 	%r1453, %rd1139;
	{ .reg .b32 tmp; mov.b64 {tmp, %r1454}, %rd1139; }
	cvt.u32.u64 	%r1455, %rd1138;
	{ .reg .b32 tmp; mov.b64 {tmp, %r1456}, %rd1138; }
	// begin inline asm
	add.cc.u32  %r1448, %r1421, %r1453;
	addc.cc.u32 %r1449, %r1422, %r1454;
	addc.u32    %r1450, 0, 0;
	add.cc.u32  %r1448, %r1448, %r1455;
	addc.cc.u32 %r1449, %r1449, %r1456;
	addc.u32    %r1450, %r1450, 0;
	
	// end inline asm
	cvt.u64.u32 	%rd1141, %r1450;
	add.s64 	%rd1142, %rd1140, %rd1141;
	mul.lo.s64 	%rd1143, %rd80, %rd98;
	mul.hi.u64 	%rd1144, %rd98, %rd80;
	cvt.u32.u64 	%r1462, %rd1143;
	{ .reg .b32 tmp; mov.b64 {tmp, %r1463}, %rd1143; }
	cvt.u32.u64 	%r1464, %rd1142;
	{ .reg .b32 tmp; mov.b64 {tmp, %r1465}, %rd1142; }
	// begin inline asm
	add.cc.u32  %r1457, %r1430, %r1462;
	addc.cc.u32 %r1458, %r1431, %r1463;
	addc.u32    %r1459, 0, 0;
	add.cc.u32  %r1457, %r1457, %r1464;
	addc.cc.u32 %r1458, %r1458, %r1465;
	addc.u32    %r1459, %r1459, 0;
	
	// end inline asm
	cvt.u64.u32 	%rd1145, %r1459;
	add.s64 	%rd1146, %rd1144, %rd1145;
	mul.lo.s64 	%rd1147, %rd81, %rd98;
	mul.hi.u64 	%rd1148, %rd98, %rd81;
	cvt.u32.u64 	%r1469, %rd1134;
	{ .reg .b32 tmp; mov.b64 {tmp, %r1470}, %rd1134; }
	cvt.u32.u64 	%r1471, %rd1147;
	{ .reg .b32 tmp; mov.b64 {tmp, %r1472}, %rd1147; }
	cvt.u32.u64 	%r1473, %rd1146;
	{ .reg .b32 tmp; mov.b64 {tmp, %r1474}, %rd1146; }
	// begin inline asm
	add.cc.u32  %r1466, %r1469, %r1471;
	addc.cc.u32 %r1467, %r1470, %r1472;
	addc.u32    %r1468, 0, 0;
	add.cc.u32  %r1466, %r1466, %r1473;
	addc.cc.u32 %r1467, %r1467, %r1474;
	addc.u32    %r1468, %r1468, 0;
	
	// end inline asm
	cvt.u64.u32 	%rd1149, %r1468;
	add.s64 	%rd1150, %rd1148, %rd1149;
	mul.lo.s64 	%rd1151, %rd78, %rd99;
	mul.hi.u64 	%rd1152, %rd99, %rd78;
	cvt.u32.u64 	%r1480, %rd1151;
	{ .reg .b32 tmp; mov.b64 {tmp, %r1481}, %rd1151; }
	// begin inline asm
	add.cc.u32  %r1475, %r1448, %r1480;
	addc.cc.u32 %r1476, %r1449, %r1481;
	addc.u32    %r1477, 0, 0;
	add.cc.u32  %r1475, %r1475, %r1635;
	addc.cc.u32 %r1476, %r1476, %r1635;
	addc.u32    %r1477, %r1477, 0;
	
	// end inline asm
	cvt.u64.u32 	%rd1153, %r1477;
	add.s64 	%rd1154, %rd1152, %rd1153;
	mul.lo.s64 	%rd1155, %rd79, %rd99;
	mul.hi.u64 	%rd1156, %rd99, %rd79;
	cvt.u32.u64 	%r1489, %rd1155;
	{ .reg .b32 tmp; mov.b64 {tmp, %r1490}, %rd1155; }
	cvt.u32.u64 	%r1491, %rd1154;
	{ .reg .b32 tmp; mov.b64 {tmp, %r1492}, %rd1154; }
	// begin inline asm
	add.cc.u32  %r1484, %r1457, %r1489;
	addc.cc.u32 %r1485, %r1458, %r1490;
	addc.u32    %r1486, 0, 0;
	add.cc.u32  %r1484, %r1484, %r1491;
	addc.cc.u32 %r1485, %r1485, %r1492;
	addc.u32    %r1486, %r1486, 0;
	
	// end inline asm
	cvt.u64.u32 	%rd1157, %r1485;
	shl.b64 	%rd1158, %rd1157, 32;
	cvt.u64.u32 	%rd1159, %r1484;
	or.b64  	%rd1160, %rd1158, %rd1159;
	cvt.u64.u32 	%rd1161, %r1486;
	add.s64 	%rd1162, %rd1156, %rd1161;
	mul.lo.s64 	%rd1163, %rd80, %rd99;
	mul.hi.u64 	%rd1164, %rd99, %rd80;
	cvt.u32.u64 	%r1498, %rd1163;
	{ .reg .b32 tmp; mov.b64 {tmp, %r1499}, %rd1163; }
	cvt.u32.u64 	%r1500, %rd1162;
	{ .reg .b32 tmp; mov.b64 {tmp, %r1501}, %rd1162; }
	// begin inline asm
	add.cc.u32  %r1493, %r1466, %r1498;
	addc.cc.u32 %r1494, %r1467, %r1499;
	addc.u32    %r1495, 0, 0;
	add.cc.u32  %r1493, %r1493, %r1500;
	addc.cc.u32 %r1494, %r1494, %r1501;
	addc.u32    %r1495, %r1495, 0;
	
	// end inline asm
	cvt.u64.u32 	%rd1165, %r1494;
	shl.b64 	%rd1166, %rd1165, 32;
	cvt.u64.u32 	%rd1167, %r1493;
	or.b64  	%rd1168, %rd1166, %rd1167;
	cvt.u64.u32 	%rd1169, %r1495;
	add.s64 	%rd1170, %rd1164, %rd1169;
	mul.lo.s64 	%rd1171, %rd81, %rd99;
	mul.hi.u64 	%rd1172, %rd99, %rd81;
	cvt.u32.u64 	%r1505, %rd1150;
	{ .reg .b32 tmp; mov.b64 {tmp, %r1506}, %rd1150; }
	cvt.u32.u64 	%r1507, %rd1171;
	{ .reg .b32 tmp; mov.b64 {tmp, %r1508}, %rd1171; }
	cvt.u32.u64 	%r1509, %rd1170;
	{ .reg .b32 tmp; mov.b64 {tmp, %r1510}, %rd1170; }
	// begin inline asm
	add.cc.u32  %r1502, %r1505, %r1507;
	addc.cc.u32 %r1503, %r1506, %r1508;
	addc.u32    %r1504, 0, 0;
	add.cc.u32  %r1502, %r1502, %r1509;
	addc.cc.u32 %r1503, %r1503, %r1510;
	addc.u32    %r1504, %r1504, 0;
	
	// end inline asm
	cvt.u64.u32 	%rd1173, %r1503;
	shl.b64 	%rd1174, %rd1173, 32;
	cvt.u64.u32 	%rd1175, %r1502;
	or.b64  	%rd1176, %rd1174, %rd1175;
	cvt.u64.u32 	%rd1177, %r1504;
	add.s64 	%rd1178, %rd1172, %rd1177;
	mov.b64 	{%r1636, %r1637}, %rd1167;
	mov.b64 	{%r1638, %r1639}, %rd1158;
	mov.b64 	%rd1179, {%r1639, %r1636};
	mov.b64 	{%r1640, %r1641}, %rd1175;
	mov.b64 	{%r1642, %r1643}, %rd1166;
	mov.b64 	%rd1180, {%r1643, %r1640};
	mov.b64 	{%r1644, %r1645}, %rd1178;
	mov.b64 	{%r1646, %r1647}, %rd1174;
	mov.b64 	%rd1181, {%r1647, %r1644};
	mul.lo.s64 	%rd1182, %rd1160, 977;
	mov.b64 	%rd1183, 977;
	mul.hi.u64 	%rd1184, %rd1160, %rd1183;
	cvt.u32.u64 	%r1514, %rd1182;
	{ .reg .b32 tmp; mov.b64 {tmp, %r1515}, %rd1182; }
	// begin inline asm
	add.cc.u32  %r1511, %r1514, %r1635;
	addc.cc.u32 %r1512, %r1515, %r1635;
	addc.u32    %r1513, 0, 0;
	
	// end inline asm
	cvt.u64.u32 	%rd1185, %r1513;
	add.s64 	%rd1186, %rd1184, %rd1185;
	mul.lo.s64 	%rd1187, %rd1168, 977;
	mul.hi.u64 	%rd1188, %rd1168, %rd1183;
	cvt.u32.u64 	%r1521, %rd1187;
	{ .reg .b32 tmp; mov.b64 {tmp, %r1522}, %rd1187; }
	cvt.u32.u64 	%r1523, %rd1186;
	{ .reg .b32 tmp; mov.b64 {tmp, %r1524}, %rd1186; }
	// begin inline asm
	add.cc.u32  %r1518, %r1521, %r1523;
	addc.cc.u32 %r1519, %r1522, %r1524;
	addc.u32    %r1520, 0, 0;
	
	// end inline asm
	cvt.u64.u32 	%rd1189, %r1520;
	add.s64 	%rd1190, %rd1188, %rd1189;
	mul.lo.s64 	%rd1191, %rd1176, 977;
	mul.hi.u64 	%rd1192, %rd1176, %rd1183;
	cvt.u32.u64 	%r1528, %rd1191;
	{ .reg .b32 tmp; mov.b64 {tmp, %r1529}, %rd1191; }
	cvt.u32.u64 	%r1530, %rd1190;
	{ .reg .b32 tmp; mov.b64 {tmp, %r1531}, %rd1190; }
	// begin inline asm
	add.cc.u32  %r1525, %r1528, %r1530;
	addc.cc.u32 %r1526, %r1529, %r1531;
	addc.u32    %r1527, 0, 0;
	
	// end inline asm
	cvt.u64.u32 	%rd1193, %r1527;
	add.s64 	%rd1194, %rd1192, %rd1193;
	mul.lo.s64 	%rd1195, %rd1178, 977;
	mul.hi.u64 	%rd1196, %rd1178, %rd1183;
	cvt.u32.u64 	%r1535, %rd1195;
	{ .reg .b32 tmp; mov.b64 {tmp, %r1536}, %rd1195; }
	cvt.u32.u64 	%r1537, %rd1194;
	{ .reg .b32 tmp; mov.b64 {tmp, %r1538}, %rd1194; }
	// begin inline asm
	add.cc.u32  %r1532, %r1535, %r1537;
	addc.cc.u32 %r1533, %r1536, %r1538;
	addc.u32    %r1534, 0, 0;
	
	// end inline asm
	cvt.u64.u32 	%rd1197, %r1534;
	add.s64 	%rd1198, %rd1196, %rd1197;
	cvt.u32.u64 	%r1552, %rd1179;
	{ .reg .b32 tmp; mov.b64 {tmp, %r1553}, %rd1179; }
	cvt.u32.u64 	%r1554, %rd1180;
	{ .reg .b32 tmp; mov.b64 {tmp, %r1555}, %rd1180; }
	cvt.u32.u64 	%r1556, %rd1181;
	{ .reg .b32 tmp; mov.b64 {tmp, %r1557}, %rd1181; }
	{ .reg .b32 tmp; mov.b64 {tmp, %r1558}, %rd1178; }
	cvt.u32.u64 	%r1568, %rd1198;
	{ .reg .b32 tmp; mov.b64 {tmp, %r1569}, %rd1198; }
	// begin inline asm
	add.cc.u32   %r1539, %r1635, %r1511;
	addc.cc.u32  %r1540, %r1484, %r1512;
	addc.cc.u32  %r1541, %r1552, %r1518;
	addc.cc.u32  %r1542, %r1553, %r1519;
	addc.cc.u32  %r1543, %r1554, %r1525;
	addc.cc.u32  %r1544, %r1555, %r1526;
	addc.cc.u32  %r1545, %r1556, %r1532;
	addc.cc.u32  %r1546, %r1557, %r1533;
	addc.cc.u32  %r1547, %r1558, %r1568;
	addc.cc.u32  %r1548, %r1635, %r1569;
	addc.u32     %r1549, 0, 0;
	
	// end inline asm
	cvt.u64.u32 	%rd1199, %r1548;
	shl.b64 	%rd1200, %rd1199, 32;
	cvt.u64.u32 	%rd1201, %r1547;
	or.b64  	%rd1202, %rd1200, %rd1201;
	mul.lo.s64 	%rd1203, %rd1202, 977;
	mul.hi.u64 	%rd1204, %rd1202, %rd1183;
	cvt.u32.u64 	%r1579, %rd1203;
	{ .reg .b32 tmp; mov.b64 {tmp, %r1580}, %rd1203; }
	cvt.u32.u64 	%r1581, %rd1204;
	{ .reg .b32 tmp; mov.b64 {tmp, %r1582}, %rd1204; }
	// begin inline asm
	add.cc.u32   %r1570, %r1635, %r1579;
	addc.cc.u32  %r1571, %r1547, %r1580;
	addc.cc.u32  %r1572, %r1548, %r1581;
	addc.cc.u32  %r1573, %r1635, %r1582;
	addc.u32     %r1574, 0, 0;
	
	// end inline asm
	// begin inline asm
	add.cc.u32   %r1583, %r1539, %r1570;
	addc.cc.u32  %r1584, %r1540, %r1571;
	addc.cc.u32  %r1585, %r1541, %r1572;
	addc.cc.u32  %r1586, %r1542, %r1573;
	addc.cc.u32  %r1587, %r1543, %r1574;
	addc.cc.u32  %r1588, %r1544, 0;
	addc.cc.u32  %r1589, %r1545, 0;
	addc.cc.u32  %r1590, %r1546, 0;
	addc.u32     %r1591, 0, 0;
	
	// end inline asm
	// begin inline asm
	add.cc.u32   %r1605, %r1367, %r1583;
	addc.cc.u32  %r1606, %r1368, %r1584;
	addc.cc.u32  %r1607, %r1403, %r1585;
	addc.cc.u32  %r1608, %r1404, %r1586;
	addc.cc.u32  %r1609, %r1439, %r1587;
	addc.cc.u32  %r1610, %r1440, %r1588;
	addc.cc.u32  %r1611, %r1475, %r1589;
	addc.cc.u32  %r1612, %r1476, %r1590;
	addc.cc.u32  %r1613, %r1635, %r1591;
	addc.cc.u32  %r1614, %r1635, %r1635;
	addc.u32     %r1615, 0, 0;
	
	// end inline asm
	cvt.u64.u32 	%rd1205, %r1606;
	shl.b64 	%rd1206, %rd1205, 32;
	cvt.u64.u32 	%rd1207, %r1605;
	or.b64  	%rd111, %rd1206, %rd1207;
	cvt.u64.u32 	%rd1208, %r1608;
	shl.b64 	%rd1209, %rd1208, 32;
	cvt.u64.u32 	%rd1210, %r1607;
	or.b64  	%rd112, %rd1209, %rd1210;
	cvt.u64.u32 	%rd1211, %r1610;
	shl.b64 	%rd1212, %rd1211, 32;
	cvt.u64.u32 	%rd1213, %r1609;
	or.b64  	%rd113, %rd1212, %rd1213;
	cvt.u64.u32 	%rd1214, %r1612;
	shl.b64 	%rd1215, %rd1214, 32;
	cvt.u64.u32 	%rd1216, %r1611;
	or.b64  	%rd114, %rd1215, %rd1216;
	cvt.u64.u32 	%rd1217, %r1614;
	shl.b64 	%rd1218, %rd1217, 32;
	cvt.u64.u32 	%rd1219, %r1613;
	or.b64  	%rd4792, %rd1218, %rd1219;
$L__BB6_16:
	setp.ne.s64 	%p20, %rd4792, 0;
	@%p20 bra 	$L__BB6_149;
	and.b64  	%rd1220, %rd114, %rd113;
	and.b64  	%rd1221, %rd1220, %rd112;
	setp.eq.s64 	%p21, %rd1221, -1;
	setp.gt.u64 	%p22, %rd111, -4294968274;
	and.pred  	%p23, %p21, %p22;
	@%p23 bra 	$L__BB6_149;
	mul.lo.s64 	%rd1222, %rd83, %rd82;
	mul.hi.u64 	%rd1223, %rd82, %rd83;
	cvt.u32.u64 	%r1653, %rd1222;
	{ .reg .b32 tmp; mov.b64 {tmp, %r1654}, %rd1222; }
	mov.b32 	%r1926, 0;
	// begin inline asm
	add.cc.u32  %r1648, %r1926, %r1653;
	addc.cc.u32 %r1649, %r1926, %r1654;
	addc.u32    %r1650, 0, 0;
	add.cc.u32  %r1648, %r1648, %r1926;
	addc.cc.u32 %r1649, %r1649, %r1926;
	addc.u32    %r1650, %r1650, 0;
	
	// end inline asm
	cvt.u64.u32 	%rd1224, %r1649;
	shl.b64 	%rd1225, %rd1224, 32;
	cvt.u64.u32 	%rd1226, %r1648;
	or.b64  	%rd1227, %rd1225, %rd1226;
	cvt.u64.u32 	%rd1228, %r1650;
	add.s64 	%rd1229, %rd1223, %rd1228;
	mul.lo.s64 	%rd1230, %rd84, %rd82;
	mul.hi.u64 	%rd1231, %rd82, %rd84;
	cvt.u32.u64 	%r1662, %rd1230;
	{ .reg .b32 tmp; mov.b64 {tmp, %r1663}, %rd1230; }
	cvt.u32.u64 	%r1664, %rd1229;
	{ .reg .b32 tmp; mov.b64 {tmp, %r1665}, %rd1229; }
	// begin inline asm
	add.cc.u32  %r1657, %r1926, %r1662;
	addc.cc.u32 %r1658, %r1926, %r1663;
	addc.u32    %r1659, 0, 0;
	add.cc.u32  %r1657, %r1657, %r1664;
	addc.cc.u32 %r1658, %r1658, %r1665;
	addc.u32    %r1659, %r1659, 0;
	
	// end inline asm
	cvt.u64.u32 	%rd1232, %r1658;
	shl.b64 	%rd1233, %rd1232, 32;
	cvt.u64.u32 	%rd1234, %r1657;
	or.b64  	%rd1235, %rd1233, %rd1234;
	cvt.u64.u32 	%rd1236, %r1659;
	add.s64 	%rd1237, %rd1231, %rd1236;
	mul.lo.s64 	%rd1238, %rd85, %rd82;
	mul.hi.u64 	%rd1239, %rd82, %rd85;
	cvt.u32.u64 	%r1671, %rd1238;
	{ .reg .b32 tmp; mov.b64 {tmp, %r1672}, %rd1238; }
	cvt.u32.u64 	%r1673, %rd1237;
	{ .reg .b32 tmp; mov.b64 {tmp, %r1674}, %rd1237; }
	// begin inline asm
	add.cc.u32  %r1666, %r1926, %r1671;
	addc.cc.u32 %r1667, %r1926, %r1672;
	addc.u32    %r1668, 0, 0;
	add.cc.u32  %r1666, %r1666, %r1673;
	addc.cc.u32 %r1667, %r1667, %r1674;
	addc.u32    %r1668, %r1668, 0;
	
	// end inline asm
	cvt.u64.u32 	%rd1240, %r1668;
	add.s64 	%rd1241, %rd1239, %rd1240;
	mul.lo.s64 	%rd1242, %rd84, %rd83;
	mul.hi.u64 	%rd1243, %rd83, %rd84;
	cvt.u32.u64 	%r1680, %rd1242;
	{ .reg .b32 tmp; mov.b64 {tmp, %r1681}, %rd1242; }
	// begin inline asm
	add.cc.u32  %r1675, %r1666, %r1680;
	addc.cc.u32 %r1676, %r1667, %r1681;
	addc.u32    %r1677, 0, 0;
	add.cc.u32  %r1675, %r1675, %r1926;
	addc.cc.u32 %r1676, %r1676, %r1926;
	addc.u32    %r1677, %r1677, 0;
	
	// end inline asm
	cvt.u64.u32 	%rd1244, %r1676;
	shl.b64 	%rd1245, %rd1244, 32;
	cvt.u64.u32 	%rd1246, %r1675;
	or.b64  	%rd1247, %rd1245, %rd1246;
	cvt.u64.u32 	%rd1248, %r1677;
	add.s64 	%rd1249, %rd1243, %rd1248;
	mul.lo.s64 	%rd1250, %rd85, %rd83;
	mul.hi.u64 	%rd1251, %rd83, %rd85;
	cvt.u32.u64 	%r1687, %rd1241;
	{ .reg .b32 tmp; mov.b64 {tmp, %r1688}, %rd1241; }
	cvt.u32.u64 	%r1689, %rd1250;
	{ .reg .b32 tmp; mov.b64 {tmp, %r1690}, %rd1250; }
	cvt.u32.u64 	%r1691, %rd1249;
	{ .reg .b32 tmp; mov.b64 {tmp, %r1692}, %rd1249; }
	// begin inline asm
	add.cc.u32  %r1684, %r1687, %r1689;
	addc.cc.u32 %r1685, %r1688, %r1690;
	addc.u32    %r1686, 0, 0;
	add.cc.u32  %r1684, %r1684, %r1691;
	addc.cc.u32 %r1685, %r1685, %r1692;
	addc.u32    %r1686, %r1686, 0;
	
	// end inline asm
	cvt.u64.u32 	%rd1252, %r1685;
	shl.b64 	%rd1253, %rd1252, 32;
	cvt.u64.u32 	%rd1254, %r1684;
	or.b64  	%rd1255, %rd1253, %rd1254;
	cvt.u64.u32 	%rd1256, %r1686;
	add.s64 	%rd1257, %rd1251, %rd1256;
	mul.lo.s64 	%rd1258, %rd85, %rd84;
	mul.hi.u64 	%rd1259, %rd84, %rd85;
	cvt.u32.u64 	%r1696, %rd1257;
	{ .reg .b32 tmp; mov.b64 {tmp, %r1697}, %rd1257; }
	cvt.u32.u64 	%r1698, %rd1258;
	{ .reg .b32 tmp; mov.b64 {tmp, %r1699}, %rd1258; }
	// begin inline asm
	add.cc.u32  %r1693, %r1696, %r1698;
	addc.cc.u32 %r1694, %r1697, %r1699;
	addc.u32    %r1695, 0, 0;
	add.cc.u32  %r1693, %r1693, %r1926;
	addc.cc.u32 %r1694, %r1694, %r1926;
	addc.u32    %r1695, %r1695, 0;
	
	// end inline asm
	cvt.u64.u32 	%rd1260, %r1694;
	shl.b64 	%rd1261, %rd1260, 32;
	cvt.u64.u32 	%rd1262, %r1693;
	or.b64  	%rd1263, %rd1261, %rd1262;
	cvt.u64.u32 	%rd1264, %r1695;
	add.s64 	%rd1265, %rd1259, %rd1264;
	mov.b64 	{%r1927, %r1928}, %rd1235;
	mov.b64 	{%r1929, %r1930}, %rd1225;
	shf.l.wrap.b32 	%r1931, %r1930, %r1927, 1;
	shf.l.wrap.b32 	%r1932, %r1927, %r1928, 1;
	mov.b64 	%rd1266, {%r1931, %r1932};
	mov.b64 	{%r1933, %r1934}, %rd1247;
	mov.b64 	{%r1935, %r1936}, %rd1233;
	shf.l.wrap.b32 	%r1937, %r1936, %r1933, 1;
	shf.l.wrap.b32 	%r1938, %r1933, %r1934, 1;
	mov.b64 	%rd1267, {%r1937, %r1938};
	mov.b64 	{%r1939, %r1940}, %rd1255;
	mov.b64 	{%r1941, %r1942}, %rd1245;
	shf.l.wrap.b32 	%r1943, %r1942, %r1939, 1;
	shf.l.wrap.b32 	%r1944, %r1939, %r1940, 1;
	mov.b64 	%rd1268, {%r1943, %r1944};
	mov.b64 	{%r1945, %r1946}, %rd1263;
	mov.b64 	{%r1947, %r1948}, %rd1253;
	shf.l.wrap.b32 	%r1949, %r1948, %r1945, 1;
	shf.l.wrap.b32 	%r1950, %r1945, %r1946, 1;
	mov.b64 	%rd1269, {%r1949, %r1950};
	shr.u64 	%rd1270, %rd1265, 63;
	mov.b64 	{%r1951, %r1952}, %rd1265;
	mov.b64 	{%r1953, %r1954}, %rd1261;
	shf.l.wrap.b32 	%r1955, %r1954, %r1951, 1;
	shf.l.wrap.b32 	%r1956, %r1951, %r1952, 1;
	mov.b64 	%rd1271, {%r1955, %r1956};
	mul.lo.s64 	%rd1272, %rd82, %rd82;
	mul.hi.u64 	%rd1273, %rd82, %rd82;
	cvt.u32.u64 	%r1711, %rd1272;
	{ .reg .b32 tmp; mov.b64 {tmp, %r1712}, %rd1272; }
	cvt.u32.u64 	%r1713, %rd1273;
	{ .reg .b32 tmp; mov.b64 {tmp, %r1714}, %rd1273; }
	// begin inline asm
	add.cc.u32   %r1702, %r1926, %r1711;
	addc.cc.u32  %r1703, %r1926, %r1712;
	addc.cc.u32  %r1704, %r1926, %r1713;
	addc.cc.u32  %r1705, %r1926, %r1714;
	addc.u32     %r1706, 0, 0;
	
	// end inline asm
	mul.lo.s64 	%rd1274, %rd83, %rd83;
	mul.hi.u64 	%rd1275, %rd83, %rd83;
	cvt.u32.u64 	%r1724, %rd1274;
	{ .reg .b32 tmp; mov.b64 {tmp, %r1725}, %rd1274; }
	cvt.u32.u64 	%r1726, %rd1275;
	{ .reg .b32 tmp; mov.b64 {tmp, %r1727}, %rd1275; }
	// begin inline asm
	add.cc.u32   %r1715, %r1706, %r1724;
	addc.cc.u32  %r1716, %r1926, %r1725;
	addc.cc.u32  %r1717, %r1926, %r1726;
	addc.cc.u32  %r1718, %r1926, %r1727;
	addc.u32     %r1719, 0, 0;
	
	// end inline asm
	mul.lo.s64 	%rd1276, %rd84, %rd84;
	mul.hi.u64 	%rd1277, %rd84, %rd84;
	cvt.u32.u64 	%r1737, %rd1276;
	{ .reg .b32 tmp; mov.b64 {tmp, %r1738}, %rd1276; }
	cvt.u32.u64 	%r1739, %rd1277;
	{ .reg .b32 tmp; mov.b64 {tmp, %r1740}, %rd1277; }
	// begin inline asm
	add.cc.u32   %r1728, %r1719, %r1737;
	addc.cc.u32  %r1729, %r1926, %r1738;
	addc.cc.u32  %r1730, %r1926, %r1739;
	addc.cc.u32  %r1731, %r1926, %r1740;
	addc.u32     %r1732, 0, 0;
	
	// end inline asm
	mul.lo.s64 	%rd1278, %rd85, %rd85;
	mul.hi.u64 	%rd1279, %rd85, %rd85;
	cvt.u32.u64 	%r1750, %rd1278;
	{ .reg .b32 tmp; mov.b64 {tmp, %r1751}, %rd1278; }
	cvt.u32.u64 	%r1752, %rd1279;
	{ .reg .b32 tmp; mov.b64 {tmp, %r1753}, %rd1279; }
	// begin inline asm
	add.cc.u32   %r1741, %r1732, %r1750;
	addc.cc.u32  %r1742, %r1926, %r1751;
	addc.cc.u32  %r1743, %r1926, %r1752;
	addc.cc.u32  %r1744, %r1926, %r1753;
	addc.u32     %r1745, 0, 0;
	
	// end inline asm
	shl.b32 	%r1788, %r1648, 1;
	shr.u64 	%rd1280, %rd1227, 31;
	cvt.u32.u64 	%r1789, %rd1280;
	cvt.u32.u64 	%r1790, %rd1266;
	{ .reg .b32 tmp; mov.b64 {tmp, %r1791}, %rd1266; }
	cvt.u32.u64 	%r1792, %rd1267;
	{ .reg .b32 tmp; mov.b64 {tmp, %r1793}, %rd1267; }
	cvt.u32.u64 	%r1794, %rd1268;
	{ .reg .b32 tmp; mov.b64 {tmp, %r1795}, %rd1268; }
	cvt.u32.u64 	%r1796, %rd1269;
	{ .reg .b32 tmp; mov.b64 {tmp, %r1797}, %rd1269; }
	cvt.u32.u64 	%r1798, %rd1271;
	{ .reg .b32 tmp; mov.b64 {tmp, %r1799}, %rd1271; }
	cvt.u32.u64 	%r1800, %rd1270;
	// begin inline asm
	add.cc.u32   %r1754,  %r1702, %r1926;
	addc.cc.u32  %r1755,  %r1703, %r1926;
	addc.cc.u32  %r1756,  %r1704, %r1788;
	addc.cc.u32  %r1757,  %r1705, %r1789;
	addc.cc.u32  %r1758,  %r1715, %r1790;
	addc.cc.u32  %r1759,  %r1716, %r1791;
	addc.cc.u32  %r1760,  %r1717, %r1792;
	addc.cc.u32  %r1761,  %r1718, %r1793;
	addc.cc.u32  %r1762,  %r1728, %r1794;
	addc.cc.u32  %r1763,  %r1729, %r1795;
	addc.cc.u32  %r1764, %r1730, %r1796;
	addc.cc.u32  %r1765, %r1731, %r1797;
	addc.cc.u32  %r1766, %r1741, %r1798;
	addc.cc.u32  %r1767, %r1742, %r1799;
	addc.cc.u32  %r1768, %r1743, %r1800;
	addc.u32     %r1769, %r1744, %r1926;
	
	// end inline asm
	cvt.u64.u32 	%rd1281, %r1763;
	shl.b64 	%rd1282, %rd1281, 32;
	cvt.u64.u32 	%rd1283, %r1762;
	or.b64  	%rd1284, %rd1282, %rd1283;
	cvt.u64.u32 	%rd1285, %r1765;
	shl.b64 	%rd1286, %rd1285, 32;
	cvt.u64.u32 	%rd1287, %r1764;
	or.b64  	%rd1288, %rd1286, %rd1287;
	cvt.u64.u32 	%rd1289, %r1767;
	shl.b64 	%rd1290, %rd1289, 32;
	cvt.u64.u32 	%rd1291, %r1766;
	or.b64  	%rd1292, %rd1290, %rd1291;
	cvt.u64.u32 	%rd1293, %r1769;
	shl.b64 	%rd1294, %rd1293, 32;
	cvt.u64.u32 	%rd1295, %r1768;
	or.b64  	%rd1296, %rd1294, %rd1295;
	mov.b64 	{%r1957, %r1958}, %rd1287;
	mov.b64 	{%r1959, %r1960}, %rd1282;
	mov.b64 	%rd1297, {%r1960, %r1957};
	mov.b64 	{%r1961, %r1962}, %rd1291;
	mov.b64 	{%r1963, %r1964}, %rd1286;
	mov.b64 	%rd1298, {%r1964, %r1961};
	mov.b64 	{%r1965, %r1966}, %rd1295;
	mov.b64 	{%r1967, %r1968}, %rd1290;
	mov.b64 	%rd1299, {%r1968, %r1965};
	mul.lo.s64 	%rd1300, %rd1284, 977;
	mov.b64 	%rd1301, 977;
	mul.hi.u64 	%rd1302, %rd1284, %rd1301;
	cvt.u32.u64 	%r1805, %rd1300;
	{ .reg .b32 tmp; mov.b64 {tmp, %r1806}, %rd1300; }
	// begin inline asm
	add.cc.u32  %r1802, %r1805, %r1926;
	addc.cc.u32 %r1803, %r1806, %r1926;
	addc.u32    %r1804, 0, 0;
	
	// end inline asm
	cvt.u64.u32 	%rd1303, %r1804;
	add.s64 	%rd1304, %rd1302, %rd1303;
	mul.lo.s64 	%rd1305, %rd1288, 977;
	mul.hi.u64 	%rd1306, %rd1288, %rd1301;
	cvt.u32.u64 	%r1812, %rd1305;
	{ .reg .b32 tmp; mov.b64 {tmp, %r1813}, %rd1305; }
	cvt.u32.u64 	%r1814, %rd1304;
	{ .reg .b32 tmp; mov.b64 {tmp, %r1815}, %rd1304; }
	// begin inline asm
	add.cc.u32  %r1809, %r1812, %r1814;
	addc.cc.u32 %r1810, %r1813, %r1815;
	addc.u32    %r1811, 0, 0;
	
	// end inline asm
	cvt.u64.u32 	%rd1307, %r1811;
	add.s64 	%rd1308, %rd1306, %rd1307;
	mul.lo.s64 	%rd1309, %rd1292, 977;
	mul.hi.u64 	%rd1310, %rd1292, %rd1301;
	cvt.u32.u64 	%r1819, %rd1309;
	{ .reg .b32 tmp; mov.b64 {tmp, %r1820}, %rd1309; }
	cvt.u32.u64 	%r1821, %rd1308;
	{ .reg .b32 tmp; mov.b64 {tmp, %r1822}, %rd1308; }
	// begin inline asm
	add.cc.u32  %r1816, %r1819, %r1821;
	addc.cc.u32 %r1817, %r1820, %r1822;
	addc.u32    %r1818, 0, 0;
	
	// end inline asm
	cvt.u64.u32 	%rd1311, %r1818;
	add.s64 	%rd1312, %rd1310, %rd1311;
	mul.lo.s64 	%rd1313, %rd1296, 977;
	mul.hi.u64 	%rd1314, %rd1296, %rd1301;
	cvt.u32.u64 	%r1826, %rd1313;
	{ .reg .b32 tmp; mov.b64 {tmp, %r1827}, %rd1313; }
	cvt.u32.u64 	%r1828, %rd1312;
	{ .reg .b32 tmp; mov.b64 {tmp, %r1829}, %rd1312; }
	// begin inline asm
	add.cc.u32  %r1823, %r1826, %r1828;
	addc.cc.u32 %r1824, %r1827, %r1829;
	addc.u32    %r1825, 0, 0;
	
	// end inline asm
	cvt.u64.u32 	%rd1315, %r1825;
	add.s64 	%rd1316, %rd1314, %rd1315;
	cvt.u32.u64 	%r1843, %rd1297;
	{ .reg .b32 tmp; mov.b64 {tmp, %r1844}, %rd1297; }
	cvt.u32.u64 	%r1845, %rd1298;
	{ .reg .b32 tmp; mov.b64 {tmp, %r1846}, %rd1298; }
	cvt.u32.u64 	%r1847, %rd1299;
	{ .reg .b32 tmp; mov.b64 {tmp, %r1848}, %rd1299; }
	cvt.u32.u64 	%r1859, %rd1316;
	{ .reg .b32 tmp; mov.b64 {tmp, %r1860}, %rd1316; }
	// begin inline asm
	add.cc.u32   %r1830, %r1926, %r1802;
	addc.cc.u32  %r1831, %r1762, %r1803;
	addc.cc.u32  %r1832, %r1843, %r1809;
	addc.cc.u32  %r1833, %r1844, %r1810;
	addc.cc.u32  %r1834, %r1845, %r1816;
	addc.cc.u32  %r1835, %r1846, %r1817;
	addc.cc.u32  %r1836, %r1847, %r1823;
	addc.cc.u32  %r1837, %r1848, %r1824;
	addc.cc.u32  %r1838, %r1769, %r1859;
	addc.cc.u32  %r1839, %r1926, %r1860;
	addc.u32     %r1840, 0, 0;
	
	// end inline asm
	cvt.u64.u32 	%rd1317, %r1839;
	shl.b64 	%rd1318, %rd1317, 32;
	cvt.u64.u32 	%rd1319, %r1838;
	or.b64  	%rd1320, %rd1318, %rd1319;
	mul.lo.s64 	%rd1321, %rd1320, 977;
	mul.hi.u64 	%rd1322, %rd1320, %rd1301;
	cvt.u32.u64 	%r1870, %rd1321;
	{ .reg .b32 tmp; mov.b64 {tmp, %r1871}, %rd1321; }
	cvt.u32.u64 	%r1872, %rd1322;
	{ .reg .b32 tmp; mov.b64 {tmp, %r1873}, %rd1322; }
	// begin inline asm
	add.cc.u32   %r1861, %r1926, %r1870;
	addc.cc.u32  %r1862, %r1838, %r1871;
	addc.cc.u32  %r1863, %r1839, %r1872;
	addc.cc.u32  %r1864, %r1926, %r1873;
	addc.u32     %r1865, 0, 0;
	
	// end inline asm
	// begin inline asm
	add.cc.u32   %r1874, %r1830, %r1861;
	addc.cc.u32  %r1875, %r1831, %r1862;
	addc.cc.u32  %r1876, %r1832, %r1863;
	addc.cc.u32  %r1877, %r1833, %r1864;
	addc.cc.u32  %r1878, %r1834, %r1865;
	addc.cc.u32  %r1879, %r1835, 0;
	addc.cc.u32  %r1880, %r1836, 0;
	addc.cc.u32  %r1881, %r1837, 0;
	addc.u32     %r1882, 0, 0;
	
	// end inline asm
	// begin inline asm
	add.cc.u32   %r1896, %r1754, %r1874;
	addc.cc.u32  %r1897, %r1755, %r1875;
	addc.cc.u32  %r1898, %r1756, %r1876;
	addc.cc.u32  %r1899, %r1757, %r1877;
	addc.cc.u32  %r1900, %r1758, %r1878;
	addc.cc.u32  %r1901, %r1759, %r1879;
	addc.cc.u32  %r1902, %r1760, %r1880;
	addc.cc.u32  %r1903, %r1761, %r1881;
	addc.cc.u32  %r1904, %r1926, %r1882;
	addc.cc.u32  %r1905, %r1926, %r1926;
	addc.u32     %r1906, 0, 0;
	
	// end inline asm
	cvt.u64.u32 	%rd1323, %r1897;
	shl.b64 	%rd1324, %rd1323, 32;
	cvt.u64.u32 	%rd1325, %r1896;
	or.b64  	%rd126, %rd1324, %rd1325;
	cvt.u64.u32 	%rd1326, %r1899;
	shl.b64 	%rd1327, %rd1326, 32;
	cvt.u64.u32 	%rd1328, %r1898;
	or.b64  	%rd127, %rd1327, %rd1328;
	cvt.u64.u32 	%rd1329, %r1901;
	shl.b64 	%rd1330, %rd1329, 32;
	cvt.u64.u32 	%rd1331, %r1900;
	or.b64  	%rd128, %rd1330, %rd1331;
	cvt.u64.u32 	%rd1332, %r1903;
	shl.b64 	%rd1333, %rd1332, 32;
	cvt.u64.u32 	%rd1334, %r1902;
	or.b64  	%rd129, %rd1333, %rd1334;
	cvt.u64.u32 	%rd1335, %r1905;
	shl.b64 	%rd1336, %rd1335, 32;
	cvt.u64.u32 	%rd1337, %r1904;
	or.b64  	%rd4797, %rd1336, %rd1337;
$L__BB6_19:
	setp.ne.s64 	%p24, %rd4797, 0;
	@%p24 bra 	$L__BB6_150;
	and.b64  	%rd1338, %rd129, %rd128;
	and.b64  	%rd1339, %rd1338, %rd127;
	setp.eq.s64 	%p25, %rd1339, -1;
	setp.gt.u64 	%p26, %rd126, -4294968274;
	and.pred  	%p27, %p25, %p26;
	@%p27 bra 	$L__BB6_150;
	mul.lo.s64 	%rd1340, %rd96, %rd4826;
	mul.hi.u64 	%rd1341, %rd4826, %rd96;
	cvt.u32.u64 	%r1974, %rd1340;
	{ .reg .b32 tmp; mov.b64 {tmp, %r1975}, %rd1340; }
	mov.b32 	%r2237, 0;
	// begin inline asm
	add.cc.u32  %r1969, %r2237, %r1974;
	addc.cc.u32 %r1970, %r2237, %r1975;
	addc.u32    %r1971, 0, 0;
	add.cc.u32  %r1969, %r1969, %r2237;
	addc.cc.u32 %r1970, %r1970, %r2237;
	addc.u32    %r1971, %r1971, 0;
	
	// end inline asm
	cvt.u64.u32 	%rd1342, %r1971;
	add.s64 	%rd1343, %rd1341, %rd1342;
	mul.lo.s64 	%rd1344, %rd97, %rd4826;
	mul.hi.u64 	%rd1345, %rd4826, %rd97;
	cvt.u32.u64 	%r1983, %rd1344;
	{ .reg .b32 tmp; mov.b64 {tmp, %r1984}, %rd1344; }
	cvt.u32.u64 	%r1985, %rd1343;
	{ .reg .b32 tmp; mov.b64 {tmp, %r1986}, %rd1343; }
	// begin inline asm
	add.cc.u32  %r1978, %r2237, %r1983;
	addc.cc.u32 %r1979, %r2237, %r1984;
	addc.u32    %r1980, 0, 0;
	add.cc.u32  %r1978, %r1978, %r1985;
	addc.cc.u32 %r1979, %r1979, %r1986;
	addc.u32    %r1980, %r1980, 0;
	
	// end inline asm
	cvt.u64.u32 	%rd1346, %r1980;
	add.s64 	%rd1347, %rd1345, %rd1346;
	mul.lo.s64 	%rd1348, %rd98, %rd4826;
	mul.hi.u64 	%rd1349, %rd4826, %rd98;
	cvt.u32.u64 	%r1992, %rd1348;
	{ .reg .b32 tmp; mov.b64 {tmp, %r1993}, %rd1348; }
	cvt.u32.u64 	%r1994, %rd1347;
	{ .reg .b32 tmp; mov.b64 {tmp, %r1995}, %rd1347; }
	// begin inline asm
	add.cc.u32  %r1987, %r2237, %r1992;
	addc.cc.u32 %r1988, %r2237, %r1993;
	addc.u32    %r1989, 0, 0;
	add.cc.u32  %r1987, %r1987, %r1994;
	addc.cc.u32 %r1988, %r1988, %r1995;
	addc.u32    %r1989, %r1989, 0;
	
	// end inline asm
	cvt.u64.u32 	%rd1350, %r1989;
	add.s64 	%rd1351, %rd1349, %rd1350;
	mul.lo.s64 	%rd1352, %rd99, %rd4826;
	mul.hi.u64 	%rd1353, %rd4826, %rd99;
	cvt.u32.u64 	%r2001, %rd1352;
	{ .reg .b32 tmp; mov.b64 {tmp, %r2002}, %rd1352; }
	cvt.u32.u64 	%r2003, %rd1351;
	{ .reg .b32 tmp; mov.b64 {tmp, %r2004}, %rd1351; }
	// begin inline asm
	add.cc.u32  %r1996, %r2237, %r2001;
	addc.cc.u32 %r1997, %r2237, %r2002;
	addc.u32    %r1998, 0, 0;
	add.cc.u32  %r1996, %r1996, %r2003;
	addc.cc.u32 %r1997, %r1997, %r2004;
	addc.u32    %r1998, %r1998, 0;
	
	// end inline asm
	cvt.u64.u32 	%rd1354, %r1998;
	add.s64 	%rd1355, %rd1353, %rd1354;
	mul.lo.s64 	%rd1356, %rd96, %rd4825;
	mul.hi.u64 	%rd1357, %rd4825, %rd96;
	cvt.u32.u64 	%r2010, %rd1356;
	{ .reg .b32 tmp; mov.b64 {tmp, %r2011}, %rd1356; }
	// begin inline asm
	add.cc.u32  %r2005, %r1978, %r2010;
	addc.cc.u32 %r2006, %r1979, %r2011;
	addc.u32    %r2007, 0, 0;
	add.cc.u32  %r2005, %r2005, %r2237;
	addc.cc.u32 %r2006, %r2006, %r2237;
	addc.u32    %r2007, %r2007, 0;
	
	// end inline asm
	cvt.u64.u32 	%rd1358, %r2007;
	add.s64 	%rd1359, %rd1357, %rd1358;
	mul.lo.s64 	%rd1360, %rd97, %rd4825;
	mul.hi.u64 	%rd1361, %rd4825, %rd97;
	cvt.u32.u64 	%r2019, %rd1360;
	{ .reg .b32 tmp; mov.b64 {tmp, %r2020}, %rd1360; }
	cvt.u32.u64 	%r2021, %rd1359;
	{ .reg .b32 tmp; mov.b64 {tmp, %r2022}, %rd1359; }
	// begin inline asm
	add.cc.u32  %r2014, %r1987, %r2019;
	addc.cc.u32 %r2015, %r1988, %r2020;
	addc.u32    %r2016, 0, 0;
	add.cc.u32  %r2014, %r2014, %r2021;
	addc.cc.u32 %r2015, %r2015, %r2022;
	addc.u32    %r2016, %r2016, 0;
	
	// end inline asm
	cvt.u64.u32 	%rd1362, %r2016;
	add.s64 	%rd1363, %rd1361, %rd1362;
	mul.lo.s64 	%rd1364, %rd98, %rd4825;
	mul.hi.u64 	%rd1365, %rd4825, %rd98;
	cvt.u32.u64 	%r2028, %rd1364;
	{ .reg .b32 tmp; mov.b64 {tmp, %r2029}, %rd1364; }
	cvt.u32.u64 	%r2030, %rd1363;
	{ .reg .b32 tmp; mov.b64 {tmp, %r2031}, %rd1363; }
	// begin inline asm
	add.cc.u32  %r2023, %r1996, %r2028;
	addc.cc.u32 %r2024, %r1997, %r2029;
	addc.u32    %r2025, 0, 0;
	add.cc.u32  %r2023, %r2023, %r2030;
	addc.cc.u32 %r2024, %r2024, %r2031;
	addc.u32    %r2025, %r2025, 0;
	
	// end inline asm
	cvt.u64.u32 	%rd1366, %r2025;
	add.s64 	%rd1367, %rd1365, %rd1366;
	mul.lo.s64 	%rd1368, %rd99, %rd4825;
	mul.hi.u64 	%rd1369, %rd4825, %rd99;
	cvt.u32.u64 	%r2035, %rd1355;
	{ .reg .b32 tmp; mov.b64 {tmp, %r2036}, %rd1355; }
	cvt.u32.u64 	%r2037, %rd1368;
	{ .reg .b32 tmp; mov.b64 {tmp, %r2038}, %rd1368; }
	cvt.u32.u64 	%r2039, %rd1367;
	{ .reg .b32 tmp; mov.b64 {tmp, %r2040}, %rd1367; }
	// begin inline asm
	add.cc.u32  %r2032, %r2035, %r2037;
	addc.cc.u32 %r2033, %r2036, %r2038;
	addc.u32    %r2034, 0, 0;
	add.cc.u32  %r2032, %r2032, %r2039;
	addc.cc.u32 %r2033, %r2033, %r2040;
	addc.u32    %r2034, %r2034, 0;
	
	// end inline asm
	cvt.u64.u32 	%rd1370, %r2034;
	add.s64 	%rd1371, %rd1369, %rd1370;
	mul.lo.s64 	%rd1372, %rd96, %rd4824;
	mul.hi.u64 	%rd1373, %rd4824, %rd96;
	cvt.u32.u64 	%r2046, %rd1372;
	{ .reg .b32 tmp; mov.b64 {tmp, %r2047}, %rd1372; }
	// begin inline asm
	add.cc.u32  %r2041, %r2014, %r2046;
	addc.cc.u32 %r2042, %r2015, %r2047;
	addc.u32    %r2043, 0, 0;
	add.cc.u32  %r2041, %r2041, %r2237;
	addc.cc.u32 %r2042, %r2042, %r2237;
	addc.u32    %r2043, %r2043, 0;
	
	// end inline asm
	cvt.u64.u32 	%rd1374, %r2043;
	add.s64 	%rd1375, %rd1373, %rd1374;
	mul.lo.s64 	%rd1376, %rd97, %rd4824;
	mul.hi.u64 	%rd1377, %rd4824, %rd97;
	cvt.u32.u64 	%r2055, %rd1376;
	{ .reg .b32 tmp; mov.b64 {tmp, %r2056}, %rd1376; }
	cvt.u32.u64 	%r2057, %rd1375;
	{ .reg .b32 tmp; mov.b64 {tmp, %r2058}, %rd1375; }
	// begin inline asm
	add.cc.u32  %r2050, %r2023, %r2055;
	addc.cc.u32 %r2051, %r2024, %r2056;
	addc.u32    %r2052, 0, 0;
	add.cc.u32  %r2050, %r2050, %r2057;
	addc.cc.u32 %r2051, %r2051, %r2058;
	addc.u32    %r2052, %r2052, 0;
	
	// end inline asm
	cvt.u64.u32 	%rd1378, %r2052;
	add.s64 	%rd1379, %rd1377, %rd1378;
	mul.lo.s64 	%rd1380, %rd98, %rd4824;
	mul.hi.u64 	%rd1381, %rd4824, %rd98;
	cvt.u32.u64 	%r2064, %rd1380;
	{ .reg .b32 tmp; mov.b64 {tmp, %r2065}, %rd1380; }
	cvt.u32.u64 	%r2066, %rd1379;
	{ .reg .b32 tmp; mov.b64 {tmp, %r2067}, %rd1379; }
	// begin inline asm
	add.cc.u32  %r2059, %r2032, %r2064;
	addc.cc.u32 %r2060, %r2033, %r2065;
	addc.u32    %r2061, 0, 0;
	add.cc.u32  %r2059, %r2059, %r2066;
	addc.cc.u32 %r2060, %r2060, %r2067;
	addc.u32    %r2061, %r2061, 0;
	
	// end inline asm
	cvt.u64.u32 	%rd1382, %r2061;
	add.s64 	%rd1383, %rd1381, %rd1382;
	mul.lo.s64 	%rd1384, %rd99, %rd4824;
	mul.hi.u64 	%rd1385, %rd4824, %rd99;
	cvt.u32.u64 	%r2071, %rd1371;
	{ .reg .b32 tmp; mov.b64 {tmp, %r2072}, %rd1371; }
	cvt.u32.u64 	%r2073, %rd1384;
	{ .reg .b32 tmp; mov.b64 {tmp, %r2074}, %rd1384; }
	cvt.u32.u64 	%r2075, %rd1383;
	{ .reg .b32 tmp; mov.b64 {tmp, %r2076}, %rd1383; }
	// begin inline asm
	add.cc.u32  %r2068, %r2071, %r2073;
	addc.cc.u32 %r2069, %r2072, %r2074;
	addc.u32    %r2070, 0, 0;
	add.cc.u32  %r2068, %r2068, %r2075;
	addc.cc.u32 %r2069, %r2069, %r2076;
	addc.u32    %r2070, %r2070, 0;
	
	// end inline asm
	cvt.u64.u32 	%rd1386, %r2070;
	add.s64 	%rd1387, %rd1385, %rd1386;
	mul.lo.s64 	%rd1388, %rd96, %rd4823;
	mul.hi.u64 	%rd1389, %rd4823, %rd96;
	cvt.u32.u64 	%r2082, %rd1388;
	{ .reg .b32 tmp; mov.b64 {tmp, %r2083}, %rd1388; }
	// begin inline asm
	add.cc.u32  %r2077, %r2050, %r2082;
	addc.cc.u32 %r2078, %r2051, %r2083;
	addc.u32    %r2079, 0, 0;
	add.cc.u32  %r2077, %r2077, %r2237;
	addc.cc.u32 %r2078, %r2078, %r2237;
	addc.u32    %r2079, %r2079, 0;
	
	// end inline asm
	cvt.u64.u32 	%rd1390, %r2079;
	add.s64 	%rd1391, %rd1389, %rd1390;
	mul.lo.s64 	%rd1392, %rd97, %rd4823;
	mul.hi.u64 	%rd1393, %rd4823, %rd97;
	cvt.u32.u64 	%r2091, %rd1392;
	{ .reg .b32 tmp; mov.b64 {tmp, %r2092}, %rd1392; }
	cvt.u32.u64 	%r2093, %rd1391;
	{ .reg .b32 tmp; mov.b64 {tmp, %r2094}, %rd1391; }
	// begin inline asm
	add.cc.u32  %r2086, %r2059, %r2091;
	addc.cc.u32 %r2087, %r2060, %r2092;
	addc.u32    %r2088, 0, 0;
	add.cc.u32  %r2086, %r2086, %r2093;
	addc.cc.u32 %r2087, %r2087, %r2094;
	addc.u32    %r2088, %r2088, 0;
	
	// end inline asm
	cvt.u64.u32 	%rd1394, %r2087;
	shl.b64 	%rd1395, %rd1394, 32;
	cvt.u64.u32 	%rd1396, %r2086;
	or.b64  	%rd1397, %rd1395, %rd1396;
	cvt.u64.u32 	%rd1398, %r2088;
	add.s64 	%rd1399, %rd1393, %rd1398;
	mul.lo.s64 	%rd1400, %rd98, %rd4823;
	mul.hi.u64 	%rd1401, %rd4823, %rd98;
	cvt.u32.u64 	%r2100, %rd1400;
	{ .reg .b32 tmp; mov.b64 {tmp, %r2101}, %rd1400; }
	cvt.u32.u64 	%r2102, %rd1399;
	{ .reg .b32 tmp; mov.b64 {tmp, %r2103}, %rd1399; }
	// begin inline asm
	add.cc.u32  %r2095, %r2068, %r2100;
	addc.cc.u32 %r2096, %r2069, %r2101;
	addc.u32    %r2097, 0, 0;
	add.cc.u32  %r2095, %r2095, %r2102;
	addc.cc.u32 %r2096, %r2096, %r2103;
	addc.u32    %r2097, %r2097, 0;
	
	// end inline asm
	cvt.u64.u32 	%rd1402, %r2096;
	shl.b64 	%rd1403, %rd1402, 32;
	cvt.u64.u32 	%rd1404, %r2095;
	or.b64  	%rd1405, %rd1403, %rd1404;
	cvt.u64.u32 	%rd1406, %r2097;
	add.s64 	%rd1407, %rd1401, %rd1406;
	mul.lo.s64 	%rd1408, %rd99, %rd4823;
	mul.hi.u64 	%rd1409, %rd4823, %rd99;
	cvt.u32.u64 	%r2107, %rd1387;
	{ .reg .b32 tmp; mov.b64 {tmp, %r2108}, %rd1387; }
	cvt.u32.u64 	%r2109, %rd1408;
	{ .reg .b32 tmp; mov.b64 {tmp, %r2110}, %rd1408; }
	cvt.u32.u64 	%r2111, %rd1407;
	{ .reg .b32 tmp; mov.b64 {tmp, %r2112}, %rd1407; }
	// begin inline asm
	add.cc.u32  %r2104, %r2107, %r2109;
	addc.cc.u32 %r2105, %r2108, %r2110;
	addc.u32    %r2106, 0, 0;
	add.cc.u32  %r2104, %r2104, %r2111;
	addc.cc.u32 %r2105, %r2105, %r2112;
	addc.u32    %r2106, %r2106, 0;
	
	// end inline asm
	cvt.u64.u32 	%rd1410, %r2105;
	shl.b64 	%rd1411, %rd1410, 32;
	cvt.u64.u32 	%rd1412, %r2104;
	or.b64  	%rd1413, %rd1411, %rd1412;
	cvt.u64.u32 	%rd1414, %r2106;
	add.s64 	%rd1415, %rd1409, %rd1414;
	mov.b64 	{%r2238, %r2239}, %rd1404;
	mov.b64 	{%r2240, %r2241}, %rd1395;
	mov.b64 	%rd1416, {%r2241, %r2238};
	mov.b64 	{%r2242, %r2243}, %rd1412;
	mov.b64 	{%r2244, %r2245}, %rd1403;
	mov.b64 	%rd1417, {%r2245, %r2242};
	mov.b64 	{%r2246, %r2247}, %rd1415;
	mov.b64 	{%r2248, %r2249}, %rd1411;
	mov.b64 	%rd1418, {%r2249, %r2246};
	mul.lo.s64 	%rd1419, %rd1397, 977;
	mov.b64 	%rd1420, 977;
	mul.hi.u64 	%rd1421, %rd1397, %rd1420;
	cvt.u32.u64 	%r2116, %rd1419;
	{ .reg .b32 tmp; mov.b64 {tmp, %r2117}, %rd1419; }
	// begin inline asm
	add.cc.u32  %r2113, %r2116, %r2237;
	addc.cc.u32 %r2114, %r2117, %r2237;
	addc.u32    %r2115, 0, 0;
	
	// end inline asm
	cvt.u64.u32 	%rd1422, %r2115;
	add.s64 	%rd1423, %rd1421, %rd1422;
	mul.lo.s64 	%rd1424, %rd1405, 977;
	mul.hi.u64 	%rd1425, %rd1405, %rd1420;
	cvt.u32.u64 	%r2123, %rd1424;
	{ .reg .b32 tmp; mov.b64 {tmp, %r2124}, %rd1424; }
	cvt.u32.u64 	%r2125, %rd1423;
	{ .reg .b32 tmp; mov.b64 {tmp, %r2126}, %rd1423; }
	// begin inline asm
	add.cc.u32  %r2120, %r2123, %r2125;
	addc.cc.u32 %r2121, %r2124, %r2126;
	addc.u32    %r2122, 0, 0;
	
	// end inline asm
	cvt.u64.u32 	%rd1426, %r2122;
	add.s64 	%rd1427, %rd1425, %rd1426;
	mul.lo.s64 	%rd1428, %rd1413, 977;
	mul.hi.u64 	%rd1429, %rd1413, %rd1420;
	cvt.u32.u64 	%r2130, %rd1428;
	{ .reg .b32 tmp; mov.b64 {tmp, %r2131}, %rd1428; }
	cvt.u32.u64 	%r2132, %rd1427;
	{ .reg .b32 tmp; mov.b64 {tmp, %r2133}, %rd1427; }
	// begin inline asm
	add.cc.u32  %r2127, %r2130, %r2132;
	addc.cc.u32 %r2128, %r2131, %r2133;
	addc.u32    %r2129, 0, 0;
	
	// end inline asm
	cvt.u64.u32 	%rd1430, %r2129;
	add.s64 	%rd1431, %rd1429, %rd1430;
	mul.lo.s64 	%rd1432, %rd1415, 977;
	mul.hi.u64 	%rd1433, %rd1415, %rd1420;
	cvt.u32.u64 	%r2137, %rd1432;
	{ .reg .b32 tmp; mov.b64 {tmp, %r2138}, %rd1432; }
	cvt.u32.u64 	%r2139, %rd1431;
	{ .reg .b32 tmp; mov.b64 {tmp, %r2140}, %rd1431; }
	// begin inline asm
	add.cc.u32  %r2134, %r2137, %r2139;
	addc.cc.u32 %r2135, %r2138, %r2140;
	addc.u32    %r2136, 0, 0;
	
	// end inline asm
	cvt.u64.u32 	%rd1434, %r2136;
	add.s64 	%rd1435, %rd1433, %rd1434;
	cvt.u32.u64 	%r2154, %rd1416;
	{ .reg .b32 tmp; mov.b64 {tmp, %r2155}, %rd1416; }
	cvt.u32.u64 	%r2156, %rd1417;
	{ .reg .b32 tmp; mov.b64 {tmp, %r2157}, %rd1417; }
	cvt.u32.u64 	%r2158, %rd1418;
	{ .reg .b32 tmp; mov.b64 {tmp, %r2159}, %rd1418; }
	{ .reg .b32 tmp; mov.b64 {tmp, %r2160}, %rd1415; }
	cvt.u32.u64 	%r2170, %rd1435;
	{ .reg .b32 tmp; mov.b64 {tmp, %r2171}, %rd1435; }
	// begin inline asm
	add.cc.u32   %r2141, %r2237, %r2113;
	addc.cc.u32  %r2142, %r2086, %r2114;
	addc.cc.u32  %r2143, %r2154, %r2120;
	addc.cc.u32  %r2144, %r2155, %r2121;
	addc.cc.u32  %r2145, %r2156, %r2127;
	addc.cc.u32  %r2146, %r2157, %r2128;
	addc.cc.u32  %r2147, %r2158, %r2134;
	addc.cc.u32  %r2148, %r2159, %r2135;
	addc.cc.u32  %r2149, %r2160, %r2170;
	addc.cc.u32  %r2150, %r2237, %r2171;
	addc.u32     %r2151, 0, 0;
	
	// end inline asm
	cvt.u64.u32 	%rd1436, %r2150;
	shl.b64 	%rd1437, %rd1436, 32;
	cvt.u64.u32 	%rd1438, %r2149;
	or.b64  	%rd1439, %rd1437, %rd1438;
	mul.lo.s64 	%rd1440, %rd1439, 977;
	mul.hi.u64 	%rd1441, %rd1439, %rd1420;
	cvt.u32.u64 	%r2181, %rd1440;
	{ .reg .b32 tmp; mov.b64 {tmp, %r2182}, %rd1440; }
	cvt.u32.u64 	%r2183, %rd1441;
	{ .reg .b32 tmp; mov.b64 {tmp, %r2184}, %rd1441; }
	// begin inline asm
	add.cc.u32   %r2172, %r2237, %r2181;
	addc.cc.u32  %r2173, %r2149, %r2182;
	addc.cc.u32  %r2174, %r2150, %r2183;
	addc.cc.u32  %r2175, %r2237, %r2184;
	addc.u32     %r2176, 0, 0;
	
	// end inline asm
	// begin inline asm
	add.cc.u32   %r2185, %r2141, %r2172;
	addc.cc.u32  %r2186, %r2142, %r2173;
	addc.cc.u32  %r2187, %r2143, %r2174;
	addc.cc.u32  %r2188, %r2144, %r2175;
	addc.cc.u32  %r2189, %r2145, %r2176;
	addc.cc.u32  %r2190, %r2146, 0;
	addc.cc.u32  %r2191, %r2147, 0;
	addc.cc.u32  %r2192, %r2148, 0;
	addc.u32     %r2193, 0, 0;
	
	// end inline asm
	// begin inline asm
	add.cc.u32   %r2207, %r1969, %r2185;
	addc.cc.u32  %r2208, %r1970, %r2186;
	addc.cc.u32  %r2209, %r2005, %r2187;
	addc.cc.u32  %r2210, %r2006, %r2188;
	addc.cc.u32  %r2211, %r2041, %r2189;
	addc.cc.u32  %r2212, %r2042, %r2190;
	addc.cc.u32  %r2213, %r2077, %r2191;
	addc.cc.u32  %r2214, %r2078, %r2192;
	addc.cc.u32  %r2215, %r2237, %r2193;
	addc.cc.u32  %r2216, %r2237, %r2237;
	addc.u32     %r2217, 0, 0;
	
	// end inline asm
	cvt.u64.u32 	%rd1442, %r2208;
	shl.b64 	%rd1443, %rd1442, 32;
	cvt.u64.u32 	%rd1444, %r2207;
	or.b64  	%rd4798, %rd1443, %rd1444;
	cvt.u64.u32 	%rd1445, %r2210;
	shl.b64 	%rd1446, %rd1445, 32;
	cvt.u64.u32 	%rd1447, %r2209;
	or.b64  	%rd4799, %rd1446, %rd1447;
	cvt.u64.u32 	%rd1448, %r2212;
	shl.b64 	%rd1449, %rd1448, 32;
	cvt.u64.u32 	%rd1450, %r2211;
	or.b64  	%rd4800, %rd1449, %rd1450;
	cvt.u64.u32 	%rd1451, %r2214;
	shl.b64 	%rd1452, %rd1451, 32;
	cvt.u64.u32 	%rd1453, %r2213;
	or.b64  	%rd4801, %rd1452, %rd1453;
	cvt.u64.u32 	%rd1454, %r2216;
	shl.b64 	%rd1455, %rd1454, 32;
	cvt.u64.u32 	%rd1456, %r2215;
	or.b64  	%rd4802, %rd1455, %rd1456;
$L__BB6_22:
	setp.ne.s64 	%p28, %rd4802, 0;
	@%p28 bra 	$L__BB6_151;
	and.b64  	%rd1457, %rd4801, %rd4800;
	and.b64  	%rd1458, %rd1457, %rd4799;
	setp.eq.s64 	%p29, %rd1458, -1;
	setp.gt.u64 	%p30, %rd4798, -4294968274;
	and.pred  	%p31, %p29, %p30;
	@%p31 bra 	$L__BB6_151;
	cvt.u32.u64 	%r2409, %rd4798;
	{ .reg .b32 tmp; mov.b64 {tmp, %r2410}, %rd4798; }
	cvt.u32.u64 	%r2411, %rd4799;
	{ .reg .b32 tmp; mov.b64 {tmp, %r2412}, %rd4799; }
	cvt.u32.u64 	%r2413, %rd4800;
	{ .reg .b32 tmp; mov.b64 {tmp, %r2414}, %rd4800; }
	cvt.u32.u64 	%r2415, %rd4801;
	{ .reg .b32 tmp; mov.b64 {tmp, %r2416}, %rd4801; }
	// begin inline asm
	add.cc.u32   %r2250, %r2409, %r2409;
	addc.cc.u32  %r2251, %r2410, %r2410;
	addc.cc.u32  %r2252, %r2411, %r2411;
	addc.cc.u32  %r2253, %r2412, %r2412;
	addc.cc.u32  %r2254, %r2413, %r2413;
	addc.cc.u32  %r2255, %r2414, %r2414;
	addc.cc.u32  %r2256, %r2415, %r2415;
	addc.cc.u32  %r2257, %r2416, %r2416;
	addc.u32     %r2258, 0, 0;
	
	// end inline asm
	cvt.u64.u32 	%rd1459, %r2251;
	shl.b64 	%rd1460, %rd1459, 32;
	cvt.u64.u32 	%rd1461, %r2250;
	or.b64  	%rd1462, %rd1460, %rd1461;
	cvt.u64.u32 	%rd1463, %r2253;
	shl.b64 	%rd1464, %rd1463, 32;
	cvt.u64.u32 	%rd1465, %r2252;
	or.b64  	%rd1466, %rd1464, %rd1465;
	cvt.u64.u32 	%rd1467, %r2255;
	shl.b64 	%rd1468, %rd1467, 32;
	cvt.u64.u32 	%rd1469, %r2254;
	or.b64  	%rd1470, %rd1468, %rd1469;
	cvt.u64.u32 	%rd1471, %r2257;
	shl.b64 	%rd1472, %rd1471, 32;
	cvt.u64.u32 	%rd1473, %r2256;
	or.b64  	%rd1474, %rd1472, %rd1473;
	mov.b32 	%r2292, -977;
	mov.b32 	%r2293, -2;
	mov.b32 	%r2299, -1;
	// begin inline asm
	sub.cc.u32   %r2275, %r2250, %r2292;
	subc.cc.u32  %r2276, %r2251, %r2293;
	subc.cc.u32  %r2277, %r2252, %r2299;
	subc.cc.u32  %r2278, %r2253, %r2299;
	subc.cc.u32  %r2279, %r2254, %r2299;
	subc.cc.u32  %r2280, %r2255, %r2299;
	subc.cc.u32  %r2281, %r2256, %r2299;
	subc.cc.u32  %r2282, %r2257, %r2299;
	subc.u32     %r2283, 0, 0;
	
	// end inline asm
	not.b32 	%r2719, %r2283;
	cvt.u64.u32 	%rd1475, %r2276;
	shl.b64 	%rd1476, %rd1475, 32;
	cvt.u64.u32 	%rd1477, %r2275;
	or.b64  	%rd1478, %rd1476, %rd1477;
	cvt.u64.u32 	%rd1479, %r2278;
	shl.b64 	%rd1480, %rd1479, 32;
	cvt.u64.u32 	%rd1481, %r2277;
	or.b64  	%rd1482, %rd1480, %rd1481;
	cvt.u64.u32 	%rd1483, %r2280;
	shl.b64 	%rd1484, %rd1483, 32;
	cvt.u64.u32 	%rd1485, %r2279;
	or.b64  	%rd1486, %rd1484, %rd1485;
	cvt.u64.u32 	%rd1487, %r2282;
	shl.b64 	%rd1488, %rd1487, 32;
	cvt.u64.u32 	%rd1489, %r2281;
	or.b64  	%rd1490, %rd1488, %rd1489;
	and.b32  	%r2720, %r2719, 1;
	or.b32  	%r2721, %r2720, %r2258;
	cvt.u64.u32 	%rd1491, %r2721;
	add.s64 	%rd1492, %rd1491, -1;
	neg.s64 	%rd1493, %rd1491;
	and.b64  	%rd1494, %rd1478, %rd1493;
	and.b64  	%rd1495, %rd1462, %rd1492;
	or.b64  	%rd1496, %rd1495, %rd1494;
	and.b64  	%rd1497, %rd1482, %rd1493;
	and.b64  	%rd1498, %rd1466, %rd1492;
	or.b64  	%rd1499, %rd1498, %rd1497;
	and.b64  	%rd1500, %rd1486, %rd1493;
	and.b64  	%rd1501, %rd1470, %rd1492;
	or.b64  	%rd1502, %rd1501, %rd1500;
	and.b64  	%rd1503, %rd1490, %rd1493;
	and.b64  	%rd1504, %rd1474, %rd1492;
	or.b64  	%rd1505, %rd1504, %rd1503;
	cvt.u32.u64 	%r2309, %rd126;
	{ .reg .b32 tmp; mov.b64 {tmp, %r2310}, %rd126; }
	cvt.u32.u64 	%r2311, %rd127;
	{ .reg .b32 tmp; mov.b64 {tmp, %r2312}, %rd127; }
	cvt.u32.u64 	%r2313, %rd128;
	{ .reg .b32 tmp; mov.b64 {tmp, %r2314}, %rd128; }
	cvt.u32.u64 	%r2315, %rd129;
	{ .reg .b32 tmp; mov.b64 {tmp, %r2316}, %rd129; }
	cvt.u32.u64 	%r2317, %rd111;
	{ .reg .b32 tmp; mov.b64 {tmp, %r2318}, %rd111; }
	cvt.u32.u64 	%r2319, %rd112;
	{ .reg .b32 tmp; mov.b64 {tmp, %r2320}, %rd112; }
	cvt.u32.u64 	%r2321, %rd113;
	{ .reg .b32 tmp; mov.b64 {tmp, %r2322}, %rd113; }
	cvt.u32.u64 	%r2323, %rd114;
	{ .reg .b32 tmp; mov.b64 {tmp, %r2324}, %rd114; }
	// begin inline asm
	sub.cc.u32   %r2300, %r2309, %r2317;
	subc.cc.u32  %r2301, %r2310, %r2318;
	subc.cc.u32  %r2302, %r2311, %r2319;
	subc.cc.u32  %r2303, %r2312, %r2320;
	subc.cc.u32  %r2304, %r2313, %r2321;
	subc.cc.u32  %r2305, %r2314, %r2322;
	subc.cc.u32  %r2306, %r2315, %r2323;
	subc.cc.u32  %r2307, %r2316, %r2324;
	subc.u32     %r2308, 0, 0;
	
	// end inline asm
	and.b32  	%r2722, %r2308, 1;
	cvt.u64.u32 	%rd1506, %r2722;
	neg.s64 	%rd1507, %rd1506;
	and.b64  	%rd1508, %rd1507, -4294968273;
	cvt.u32.u64 	%r2342, %rd1508;
	{ .reg .b32 tmp; mov.b64 {tmp, %r2343}, %rd1508; }
	cvt.u32.u64 	%r2349, %rd1507;
	// begin inline asm
	add.cc.u32   %r2325, %r2300, %r2342;
	addc.cc.u32  %r2326, %r2301, %r2343;
	addc.cc.u32  %r2327, %r2302, %r2349;
	addc.cc.u32  %r2328, %r2303, %r2349;
	addc.cc.u32  %r2329, %r2304, %r2349;
	addc.cc.u32  %r2330, %r2305, %r2349;
	addc.cc.u32  %r2331, %r2306, %r2349;
	addc.cc.u32  %r2332, %r2307, %r2349;
	addc.u32     %r2333, 0, 0;
	
	// end inline asm
	cvt.u32.u64 	%r2367, %rd1496;
	{ .reg .b32 tmp; mov.b64 {tmp, %r2368}, %rd1496; }
	cvt.u32.u64 	%r2369, %rd1499;
	{ .reg .b32 tmp; mov.b64 {tmp, %r2370}, %rd1499; }
	cvt.u32.u64 	%r2371, %rd1502;
	{ .reg .b32 tmp; mov.b64 {tmp, %r2372}, %rd1502; }
	cvt.u32.u64 	%r2373, %rd1505;
	{ .reg .b32 tmp; mov.b64 {tmp, %r2374}, %rd1505; }
	// begin inline asm
	sub.cc.u32   %r2350, %r2325, %r2367;
	subc.cc.u32  %r2351, %r2326, %r2368;
	subc.cc.u32  %r2352, %r2327, %r2369;
	subc.cc.u32  %r2353, %r2328, %r2370;
	subc.cc.u32  %r2354, %r2329, %r2371;
	subc.cc.u32  %r2355, %r2330, %r2372;
	subc.cc.u32  %r2356, %r2331, %r2373;
	subc.cc.u32  %r2357, %r2332, %r2374;
	subc.u32     %r2358, 0, 0;
	
	// end inline asm
	and.b32  	%r2723, %r2358, 1;
	cvt.u64.u32 	%rd1509, %r2723;
	neg.s64 	%rd1510, %rd1509;
	and.b64  	%rd1511, %rd1510, -4294968273;
	cvt.u32.u64 	%r2392, %rd1511;
	{ .reg .b32 tmp; mov.b64 {tmp, %r2393}, %rd1511; }
	cvt.u32.u64 	%r2399, %rd1510;
	// begin inline asm
	add.cc.u32   %r2375, %r2350, %r2392;
	addc.cc.u32  %r2376, %r2351, %r2393;
	addc.cc.u32  %r2377, %r2352, %r2399;
	addc.cc.u32  %r2378, %r2353, %r2399;
	addc.cc.u32  %r2379, %r2354, %r2399;
	addc.cc.u32  %r2380, %r2355, %r2399;
	addc.cc.u32  %r2381, %r2356, %r2399;
	addc.cc.u32  %r2382, %r2357, %r2399;
	addc.u32     %r2383, 0, 0;
	
	// end inline asm
	cvt.u64.u32 	%rd1512, %r2376;
	shl.b64 	%rd1513, %rd1512, 32;
	cvt.u64.u32 	%rd1514, %r2375;
	or.b64  	%rd4826, %rd1513, %rd1514;
	cvt.u64.u32 	%rd1515, %r2378;
	shl.b64 	%rd1516, %rd1515, 32;
	cvt.u64.u32 	%rd1517, %r2377;
	or.b64  	%rd4825, %rd1516, %rd1517;
	cvt.u64.u32 	%rd1518, %r2380;
	shl.b64 	%rd1519, %rd1518, 32;
	cvt.u64.u32 	%rd1520, %r2379;
	or.b64  	%rd4824, %rd1519, %rd1520;
	cvt.u64.u32 	%rd1521, %r2382;
	shl.b64 	%rd1522, %rd1521, 32;
	cvt.u64.u32 	%rd1523, %r2381;
	or.b64  	%rd4823, %rd1522, %rd1523;
	// begin inline asm
	sub.cc.u32   %r2400, %r2409, %r2375;
	subc.cc.u32  %r2401, %r2410, %r2376;
	subc.cc.u32  %r2402, %r2411, %r2377;
	subc.cc.u32  %r2403, %r2412, %r2378;
	subc.cc.u32  %r2404, %r2413, %r2379;
	subc.cc.u32  %r2405, %r2414, %r2380;
	subc.cc.u32  %r2406, %r2415, %r2381;
	subc.cc.u32  %r2407, %r2416, %r2382;
	subc.u32     %r2408, 0, 0;
	
	// end inline asm
	and.b32  	%r2724, %r2408, 1;
	cvt.u64.u32 	%rd1524, %r2724;
	neg.s64 	%rd1525, %rd1524;
	and.b64  	%rd1526, %rd1525, -4294968273;
	cvt.u32.u64 	%r2442, %rd1526;
	{ .reg .b32 tmp; mov.b64 {tmp, %r2443}, %rd1526; }
	cvt.u32.u64 	%r2449, %rd1525;
	// begin inline asm
	add.cc.u32   %r2425, %r2400, %r2442;
	addc.cc.u32  %r2426, %r2401, %r2443;
	addc.cc.u32  %r2427, %r2402, %r2449;
	addc.cc.u32  %r2428, %r2403, %r2449;
	addc.cc.u32  %r2429, %r2404, %r2449;
	addc.cc.u32  %r2430, %r2405, %r2449;
	addc.cc.u32  %r2431, %r2406, %r2449;
	addc.cc.u32  %r2432, %r2407, %r2449;
	addc.u32     %r2433, 0, 0;
	
	// end inline asm
	cvt.u64.u32 	%rd1527, %r2426;
	shl.b64 	%rd1528, %rd1527, 32;
	cvt.u64.u32 	%rd1529, %r2425;
	or.b64  	%rd1530, %rd1528, %rd1529;
	cvt.u64.u32 	%rd1531, %r2428;
	shl.b64 	%rd1532, %rd1531, 32;
	cvt.u64.u32 	%rd1533, %r2427;
	or.b64  	%rd1534, %rd1532, %rd1533;
	cvt.u64.u32 	%rd1535, %r2430;
	shl.b64 	%rd1536, %rd1535, 32;
	cvt.u64.u32 	%rd1537, %r2429;
	or.b64  	%rd1538, %rd1536, %rd1537;
	cvt.u64.u32 	%rd1539, %r2432;
	shl.b64 	%rd1540, %rd1539, 32;
	cvt.u64.u32 	%rd1541, %r2431;
	or.b64  	%rd1542, %rd1540, %rd1541;
	mul.lo.s64 	%rd1543, %rd1530, %rd82;
	mul.hi.u64 	%rd1544, %rd82, %rd1530;
	cvt.u32.u64 	%r2455, %rd1543;
	{ .reg .b32 tmp; mov.b64 {tmp, %r2456}, %rd1543; }
	mov.b32 	%r2718, 0;
	// begin inline asm
	add.cc.u32  %r2450, %r2718, %r2455;
	addc.cc.u32 %r2451, %r2718, %r2456;
	addc.u32    %r2452, 0, 0;
	add.cc.u32  %r2450, %r2450, %r2718;
	addc.cc.u32 %r2451, %r2451, %r2718;
	addc.u32    %r2452, %r2452, 0;
	
	// end inline asm
	cvt.u64.u32 	%rd1545, %r2452;
	add.s64 	%rd1546, %rd1544, %rd1545;
	mul.lo.s64 	%rd1547, %rd1534, %rd82;
	mul.hi.u64 	%rd1548, %rd82, %rd1534;
	cvt.u32.u64 	%r2464, %rd1547;
	{ .reg .b32 tmp; mov.b64 {tmp, %r2465}, %rd1547; }
	cvt.u32.u64 	%r2466, %rd1546;
	{ .reg .b32 tmp; mov.b64 {tmp, %r2467}, %rd1546; }
	// begin inline asm
	add.cc.u32  %r2459, %r2718, %r2464;
	addc.cc.u32 %r2460, %r2718, %r2465;
	addc.u32    %r2461, 0, 0;
	add.cc.u32  %r2459, %r2459, %r2466;
	addc.cc.u32 %r2460, %r2460, %r2467;
	addc.u32    %r2461, %r2461, 0;
	
	// end inline asm
	cvt.u64.u32 	%rd1549, %r2461;
	add.s64 	%rd1550, %rd1548, %rd1549;
	mul.lo.s64 	%rd1551, %rd1538, %rd82;
	mul.hi.u64 	%rd1552, %rd82, %rd1538;
	cvt.u32.u64 	%r2473, %rd1551;
	{ .reg .b32 tmp; mov.b64 {tmp, %r2474}, %rd1551; }
	cvt.u32.u64 	%r2475, %rd1550;
	{ .reg .b32 tmp; mov.b64 {tmp, %r2476}, %rd1550; }
	// begin inline asm
	add.cc.u32  %r2468, %r2718, %r2473;
	addc.cc.u32 %r2469, %r2718, %r2474;
	addc.u32    %r2470, 0, 0;
	add.cc.u32  %r2468, %r2468, %r2475;
	addc.cc.u32 %r2469, %r2469, %r2476;
	addc.u32    %r2470, %r2470, 0;
	
	// end inline asm
	cvt.u64.u32 	%rd1553, %r2470;
	add.s64 	%rd1554, %rd1552, %rd1553;
	mul.lo.s64 	%rd1555, %rd1542, %rd82;
	mul.hi.u64 	%rd1556, %rd82, %rd1542;
	cvt.u32.u64 	%r2482, %rd1555;
	{ .reg .b32 tmp; mov.b64 {tmp, %r2483}, %rd1555; }
	cvt.u32.u64 	%r2484, %rd1554;
	{ .reg .b32 tmp; mov.b64 {tmp, %r2485}, %rd1554; }
	// begin inline asm
	add.cc.u32  %r2477, %r2718, %r2482;
	addc.cc.u32 %r2478, %r2718, %r2483;
	addc.u32    %r2479, 0, 0;
	add.cc.u32  %r2477, %r2477, %r2484;
	addc.cc.u32 %r2478, %r2478, %r2485;
	addc.u32    %r2479, %r2479, 0;
	
	// end inline asm
	cvt.u64.u32 	%rd1557, %r2479;
	add.s64 	%rd1558, %rd1556, %rd1557;
	mul.lo.s64 	%rd1559, %rd1530, %rd83;
	mul.hi.u64 	%rd1560, %rd83, %rd1530;
	cvt.u32.u64 	%r2491, %rd1559;
	{ .reg .b32 tmp; mov.b64 {tmp, %r2492}, %rd1559; }
	// begin inline asm
	add.cc.u32  %r2486, %r2459, %r2491;
	addc.cc.u32 %r2487, %r2460, %r2492;
	addc.u32    %r2488, 0, 0;
	add.cc.u32  %r2486, %r2486, %r2718;
	addc.cc.u32 %r2487, %r2487, %r2718;
	addc.u32    %r2488, %r2488, 0;
	
	// end inline asm
	cvt.u64.u32 	%rd1561, %r2488;
	add.s64 	%rd1562, %rd1560, %rd1561;
	mul.lo.s64 	%rd1563, %rd1534, %rd83;
	mul.hi.u64 	%rd1564, %rd83, %rd1534;
	cvt.u32.u64 	%r2500, %rd1563;
	{ .reg .b32 tmp; mov.b64 {tmp, %r2501}, %rd1563; }
	cvt.u32.u64 	%r2502, %rd1562;
	{ .reg .b32 tmp; mov.b64 {tmp, %r2503}, %rd1562; }
	// begin inline asm
	add.cc.u32  %r2495, %r2468, %r2500;
	addc.cc.u32 %r2496, %r2469, %r2501;
	addc.u32    %r2497, 0, 0;
	add.cc.u32  %r2495, %r2495, %r2502;
	addc.cc.u32 %r2496, %r2496, %r2503;
	addc.u32    %r2497, %r2497, 0;
	
	// end inline asm
	cvt.u64.u32 	%rd1565, %r2497;
	add.s64 	%rd1566, %rd1564, %rd1565;
	mul.lo.s64 	%rd1567, %rd1538, %rd83;
	mul.hi.u64 	%rd1568, %rd83, %rd1538;
	cvt.u32.u64 	%r2509, %rd1567;
	{ .reg .b32 tmp; mov.b64 {tmp, %r2510}, %rd1567; }
	cvt.u32.u64 	%r2511, %rd1566;
	{ .reg .b32 tmp; mov.b64 {tmp, %r2512}, %rd1566; }
	// begin inline asm
	add.cc.u32  %r2504, %r2477, %r2509;
	addc.cc.u32 %r2505, %r2478, %r2510;
	addc.u32    %r2506, 0, 0;
	add.cc.u32  %r2504, %r2504, %r2511;
	addc.cc.u32 %r2505, %r2505, %r2512;
	addc.u32    %r2506, %r2506, 0;
	
	// end inline asm
	cvt.u64.u32 	%rd1569, %r2506;
	add.s64 	%rd1570, %rd1568, %rd1569;
	mul.lo.s64 	%rd1571, %rd1542, %rd83;
	mul.hi.u64 	%rd1572, %rd83, %rd1542;
	cvt.u32.u64 	%r2516, %rd1558;
	{ .reg .b32 tmp; mov.b64 {tmp, %r2517}, %rd1558; }
	cvt.u32.u64 	%r2518, %rd1571;
	{ .reg .b32 tmp; mov.b64 {tmp, %r2519}, %rd1571; }
	cvt.u32.u64 	%r2520, %rd1570;
	{ .reg .b32 tmp; mov.b64 {tmp, %r2521}, %rd1570; }
	// begin inline asm
	add.cc.u32  %r2513, %r2516, %r2518;
	addc.cc.u32 %r2514, %r2517, %r2519;
	addc.u32    %r2515, 0, 0;
	add.cc.u32  %r2513, %r2513, %r2520;
	addc.cc.u32 %r2514, %r2514, %r2521;
	addc.u32    %r2515, %r2515, 0;
	
	// end inline asm
	cvt.u64.u32 	%rd1573, %r2515;
	add.s64 	%rd1574, %rd1572, %rd1573;
	mul.lo.s64 	%rd1575, %rd1530, %rd84;
	mul.hi.u64 	%rd1576, %rd84, %rd1530;
	cvt.u32.u64 	%r2527, %rd1575;
	{ .reg .b32 tmp; mov.b64 {tmp, %r2528}, %rd1575; }
	// begin inline asm
	add.cc.u32  %r2522, %r2495, %r2527;
	addc.cc.u32 %r2523, %r2496, %r2528;
	addc.u32    %r2524, 0, 0;
	add.cc.u32  %r2522, %r2522, %r2718;
	addc.cc.u32 %r2523, %r2523, %r2718;
	addc.u32    %r2524, %r2524, 0;
	
	// end inline asm
	cvt.u64.u32 	%rd1577, %r2524;
	add.s64 	%rd1578, %rd1576, %rd1577;
	mul.lo.s64 	%rd1579, %rd1534, %rd84;
	mul.hi.u64 	%rd1580, %rd84, %rd1534;
	cvt.u32.u64 	%r2536, %rd1579;
	{ .reg .b32 tmp; mov.b64 {tmp, %r2537}, %rd1579; }
	cvt.u32.u64 	%r2538, %rd1578;
	{ .reg .b32 tmp; mov.b64 {tmp, %r2539}, %rd1578; }
	// begin inline asm
	add.cc.u32  %r2531, %r2504, %r2536;
	addc.cc.u32 %r2532, %r2505, %r2537;
	addc.u32    %r2533, 0, 0;
	add.cc.u32  %r2531, %r2531, %r2538;
	addc.cc.u32 %r2532, %r2532, %r2539;
	addc.u32    %r2533, %r2533, 0;
	
	// end inline asm
	cvt.u64.u32 	%rd1581, %r2533;
	add.s64 	%rd1582, %rd1580, %rd1581;
	mul.lo.s64 	%rd1583, %rd1538, %rd84;
	mul.hi.u64 	%rd1584, %rd84, %rd1538;
	cvt.u32.u64 	%r2545, %rd1583;
	{ .reg .b32 tmp; mov.b64 {tmp, %r2546}, %rd1583; }
	cvt.u32.u64 	%r2547, %rd1582;
	{ .reg .b32 tmp; mov.b64 {tmp, %r2548}, %rd1582; }
	// begin inline asm
	add.cc.u32  %r2540, %r2513, %r2545;
	addc.cc.u32 %r2541, %r2514, %r2546;
	addc.u32    %r2542, 0, 0;
	add.cc.u32  %r2540, %r2540, %r2547;
	addc.cc.u32 %r2541, %r2541, %r2548;
	addc.u32    %r2542, %r2542, 0;
	
	// end inline asm
	cvt.u64.u32 	%rd1585, %r2542;
	add.s64 	%rd1586, %rd1584, %rd1585;
	mul.lo.s64 	%rd1587, %rd1542, %rd84;
	mul.hi.u64 	%rd1588, %rd84, %rd1542;
	cvt.u32.u64 	%r2552, %rd1574;
	{ .reg .b32 tmp; mov.b64 {tmp, %r2553}, %rd1574; }
	cvt.u32.u64 	%r2554, %rd1587;
	{ .reg .b32 tmp; mov.b64 {tmp, %r2555}, %rd1587; }
	cvt.u32.u64 	%r2556, %rd1586;
	{ .reg .b32 tmp; mov.b64 {tmp, %r2557}, %rd1586; }
	// begin inline asm
	add.cc.u32  %r2549, %r2552, %r2554;
	addc.cc.u32 %r2550, %r2553, %r2555;
	addc.u32    %r2551, 0, 0;
	add.cc.u32  %r2549, %r2549, %r2556;
	addc.cc.u32 %r2550, %r2550, %r2557;
	addc.u32    %r2551, %r2551, 0;
	
	// end inline asm
	cvt.u64.u32 	%rd1589, %r2551;
	add.s64 	%rd1590, %rd1588, %rd1589;
	mul.lo.s64 	%rd1591, %rd1530, %rd85;
	mul.hi.u64 	%rd1592, %rd85, %rd1530;
	cvt.u32.u64 	%r2563, %rd1591;
	{ .reg .b32 tmp; mov.b64 {tmp, %r2564}, %rd1591; }
	// begin inline asm
	add.cc.u32  %r2558, %r2531, %r2563;
	addc.cc.u32 %r2559, %r2532, %r2564;
	addc.u32    %r2560, 0, 0;
	add.cc.u32  %r2558, %r2558, %r2718;
	addc.cc.u32 %r2559, %r2559, %r2718;
	addc.u32    %r2560, %r2560, 0;
	
	// end inline asm
	cvt.u64.u32 	%rd1593, %r2560;
	add.s64 	%rd1594, %rd1592, %rd1593;
	mul.lo.s64 	%rd1595, %rd1534, %rd85;
	mul.hi.u64 	%rd1596, %rd85, %rd1534;
	cvt.u32.u64 	%r2572, %rd1595;
	{ .reg .b32 tmp; mov.b64 {tmp, %r2573}, %rd1595; }
	cvt.u32.u64 	%r2574, %rd1594;
	{ .reg .b32 tmp; mov.b64 {tmp, %r2575}, %rd1594; }
	// begin inline asm
	add.cc.u32  %r2567, %r2540, %r2572;
	addc.cc.u32 %r2568, %r2541, %r2573;
	addc.u32    %r2569, 0, 0;
	add.cc.u32  %r2567, %r2567, %r2574;
	addc.cc.u32 %r2568, %r2568, %r2575;
	addc.u32    %r2569, %r2569, 0;
	
	// end inline asm
	cvt.u64.u32 	%rd1597, %r2568;
	shl.b64 	%rd1598, %rd1597, 32;
	cvt.u64.u32 	%rd1599, %r2567;
	or.b64  	%rd1600, %rd1598, %rd1599;
	cvt.u64.u32 	%rd1601, %r2569;
	add.s64 	%rd1602, %rd1596, %rd1601;
	mul.lo.s64 	%rd1603, %rd1538, %rd85;
	mul.hi.u64 	%rd1604, %rd85, %rd1538;
	cvt.u32.u64 	%r2581, %rd1603;
	{ .reg .b32 tmp; mov.b64 {tmp, %r2582}, %rd1603; }
	cvt.u32.u64 	%r2583, %rd1602;
	{ .reg .b32 tmp; mov.b64 {tmp, %r2584}, %rd1602; }
	// begin inline asm
	add.cc.u32  %r2576, %r2549, %r2581;
	addc.cc.u32 %r2577, %r2550, %r2582;
	addc.u32    %r2578, 0, 0;
	add.cc.u32  %r2576, %r2576, %r2583;
	addc.cc.u32 %r2577, %r2577, %r2584;
	addc.u32    %r2578, %r2578, 0;
	
	// end inline asm
	cvt.u64.u32 	%rd1605, %r2577;
	shl.b64 	%rd1606, %rd1605, 32;
	cvt.u64.u32 	%rd1607, %r2576;
	or.b64  	%rd1608, %rd1606, %rd1607;
	cvt.u64.u32 	%rd1609, %r2578;
	add.s64 	%rd1610, %rd1604, %rd1609;
	mul.lo.s64 	%rd1611, %rd1542, %rd85;
	mul.hi.u64 	%rd1612, %rd85, %rd1542;
	cvt.u32.u64 	%r2588, %rd1590;
	{ .reg .b32 tmp; mov.b64 {tmp, %r2589}, %rd1590; }
	cvt.u32.u64 	%r2590, %rd1611;
	{ .reg .b32 tmp; mov.b64 {tmp, %r2591}, %rd1611; }
	cvt.u32.u64 	%r2592, %rd1610;
	{ .reg .b32 tmp; mov.b64 {tmp, %r2593}, %rd1610; }
	// begin inline asm
	add.cc.u32  %r2585, %r2588, %r2590;
	addc.cc.u32 %r2586, %r2589, %r2591;
	addc.u32    %r2587, 0, 0;
	add.cc.u32  %r2585, %r2585, %r2592;
	addc.cc.u32 %r2586, %r2586, %r2593;
	addc.u32    %r2587, %r2587, 0;
	
	// end inline asm
	cvt.u64.u32 	%rd1613, %r2586;
	shl.b64 	%rd1614, %rd1613, 32;
	cvt.u64.u32 	%rd1615, %r2585;
	or.b64  	%rd1616, %rd1614, %rd1615;
	cvt.u64.u32 	%rd1617, %r2587;
	add.s64 	%rd1618, %rd1612, %rd1617;
	mov.b64 	{%r2725, %r2726}, %rd1607;
	mov.b64 	{%r2727, %r2728}, %rd1598;
	mov.b64 	%rd1619, {%r2728, %r2725};
	mov.b64 	{%r2729, %r2730}, %rd1615;
	mov.b64 	{%r2731, %r2732}, %rd1606;
	mov.b64 	%rd1620, {%r2732, %r2729};
	mov.b64 	{%r2733, %r2734}, %rd1618;
	mov.b64 	{%r2735, %r2736}, %rd1614;
	mov.b64 	%rd1621, {%r2736, %r2733};
	mul.lo.s64 	%rd1622, %rd1600, 977;
	mov.b64 	%rd1623, 977;
	mul.hi.u64 	%rd1624, %rd1600, %rd1623;
	cvt.u32.u64 	%r2597, %rd1622;
	{ .reg .b32 tmp; mov.b64 {tmp, %r2598}, %rd1622; }
	// begin inline asm
	add.cc.u32  %r2594, %r2597, %r2718;
	addc.cc.u32 %r2595, %r2598, %r2718;
	addc.u32    %r2596, 0, 0;
	
	// end inline asm
	cvt.u64.u32 	%rd1625, %r2596;
	add.s64 	%rd1626, %rd1624, %rd1625;
	mul.lo.s64 	%rd1627, %rd1608, 977;
	mul.hi.u64 	%rd1628, %rd1608, %rd1623;
	cvt.u32.u64 	%r2604, %rd1627;
	{ .reg .b32 tmp; mov.b64 {tmp, %r2605}, %rd1627; }
	cvt.u32.u64 	%r2606, %rd1626;
	{ .reg .b32 tmp; mov.b64 {tmp, %r2607}, %rd1626; }
	// begin inline asm
	add.cc.u32  %r2601, %r2604, %r2606;
	addc.cc.u32 %r2602, %r2605, %r2607;
	addc.u32    %r2603, 0, 0;
	
	// end inline asm
	cvt.u64.u32 	%rd1629, %r2603;
	add.s64 	%rd1630, %rd1628, %rd1629;
	mul.lo.s64 	%rd1631, %rd1616, 977;
	mul.hi.u64 	%rd1632, %rd1616, %rd1623;
	cvt.u32.u64 	%r2611, %rd1631;
	{ .reg .b32 tmp; mov.b64 {tmp, %r2612}, %rd1631; }
	cvt.u32.u64 	%r2613, %rd1630;
	{ .reg .b32 tmp; mov.b64 {tmp, %r2614}, %rd1630; }
	// begin inline asm
	add.cc.u32  %r2608, %r2611, %r2613;
	addc.cc.u32 %r2609, %r2612, %r2614;
	addc.u32    %r2610, 0, 0;
	
	// end inline asm
	cvt.u64.u32 	%rd1633, %r2610;
	add.s64 	%rd1634, %rd1632, %rd1633;
	mul.lo.s64 	%rd1635, %rd1618, 977;
	mul.hi.u64 	%rd1636, %rd1618, %rd1623;
	cvt.u32.u64 	%r2618, %rd1635;
	{ .reg .b32 tmp; mov.b64 {tmp, %r2619}, %rd1635; }
	cvt.u32.u64 	%r2620, %rd1634;
	{ .reg .b32 tmp; mov.b64 {tmp, %r2621}, %rd1634; }
	// begin inline asm
	add.cc.u32  %r2615, %r2618, %r2620;
	addc.cc.u32 %r2616, %r2619, %r2621;
	addc.u32    %r2617, 0, 0;
	
	// end inline asm
	cvt.u64.u32 	%rd1637, %r2617;
	add.s64 	%rd1638, %rd1636, %rd1637;
	cvt.u32.u64 	%r2635, %rd1619;
	{ .reg .b32 tmp; mov.b64 {tmp, %r2636}, %rd1619; }
	cvt.u32.u64 	%r2637, %rd1620;
	{ .reg .b32 tmp; mov.b64 {tmp, %r2638}, %rd1620; }
	cvt.u32.u64 	%r2639, %rd1621;
	{ .reg .b32 tmp; mov.b64 {tmp, %r2640}, %rd1621; }
	{ .reg .b32 tmp; mov.b64 {tmp, %r2641}, %rd1618; }
	cvt.u32.u64 	%r2651, %rd1638;
	{ .reg .b32 tmp; mov.b64 {tmp, %r2652}, %rd1638; }
	// begin inline asm
	add.cc.u32   %r2622, %r2718, %r2594;
	addc.cc.u32  %r2623, %r2567, %r2595;
	addc.cc.u32  %r2624, %r2635, %r2601;
	addc.cc.u32  %r2625, %r2636, %r2602;
	addc.cc.u32  %r2626, %r2637, %r2608;
	addc.cc.u32  %r2627, %r2638, %r2609;
	addc.cc.u32  %r2628, %r2639, %r2615;
	addc.cc.u32  %r2629, %r2640, %r2616;
	addc.cc.u32  %r2630, %r2641, %r2651;
	addc.cc.u32  %r2631, %r2718, %r2652;
	addc.u32     %r2632, 0, 0;
	
	// end inline asm
	cvt.u64.u32 	%rd1639, %r2631;
	shl.b64 	%rd1640, %rd1639, 32;
	cvt.u64.u32 	%rd1641, %r2630;
	or.b64  	%rd1642, %rd1640, %rd1641;
	mul.lo.s64 	%rd1643, %rd1642, 977;
	mul.hi.u64 	%rd1644, %rd1642, %rd1623;
	cvt.u32.u64 	%r2662, %rd1643;
	{ .reg .b32 tmp; mov.b64 {tmp, %r2663}, %rd1643; }
	cvt.u32.u64 	%r2664, %rd1644;
	{ .reg .b32 tmp; mov.b64 {tmp, %r2665}, %rd1644; }
	// begin inline asm
	add.cc.u32   %r2653, %r2718, %r2662;
	addc.cc.u32  %r2654, %r2630, %r2663;
	addc.cc.u32  %r2655, %r2631, %r2664;
	addc.cc.u32  %r2656, %r2718, %r2665;
	addc.u32     %r2657, 0, 0;
	
	// end inline asm
	// begin inline asm
	add.cc.u32   %r2666, %r2622, %r2653;
	addc.cc.u32  %r2667, %r2623, %r2654;
	addc.cc.u32  %r2668, %r2624, %r2655;
	addc.cc.u32  %r2669, %r2625, %r2656;
	addc.cc.u32  %r2670, %r2626, %r2657;
	addc.cc.u32  %r2671, %r2627, 0;
	addc.cc.u32  %r2672, %r2628, 0;
	addc.cc.u32  %r2673, %r2629, 0;
	addc.u32     %r2674, 0, 0;
	
	// end inline asm
	// begin inline asm
	add.cc.u32   %r2688, %r2450, %r2666;
	addc.cc.u32  %r2689, %r2451, %r2667;
	addc.cc.u32  %r2690, %r2486, %r2668;
	addc.cc.u32  %r2691, %r2487, %r2669;
	addc.cc.u32  %r2692, %r2522, %r2670;
	addc.cc.u32  %r2693, %r2523, %r2671;
	addc.cc.u32  %r2694, %r2558, %r2672;
	addc.cc.u32  %r2695, %r2559, %r2673;
	addc.cc.u32  %r2696, %r2718, %r2674;
	addc.cc.u32  %r2697, %r2718, %r2718;
	addc.u32     %r2698, 0, 0;
	
	// end inline asm
	cvt.u64.u32 	%rd1645, %r2689;
	shl.b64 	%rd1646, %rd1645, 32;
	cvt.u64.u32 	%rd1647, %r2688;
	or.b64  	%rd160, %rd1646, %rd1647;
	cvt.u64.u32 	%rd1648, %r2691;
	shl.b64 	%rd1649, %rd1648, 32;
	cvt.u64.u32 	%rd1650, %r2690;
	or.b64  	%rd161, %rd1649, %rd1650;
	cvt.u64.u32 	%rd1651, %r2693;
	shl.b64 	%rd1652, %rd1651, 32;
	cvt.u64.u32 	%rd1653, %r2692;
	or.b64  	%rd162, %rd1652, %rd1653;
	cvt.u64.u32 	%rd1654, %r2695;
	shl.b64 	%rd1655, %rd1654, 32;
	cvt.u64.u32 	%rd1656, %r2694;
	or.b64  	%rd163, %rd1655, %rd1656;
	cvt.u64.u32 	%rd1657, %r2697;
	shl.b64 	%rd1658, %rd1657, 32;
	cvt.u64.u32 	%rd1659, %r2696;
	or.b64  	%rd4807, %rd1658, %rd1659;
$L__BB6_25:
	setp.ne.s64 	%p32, %rd4807, 0;
	@%p32 bra 	$L__BB6_152;
	and.b64  	%rd1660, %rd163, %rd162;
	and.b64  	%rd1661, %rd1660, %rd161;
	setp.eq.s64 	%p33, %rd1661, -1;
	setp.gt.u64 	%p34, %rd160, -4294968274;
	and.pred  	%p35, %p33, %p34;
	@%p35 bra 	$L__BB6_152;
	mul.lo.s64 	%rd1662, %rd111, %rd4830;
	mul.hi.u64 	%rd1663, %rd4830, %rd111;
	cvt.u32.u64 	%r2742, %rd1662;
	{ .reg .b32 tmp; mov.b64 {tmp, %r2743}, %rd1662; }
	mov.b32 	%r3005, 0;
	// begin inline asm
	add.cc.u32  %r2737, %r3005, %r2742;
	addc.cc.u32 %r2738, %r3005, %r2743;
	addc.u32    %r2739, 0, 0;
	add.cc.u32  %r2737, %r2737, %r3005;
	addc.cc.u32 %r2738, %r2738, %r3005;
	addc.u32    %r2739, %r2739, 0;
	
	// end inline asm
	cvt.u64.u32 	%rd1664, %r2739;
	add.s64 	%rd1665, %rd1663, %rd1664;
	mul.lo.s64 	%rd1666, %rd112, %rd4830;
	mul.hi.u64 	%rd1667, %rd4830, %rd112;
	cvt.u32.u64 	%r2751, %rd1666;
	{ .reg .b32 tmp; mov.b64 {tmp, %r2752}, %rd1666; }
	cvt.u32.u64 	%r2753, %rd1665;
	{ .reg .b32 tmp; mov.b64 {tmp, %r2754}, %rd1665; }
	// begin inline asm
	add.cc.u32  %r2746, %r3005, %r2751;
	addc.cc.u32 %r2747, %r3005, %r2752;
	addc.u32    %r2748, 0, 0;
	add.cc.u32  %r2746, %r2746, %r2753;
	addc.cc.u32 %r2747, %r2747, %r2754;
	addc.u32    %r2748, %r2748, 0;
	
	// end inline asm
	cvt.u64.u32 	%rd1668, %r2748;
	add.s64 	%rd1669, %rd1667, %rd1668;
	mul.lo.s64 	%rd1670, %rd113, %rd4830;
	mul.hi.u64 	%rd1671, %rd4830, %rd113;
	cvt.u32.u64 	%r2760, %rd1670;
	{ .reg .b32 tmp; mov.b64 {tmp, %r2761}, %rd1670; }
	cvt.u32.u64 	%r2762, %rd1669;
	{ .reg .b32 tmp; mov.b64 {tmp, %r2763}, %rd1669; }
	// begin inline asm
	add.cc.u32  %r2755, %r3005, %r2760;
	addc.cc.u32 %r2756, %r3005, %r2761;
	addc.u32    %r2757, 0, 0;
	add.cc.u32  %r2755, %r2755, %r2762;
	addc.cc.u32 %r2756, %r2756, %r2763;
	addc.u32    %r2757, %r2757, 0;
	
	// end inline asm
	cvt.u64.u32 	%rd1672, %r2757;
	add.s64 	%rd1673, %rd1671, %rd1672;
	mul.lo.s64 	%rd1674, %rd114, %rd4830;
	mul.hi.u64 	%rd1675, %rd4830, %rd114;
	cvt.u32.u64 	%r2769, %rd1674;
	{ .reg .b32 tmp; mov.b64 {tmp, %r2770}, %rd1674; }
	cvt.u32.u64 	%r2771, %rd1673;
	{ .reg .b32 tmp; mov.b64 {tmp, %r2772}, %rd1673; }
	// begin inline asm
	add.cc.u32  %r2764, %r3005, %r2769;
	addc.cc.u32 %r2765, %r3005, %r2770;
	addc.u32    %r2766, 0, 0;
	add.cc.u32  %r2764, %r2764, %r2771;
	addc.cc.u32 %r2765, %r2765, %r2772;
	addc.u32    %r2766, %r2766, 0;
	
	// end inline asm
	cvt.u64.u32 	%rd1676, %r2766;
	add.s64 	%rd1677, %rd1675, %rd1676;
	mul.lo.s64 	%rd1678, %rd111, %rd4829;
	mul.hi.u64 	%rd1679, %rd4829, %rd111;
	cvt.u32.u64 	%r2778, %rd1678;
	{ .reg .b32 tmp; mov.b64 {tmp, %r2779}, %rd1678; }
	// begin inline asm
	add.cc.u32  %r2773, %r2746, %r2778;
	addc.cc.u32 %r2774, %r2747, %r2779;
	addc.u32    %r2775, 0, 0;
	add.cc.u32  %r2773, %r2773, %r3005;
	addc.cc.u32 %r2774, %r2774, %r3005;
	addc.u32    %r2775, %r2775, 0;
	
	// end inline asm
	cvt.u64.u32 	%rd1680, %r2775;
	add.s64 	%rd1681, %rd1679, %rd1680;
	mul.lo.s64 	%rd1682, %rd112, %rd4829;
	mul.hi.u64 	%rd1683, %rd4829, %rd112;
	cvt.u32.u64 	%r2787, %rd1682;
	{ .reg .b32 tmp; mov.b64 {tmp, %r2788}, %rd1682; }
	cvt.u32.u64 	%r2789, %rd1681;
	{ .reg .b32 tmp; mov.b64 {tmp, %r2790}, %rd1681; }
	// begin inline asm
	add.cc.u32  %r2782, %r2755, %r2787;
	addc.cc.u32 %r2783, %r2756, %r2788;
	addc.u32    %r2784, 0, 0;
	add.cc.u32  %r2782, %r2782, %r2789;
	addc.cc.u32 %r2783, %r2783, %r2790;
	addc.u32    %r2784, %r2784, 0;
	
	// end inline asm
	cvt.u64.u32 	%rd1684, %r2784;
	add.s64 	%rd1685, %rd1683, %rd1684;
	mul.lo.s64 	%rd1686, %rd113, %rd4829;
	mul.hi.u64 	%rd1687, %rd4829, %rd113;
	cvt.u32.u64 	%r2796, %rd1686;
	{ .reg .b32 tmp; mov.b64 {tmp, %r2797}, %rd1686; }
	cvt.u32.u64 	%r2798, %rd1685;
	{ .reg .b32 tmp; mov.b64 {tmp, %r2799}, %rd1685; }
	// begin inline asm
	add.cc.u32  %r2791, %r2764, %r2796;
	addc.cc.u32 %r2792, %r2765, %r2797;
	addc.u32    %r2793, 0, 0;
	add.cc.u32  %r2791, %r2791, %r2798;
	addc.cc.u32 %r2792, %r2792, %r2799;
	addc.u32    %r2793, %r2793, 0;
	
	// end inline asm
	cvt.u64.u32 	%rd1688, %r2793;
	add.s64 	%rd1689, %rd1687, %rd1688;
	mul.lo.s64 	%rd1690, %rd114, %rd4829;
	mul.hi.u64 	%rd1691, %rd4829, %rd114;
	cvt.u32.u64 	%r2803, %rd1677;
	{ .reg .b32 tmp; mov.b64 {tmp, %r2804}, %rd1677; }
	cvt.u32.u64 	%r2805, %rd1690;
	{ .reg .b32 tmp; mov.b64 {tmp, %r2806}, %rd1690; }
	cvt.u32.u64 	%r2807, %rd1689;
	{ .reg .b32 tmp; mov.b64 {tmp, %r2808}, %rd1689; }
	// begin inline asm
	add.cc.u32  %r2800, %r2803, %r2805;
	addc.cc.u32 %r2801, %r2804, %r2806;
	addc.u32    %r2802, 0, 0;
	add.cc.u32  %r2800, %r2800, %r2807;
	addc.cc.u32 %r2801, %r2801, %r2808;
	addc.u32    %r2802, %r2802, 0;
	
	// end inline asm
	cvt.u64.u32 	%rd1692, %r2802;
	add.s64 	%rd1693, %rd1691, %rd1692;
	mul.lo.s64 	%rd1694, %rd111, %rd4828;
	mul.hi.u64 	%rd1695, %rd4828, %rd111;
	cvt.u32.u64 	%r2814, %rd1694;
	{ .reg .b32 tmp; mov.b64 {tmp, %r2815}, %rd1694; }
	// begin inline asm
	add.cc.u32  %r2809, %r2782, %r2814;
	addc.cc.u32 %r2810, %r2783, %r2815;
	addc.u32    %r2811, 0, 0;
	add.cc.u32  %r2809, %r2809, %r3005;
	addc.cc.u32 %r2810, %r2810, %r3005;
	addc.u32    %r2811, %r2811, 0;
	
	// end inline asm
	cvt.u64.u32 	%rd1696, %r2811;
	add.s64 	%rd1697, %rd1695, %rd1696;
	mul.lo.s64 	%rd1698, %rd112, %rd4828;
	mul.hi.u64 	%rd1699, %rd4828, %rd112;
	cvt.u32.u64 	%r2823, %rd1698;
	{ .reg .b32 tmp; mov.b64 {tmp, %r2824}, %rd1698; }
	cvt.u32.u64 	%r2825, %rd1697;
	{ .reg .b32 tmp; mov.b64 {tmp, %r2826}, %rd1697; }
	// begin inline asm
	add.cc.u32  %r2818, %r2791, %r2823;
	addc.cc.u32 %r2819, %r2792, %r2824;
	addc.u32    %r2820, 0, 0;
	add.cc.u32  %r2818, %r2818, %r2825;
	addc.cc.u32 %r2819, %r2819, %r2826;
	addc.u32    %r2820, %r2820, 0;
	
	// end inline asm
	cvt.u64.u32 	%rd1700, %r2820;
	add.s64 	%rd1701, %rd1699, %rd1700;
	mul.lo.s64 	%rd1702, %rd113, %rd4828;
	mul.hi.u64 	%rd1703, %rd4828, %rd113;
	cvt.u32.u64 	%r2832, %rd1702;
	{ .reg .b32 tmp; mov.b64 {tmp, %r2833}, %rd1702; }
	cvt.u32.u64 	%r2834, %rd1701;
	{ .reg .b32 tmp; mov.b64 {tmp, %r2835}, %rd1701; }
	// begin inline asm
	add.cc.u32  %r2827, %r2800, %r2832;
	addc.cc.u32 %r2828, %r2801, %r2833;
	addc.u32    %r2829, 0, 0;
	add.cc.u32  %r2827, %r2827, %r2834;
	addc.cc.u32 %r2828, %r2828, %r2835;
	addc.u32    %r2829, %r2829, 0;
	
	// end inline asm
	cvt.u64.u32 	%rd1704, %r2829;
	add.s64 	%rd1705, %rd1703, %rd1704;
	mul.lo.s64 	%rd1706, %rd114, %rd4828;
	mul.hi.u64 	%rd1707, %rd4828, %rd114;
	cvt.u32.u64 	%r2839, %rd1693;
	{ .reg .b32 tmp; mov.b64 {tmp, %r2840}, %rd1693; }
	cvt.u32.u64 	%r2841, %rd1706;
	{ .reg .b32 tmp; mov.b64 {tmp, %r2842}, %rd1706; }
	cvt.u32.u64 	%r2843, %rd1705;
	{ .reg .b32 tmp; mov.b64 {tmp, %r2844}, %rd1705; }
	// begin inline asm
	add.cc.u32  %r2836, %r2839, %r2841;
	addc.cc.u32 %r2837, %r2840, %r2842;
	addc.u32    %r2838, 0, 0;
	add.cc.u32  %r2836, %r2836, %r2843;
	addc.cc.u32 %r2837, %r2837, %r2844;
	addc.u32    %r2838, %r2838, 0;
	
	// end inline asm
	cvt.u64.u32 	%rd1708, %r2838;
	add.s64 	%rd1709, %rd1707, %rd1708;
	mul.lo.s64 	%rd1710, %rd111, %rd4827;
	mul.hi.u64 	%rd1711, %rd4827, %rd111;
	cvt.u32.u64 	%r2850, %rd1710;
	{ .reg .b32 tmp; mov.b64 {tmp, %r2851}, %rd1710; }
	// begin inline asm
	add.cc.u32  %r2845, %r2818, %r2850;
	addc.cc.u32 %r2846, %r2819, %r2851;
	addc.u32    %r2847, 0, 0;
	add.cc.u32  %r2845, %r2845, %r3005;
	addc.cc.u32 %r2846, %r2846, %r3005;
	addc.u32    %r2847, %r2847, 0;
	
	// end inline asm
	cvt.u64.u32 	%rd1712, %r2847;
	add.s64 	%rd1713, %rd1711, %rd1712;
	mul.lo.s64 	%rd1714, %rd112, %rd4827;
	mul.hi.u64 	%rd1715, %rd4827, %rd112;
	cvt.u32.u64 	%r2859, %rd1714;
	{ .reg .b32 tmp; mov.b64 {tmp, %r2860}, %rd1714; }
	cvt.u32.u64 	%r2861, %rd1713;
	{ .reg .b32 tmp; mov.b64 {tmp, %r2862}, %rd1713; }
	// begin inline asm
	add.cc.u32  %r2854, %r2827, %r2859;
	addc.cc.u32 %r2855, %r2828, %r2860;
	addc.u32    %r2856, 0, 0;
	add.cc.u32  %r2854, %r2854, %r2861;
	addc.cc.u32 %r2855, %r2855, %r2862;
	addc.u32    %r2856, %r2856, 0;
	
	// end inline asm
	cvt.u64.u32 	%rd1716, %r2855;
	shl.b64 	%rd1717, %rd1716, 32;
	cvt.u64.u32 	%rd1718, %r2854;
	or.b64  	%rd1719, %rd1717, %rd1718;
	cvt.u64.u32 	%rd1720, %r2856;
	add.s64 	%rd1721, %rd1715, %rd1720;
	mul.lo.s64 	%rd1722, %rd113, %rd4827;
	mul.hi.u64 	%rd1723, %rd4827, %rd113;
	cvt.u32.u64 	%r2868, %rd1722;
	{ .reg .b32 tmp; mov.b64 {tmp, %r2869}, %rd1722; }
	cvt.u32.u64 	%r2870, %rd1721;
	{ .reg .b32 tmp; mov.b64 {tmp, %r2871}, %rd1721; }
	// begin inline asm
	add.cc.u32  %r2863, %r2836, %r2868;
	addc.cc.u32 %r2864, %r2837, %r2869;
	addc.u32    %r2865, 0, 0;
	add.cc.u32  %r2863, %r2863, %r2870;
	addc.cc.u32 %r2864, %r2864, %r2871;
	addc.u32    %r2865, %r2865, 0;
	
	// end inline asm
	cvt.u64.u32 	%rd1724, %r2864;
	shl.b64 	%rd1725, %rd1724, 32;
	cvt.u64.u32 	%rd1726, %r2863;
	or.b64  	%rd1727, %rd1725, %rd1726;
	cvt.u64.u32 	%rd1728, %r2865;
	add.s64 	%rd1729, %rd1723, %rd1728;
	mul.lo.s64 	%rd1730, %rd114, %rd4827;
	mul.hi.u64 	%rd1731, %rd4827, %rd114;
	cvt.u32.u64 	%r2875, %rd1709;
	{ .reg .b32 tmp; mov.b64 {tmp, %r2876}, %rd1709; }
	cvt.u32.u64 	%r2877, %rd1730;
	{ .reg .b32 tmp; mov.b64 {tmp, %r2878}, %rd1730; }
	cvt.u32.u64 	%r2879, %rd1729;
	{ .reg .b32 tmp; mov.b64 {tmp, %r2880}, %rd1729; }
	// begin inline asm
	add.cc.u32  %r2872, %r2875, %r2877;
	addc.cc.u32 %r2873, %r2876, %r2878;
	addc.u32    %r2874, 0, 0;
	add.cc.u32  %r2872, %r2872, %r2879;
	addc.cc.u32 %r2873, %r2873, %r2880;
	addc.u32    %r2874, %r2874, 0;
	
	// end inline asm
	cvt.u64.u32 	%rd1732, %r2873;
	shl.b64 	%rd1733, %rd1732, 32;
	cvt.u64.u32 	%rd1734, %r2872;
	or.b64  	%rd1735, %rd1733, %rd1734;
	cvt.u64.u32 	%rd1736, %r2874;
	add.s64 	%rd1737, %rd1731, %rd1736;
	mov.b64 	{%r3006, %r3007}, %rd1726;
	mov.b64 	{%r3008, %r3009}, %rd1717;
	mov.b64 	%rd1738, {%r3009, %r3006};
	mov.b64 	{%r3010, %r3011}, %rd1734;
	mov.b64 	{%r3012, %r3013}, %rd1725;
	mov.b64 	%rd1739, {%r3013, %r3010};
	mov.b64 	{%r3014, %r3015}, %rd1737;
	mov.b64 	{%r3016, %r3017}, %rd1733;
	mov.b64 	%rd1740, {%r3017, %r3014};
	mul.lo.s64 	%rd1741, %rd1719, 977;
	mov.b64 	%rd1742, 977;
	mul.hi.u64 	%rd1743, %rd1719, %rd1742;
	cvt.u32.u64 	%r2884, %rd1741;
	{ .reg .b32 tmp; mov.b64 {tmp, %r2885}, %rd1741; }
	// begin inline asm
	add.cc.u32  %r2881, %r2884, %r3005;
	addc.cc.u32 %r2882, %r2885, %r3005;
	addc.u32    %r2883, 0, 0;
	
	// end inline asm
	cvt.u64.u32 	%rd1744, %r2883;
	add.s64 	%rd1745, %rd1743, %rd1744;
	mul.lo.s64 	%rd1746, %rd1727, 977;
	mul.hi.u64 	%rd1747, %rd1727, %rd1742;
	cvt.u32.u64 	%r2891, %rd1746;
	{ .reg .b32 tmp; mov.b64 {tmp, %r2892}, %rd1746; }
	cvt.u32.u64 	%r2893, %rd1745;
	{ .reg .b32 tmp; mov.b64 {tmp, %r2894}, %rd1745; }
	// begin inline asm
	add.cc.u32  %r2888, %r2891, %r2893;
	addc.cc.u32 %r2889, %r2892, %r2894;
	addc.u32    %r2890, 0, 0;
	
	// end inline asm
	cvt.u64.u32 	%rd1748, %r2890;
	add.s64 	%rd1749, %rd1747, %rd1748;
	mul.lo.s64 	%rd1750, %rd1735, 977;
	mul.hi.u64 	%rd1751, %rd1735, %rd1742;
	cvt.u32.u64 	%r2898, %rd1750;
	{ .reg .b32 tmp; mov.b64 {tmp, %r2899}, %rd1750; }
	cvt.u32.u64 	%r2900, %rd1749;
	{ .reg .b32 tmp; mov.b64 {tmp, %r2901}, %rd1749; }
	// begin inline asm
	add.cc.u32  %r2895, %r2898, %r2900;
	addc.cc.u32 %r2896, %r2899, %r2901;
	addc.u32    %r2897, 0, 0;
	
	// end inline asm
	cvt.u64.u32 	%rd1752, %r2897;
	add.s64 	%rd1753, %rd1751, %rd1752;
	mul.lo.s64 	%rd1754, %rd1737, 977;
	mul.hi.u64 	%rd1755, %rd1737, %rd1742;
	cvt.u32.u64 	%r2905, %rd1754;
	{ .reg .b32 tmp; mov.b64 {tmp, %r2906}, %rd1754; }
	cvt.u32.u64 	%r2907, %rd1753;
	{ .reg .b32 tmp; mov.b64 {tmp, %r2908}, %rd1753; }
	// begin inline asm
	add.cc.u32  %r2902, %r2905, %r2907;
	addc.cc.u32 %r2903, %r2906, %r2908;
	addc.u32    %r2904, 0, 0;
	
	// end inline asm
	cvt.u64.u32 	%rd1756, %r2904;
	add.s64 	%rd1757, %rd1755, %rd1756;
	cvt.u32.u64 	%r2922, %rd1738;
	{ .reg .b32 tmp; mov.b64 {tmp, %r2923}, %rd1738; }
	cvt.u32.u64 	%r2924, %rd1739;
	{ .reg .b32 tmp; mov.b64 {tmp, %r2925}, %rd1739; }
	cvt.u32.u64 	%r2926, %rd1740;
	{ .reg .b32 tmp; mov.b64 {tmp, %r2927}, %rd1740; }
	{ .reg .b32 tmp; mov.b64 {tmp, %r2928}, %rd1737; }
	cvt.u32.u64 	%r2938, %rd1757;
	{ .reg .b32 tmp; mov.b64 {tmp, %r2939}, %rd1757; }
	// begin inline asm
	add.cc.u32   %r2909, %r3005, %r2881;
	addc.cc.u32  %r2910, %r2854, %r2882;
	addc.cc.u32  %r2911, %r2922, %r2888;
	addc.cc.u32  %r2912, %r2923, %r2889;
	addc.cc.u32  %r2913, %r2924, %r2895;
	addc.cc.u32  %r2914, %r2925, %r2896;
	addc.cc.u32  %r2915, %r2926, %r2902;
	addc.cc.u32  %r2916, %r2927, %r2903;
	addc.cc.u32  %r2917, %r2928, %r2938;
	addc.cc.u32  %r2918, %r3005, %r2939;
	addc.u32     %r2919, 0, 0;
	
	// end inline asm
	cvt.u64.u32 	%rd1758, %r2918;
	shl.b64 	%rd1759, %rd1758, 32;
	cvt.u64.u32 	%rd1760, %r2917;
	or.b64  	%rd1761, %rd1759, %rd1760;
	mul.lo.s64 	%rd1762, %rd1761, 977;
	mul.hi.u64 	%rd1763, %rd1761, %rd1742;
	cvt.u32.u64 	%r2949, %rd1762;
	{ .reg .b32 tmp; mov.b64 {tmp, %r2950}, %rd1762; }
	cvt.u32.u64 	%r2951, %rd1763;
	{ .reg .b32 tmp; mov.b64 {tmp, %r2952}, %rd1763; }
	// begin inline asm
	add.cc.u32   %r2940, %r3005, %r2949;
	addc.cc.u32  %r2941, %r2917, %r2950;
	addc.cc.u32  %r2942, %r2918, %r2951;
	addc.cc.u32  %r2943, %r3005, %r2952;
	addc.u32     %r2944, 0, 0;
	
	// end inline asm
	// begin inline asm
	add.cc.u32   %r2953, %r2909, %r2940;
	addc.cc.u32  %r2954, %r2910, %r2941;
	addc.cc.u32  %r2955, %r2911, %r2942;
	addc.cc.u32  %r2956, %r2912, %r2943;
	addc.cc.u32  %r2957, %r2913, %r2944;
	addc.cc.u32  %r2958, %r2914, 0;
	addc.cc.u32  %r2959, %r2915, 0;
	addc.cc.u32  %r2960, %r2916, 0;
	addc.u32     %r2961, 0, 0;
	
	// end inline asm
	// begin inline asm
	add.cc.u32   %r2975, %r2737, %r2953;
	addc.cc.u32  %r2976, %r2738, %r2954;
	addc.cc.u32  %r2977, %r2773, %r2955;
	addc.cc.u32  %r2978, %r2774, %r2956;
	addc.cc.u32  %r2979, %r2809, %r2957;
	addc.cc.u32  %r2980, %r2810, %r2958;
	addc.cc.u32  %r2981, %r2845, %r2959;
	addc.cc.u32  %r2982, %r2846, %r2960;
	addc.cc.u32  %r2983, %r3005, %r2961;
	addc.cc.u32  %r2984, %r3005, %r3005;
	addc.u32     %r2985, 0, 0;
	
	// end inline asm
	cvt.u64.u32 	%rd1764, %r2976;
	shl.b64 	%rd1765, %rd1764, 32;
	cvt.u64.u32 	%rd1766, %r2975;
	or.b64  	%rd4808, %rd1765, %rd1766;
	cvt.u64.u32 	%rd1767, %r2978;
	shl.b64 	%rd1768, %rd1767, 32;
	cvt.u64.u32 	%rd1769, %r2977;
	or.b64  	%rd4809, %rd1768, %rd1769;
	cvt.u64.u32 	%rd1770, %r2980;
	shl.b64 	%rd1771, %rd1770, 32;
	cvt.u64.u32 	%rd1772, %r2979;
	or.b64  	%rd4810, %rd1771, %rd1772;
	cvt.u64.u32 	%rd1773, %r2982;
	shl.b64 	%rd1774, %rd1773, 32;
	cvt.u64.u32 	%rd1775, %r2981;
	or.b64  	%rd4811, %rd1774, %rd1775;
	cvt.u64.u32 	%rd1776, %r2984;
	shl.b64 	%rd1777, %rd1776, 32;
	cvt.u64.u32 	%rd1778, %r2983;
	or.b64  	%rd4812, %rd1777, %rd1778;
$L__BB6_28:
	setp.ne.s64 	%p36, %rd4812, 0;
	@%p36 bra 	$L__BB6_153;
	and.b64  	%rd1779, %rd4811, %rd4810;
	and.b64  	%rd1780, %rd1779, %rd4809;
	setp.eq.s64 	%p37, %rd1780, -1;
	setp.gt.u64 	%p38, %rd4808, -4294968274;
	and.pred  	%p39, %p37, %p38;
	@%p39 bra 	$L__BB6_153;
	cvt.u32.u64 	%r3027, %rd160;
	{ .reg .b32 tmp; mov.b64 {tmp, %r3028}, %rd160; }
	cvt.u32.u64 	%r3029, %rd161;
	{ .reg .b32 tmp; mov.b64 {tmp, %r3030}, %rd161; }
	cvt.u32.u64 	%r3031, %rd162;
	{ .reg .b32 tmp; mov.b64 {tmp, %r3032}, %rd162; }
	cvt.u32.u64 	%r3033, %rd163;
	{ .reg .b32 tmp; mov.b64 {tmp, %r3034}, %rd163; }
	cvt.u32.u64 	%r3035, %rd4808;
	{ .reg .b32 tmp; mov.b64 {tmp, %r3036}, %rd4808; }
	cvt.u32.u64 	%r3037, %rd4809;
	{ .reg .b32 tmp; mov.b64 {tmp, %r3038}, %rd4809; }
	cvt.u32.u64 	%r3039, %rd4810;
	{ .reg .b32 tmp; mov.b64 {tmp, %r3040}, %rd4810; }
	cvt.u32.u64 	%r3041, %rd4811;
	{ .reg .b32 tmp; mov.b64 {tmp, %r3042}, %rd4811; }
	// begin inline asm
	sub.cc.u32   %r3018, %r3027, %r3035;
	subc.cc.u32  %r3019, %r3028, %r3036;
	subc.cc.u32  %r3020, %r3029, %r3037;
	subc.cc.u32  %r3021, %r3030, %r3038;
	subc.cc.u32  %r3022, %r3031, %r3039;
	subc.cc.u32  %r3023, %r3032, %r3040;
	subc.cc.u32  %r3024, %r3033, %r3041;
	subc.cc.u32  %r3025, %r3034, %r3042;
	subc.u32     %r3026, 0, 0;
	
	// end inline asm
	and.b32  	%r3337, %r3026, 1;
	cvt.u64.u32 	%rd1781, %r3337;
	neg.s64 	%rd1782, %rd1781;
	and.b64  	%rd1783, %rd1782, -4294968273;
	cvt.u32.u64 	%r3060, %rd1783;
	{ .reg .b32 tmp; mov.b64 {tmp, %r3061}, %rd1783; }
	cvt.u32.u64 	%r3067, %rd1782;
	// begin inline asm
	add.cc.u32   %r3043, %r3018, %r3060;
	addc.cc.u32  %r3044, %r3019, %r3061;
	addc.cc.u32  %r3045, %r3020, %r3067;
	addc.cc.u32  %r3046, %r3021, %r3067;
	addc.cc.u32  %r3047, %r3022, %r3067;
	addc.cc.u32  %r3048, %r3023, %r3067;
	addc.cc.u32  %r3049, %r3024, %r3067;
	addc.cc.u32  %r3050, %r3025, %r3067;
	addc.u32     %r3051, 0, 0;
	
	// end inline asm
	mul.lo.s64 	%rd1784, %rd78, %rd4813;
	mul.hi.u64 	%rd1785, %rd4813, %rd78;
	cvt.u32.u64 	%r3073, %rd1784;
	{ .reg .b32 tmp; mov.b64 {tmp, %r3074}, %rd1784; }
	mov.b32 	%r3336, 0;
	// begin inline asm
	add.cc.u32  %r3068, %r3336, %r3073;
	addc.cc.u32 %r3069, %r3336, %r3074;
	addc.u32    %r3070, 0, 0;
	add.cc.u32  %r3068, %r3068, %r3336;
	addc.cc.u32 %r3069, %r3069, %r3336;
	addc.u32    %r3070, %r3070, 0;
	
	// end inline asm
	cvt.u64.u32 	%rd1786, %r3070;
	add.s64 	%rd1787, %rd1785, %rd1786;
	mul.lo.s64 	%rd1788, %rd79, %rd4813;
	mul.hi.u64 	%rd1789, %rd4813, %rd79;
	cvt.u32.u64 	%r3082, %rd1788;
	{ .reg .b32 tmp; mov.b64 {tmp, %r3083}, %rd1788; }
	cvt.u32.u64 	%r3084, %rd1787;
	{ .reg .b32 tmp; mov.b64 {tmp, %r3085}, %rd1787; }
	// begin inline asm
	add.cc.u32  %r3077, %r3336, %r3082;
	addc.cc.u32 %r3078, %r3336, %r3083;
	addc.u32    %r3079, 0, 0;
	add.cc.u32  %r3077, %r3077, %r3084;
	addc.cc.u32 %r3078, %r3078, %r3085;
	addc.u32    %r3079, %r3079, 0;
	
	// end inline asm
	cvt.u64.u32 	%rd1790, %r3079;
	add.s64 	%rd1791, %rd1789, %rd1790;
	mul.lo.s64 	%rd1792, %rd80, %rd4813;
	mul.hi.u64 	%rd1793, %rd4813, %rd80;
	cvt.u32.u64 	%r3091, %rd1792;
	{ .reg .b32 tmp; mov.b64 {tmp, %r3092}, %rd1792; }
	cvt.u32.u64 	%r3093, %rd1791;
	{ .reg .b32 tmp; mov.b64 {tmp, %r3094}, %rd1791; }
	// begin inline asm
	add.cc.u32  %r3086, %r3336, %r3091;
	addc.cc.u32 %r3087, %r3336, %r3092;
	addc.u32    %r3088, 0, 0;
	add.cc.u32  %r3086, %r3086, %r3093;
	addc.cc.u32 %r3087, %r3087, %r3094;
	addc.u32    %r3088, %r3088, 0;
	
	// end inline asm
	cvt.u64.u32 	%rd1794, %r3088;
	add.s64 	%rd1795, %rd1793, %rd1794;
	mul.lo.s64 	%rd1796, %rd81, %rd4813;
	mul.hi.u64 	%rd1797, %rd4813, %rd81;
	cvt.u32.u64 	%r3100, %rd1796;
	{ .reg .b32 tmp; mov.b64 {tmp, %r3101}, %rd1796; }
	cvt.u32.u64 	%r3102, %rd1795;
	{ .reg .b32 tmp; mov.b64 {tmp, %r3103}, %rd1795; }
	// begin inline asm
	add.cc.u32  %r3095, %r3336, %r3100;
	addc.cc.u32 %r3096, %r3336, %r3101;
	addc.u32    %r3097, 0, 0;
	add.cc.u32  %r3095, %r3095, %r3102;
	addc.cc.u32 %r3096, %r3096, %r3103;
	addc.u32    %r3097, %r3097, 0;
	
	// end inline asm
	cvt.u64.u32 	%rd1798, %r3097;
	add.s64 	%rd1799, %rd1797, %rd1798;
	mul.lo.s64 	%rd1800, %rd78, %rd4814;
	mul.hi.u64 	%rd1801, %rd4814, %rd78;
	cvt.u32.u64 	%r3109, %rd1800;
	{ .reg .b32 tmp; mov.b64 {tmp, %r3110}, %rd1800; }
	// begin inline asm
	add.cc.u32  %r3104, %r3077, %r3109;
	addc.cc.u32 %r3105, %r3078, %r3110;
	addc.u32    %r3106, 0, 0;
	add.cc.u32  %r3104, %r3104, %r3336;
	addc.cc.u32 %r3105, %r3105, %r3336;
	addc.u32    %r3106, %r3106, 0;
	
	// end inline asm
	cvt.u64.u32 	%rd1802, %r3106;
	add.s64 	%rd1803, %rd1801, %rd1802;
	mul.lo.s64 	%rd1804, %rd79, %rd4814;
	mul.hi.u64 	%rd1805, %rd4814, %rd79;
	cvt.u32.u64 	%r3118, %rd1804;
	{ .reg .b32 tmp; mov.b64 {tmp, %r3119}, %rd1804; }
	cvt.u32.u64 	%r3120, %rd1803;
	{ .reg .b32 tmp; mov.b64 {tmp, %r3121}, %rd1803; }
	// begin inline asm
	add.cc.u32  %r3113, %r3086, %r3118;
	addc.cc.u32 %r3114, %r3087, %r3119;
	addc.u32    %r3115, 0, 0;
	add.cc.u32  %r3113, %r3113, %r3120;
	addc.cc.u32 %r3114, %r3114, %r3121;
	addc.u32    %r3115, %r3115, 0;
	
	// end inline asm
	cvt.u64.u32 	%rd1806, %r3115;
	add.s64 	%rd1807, %rd1805, %rd1806;
	mul.lo.s64 	%rd1808, %rd80, %rd4814;
	mul.hi.u64 	%rd1809, %rd4814, %rd80;
	cvt.u32.u64 	%r3127, %rd1808;
	{ .reg .b32 tmp; mov.b64 {tmp, %r3128}, %rd1808; }
	cvt.u32.u64 	%r3129, %rd1807;
	{ .reg .b32 tmp; mov.b64 {tmp, %r3130}, %rd1807; }
	// begin inline asm
	add.cc.u32  %r3122, %r3095, %r3127;
	addc.cc.u32 %r3123, %r3096, %r3128;
	addc.u32    %r3124, 0, 0;
	add.cc.u32  %r3122, %r3122, %r3129;
	addc.cc.u32 %r3123, %r3123, %r3130;
	addc.u32    %r3124, %r3124, 0;
	
	// end inline asm
	cvt.u64.u32 	%rd1810, %r3124;
	add.s64 	%rd1811, %rd1809, %rd1810;
	mul.lo.s64 	%rd1812, %rd81, %rd4814;
	mul.hi.u64 	%rd1813, %rd4814, %rd81;
	cvt.u32.u64 	%r3134, %rd1799;
	{ .reg .b32 tmp; mov.b64 {tmp, %r3135}, %rd1799; }
	cvt.u32.u64 	%r3136, %rd1812;
	{ .reg .b32 tmp; mov.b64 {tmp, %r3137}, %rd1812; }
	cvt.u32.u64 	%r3138, %rd1811;
	{ .reg .b32 tmp; mov.b64 {tmp, %r3139}, %rd1811; }
	// begin inline asm
	add.cc.u32  %r3131, %r3134, %r3136;
	addc.cc.u32 %r3132, %r3135, %r3137;
	addc.u32    %r3133, 0, 0;
	add.cc.u32  %r3131, %r3131, %r3138;
	addc.cc.u32 %r3132, %r3132, %r3139;
	addc.u32    %r3133, %r3133, 0;
	
	// end inline asm
	cvt.u64.u32 	%rd1814, %r3133;
	add.s64 	%rd1815, %rd1813, %rd1814;
	mul.lo.s64 	%rd1816, %rd78, %rd4815;
	mul.hi.u64 	%rd1817, %rd4815, %rd78;
	cvt.u32.u64 	%r3145, %rd1816;
	{ .reg .b32 tmp; mov.b64 {tmp, %r3146}, %rd1816; }
	// begin inline asm
	add.cc.u32  %r3140, %r3113, %r3145;
	addc.cc.u32 %r3141, %r3114, %r3146;
	addc.u32    %r3142, 0, 0;
	add.cc.u32  %r3140, %r3140, %r3336;
	addc.cc.u32 %r3141, %r3141, %r3336;
	addc.u32    %r3142, %r3142, 0;
	
	// end inline asm
	cvt.u64.u32 	%rd1818, %r3142;
	add.s64 	%rd1819, %rd1817, %rd1818;
	mul.lo.s64 	%rd1820, %rd79, %rd4815;
	mul.hi.u64 	%rd1821, %rd4815, %rd79;
	cvt.u32.u64 	%r3154, %rd1820;
	{ .reg .b32 tmp; mov.b64 {tmp, %r3155}, %rd1820; }
	cvt.u32.u64 	%r3156, %rd1819;
	{ .reg .b32 tmp; mov.b64 {tmp, %r3157}, %rd1819; }
	// begin inline asm
	add.cc.u32  %r3149, %r3122, %r3154;
	addc.cc.u32 %r3150, %r3123, %r3155;
	addc.u32    %r3151, 0, 0;
	add.cc.u32  %r3149, %r3149, %r3156;
	addc.cc.u32 %r3150, %r3150, %r3157;
	addc.u32    %r3151, %r3151, 0;
	
	// end inline asm
	cvt.u64.u32 	%rd1822, %r3151;
	add.s64 	%rd1823, %rd1821, %rd1822;
	mul.lo.s64 	%rd1824, %rd80, %rd4815;
	mul.hi.u64 	%rd1825, %rd4815, %rd80;
	cvt.u32.u64 	%r3163, %rd1824;
	{ .reg .b32 tmp; mov.b64 {tmp, %r3164}, %rd1824; }
	cvt.u32.u64 	%r3165, %rd1823;
	{ .reg .b32 tmp; mov.b64 {tmp, %r3166}, %rd1823; }
	// begin inline asm
	add.cc.u32  %r3158, %r3131, %r3163;
	addc.cc.u32 %r3159, %r3132, %r3164;
	addc.u32    %r3160, 0, 0;
	add.cc.u32  %r3158, %r3158, %r3165;
	addc.cc.u32 %r3159, %r3159, %r3166;
	addc.u32    %r3160, %r3160, 0;
	
	// end inline asm
	cvt.u64.u32 	%rd1826, %r3160;
	add.s64 	%rd1827, %rd1825, %rd1826;
	mul.lo.s64 	%rd1828, %rd81, %rd4815;
	mul.hi.u64 	%rd1829, %rd4815, %rd81;
	cvt.u32.u64 	%r3170, %rd1815;
	{ .reg .b32 tmp; mov.b64 {tmp, %r3171}, %rd1815; }
	cvt.u32.u64 	%r3172, %rd1828;
	{ .reg .b32 tmp; mov.b64 {tmp, %r3173}, %rd1828; }
	cvt.u32.u64 	%r3174, %rd1827;
	{ .reg .b32 tmp; mov.b64 {tmp, %r3175}, %rd1827; }
	// begin inline asm
	add.cc.u32  %r3167, %r3170, %r3172;
	addc.cc.u32 %r3168, %r3171, %r3173;
	addc.u32    %r3169, 0, 0;
	add.cc.u32  %r3167, %r3167, %r3174;
	addc.cc.u32 %r3168, %r3168, %r3175;
	addc.u32    %r3169, %r3169, 0;
	
	// end inline asm
	cvt.u64.u32 	%rd1830, %r3169;
	add.s64 	%rd1831, %rd1829, %rd1830;
	mul.lo.s64 	%rd1832, %rd78, %rd4816;
	mul.hi.u64 	%rd1833, %rd4816, %rd78;
	cvt.u32.u64 	%r3181, %rd1832;
	{ .reg .b32 tmp; mov.b64 {tmp, %r3182}, %rd1832; }
	// begin inline asm
	add.cc.u32  %r3176, %r3149, %r3181;
	addc.cc.u32 %r3177, %r3150, %r3182;
	addc.u32    %r3178, 0, 0;
	add.cc.u32  %r3176, %r3176, %r3336;
	addc.cc.u32 %r3177, %r3177, %r3336;
	addc.u32    %r3178, %r3178, 0;
	
	// end inline asm
	cvt.u64.u32 	%rd1834, %r3178;
	add.s64 	%rd1835, %rd1833, %rd1834;
	mul.lo.s64 	%rd1836, %rd79, %rd4816;
	mul.hi.u64 	%rd1837, %rd4816, %rd79;
	cvt.u32.u64 	%r3190, %rd1836;
	{ .reg .b32 tmp; mov.b64 {tmp, %r3191}, %rd1836; }
	cvt.u32.u64 	%r3192, %rd1835;
	{ .reg .b32 tmp; mov.b64 {tmp, %r3193}, %rd1835; }
	// begin inline asm
	add.cc.u32  %r3185, %r3158, %r3190;
	addc.cc.u32 %r3186, %r3159, %r3191;
	addc.u32    %r3187, 0, 0;
	add.cc.u32  %r3185, %r3185, %r3192;
	addc.cc.u32 %r3186, %r3186, %r3193;
	addc.u32    %r3187, %r3187, 0;
	
	// end inline asm
	cvt.u64.u32 	%rd1838, %r3186;
	shl.b64 	%rd1839, %rd1838, 32;
	cvt.u64.u32 	%rd1840, %r3185;
	or.b64  	%rd1841, %rd1839, %rd1840;
	cvt.u64.u32 	%rd1842, %r3187;
	add.s64 	%rd1843, %rd1837, %rd1842;
	mul.lo.s64 	%rd1844, %rd80, %rd4816;
	mul.hi.u64 	%rd1845, %rd4816, %rd80;
	cvt.u32.u64 	%r3199, %rd1844;
	{ .reg .b32 tmp; mov.b64 {tmp, %r3200}, %rd1844; }
	cvt.u32.u64 	%r3201, %rd1843;
	{ .reg .b32 tmp; mov.b64 {tmp, %r3202}, %rd1843; }
	// begin inline asm
	add.cc.u32  %r3194, %r3167, %r3199;
	addc.cc.u32 %r3195, %r3168, %r3200;
	addc.u32    %r3196, 0, 0;
	add.cc.u32  %r3194, %r3194, %r3201;
	addc.cc.u32 %r3195, %r3195, %r3202;
	addc.u32    %r3196, %r3196, 0;
	
	// end inline asm
	cvt.u64.u32 	%rd1846, %r3195;
	shl.b64 	%rd1847, %rd1846, 32;
	cvt.u64.u32 	%rd1848, %r3194;
	or.b64  	%rd1849, %rd1847, %rd1848;
	cvt.u64.u32 	%rd1850, %r3196;
	add.s64 	%rd1851, %rd1845, %rd1850;
	mul.lo.s64 	%rd1852, %rd81, %rd4816;
	mul.hi.u64 	%rd1853, %rd4816, %rd81;
	cvt.u32.u64 	%r3206, %rd1831;
	{ .reg .b32 tmp; mov.b64 {tmp, %r3207}, %rd1831; }
	cvt.u32.u64 	%r3208, %rd1852;
	{ .reg .b32 tmp; mov.b64 {tmp, %r3209}, %rd1852; }
	cvt.u32.u64 	%r3210, %rd1851;
	{ .reg .b32 tmp; mov.b64 {tmp, %r3211}, %rd1851; }
	// begin inline asm
	add.cc.u32  %r3203, %r3206, %r3208;
	addc.cc.u32 %r3204, %r3207, %r3209;
	addc.u32    %r3205, 0, 0;
	add.cc.u32  %r3203, %r3203, %r3210;
	addc.cc.u32 %r3204, %r3204, %r3211;
	addc.u32    %r3205, %r3205, 0;
	
	// end inline asm
	cvt.u64.u32 	%rd1854, %r3204;
	shl.b64 	%rd1855, %rd1854, 32;
	cvt.u64.u32 	%rd1856, %r3203;
	or.b64  	%rd1857, %rd1855, %rd1856;
	cvt.u64.u32 	%rd1858, %r3205;
	add.s64 	%rd1859, %rd1853, %rd1858;
	mov.b64 	{%r3338, %r3339}, %rd1848;
	mov.b64 	{%r3340, %r3341}, %rd1839;
	mov.b64 	%rd1860, {%r3341, %r3338};
	mov.b64 	{%r3342, %r3343}, %rd1856;
	mov.b64 	{%r3344, %r3345}, %rd1847;
	mov.b64 	%rd1861, {%r3345, %r3342};
	mov.b64 	{%r3346, %r3347}, %rd1859;
	mov.b64 	{%r3348, %r3349}, %rd1855;
	mov.b64 	%rd1862, {%r3349, %r3346};
	mul.lo.s64 	%rd1863, %rd1841, 977;
	mov.b64 	%rd1864, 977;
	mul.hi.u64 	%rd1865, %rd1841, %rd1864;
	cvt.u32.u64 	%r3215, %rd1863;
	{ .reg .b32 tmp; mov.b64 {tmp, %r3216}, %rd1863; }
	// begin inline asm
	add.cc.u32  %r3212, %r3215, %r3336;
	addc.cc.u32 %r3213, %r3216, %r3336;
	addc.u32    %r3214, 0, 0;
	
	// end inline asm
	cvt.u64.u32 	%rd1866, %r3214;
	add.s64 	%rd1867, %rd1865, %rd1866;
	mul.lo.s64 	%rd1868, %rd1849, 977;
	mul.hi.u64 	%rd1869, %rd1849, %rd1864;
	cvt.u32.u64 	%r3222, %rd1868;
	{ .reg .b32 tmp; mov.b64 {tmp, %r3223}, %rd1868; }
	cvt.u32.u64 	%r3224, %rd1867;
	{ .reg .b32 tmp; mov.b64 {tmp, %r3225}, %rd1867; }
	// begin inline asm
	add.cc.u32  %r3219, %r3222, %r3224;
	addc.cc.u32 %r3220, %r3223, %r3225;
	addc.u32    %r3221, 0, 0;
	
	// end inline asm
	cvt.u64.u32 	%rd1870, %r3221;
	add.s64 	%rd1871, %rd1869, %rd1870;
	mul.lo.s64 	%rd1872, %rd1857, 977;
	mul.hi.u64 	%rd1873, %rd1857, %rd1864;
	cvt.u32.u64 	%r3229, %rd1872;
	{ .reg .b32 tmp; mov.b64 {tmp, %r3230}, %rd1872; }
	cvt.u32.u64 	%r3231, %rd1871;
	{ .reg .b32 tmp; mov.b64 {tmp, %r3232}, %rd1871; }
	// begin inline asm
	add.cc.u32  %r3226, %r3229, %r3231;
	addc.cc.u32 %r3227, %r3230, %r3232;
	addc.u32    %r3228, 0, 0;
	
	// end inline asm
	cvt.u64.u32 	%rd1874, %r3228;
	add.s64 	%rd1875, %rd1873, %rd1874;
	mul.lo.s64 	%rd1876, %rd1859, 977;
	mul.hi.u64 	%rd1877, %rd1859, %rd1864;
	cvt.u32.u64 	%r3236, %rd1876;
	{ .reg .b32 tmp; mov.b64 {tmp, %r3237}, %rd1876; }
	cvt.u32.u64 	%r3238, %rd1875;
	{ .reg .b32 tmp; mov.b64 {tmp, %r3239}, %rd1875; }
	// begin inline asm
	add.cc.u32  %r3233, %r3236, %r3238;
	addc.cc.u32 %r3234, %r3237, %r3239;
	addc.u32    %r3235, 0, 0;
	
	// end inline asm
	cvt.u64.u32 	%rd1878, %r3235;
	add.s64 	%rd1879, %rd1877, %rd1878;
	cvt.u32.u64 	%r3253, %rd1860;
	{ .reg .b32 tmp; mov.b64 {tmp, %r3254}, %rd1860; }
	cvt.u32.u64 	%r3255, %rd1861;
	{ .reg .b32 tmp; mov.b64 {tmp, %r3256}, %rd1861; }
	cvt.u32.u64 	%r3257, %rd1862;
	{ .reg .b32 tmp; mov.b64 {tmp, %r3258}, %rd1862; }
	{ .reg .b32 tmp; mov.b64 {tmp, %r3259}, %rd1859; }
	cvt.u32.u64 	%r3269, %rd1879;
	{ .reg .b32 tmp; mov.b64 {tmp, %r3270}, %rd1879; }
	// begin inline asm
	add.cc.u32   %r3240, %r3336, %r3212;
	addc.cc.u32  %r3241, %r3185, %r3213;
	addc.cc.u32  %r3242, %r3253, %r3219;
	addc.cc.u32  %r3243, %r3254, %r3220;
	addc.cc.u32  %r3244, %r3255, %r3226;
	addc.cc.u32  %r3245, %r3256, %r3227;
	addc.cc.u32  %r3246, %r3257, %r3233;
	addc.cc.u32  %r3247, %r3258, %r3234;
	addc.cc.u32  %r3248, %r3259, %r3269;
	addc.cc.u32  %r3249, %r3336, %r3270;
	addc.u32     %r3250, 0, 0;
	
	// end inline asm
	cvt.u64.u32 	%rd1880, %r3249;
	shl.b64 	%rd1881, %rd1880, 32;
	cvt.u64.u32 	%rd1882, %r3248;
	or.b64  	%rd1883, %rd1881, %rd1882;
	mul.lo.s64 	%rd1884, %rd1883, 977;
	mul.hi.u64 	%rd1885, %rd1883, %rd1864;
	cvt.u32.u64 	%r3280, %rd1884;
	{ .reg .b32 tmp; mov.b64 {tmp, %r3281}, %rd1884; }
	cvt.u32.u64 	%r3282, %rd1885;
	{ .reg .b32 tmp; mov.b64 {tmp, %r3283}, %rd1885; }
	// begin inline asm
	add.cc.u32   %r3271, %r3336, %r3280;
	addc.cc.u32  %r3272, %r3248, %r3281;
	addc.cc.u32  %r3273, %r3249, %r3282;
	addc.cc.u32  %r3274, %r3336, %r3283;
	addc.u32     %r3275, 0, 0;
	
	// end inline asm
	// begin inline asm
	add.cc.u32   %r3284, %r3240, %r3271;
	addc.cc.u32  %r3285, %r3241, %r3272;
	addc.cc.u32  %r3286, %r3242, %r3273;
	addc.cc.u32  %r3287, %r3243, %r3274;
	addc.cc.u32  %r3288, %r3244, %r3275;
	addc.cc.u32  %r3289, %r3245, 0;
	addc.cc.u32  %r3290, %r3246, 0;
	addc.cc.u32  %r3291, %r3247, 0;
	addc.u32     %r3292, 0, 0;
	
	// end inline asm
	// begin inline asm
	add.cc.u32   %r3306, %r3068, %r3284;
	addc.cc.u32  %r3307, %r3069, %r3285;
	addc.cc.u32  %r3308, %r3104, %r3286;
	addc.cc.u32  %r3309, %r3105, %r3287;
	addc.cc.u32  %r3310, %r3140, %r3288;
	addc.cc.u32  %r3311, %r3141, %r3289;
	addc.cc.u32  %r3312, %r3176, %r3290;
	addc.cc.u32  %r3313, %r3177, %r3291;
	addc.cc.u32  %r3314, %r3336, %r3292;
	addc.cc.u32  %r3315, %r3336, %r3336;
	addc.u32     %r3316, 0, 0;
	
	// end inline asm
	cvt.u64.u32 	%rd1886, %r3307;
	shl.b64 	%rd1887, %rd1886, 32;
	cvt.u64.u32 	%rd1888, %r3306;
	or.b64  	%rd4813, %rd1887, %rd1888;
	cvt.u64.u32 	%rd1889, %r3309;
	shl.b64 	%rd1890, %rd1889, 32;
	cvt.u64.u32 	%rd1891, %r3308;
	or.b64  	%rd4814, %rd1890, %rd1891;
	cvt.u64.u32 	%rd1892, %r3311;
	shl.b64 	%rd1893, %rd1892, 32;
	cvt.u64.u32 	%rd1894, %r3310;
	or.b64  	%rd4815, %rd1893, %rd1894;
	cvt.u64.u32 	%rd1895, %r3313;
	shl.b64 	%rd1896, %rd1895, 32;
	cvt.u64.u32 	%rd1897, %r3312;
	or.b64  	%rd4816, %rd1896, %rd1897;
	cvt.u64.u32 	%rd1898, %r3315;
	shl.b64 	%rd1899, %rd1898, 32;
	cvt.u64.u32 	%rd1900, %r3314;
	or.b64  	%rd4817, %rd1899, %rd1900;
$L__BB6_31:
	setp.ne.s64 	%p40, %rd4817, 0;
	@%p40 bra 	$L__BB6_154;
	and.b64  	%rd1901, %rd4816, %rd4815;
	and.b64  	%rd1902, %rd1901, %rd4814;
	setp.eq.s64 	%p41, %rd1902, -1;
	setp.gt.u64 	%p42, %rd4813, -4294968274;
	and.pred  	%p43, %p41, %p42;
	@%p43 bra 	$L__BB6_154;
	mul.lo.s64 	%rd1903, %rd96, %rd4838;
	mul.hi.u64 	%rd1904, %rd4838, %rd96;
	cvt.u32.u64 	%r3355, %rd1903;
	{ .reg .b32 tmp; mov.b64 {tmp, %r3356}, %rd1903; }
	mov.b32 	%r3618, 0;
	// begin inline asm
	add.cc.u32  %r3350, %r3618, %r3355;
	addc.cc.u32 %r3351, %r3618, %r3356;
	addc.u32    %r3352, 0, 0;
	add.cc.u32  %r3350, %r3350, %r3618;
	addc.cc.u32 %r3351, %r3351, %r3618;
	addc.u32    %r3352, %r3352, 0;
	
	// end inline asm
	cvt.u64.u32 	%rd1905, %r3352;
	add.s64 	%rd1906, %rd1904, %rd1905;
	mul.lo.s64 	%rd1907, %rd97, %rd4838;
	mul.hi.u64 	%rd1908, %rd4838, %rd97;
	cvt.u32.u64 	%r3364, %rd1907;
	{ .reg .b32 tmp; mov.b64 {tmp, %r3365}, %rd1907; }
	cvt.u32.u64 	%r3366, %rd1906;
	{ .reg .b32 tmp; mov.b64 {tmp, %r3367}, %rd1906; }
	// begin inline asm
	add.cc.u32  %r3359, %r3618, %r3364;
	addc.cc.u32 %r3360, %r3618, %r3365;
	addc.u32    %r3361, 0, 0;
	add.cc.u32  %r3359, %r3359, %r3366;
	addc.cc.u32 %r3360, %r3360, %r3367;
	addc.u32    %r3361, %r3361, 0;
	
	// end inline asm
	cvt.u64.u32 	%rd1909, %r3361;
	add.s64 	%rd1910, %rd1908, %rd1909;
	mul.lo.s64 	%rd1911, %rd98, %rd4838;
	mul.hi.u64 	%rd1912, %rd4838, %rd98;
	cvt.u32.u64 	%r3373, %rd1911;
	{ .reg .b32 tmp; mov.b64 {tmp, %r3374}, %rd1911; }
	cvt.u32.u64 	%r3375, %rd1910;
	{ .reg .b32 tmp; mov.b64 {tmp, %r3376}, %rd1910; }
	// begin inline asm
	add.cc.u32  %r3368, %r3618, %r3373;
	addc.cc.u32 %r3369, %r3618, %r3374;
	addc.u32    %r3370, 0, 0;
	add.cc.u32  %r3368, %r3368, %r3375;
	addc.cc.u32 %r3369, %r3369, %r3376;
	addc.u32    %r3370, %r3370, 0;
	
	// end inline asm
	cvt.u64.u32 	%rd1913, %r3370;
	add.s64 	%rd1914, %rd1912, %rd1913;
	mul.lo.s64 	%rd1915, %rd99, %rd4838;
	mul.hi.u64 	%rd1916, %rd4838, %rd99;
	cvt.u32.u64 	%r3382, %rd1915;
	{ .reg .b32 tmp; mov.b64 {tmp, %r3383}, %rd1915; }
	cvt.u32.u64 	%r3384, %rd1914;
	{ .reg .b32 tmp; mov.b64 {tmp, %r3385}, %rd1914; }
	// begin inline asm
	add.cc.u32  %r3377, %r3618, %r3382;
	addc.cc.u32 %r3378, %r3618, %r3383;
	addc.u32    %r3379, 0, 0;
	add.cc.u32  %r3377, %r3377, %r3384;
	addc.cc.u32 %r3378, %r3378, %r3385;
	addc.u32    %r3379, %r3379, 0;
	
	// end inline asm
	cvt.u64.u32 	%rd1917, %r3379;
	add.s64 	%rd1918, %rd1916, %rd1917;
	mul.lo.s64 	%rd1919, %rd96, %rd4837;
	mul.hi.u64 	%rd1920, %rd4837, %rd96;
	cvt.u32.u64 	%r3391, %rd1919;
	{ .reg .b32 tmp; mov.b64 {tmp, %r3392}, %rd1919; }
	// begin inline asm
	add.cc.u32  %r3386, %r3359, %r3391;
	addc.cc.u32 %r3387, %r3360, %r3392;
	addc.u32    %r3388, 0, 0;
	add.cc.u32  %r3386, %r3386, %r3618;
	addc.cc.u32 %r3387, %r3387, %r3618;
	addc.u32    %r3388, %r3388, 0;
	
	// end inline asm
	cvt.u64.u32 	%rd1921, %r3388;
	add.s64 	%rd1922, %rd1920, %rd1921;
	mul.lo.s64 	%rd1923, %rd97, %rd4837;
	mul.hi.u64 	%rd1924, %rd4837, %rd97;
	cvt.u32.u64 	%r3400, %rd1923;
	{ .reg .b32 tmp; mov.b64 {tmp, %r3401}, %rd1923; }
	cvt.u32.u64 	%r3402, %rd1922;
	{ .reg .b32 tmp; mov.b64 {tmp, %r3403}, %rd1922; }
	// begin inline asm
	add.cc.u32  %r3395, %r3368, %r3400;
	addc.cc.u32 %r3396, %r3369, %r3401;
	addc.u32    %r3397, 0, 0;
	add.cc.u32  %r3395, %r3395, %r3402;
	addc.cc.u32 %r3396, %r3396, %r3403;
	addc.u32    %r3397, %r3397, 0;
	
	// end inline asm
	cvt.u64.u32 	%rd1925, %r3397;
	add.s64 	%rd1926, %rd1924, %rd1925;
	mul.lo.s64 	%rd1927, %rd98, %rd4837;
	mul.hi.u64 	%rd1928, %rd4837, %rd98;
	cvt.u32.u64 	%r3409, %rd1927;
	{ .reg .b32 tmp; mov.b64 {tmp, %r3410}, %rd1927; }
	cvt.u32.u64 	%r3411, %rd1926;
	{ .reg .b32 tmp; mov.b64 {tmp, %r3412}, %rd1926; }
	// begin inline asm
	add.cc.u32  %r3404, %r3377, %r3409;
	addc.cc.u32 %r3405, %r3378, %r3410;
	addc.u32    %r3406, 0, 0;
	add.cc.u32  %r3404, %r3404, %r3411;
	addc.cc.u32 %r3405, %r3405, %r3412;
	addc.u32    %r3406, %r3406, 0;
	
	// end inline asm
	cvt.u64.u32 	%rd1929, %r3406;
	add.s64 	%rd1930, %rd1928, %rd1929;
	mul.lo.s64 	%rd1931, %rd99, %rd4837;
	mul.hi.u64 	%rd1932, %rd4837, %rd99;
	cvt.u32.u64 	%r3416, %rd1918;
	{ .reg .b32 tmp; mov.b64 {tmp, %r3417}, %rd1918; }
	cvt.u32.u64 	%r3418, %rd1931;
	{ .reg .b32 tmp; mov.b64 {tmp, %r3419}, %rd1931; }
	cvt.u32.u64 	%r3420, %rd1930;
	{ .reg .b32 tmp; mov.b64 {tmp, %r3421}, %rd1930; }
	// begin inline asm
	add.cc.u32  %r3413, %r3416, %r3418;
	addc.cc.u32 %r3414, %r3417, %r3419;
	addc.u32    %r3415, 0, 0;
	add.cc.u32  %r3413, %r3413, %r3420;
	addc.cc.u32 %r3414, %r3414, %r3421;
	addc.u32    %r3415, %r3415, 0;
	
	// end inline asm
	cvt.u64.u32 	%rd1933, %r3415;
	add.s64 	%rd1934, %rd1932, %rd1933;
	mul.lo.s64 	%rd1935, %rd96, %rd4836;
	mul.hi.u64 	%rd1936, %rd4836, %rd96;
	cvt.u32.u64 	%r3427, %rd1935;
	{ .reg .b32 tmp; mov.b64 {tmp, %r3428}, %rd1935; }
	// begin inline asm
	add.cc.u32  %r3422, %r3395, %r3427;
	addc.cc.u32 %r3423, %r3396, %r3428;
	addc.u32    %r3424, 0, 0;
	add.cc.u32  %r3422, %r3422, %r3618;
	addc.cc.u32 %r3423, %r3423, %r3618;
	addc.u32    %r3424, %r3424, 0;
	
	// end inline asm
	cvt.u64.u32 	%rd1937, %r3424;
	add.s64 	%rd1938, %rd1936, %rd1937;
	mul.lo.s64 	%rd1939, %rd97, %rd4836;
	mul.hi.u64 	%rd1940, %rd4836, %rd97;
	cvt.u32.u64 	%r3436, %rd1939;
	{ .reg .b32 tmp; mov.b64 {tmp, %r3437}, %rd1939; }
	cvt.u32.u64 	%r3438, %rd1938;
	{ .reg .b32 tmp; mov.b64 {tmp, %r3439}, %rd1938; }
	// begin inline asm
	add.cc.u32  %r3431, %r3404, %r3436;
	addc.cc.u32 %r3432, %r3405, %r3437;
	addc.u32    %r3433, 0, 0;
	add.cc.u32  %r3431, %r3431, %r3438;
	addc.cc.u32 %r3432, %r3432, %r3439;
	addc.u32    %r3433, %r3433, 0;
	
	// end inline asm
	cvt.u64.u32 	%rd1941, %r3433;
	add.s64 	%rd1942, %rd1940, %rd1941;
	mul.lo.s64 	%rd1943, %rd98, %rd4836;
	mul.hi.u64 	%rd1944, %rd4836, %rd98;
	cvt.u32.u64 	%r3445, %rd1943;
	{ .reg .b32 tmp; mov.b64 {tmp, %r3446}, %rd1943; }
	cvt.u32.u64 	%r3447, %rd1942;
	{ .reg .b32 tmp; mov.b64 {tmp, %r3448}, %rd1942; }
	// begin inline asm
	add.cc.u32  %r3440, %r3413, %r3445;
	addc.cc.u32 %r3441, %r3414, %r3446;
	addc.u32    %r3442, 0, 0;
	add.cc.u32  %r3440, %r3440, %r3447;
	addc.cc.u32 %r3441, %r3441, %r3448;
	addc.u32    %r3442, %r3442, 0;
	
	// end inline asm
	cvt.u64.u32 	%rd1945, %r3442;
	add.s64 	%rd1946, %rd1944, %rd1945;
	mul.lo.s64 	%rd1947, %rd99, %rd4836;
	mul.hi.u64 	%rd1948, %rd4836, %rd99;
	cvt.u32.u64 	%r3452, %rd1934;
	{ .reg .b32 tmp; mov.b64 {tmp, %r3453}, %rd1934; }
	cvt.u32.u64 	%r3454, %rd1947;
	{ .reg .b32 tmp; mov.b64 {tmp, %r3455}, %rd1947; }
	cvt.u32.u64 	%r3456, %rd1946;
	{ .reg .b32 tmp; mov.b64 {tmp, %r3457}, %rd1946; }
	// begin inline asm
	add.cc.u32  %r3449, %r3452, %r3454;
	addc.cc.u32 %r3450, %r3453, %r3455;
	addc.u32    %r3451, 0, 0;
	add.cc.u32  %r3449, %r3449, %r3456;
	addc.cc.u32 %r3450, %r3450, %r3457;
	addc.u32    %r3451, %r3451, 0;
	
	// end inline asm
	cvt.u64.u32 	%rd1949, %r3451;
	add.s64 	%rd1950, %rd1948, %rd1949;
	mul.lo.s64 	%rd1951, %rd96, %rd4835;
	mul.hi.u64 	%rd1952, %rd4835, %rd96;
	cvt.u32.u64 	%r3463, %rd1951;
	{ .reg .b32 tmp; mov.b64 {tmp, %r3464}, %rd1951; }
	// begin inline asm
	add.cc.u32  %r3458, %r3431, %r3463;
	addc.cc.u32 %r3459, %r3432, %r3464;
	addc.u32    %r3460, 0, 0;
	add.cc.u32  %r3458, %r3458, %r3618;
	addc.cc.u32 %r3459, %r3459, %r3618;
	addc.u32    %r3460, %r3460, 0;
	
	// end inline asm
	cvt.u64.u32 	%rd1953, %r3460;
	add.s64 	%rd1954, %rd1952, %rd1953;
	mul.lo.s64 	%rd1955, %rd97, %rd4835;
	mul.hi.u64 	%rd1956, %rd4835, %rd97;
	cvt.u32.u64 	%r3472, %rd1955;
	{ .reg .b32 tmp; mov.b64 {tmp, %r3473}, %rd1955; }
	cvt.u32.u64 	%r3474, %rd1954;
	{ .reg .b32 tmp; mov.b64 {tmp, %r3475}, %rd1954; }
	// begin inline asm
	add.cc.u32  %r3467, %r3440, %r3472;
	addc.cc.u32 %r3468, %r3441, %r3473;
	addc.u32    %r3469, 0, 0;
	add.cc.u32  %r3467, %r3467, %r3474;
	addc.cc.u32 %r3468, %r3468, %r3475;
	addc.u32    %r3469, %r3469, 0;
	
	// end inline asm
	cvt.u64.u32 	%rd1957, %r3468;
	shl.b64 	%rd1958, %rd1957, 32;
	cvt.u64.u32 	%rd1959, %r3467;
	or.b64  	%rd1960, %rd1958, %rd1959;
	cvt.u64.u32 	%rd1961, %r3469;
	add.s64 	%rd1962, %rd1956, %rd1961;
	mul.lo.s64 	%rd1963, %rd98, %rd4835;
	mul.hi.u64 	%rd1964, %rd4835, %rd98;
	cvt.u32.u64 	%r3481, %rd1963;
	{ .reg .b32 tmp; mov.b64 {tmp, %r3482}, %rd1963; }
	cvt.u32.u64 	%r3483, %rd1962;
	{ .reg .b32 tmp; mov.b64 {tmp, %r3484}, %rd1962; }
	// begin inline asm
	add.cc.u32  %r3476, %r3449, %r3481;
	addc.cc.u32 %r3477, %r3450, %r3482;
	addc.u32    %r3478, 0, 0;
	add.cc.u32  %r3476, %r3476, %r3483;
	addc.cc.u32 %r3477, %r3477, %r3484;
	addc.u32    %r3478, %r3478, 0;
	
	// end inline asm
	cvt.u64.u32 	%rd1965, %r3477;
	shl.b64 	%rd1966, %rd1965, 32;
	cvt.u64.u32 	%rd1967, %r3476;
	or.b64  	%rd1968, %rd1966, %rd1967;
	cvt.u64.u32 	%rd1969, %r3478;
	add.s64 	%rd1970, %rd1964, %rd1969;
	mul.lo.s64 	%rd1971, %rd99, %rd4835;
	mul.hi.u64 	%rd1972, %rd4835, %rd99;
	cvt.u32.u64 	%r3488, %rd1950;
	{ .reg .b32 tmp; mov.b64 {tmp, %r3489}, %rd1950; }
	cvt.u32.u64 	%r3490, %rd1971;
	{ .reg .b32 tmp; mov.b64 {tmp, %r3491}, %rd1971; }
	cvt.u32.u64 	%r3492, %rd1970;
	{ .reg .b32 tmp; mov.b64 {tmp, %r3493}, %rd1970; }
	// begin inline asm
	add.cc.u32  %r3485, %r3488, %r3490;
	addc.cc.u32 %r3486, %r3489, %r3491;
	addc.u32    %r3487, 0, 0;
	add.cc.u32  %r3485, %r3485, %r3492;
	addc.cc.u32 %r3486, %r3486, %r3493;
	addc.u32    %r3487, %r3487, 0;
	
	// end inline asm
	cvt.u64.u32 	%rd1973, %r3486;
	shl.b64 	%rd1974, %rd1973, 32;
	cvt.u64.u32 	%rd1975, %r3485;
	or.b64  	%rd1976, %rd1974, %rd1975;
	cvt.u64.u32 	%rd1977, %r3487;
	add.s64 	%rd1978, %rd1972, %rd1977;
	mov.b64 	{%r3619, %r3620}, %rd1967;
	mov.b64 	{%r3621, %r3622}, %rd1958;
	mov.b64 	%rd1979, {%r3622, %r3619};
	mov.b64 	{%r3623, %r3624}, %rd1975;
	mov.b64 	{%r3625, %r3626}, %rd1966;
	mov.b64 	%rd1980, {%r3626, %r3623};
	mov.b64 	{%r3627, %r3628}, %rd1978;
	mov.b64 	{%r3629, %r3630}, %rd1974;
	mov.b64 	%rd1981, {%r3630, %r3627};
	mul.lo.s64 	%rd1982, %rd1960, 977;
	mov.b64 	%rd1983, 977;
	mul.hi.u64 	%rd1984, %rd1960, %rd1983;
	cvt.u32.u64 	%r3497, %rd1982;
	{ .reg .b32 tmp; mov.b64 {tmp, %r3498}, %rd1982; }
	// begin inline asm
	add.cc.u32  %r3494, %r3497, %r3618;
	addc.cc.u32 %r3495, %r3498, %r3618;
	addc.u32    %r3496, 0, 0;
	
	// end inline asm
	cvt.u64.u32 	%rd1985, %r3496;
	add.s64 	%rd1986, %rd1984, %rd1985;
	mul.lo.s64 	%rd1987, %rd1968, 977;
	mul.hi.u64 	%rd1988, %rd1968, %rd1983;
	cvt.u32.u64 	%r3504, %rd1987;
	{ .reg .b32 tmp; mov.b64 {tmp, %r3505}, %rd1987; }
	cvt.u32.u64 	%r3506, %rd1986;
	{ .reg .b32 tmp; mov.b64 {tmp, %r3507}, %rd1986; }
	// begin inline asm
	add.cc.u32  %r3501, %r3504, %r3506;
	addc.cc.u32 %r3502, %r3505, %r3507;
	addc.u32    %r3503, 0, 0;
	
	// end inline asm
	cvt.u64.u32 	%rd1989, %r3503;
	add.s64 	%rd1990, %rd1988, %rd1989;
	mul.lo.s64 	%rd1991, %rd1976, 977;
	mul.hi.u64 	%rd1992, %rd1976, %rd1983;
	cvt.u32.u64 	%r3511, %rd1991;
	{ .reg .b32 tmp; mov.b64 {tmp, %r3512}, %rd1991; }
	cvt.u32.u64 	%r3513, %rd1990;
	{ .reg .b32 tmp; mov.b64 {tmp, %r3514}, %rd1990; }
	// begin inline asm
	add.cc.u32  %r3508, %r3511, %r3513;
	addc.cc.u32 %r3509, %r3512, %r3514;
	addc.u32    %r3510, 0, 0;
	
	// end inline asm
	cvt.u64.u32 	%rd1993, %r3510;
	add.s64 	%rd1994, %rd1992, %rd1993;
	mul.lo.s64 	%rd1995, %rd1978, 977;
	mul.hi.u64 	%rd1996, %rd1978, %rd1983;
	cvt.u32.u64 	%r3518, %rd1995;
	{ .reg .b32 tmp; mov.b64 {tmp, %r3519}, %rd1995; }
	cvt.u32.u64 	%r3520, %rd1994;
	{ .reg .b32 tmp; mov.b64 {tmp, %r3521}, %rd1994; }
	// begin inline asm
	add.cc.u32  %r3515, %r3518, %r3520;
	addc.cc.u32 %r3516, %r3519, %r3521;
	addc.u32    %r3517, 0, 0;
	
	// end inline asm
	cvt.u64.u32 	%rd1997, %r3517;
	add.s64 	%rd1998, %rd1996, %rd1997;
	cvt.u32.u64 	%r3535, %rd1979;
	{ .reg .b32 tmp; mov.b64 {tmp, %r3536}, %rd1979; }
	cvt.u32.u64 	%r3537, %rd1980;
	{ .reg .b32 tmp; mov.b64 {tmp, %r3538}, %rd1980; }
	cvt.u32.u64 	%r3539, %rd1981;
	{ .reg .b32 tmp; mov.b64 {tmp, %r3540}, %rd1981; }
	{ .reg .b32 tmp; mov.b64 {tmp, %r3541}, %rd1978; }
	cvt.u32.u64 	%r3551, %rd1998;
	{ .reg .b32 tmp; mov.b64 {tmp, %r3552}, %rd1998; }
	// begin inline asm
	add.cc.u32   %r3522, %r3618, %r3494;
	addc.cc.u32  %r3523, %r3467, %r3495;
	addc.cc.u32  %r3524, %r3535, %r3501;
	addc.cc.u32  %r3525, %r3536, %r3502;
	addc.cc.u32  %r3526, %r3537, %r3508;
	addc.cc.u32  %r3527, %r3538, %r3509;
	addc.cc.u32  %r3528, %r3539, %r3515;
	addc.cc.u32  %r3529, %r3540, %r3516;
	addc.cc.u32  %r3530, %r3541, %r3551;
	addc.cc.u32  %r3531, %r3618, %r3552;
	addc.u32     %r3532, 0, 0;
	
	// end inline asm
	cvt.u64.u32 	%rd1999, %r3531;
	shl.b64 	%rd2000, %rd1999, 32;
	cvt.u64.u32 	%rd2001, %r3530;
	or.b64  	%rd2002, %rd2000, %rd2001;
	mul.lo.s64 	%rd2003, %rd2002, 977;
	mul.hi.u64 	%rd2004, %rd2002, %rd1983;
	cvt.u32.u64 	%r3562, %rd2003;
	{ .reg .b32 tmp; mov.b64 {tmp, %r3563}, %rd2003; }
	cvt.u32.u64 	%r3564, %rd2004;
	{ .reg .b32 tmp; mov.b64 {tmp, %r3565}, %rd2004; }
	// begin inline asm
	add.cc.u32   %r3553, %r3618, %r3562;
	addc.cc.u32  %r3554, %r3530, %r3563;
	addc.cc.u32  %r3555, %r3531, %r3564;
	addc.cc.u32  %r3556, %r3618, %r3565;
	addc.u32     %r3557, 0, 0;
	
	// end inline asm
	// begin inline asm
	add.cc.u32   %r3566, %r3522, %r3553;
	addc.cc.u32  %r3567, %r3523, %r3554;
	addc.cc.u32  %r3568, %r3524, %r3555;
	addc.cc.u32  %r3569, %r3525, %r3556;
	addc.cc.u32  %r3570, %r3526, %r3557;
	addc.cc.u32  %r3571, %r3527, 0;
	addc.cc.u32  %r3572, %r3528, 0;
	addc.cc.u32  %r3573, %r3529, 0;
	addc.u32     %r3574, 0, 0;
	
	// end inline asm
	// begin inline asm
	add.cc.u32   %r3588, %r3350, %r3566;
	addc.cc.u32  %r3589, %r3351, %r3567;
	addc.cc.u32  %r3590, %r3386, %r3568;
	addc.cc.u32  %r3591, %r3387, %r3569;
	addc.cc.u32  %r3592, %r3422, %r3570;
	addc.cc.u32  %r3593, %r3423, %r3571;
	addc.cc.u32  %r3594, %r3458, %r3572;
	addc.cc.u32  %r3595, %r3459, %r3573;
	addc.cc.u32  %r3596, %r3618, %r3574;
	addc.cc.u32  %r3597, %r3618, %r3618;
	addc.u32     %r3598, 0, 0;
	
	// end inline asm
	cvt.u64.u32 	%rd2005, %r3589;
	shl.b64 	%rd2006, %rd2005, 32;
	cvt.u64.u32 	%rd2007, %r3588;
	or.b64  	%rd4838, %rd2006, %rd2007;
	cvt.u64.u32 	%rd2008, %r3591;
	shl.b64 	%rd2009, %rd2008, 32;
	cvt.u64.u32 	%rd2010, %r3590;
	or.b64  	%rd4837, %rd2009, %rd2010;
	cvt.u64.u32 	%rd2011, %r3593;
	shl.b64 	%rd2012, %rd2011, 32;
	cvt.u64.u32 	%rd2013, %r3592;
	or.b64  	%rd4836, %rd2012, %rd2013;
	cvt.u64.u32 	%rd2014, %r3595;
	shl.b64 	%rd2015, %rd2014, 32;
	cvt.u64.u32 	%rd2016, %r3594;
	or.b64  	%rd4835, %rd2015, %rd2016;
	cvt.u64.u32 	%rd2017, %r3597;
	shl.b64 	%rd2018, %rd2017, 32;
	cvt.u64.u32 	%rd2019, %r3596;
	or.b64  	%rd4822, %rd2018, %rd2019;
	cvt.u64.u32 	%rd2020, %r3049;
	cvt.u64.u32 	%rd2021, %r3050;
	shl.b64 	%rd2022, %rd2021, 32;
	or.b64  	%rd4827, %rd2022, %rd2020;
	cvt.u64.u32 	%rd2023, %r3047;
	cvt.u64.u32 	%rd2024, %r3048;
	shl.b64 	%rd2025, %rd2024, 32;
	or.b64  	%rd4828, %rd2025, %rd2023;
	cvt.u64.u32 	%rd2026, %r3045;
	cvt.u64.u32 	%rd2027, %r3046;
	shl.b64 	%rd2028, %rd2027, 32;
	or.b64  	%rd4829, %rd2028, %rd2026;
	cvt.u64.u32 	%rd2029, %r3043;
	cvt.u64.u32 	%rd2030, %r3044;
	shl.b64 	%rd2031, %rd2030, 32;
	or.b64  	%rd4830, %rd2031, %rd2029;
$L__BB6_34:
	setp.ne.s64 	%p44, %rd4822, 0;
	@%p44 bra 	$L__BB6_36;
	and.b64  	%rd2032, %rd4835, %rd4836;
	and.b64  	%rd2033, %rd2032, %rd4837;
	setp.ne.s64 	%p45, %rd2033, -1;
	setp.lt.u64 	%p46, %rd4838, -4294968273;
	or.pred  	%p47, %p45, %p46;
	@%p47 bra 	$L__BB6_37;
$L__BB6_36:
	cvt.u32.u64 	%r3640, %rd4838;
	{ .reg .b32 tmp; mov.b64 {tmp, %r3641}, %rd4838; }
	cvt.u32.u64 	%r3642, %rd4837;
	{ .reg .b32 tmp; mov.b64 {tmp, %r3643}, %rd4837; }
	cvt.u32.u64 	%r3644, %rd4836;
	{ .reg .b32 tmp; mov.b64 {tmp, %r3645}, %rd4836; }
	cvt.u32.u64 	%r3646, %rd4835;
	{ .reg .b32 tmp; mov.b64 {tmp, %r3647}, %rd4835; }
	mov.b32 	%r3648, -977;
	mov.b32 	%r3649, -2;
	mov.b32 	%r3655, -1;
	// begin inline asm
	sub.cc.u32   %r3631, %r3640, %r3648;
	subc.cc.u32  %r3632, %r3641, %r3649;
	subc.cc.u32  %r3633, %r3642, %r3655;
	subc.cc.u32  %r3634, %r3643, %r3655;
	subc.cc.u32  %r3635, %r3644, %r3655;
	subc.cc.u32  %r3636, %r3645, %r3655;
	subc.cc.u32  %r3637, %r3646, %r3655;
	subc.cc.u32  %r3638, %r3647, %r3655;
	subc.u32     %r3639, 0, 0;
	
	// end inline asm
	cvt.u64.u32 	%rd2034, %r3632;
	shl.b64 	%rd2035, %rd2034, 32;
	cvt.u64.u32 	%rd2036, %r3631;
	or.b64  	%rd4838, %rd2035, %rd2036;
	cvt.u64.u32 	%rd2037, %r3634;
	shl.b64 	%rd2038, %rd2037, 32;
	cvt.u64.u32 	%rd2039, %r3633;
	or.b64  	%rd4837, %rd2038, %rd2039;
	cvt.u64.u32 	%rd2040, %r3636;
	shl.b64 	%rd2041, %rd2040, 32;
	cvt.u64.u32 	%rd2042, %r3635;
	or.b64  	%rd4836, %rd2041, %rd2042;
	cvt.u64.u32 	%rd2043, %r3638;
	shl.b64 	%rd2044, %rd2043, 32;
	cvt.u64.u32 	%rd2045, %r3637;
	or.b64  	%rd4835, %rd2044, %rd2045;
	and.b32  	%r3656, %r3639, 1;
	cvt.u64.u32 	%rd2046, %r3656;
	sub.s64 	%rd4822, %rd4822, %rd2046;
	bra.uni 	$L__BB6_34;
$L__BB6_37:
	add.s32 	%r9813, %r9813, 1;
	setp.ne.s32 	%p48, %r9813, 24;
	@%p48 bra 	$L__BB6_2;
	st.local.u64 	[%rd1], %rd4826;
	st.local.u64 	[%rd2], %rd4825;
	st.local.u64 	[%rd3], %rd4824;
	st.local.u64 	[%rd4], %rd4823;
	st.local.u64 	[%rd5], %rd4838;
	st.local.u64 	[%rd6], %rd4837;
	st.local.u64 	[%rd7], %rd4836;
	st.local.u64 	[%rd8], %rd4835;
	st.local.u64 	[%rd9], %rd4838;
	st.local.u64 	[%rd10], %rd4837;
	st.local.u64 	[%rd11], %rd4836;
	st.local.u64 	[%rd12], %rd4835;
	mov.b32 	%r9814, 1;
	mov.u64 	%rd425, %rd4835;
	mov.u64 	%rd424, %rd4836;
	mov.u64 	%rd423, %rd4837;
	mov.u64 	%rd422, %rd4838;
$L__BB6_39:
	mul.lo.s64 	%rd2177, %rd4813, %rd422;
	mul.hi.u64 	%rd2178, %rd422, %rd4813;
	cvt.u32.u64 	%r3923, %rd2177;
	{ .reg .b32 tmp; mov.b64 {tmp, %r3924}, %rd2177; }
	mov.b32 	%r4186, 0;
	// begin inline asm
	add.cc.u32  %r3918, %r4186, %r3923;
	addc.cc.u32 %r3919, %r4186, %r3924;
	addc.u32    %r3920, 0, 0;
	add.cc.u32  %r3918, %r3918, %r4186;
	addc.cc.u32 %r3919, %r3919, %r4186;
	addc.u32    %r3920, %r3920, 0;
	
	// end inline asm
	cvt.u64.u32 	%rd2179, %r3920;
	add.s64 	%rd2180, %rd2178, %rd2179;
	mul.lo.s64 	%rd2181, %rd4814, %rd422;
	mul.hi.u64 	%rd2182, %rd422, %rd4814;
	cvt.u32.u64 	%r3932, %rd2181;
	{ .reg .b32 tmp; mov.b64 {tmp, %r3933}, %rd2181; }
	cvt.u32.u64 	%r3934, %rd2180;
	{ .reg .b32 tmp; mov.b64 {tmp, %r3935}, %rd2180; }
	// begin inline asm
	add.cc.u32  %r3927, %r4186, %r3932;
	addc.cc.u32 %r3928, %r4186, %r3933;
	addc.u32    %r3929, 0, 0;
	add.cc.u32  %r3927, %r3927, %r3934;
	addc.cc.u32 %r3928, %r3928, %r3935;
	addc.u32    %r3929, %r3929, 0;
	
	// end inline asm
	cvt.u64.u32 	%rd2183, %r3929;
	add.s64 	%rd2184, %rd2182, %rd2183;
	mul.lo.s64 	%rd2185, %rd4815, %rd422;
	mul.hi.u64 	%rd2186, %rd422, %rd4815;
	cvt.u32.u64 	%r3941, %rd2185;
	{ .reg .b32 tmp; mov.b64 {tmp, %r3942}, %rd2185; }
	cvt.u32.u64 	%r3943, %rd2184;
	{ .reg .b32 tmp; mov.b64 {tmp, %r3944}, %rd2184; }
	// begin inline asm
	add.cc.u32  %r3936, %r4186, %r3941;
	addc.cc.u32 %r3937, %r4186, %r3942;
	addc.u32    %r3938, 0, 0;
	add.cc.u32  %r3936, %r3936, %r3943;
	addc.cc.u32 %r3937, %r3937, %r3944;
	addc.u32    %r3938, %r3938, 0;
	
	// end inline asm
	cvt.u64.u32 	%rd2187, %r3938;
	add.s64 	%rd2188, %rd2186, %rd2187;
	mul.lo.s64 	%rd2189, %rd4816, %rd422;
	mul.hi.u64 	%rd2190, %rd422, %rd4816;
	cvt.u32.u64 	%r3950, %rd2189;
	{ .reg .b32 tmp; mov.b64 {tmp, %r3951}, %rd2189; }
	cvt.u32.u64 	%r3952, %rd2188;
	{ .reg .b32 tmp; mov.b64 {tmp, %r3953}, %rd2188; }
	// begin inline asm
	add.cc.u32  %r3945, %r4186, %r3950;
	addc.cc.u32 %r3946, %r4186, %r3951;
	addc.u32    %r3947, 0, 0;
	add.cc.u32  %r3945, %r3945, %r3952;
	addc.cc.u32 %r3946, %r3946, %r3953;
	addc.u32    %r3947, %r3947, 0;
	
	// end inline asm
	cvt.u64.u32 	%rd2191, %r3947;
	add.s64 	%rd2192, %rd2190, %rd2191;
	mul.lo.s64 	%rd2193, %rd4813, %rd423;
	mul.hi.u64 	%rd2194, %rd423, %rd4813;
	cvt.u32.u64 	%r3959, %rd2193;
	{ .reg .b32 tmp; mov.b64 {tmp, %r3960}, %rd2193; }
	// begin inline asm
	add.cc.u32  %r3954, %r3927, %r3959;
	addc.cc.u32 %r3955, %r3928, %r3960;
	addc.u32    %r3956, 0, 0;
	add.cc.u32  %r3954, %r3954, %r4186;
	addc.cc.u32 %r3955, %r3955, %r4186;
	addc.u32    %r3956, %r3956, 0;
	
	// end inline asm
	cvt.u64.u32 	%rd2195, %r3956;
	add.s64 	%rd2196, %rd2194, %rd2195;
	mul.lo.s64 	%rd2197, %rd4814, %rd423;
	mul.hi.u64 	%rd2198, %rd423, %rd4814;
	cvt.u32.u64 	%r3968, %rd2197;
	{ .reg .b32 tmp; mov.b64 {tmp, %r3969}, %rd2197; }
	cvt.u32.u64 	%r3970, %rd2196;
	{ .reg .b32 tmp; mov.b64 {tmp, %r3971}, %rd2196; }
	// begin inline asm
	add.cc.u32  %r3963, %r3936, %r3968;
	addc.cc.u32 %r3964, %r3937, %r3969;
	addc.u32    %r3965, 0, 0;
	add.cc.u32  %r3963, %r3963, %r3970;
	addc.cc.u32 %r3964, %r3964, %r3971;
	addc.u32    %r3965, %r3965, 0;
	
	// end inline asm
	cvt.u64.u32 	%rd2199, %r3965;
	add.s64 	%rd2200, %rd2198, %rd2199;
	mul.lo.s64 	%rd2201, %rd4815, %rd423;
	mul.hi.u64 	%rd2202, %rd423, %rd4815;
	cvt.u32.u64 	%r3977, %rd2201;
	{ .reg .b32 tmp; mov.b64 {tmp, %r3978}, %rd2201; }
	cvt.u32.u64 	%r3979, %rd2200;
	{ .reg .b32 tmp; mov.b64 {tmp, %r3980}, %rd2200; }
	// begin inline asm
	add.cc.u32  %r3972, %r3945, %r3977;
	addc.cc.u32 %r3973, %r3946, %r3978;
	addc.u32    %r3974, 0, 0;
	add.cc.u32  %r3972, %r3972, %r3979;
	addc.cc.u32 %r3973, %r3973, %r3980;
	addc.u32    %r3974, %r3974, 0;
	
	// end inline asm
	cvt.u64.u32 	%rd2203, %r3974;
	add.s64 	%rd2204, %rd2202, %rd2203;
	mul.lo.s64 	%rd2205, %rd4816, %rd423;
	mul.hi.u64 	%rd2206, %rd423, %rd4816;
	cvt.u32.u64 	%r3984, %rd2192;
	{ .reg .b32 tmp; mov.b64 {tmp, %r3985}, %rd2192; }
	cvt.u32.u64 	%r3986, %rd2205;
	{ .reg .b32 tmp; mov.b64 {tmp, %r3987}, %rd2205; }
	cvt.u32.u64 	%r3988, %rd2204;
	{ .reg .b32 tmp; mov.b64 {tmp, %r3989}, %rd2204; }
	// begin inline asm
	add.cc.u32  %r3981, %r3984, %r3986;
	addc.cc.u32 %r3982, %r3985, %r3987;
	addc.u32    %r3983, 0, 0;
	add.cc.u32  %r3981, %r3981, %r3988;
	addc.cc.u32 %r3982, %r3982, %r3989;
	addc.u32    %r3983, %r3983, 0;
	
	// end inline asm
	cvt.u64.u32 	%rd2207, %r3983;
	add.s64 	%rd2208, %rd2206, %rd2207;
	mul.lo.s64 	%rd2209, %rd4813, %rd424;
	mul.hi.u64 	%rd2210, %rd424, %rd4813;
	cvt.u32.u64 	%r3995, %rd2209;
	{ .reg .b32 tmp; mov.b64 {tmp, %r3996}, %rd2209; }
	// begin inline asm
	add.cc.u32  %r3990, %r3963, %r3995;
	addc.cc.u32 %r3991, %r3964, %r3996;
	addc.u32    %r3992, 0, 0;
	add.cc.u32  %r3990, %r3990, %r4186;
	addc.cc.u32 %r3991, %r3991, %r4186;
	addc.u32    %r3992, %r3992, 0;
	
	// end inline asm
	cvt.u64.u32 	%rd2211, %r3992;
	add.s64 	%rd2212, %rd2210, %rd2211;
	mul.lo.s64 	%rd2213, %rd4814, %rd424;
	mul.hi.u64 	%rd2214, %rd424, %rd4814;
	cvt.u32.u64 	%r4004, %rd2213;
	{ .reg .b32 tmp; mov.b64 {tmp, %r4005}, %rd2213; }
	cvt.u32.u64 	%r4006, %rd2212;
	{ .reg .b32 tmp; mov.b64 {tmp, %r4007}, %rd2212; }
	// begin inline asm
	add.cc.u32  %r3999, %r3972, %r4004;
	addc.cc.u32 %r4000, %r3973, %r4005;
	addc.u32    %r4001, 0, 0;
	add.cc.u32  %r3999, %r3999, %r4006;
	addc.cc.u32 %r4000, %r4000, %r4007;
	addc.u32    %r4001, %r4001, 0;
	
	// end inline asm
	cvt.u64.u32 	%rd2215, %r4001;
	add.s64 	%rd2216, %rd2214, %rd2215;
	mul.lo.s64 	%rd2217, %rd4815, %rd424;
	mul.hi.u64 	%rd2218, %rd424, %rd4815;
	cvt.u32.u64 	%r4013, %rd2217;
	{ .reg .b32 tmp; mov.b64 {tmp, %r4014}, %rd2217; }
	cvt.u32.u64 	%r4015, %rd2216;
	{ .reg .b32 tmp; mov.b64 {tmp, %r4016}, %rd2216; }
	// begin inline asm
	add.cc.u32  %r4008, %r3981, %r4013;
	addc.cc.u32 %r4009, %r3982, %r4014;
	addc.u32    %r4010, 0, 0;
	add.cc.u32  %r4008, %r4008, %r4015;
	addc.cc.u32 %r4009, %r4009, %r4016;
	addc.u32    %r4010, %r4010, 0;
	
	// end inline asm
	cvt.u64.u32 	%rd2219, %r4010;
	add.s64 	%rd2220, %rd2218, %rd2219;
	mul.lo.s64 	%rd2221, %rd4816, %rd424;
	mul.hi.u64 	%rd2222, %rd424, %rd4816;
	cvt.u32.u64 	%r4020, %rd2208;
	{ .reg .b32 tmp; mov.b64 {tmp, %r4021}, %rd2208; }
	cvt.u32.u64 	%r4022, %rd2221;
	{ .reg .b32 tmp; mov.b64 {tmp, %r4023}, %rd2221; }
	cvt.u32.u64 	%r4024, %rd2220;
	{ .reg .b32 tmp; mov.b64 {tmp, %r4025}, %rd2220; }
	// begin inline asm
	add.cc.u32  %r4017, %r4020, %r4022;
	addc.cc.u32 %r4018, %r4021, %r4023;
	addc.u32    %r4019, 0, 0;
	add.cc.u32  %r4017, %r4017, %r4024;
	addc.cc.u32 %r4018, %r4018, %r4025;
	addc.u32    %r4019, %r4019, 0;
	
	// end inline asm
	cvt.u64.u32 	%rd2223, %r4019;
	add.s64 	%rd2224, %rd2222, %rd2223;
	mul.lo.s64 	%rd2225, %rd4813, %rd425;
	mul.hi.u64 	%rd2226, %rd425, %rd4813;
	cvt.u32.u64 	%r4031, %rd2225;
	{ .reg .b32 tmp; mov.b64 {tmp, %r4032}, %rd2225; }
	// begin inline asm
	add.cc.u32  %r4026, %r3999, %r4031;
	addc.cc.u32 %r4027, %r4000, %r4032;
	addc.u32    %r4028, 0, 0;
	add.cc.u32  %r4026, %r4026, %r4186;
	addc.cc.u32 %r4027, %r4027, %r4186;
	addc.u32    %r4028, %r4028, 0;
	
	// end inline asm
	cvt.u64.u32 	%rd2227, %r4028;
	add.s64 	%rd2228, %rd2226, %rd2227;
	mul.lo.s64 	%rd2229, %rd4814, %rd425;
	mul.hi.u64 	%rd2230, %rd425, %rd4814;
	cvt.u32.u64 	%r4040, %rd2229;
	{ .reg .b32 tmp; mov.b64 {tmp, %r4041}, %rd2229; }
	cvt.u32.u64 	%r4042, %rd2228;
	{ .reg .b32 tmp; mov.b64 {tmp, %r4043}, %rd2228; }
	// begin inline asm
	add.cc.u32  %r4035, %r4008, %r4040;
	addc.cc.u32 %r4036, %r4009, %r4041;
	addc.u32    %r4037, 0, 0;
	add.cc.u32  %r4035, %r4035, %r4042;
	addc.cc.u32 %r4036, %r4036, %r4043;
	addc.u32    %r4037, %r4037, 0;
	
	// end inline asm
	cvt.u64.u32 	%rd2231, %r4036;
	shl.b64 	%rd2232, %rd2231, 32;
	cvt.u64.u32 	%rd2233, %r4035;
	or.b64  	%rd2234, %rd2232, %rd2233;
	cvt.u64.u32 	%rd2235, %r4037;
	add.s64 	%rd2236, %rd2230, %rd2235;
	mul.lo.s64 	%rd2237, %rd4815, %rd425;
	mul.hi.u64 	%rd2238, %rd425, %rd4815;
	cvt.u32.u64 	%r4049, %rd2237;
	{ .reg .b32 tmp; mov.b64 {tmp, %r4050}, %rd2237; }
	cvt.u32.u64 	%r4051, %rd2236;
	{ .reg .b32 tmp; mov.b64 {tmp, %r4052}, %rd2236; }
	// begin inline asm
	add.cc.u32  %r4044, %r4017, %r4049;
	addc.cc.u32 %r4045, %r4018, %r4050;
	addc.u32    %r4046, 0, 0;
	add.cc.u32  %r4044, %r4044, %r4051;
	addc.cc.u32 %r4045, %r4045, %r4052;
	addc.u32    %r4046, %r4046, 0;
	
	// end inline asm
	cvt.u64.u32 	%rd2239, %r4045;
	shl.b64 	%rd2240, %rd2239, 32;
	cvt.u64.u32 	%rd2241, %r4044;
	or.b64  	%rd2242, %rd2240, %rd2241;
	cvt.u64.u32 	%rd2243, %r4046;
	add.s64 	%rd2244, %rd2238, %rd2243;
	mul.lo.s64 	%rd2245, %rd4816, %rd425;
	mul.hi.u64 	%rd2246, %rd425, %rd4816;
	cvt.u32.u64 	%r4056, %rd2224;
	{ .reg .b32 tmp; mov.b64 {tmp, %r4057}, %rd2224; }
	cvt.u32.u64 	%r4058, %rd2245;
	{ .reg .b32 tmp; mov.b64 {tmp, %r4059}, %rd2245; }
	cvt.u32.u64 	%r4060, %rd2244;
	{ .reg .b32 tmp; mov.b64 {tmp, %r4061}, %rd2244; }
	// begin inline asm
	add.cc.u32  %r4053, %r4056, %r4058;
	addc.cc.u32 %r4054, %r4057, %r4059;
	addc.u32    %r4055, 0, 0;
	add.cc.u32  %r4053, %r4053, %r4060;
	addc.cc.u32 %r4054, %r4054, %r4061;
	addc.u32    %r4055, %r4055, 0;
	
	// end inline asm
	cvt.u64.u32 	%rd2247, %r4054;
	shl.b64 	%rd2248, %rd2247, 32;
	cvt.u64.u32 	%rd2249, %r4053;
	or.b64  	%rd2250, %rd2248, %rd2249;
	cvt.u64.u32 	%rd2251, %r4055;
	add.s64 	%rd2252, %rd2246, %rd2251;
	mov.b64 	{%r4187, %r4188}, %rd2241;
	mov.b64 	{%r4189, %r4190}, %rd2232;
	mov.b64 	%rd2253, {%r4190, %r4187};
	mov.b64 	{%r4191, %r4192}, %rd2249;
	mov.b64 	{%r4193, %r4194}, %rd2240;
	mov.b64 	%rd2254, {%r4194, %r4191};
	mov.b64 	{%r4195, %r4196}, %rd2252;
	mov.b64 	{%r4197, %r4198}, %rd2248;
	mov.b64 	%rd2255, {%r4198, %r4195};
	mul.lo.s64 	%rd2256, %rd2234, 977;
	mov.b64 	%rd2257, 977;
	mul.hi.u64 	%rd2258, %rd2234, %rd2257;
	cvt.u32.u64 	%r4065, %rd2256;
	{ .reg .b32 tmp; mov.b64 {tmp, %r4066}, %rd2256; }
	// begin inline asm
	add.cc.u32  %r4062, %r4065, %r4186;
	addc.cc.u32 %r4063, %r4066, %r4186;
	addc.u32    %r4064, 0, 0;
	
	// end inline asm
	cvt.u64.u32 	%rd2259, %r4064;
	add.s64 	%rd2260, %rd2258, %rd2259;
	mul.lo.s64 	%rd2261, %rd2242, 977;
	mul.hi.u64 	%rd2262, %rd2242, %rd2257;
	cvt.u32.u64 	%r4072, %rd2261;
	{ .reg .b32 tmp; mov.b64 {tmp, %r4073}, %rd2261; }
	cvt.u32.u64 	%r4074, %rd2260;
	{ .reg .b32 tmp; mov.b64 {tmp, %r4075}, %rd2260; }
	// begin inline asm
	add.cc.u32  %r4069, %r4072, %r4074;
	addc.cc.u32 %r4070, %r4073, %r4075;
	addc.u32    %r4071, 0, 0;
	
	// end inline asm
	cvt.u64.u32 	%rd2263, %r4071;
	add.s64 	%rd2264, %rd2262, %rd2263;
	mul.lo.s64 	%rd2265, %rd2250, 977;
	mul.hi.u64 	%rd2266, %rd2250, %rd2257;
	cvt.u32.u64 	%r4079, %rd2265;
	{ .reg .b32 tmp; mov.b64 {tmp, %r4080}, %rd2265; }
	cvt.u32.u64 	%r4081, %rd2264;
	{ .reg .b32 tmp; mov.b64 {tmp, %r4082}, %rd2264; }
	// begin inline asm
	add.cc.u32  %r4076, %r4079, %r4081;
	addc.cc.u32 %r4077, %r4080, %r4082;
	addc.u32    %r4078, 0, 0;
	
	// end inline asm
	cvt.u64.u32 	%rd2267, %r4078;
	add.s64 	%rd2268, %rd2266, %rd2267;
	mul.lo.s64 	%rd2269, %rd2252, 977;
	mul.hi.u64 	%rd2270, %rd2252, %rd2257;
	cvt.u32.u64 	%r4086, %rd2269;
	{ .reg .b32 tmp; mov.b64 {tmp, %r4087}, %rd2269; }
	cvt.u32.u64 	%r4088, %rd2268;
	{ .reg .b32 tmp; mov.b64 {tmp, %r4089}, %rd2268; }
	// begin inline asm
	add.cc.u32  %r4083, %r4086, %r4088;
	addc.cc.u32 %r4084, %r4087, %r4089;
	addc.u32    %r4085, 0, 0;
	
	// end inline asm
	cvt.u64.u32 	%rd2271, %r4085;
	add.s64 	%rd2272, %rd2270, %rd2271;
	cvt.u32.u64 	%r4103, %rd2253;
	{ .reg .b32 tmp; mov.b64 {tmp, %r4104}, %rd2253; }
	cvt.u32.u64 	%r4105, %rd2254;
	{ .reg .b32 tmp; mov.b64 {tmp, %r4106}, %rd2254; }
	cvt.u32.u64 	%r4107, %rd2255;
	{ .reg .b32 tmp; mov.b64 {tmp, %r4108}, %rd2255; }
	{ .reg .b32 tmp; mov.b64 {tmp, %r4109}, %rd2252; }
	cvt.u32.u64 	%r4119, %rd2272;
	{ .reg .b32 tmp; mov.b64 {tmp, %r4120}, %rd2272; }
	// begin inline asm
	add.cc.u32   %r4090, %r4186, %r4062;
	addc.cc.u32  %r4091, %r4035, %r4063;
	addc.cc.u32  %r4092, %r4103, %r4069;
	addc.cc.u32  %r4093, %r4104, %r4070;
	addc.cc.u32  %r4094, %r4105, %r4076;
	addc.cc.u32  %r4095, %r4106, %r4077;
	addc.cc.u32  %r4096, %r4107, %r4083;
	addc.cc.u32  %r4097, %r4108, %r4084;
	addc.cc.u32  %r4098, %r4109, %r4119;
	addc.cc.u32  %r4099, %r4186, %r4120;
	addc.u32     %r4100, 0, 0;
	
	// end inline asm
	cvt.u64.u32 	%rd2273, %r4099;
	shl.b64 	%rd2274, %rd2273, 32;
	cvt.u64.u32 	%rd2275, %r4098;
	or.b64  	%rd2276, %rd2274, %rd2275;
	mul.lo.s64 	%rd2277, %rd2276, 977;
	mul.hi.u64 	%rd2278, %rd2276, %rd2257;
	cvt.u32.u64 	%r4130, %rd2277;
	{ .reg .b32 tmp; mov.b64 {tmp, %r4131}, %rd2277; }
	cvt.u32.u64 	%r4132, %rd2278;
	{ .reg .b32 tmp; mov.b64 {tmp, %r4133}, %rd2278; }
	// begin inline asm
	add.cc.u32   %r4121, %r4186, %r4130;
	addc.cc.u32  %r4122, %r4098, %r4131;
	addc.cc.u32  %r4123, %r4099, %r4132;
	addc.cc.u32  %r4124, %r4186, %r4133;
	addc.u32     %r4125, 0, 0;
	
	// end inline asm
	// begin inline asm
	add.cc.u32   %r4134, %r4090, %r4121;
	addc.cc.u32  %r4135, %r4091, %r4122;
	addc.cc.u32  %r4136, %r4092, %r4123;
	addc.cc.u32  %r4137, %r4093, %r4124;
	addc.cc.u32  %r4138, %r4094, %r4125;
	addc.cc.u32  %r4139, %r4095, 0;
	addc.cc.u32  %r4140, %r4096, 0;
	addc.cc.u32  %r4141, %r4097, 0;
	addc.u32     %r4142, 0, 0;
	
	// end inline asm
	// begin inline asm
	add.cc.u32   %r4156, %r3918, %r4134;
	addc.cc.u32  %r4157, %r3919, %r4135;
	addc.cc.u32  %r4158, %r3954, %r4136;
	addc.cc.u32  %r4159, %r3955, %r4137;
	addc.cc.u32  %r4160, %r3990, %r4138;
	addc.cc.u32  %r4161, %r3991, %r4139;
	addc.cc.u32  %r4162, %r4026, %r4140;
	addc.cc.u32  %r4163, %r4027, %r4141;
	addc.cc.u32  %r4164, %r4186, %r4142;
	addc.cc.u32  %r4165, %r4186, %r4186;
	addc.u32     %r4166, 0, 0;
	
	// end inline asm
	cvt.u64.u32 	%rd2279, %r4157;
	shl.b64 	%rd2280, %rd2279, 32;
	cvt.u64.u32 	%rd2281, %r4156;
	or.b64  	%rd260, %rd2280, %rd2281;
	cvt.u64.u32 	%rd2282, %r4159;
	shl.b64 	%rd2283, %rd2282, 32;
	cvt.u64.u32 	%rd2284, %r4158;
	or.b64  	%rd261, %rd2283, %rd2284;
	cvt.u64.u32 	%rd2285, %r4161;
	shl.b64 	%rd2286, %rd2285, 32;
	cvt.u64.u32 	%rd2287, %r4160;
	or.b64  	%rd262, %rd2286, %rd2287;
	cvt.u64.u32 	%rd2288, %r4163;
	shl.b64 	%rd2289, %rd2288, 32;
	cvt.u64.u32 	%rd2290, %r4162;
	or.b64  	%rd263, %rd2289, %rd2290;
	cvt.u64.u32 	%rd2291, %r4165;
	shl.b64 	%rd2292, %rd2291, 32;
	cvt.u64.u32 	%rd2293, %r4164;
	or.b64  	%rd4863, %rd2292, %rd2293;
$L__BB6_40:
	setp.ne.s64 	%p49, %rd4863, 0;
	@%p49 bra 	$L__BB6_155;
	and.b64  	%rd2294, %rd263, %rd262;
	and.b64  	%rd2295, %rd2294, %rd261;
	setp.eq.s64 	%p50, %rd2295, -1;
	setp.gt.u64 	%p51, %rd260, -4294968274;
	and.pred  	%p52, %p50, %p51;
	@%p52 bra 	$L__BB6_155;
	mul.lo.s64 	%rd2296, %rd422, 6481385041966929816;
	mov.b64 	%rd2297, 6481385041966929816;
	mul.hi.u64 	%rd2298, %rd2297, %rd422;
	cvt.u32.u64 	%r4204, %rd2296;
	{ .reg .b32 tmp; mov.b64 {tmp, %r4205}, %rd2296; }
	mov.b32 	%r4467, 0;
	// begin inline asm
	add.cc.u32  %r4199, %r4467, %r4204;
	addc.cc.u32 %r4200, %r4467, %r4205;
	addc.u32    %r4201, 0, 0;
	add.cc.u32  %r4199, %r4199, %r4467;
	addc.cc.u32 %r4200, %r4200, %r4467;
	addc.u32    %r4201, %r4201, 0;
	
	// end inline asm
	cvt.u64.u32 	%rd2299, %r4201;
	add.s64 	%rd2300, %rd2298, %rd2299;
	mul.lo.s64 	%rd2301, %rd423, 6481385041966929816;
	mul.hi.u64 	%rd2302, %rd2297, %rd423;
	cvt.u32.u64 	%r4213, %rd2301;
	{ .reg .b32 tmp; mov.b64 {tmp, %r4214}, %rd2301; }
	cvt.u32.u64 	%r4215, %rd2300;
	{ .reg .b32 tmp; mov.b64 {tmp, %r4216}, %rd2300; }
	// begin inline asm
	add.cc.u32  %r4208, %r4467, %r4213;
	addc.cc.u32 %r4209, %r4467, %r4214;
	addc.u32    %r4210, 0, 0;
	add.cc.u32  %r4208, %r4208, %r4215;
	addc.cc.u32 %r4209, %r4209, %r4216;
	addc.u32    %r4210, %r4210, 0;
	
	// end inline asm
	cvt.u64.u32 	%rd2303, %r4210;
	add.s64 	%rd2304, %rd2302, %rd2303;
	mul.lo.s64 	%rd2305, %rd424, 6481385041966929816;
	mul.hi.u64 	%rd2306, %rd2297, %rd424;
	cvt.u32.u64 	%r4222, %rd2305;
	{ .reg .b32 tmp; mov.b64 {tmp, %r4223}, %rd2305; }
	cvt.u32.u64 	%r4224, %rd2304;
	{ .reg .b32 tmp; mov.b64 {tmp, %r4225}, %rd2304; }
	// begin inline asm
	add.cc.u32  %r4217, %r4467, %r4222;
	addc.cc.u32 %r4218, %r4467, %r4223;
	addc.u32    %r4219, 0, 0;
	add.cc.u32  %r4217, %r4217, %r4224;
	addc.cc.u32 %r4218, %r4218, %r4225;
	addc.u32    %r4219, %r4219, 0;
	
	// end inline asm
	cvt.u64.u32 	%rd2307, %r4219;
	add.s64 	%rd2308, %rd2306, %rd2307;
	mul.lo.s64 	%rd2309, %rd425, 6481385041966929816;
	mul.hi.u64 	%rd2310, %rd2297, %rd425;
	cvt.u32.u64 	%r4231, %rd2309;
	{ .reg .b32 tmp; mov.b64 {tmp, %r4232}, %rd2309; }
	cvt.u32.u64 	%r4233, %rd2308;
	{ .reg .b32 tmp; mov.b64 {tmp, %r4234}, %rd2308; }
	// begin inline asm
	add.cc.u32  %r4226, %r4467, %r4231;
	addc.cc.u32 %r4227, %r4467, %r4232;
	addc.u32    %r4228, 0, 0;
	add.cc.u32  %r4226, %r4226, %r4233;
	addc.cc.u32 %r4227, %r4227, %r4234;
	addc.u32    %r4228, %r4228, 0;
	
	// end inline asm
	cvt.u64.u32 	%rd2311, %r4228;
	add.s64 	%rd2312, %rd2310, %rd2311;
	mul.lo.s64 	%rd2313, %rd422, 188021827762530521;
	mov.b64 	%rd2314, 188021827762530521;
	mul.hi.u64 	%rd2315, %rd2314, %rd422;
	cvt.u32.u64 	%r4240, %rd2313;
	{ .reg .b32 tmp; mov.b64 {tmp, %r4241}, %rd2313; }
	// begin inline asm
	add.cc.u32  %r4235, %r4208, %r4240;
	addc.cc.u32 %r4236, %r4209, %r4241;
	addc.u32    %r4237, 0, 0;
	add.cc.u32  %r4235, %r4235, %r4467;
	addc.cc.u32 %r4236, %r4236, %r4467;
	addc.u32    %r4237, %r4237, 0;
	
	// end inline asm
	cvt.u64.u32 	%rd2316, %r4237;
	add.s64 	%rd2317, %rd2315, %rd2316;
	mul.lo.s64 	%rd2318, %rd423, 188021827762530521;
	mul.hi.u64 	%rd2319, %rd2314, %rd423;
	cvt.u32.u64 	%r4249, %rd2318;
	{ .reg .b32 tmp; mov.b64 {tmp, %r4250}, %rd2318; }
	cvt.u32.u64 	%r4251, %rd2317;
	{ .reg .b32 tmp; mov.b64 {tmp, %r4252}, %rd2317; }
	// begin inline asm
	add.cc.u32  %r4244, %r4217, %r4249;
	addc.cc.u32 %r4245, %r4218, %r4250;
	addc.u32    %r4246, 0, 0;
	add.cc.u32  %r4244, %r4244, %r4251;
	addc.cc.u32 %r4245, %r4245, %r4252;
	addc.u32    %r4246, %r4246, 0;
	
	// end inline asm
	cvt.u64.u32 	%rd2320, %r4246;
	add.s64 	%rd2321, %rd2319, %rd2320;
	mul.lo.s64 	%rd2322, %rd424, 188021827762530521;
	mul.hi.u64 	%rd2323, %rd2314, %rd424;
	cvt.u32.u64 	%r4258, %rd2322;
	{ .reg .b32 tmp; mov.b64 {tmp, %r4259}, %rd2322; }
	cvt.u32.u64 	%r4260, %rd2321;
	{ .reg .b32 tmp; mov.b64 {tmp, %r4261}, %rd2321; }
	// begin inline asm
	add.cc.u32  %r4253, %r4226, %r4258;
	addc.cc.u32 %r4254, %r4227, %r4259;
	addc.u32    %r4255, 0, 0;
	add.cc.u32  %r4253, %r4253, %r4260;
	addc.cc.u32 %r4254, %r4254, %r4261;
	addc.u32    %r4255, %r4255, 0;
	
	// end inline asm
	cvt.u64.u32 	%rd2324, %r4255;
	add.s64 	%rd2325, %rd2323, %rd2324;
	mul.lo.s64 	%rd2326, %rd425, 188021827762530521;
	mul.hi.u64 	%rd2327, %rd2314, %rd425;
	cvt.u32.u64 	%r4265, %rd2312;
	{ .reg .b32 tmp; mov.b64 {tmp, %r4266}, %rd2312; }
	cvt.u32.u64 	%r4267, %rd2326;
	{ .reg .b32 tmp; mov.b64 {tmp, %r4268}, %rd2326; }
	cvt.u32.u64 	%r4269, %rd2325;
	{ .reg .b32 tmp; mov.b64 {tmp, %r4270}, %rd2325; }
	// begin inline asm
	add.cc.u32  %r4262, %r4265, %r4267;
	addc.cc.u32 %r4263, %r4266, %r4268;
	addc.u32    %r4264, 0, 0;
	add.cc.u32  %r4262, %r4262, %r4269;
	addc.cc.u32 %r4263, %r4263, %r4270;
	addc.u32    %r4264, %r4264, 0;
	
	// end inline asm
	cvt.u64.u32 	%rd2328, %r4264;
	add.s64 	%rd2329, %rd2327, %rd2328;
	mul.lo.s64 	%rd2330, %rd422, 6170039885052185351;
	mov.b64 	%rd2331, 6170039885052185351;
	mul.hi.u64 	%rd2332, %rd2331, %rd422;
	cvt.u32.u64 	%r4276, %rd2330;
	{ .reg .b32 tmp; mov.b64 {tmp, %r4277}, %rd2330; }
	// begin inline asm
	add.cc.u32  %r4271, %r4244, %r4276;
	addc.cc.u32 %r4272, %r4245, %r4277;
	addc.u32    %r4273, 0, 0;
	add.cc.u32  %r4271, %r4271, %r4467;
	addc.cc.u32 %r4272, %r4272, %r4467;
	addc.u32    %r4273, %r4273, 0;
	
	// end inline asm
	cvt.u64.u32 	%rd2333, %r4273;
	add.s64 	%rd2334, %rd2332, %rd2333;
	mul.lo.s64 	%rd2335, %rd423, 6170039885052185351;
	mul.hi.u64 	%rd2336, %rd2331, %rd423;
	cvt.u32.u64 	%r4285, %rd2335;
	{ .reg .b32 tmp; mov.b64 {tmp, %r4286}, %rd2335; }
	cvt.u32.u64 	%r4287, %rd2334;
	{ .reg .b32 tmp; mov.b64 {tmp, %r4288}, %rd2334; }
	// begin inline asm
	add.cc.u32  %r4280, %r4253, %r4285;
	addc.cc.u32 %r4281, %r4254, %r4286;
	addc.u32    %r4282, 0, 0;
	add.cc.u32  %r4280, %r4280, %r4287;
	addc.cc.u32 %r4281, %r4281, %r4288;
	addc.u32    %r4282, %r4282, 0;
	
	// end inline asm
	cvt.u64.u32 	%rd2337, %r4282;
	add.s64 	%rd2338, %rd2336, %rd2337;
	mul.lo.s64 	%rd2339, %rd424, 6170039885052185351;
	mul.hi.u64 	%rd2340, %rd2331, %rd424;
	cvt.u32.u64 	%r4294, %rd2339;
	{ .reg .b32 tmp; mov.b64 {tmp, %r4295}, %rd2339; }
	cvt.u32.u64 	%r4296, %rd2338;
	{ .reg .b32 tmp; mov.b64 {tmp, %r4297}, %rd2338; }
	// begin inline asm
	add.cc.u32  %r4289, %r4262, %r4294;
	addc.cc.u32 %r4290, %r4263, %r4295;
	addc.u32    %r4291, 0, 0;
	add.cc.u32  %r4289, %r4289, %r4296;
	addc.cc.u32 %r4290, %r4290, %r4297;
	addc.u32    %r4291, %r4291, 0;
	
	// end inline asm
	cvt.u64.u32 	%rd2341, %r4291;
	add.s64 	%rd2342, %rd2340, %rd2341;
	mul.lo.s64 	%rd2343, %rd425, 6170039885052185351;
	mul.hi.u64 	%rd2344, %rd2331, %rd425;
	cvt.u32.u64 	%r4301, %rd2329;
	{ .reg .b32 tmp; mov.b64 {tmp, %r4302}, %rd2329; }
	cvt.u32.u64 	%r4303, %rd2343;
	{ .reg .b32 tmp; mov.b64 {tmp, %r4304}, %rd2343; }
	cvt.u32.u64 	%r4305, %rd2342;
	{ .reg .b32 tmp; mov.b64 {tmp, %r4306}, %rd2342; }
	// begin inline asm
	add.cc.u32  %r4298, %r4301, %r4303;
	addc.cc.u32 %r4299, %r4302, %r4304;
	addc.u32    %r4300, 0, 0;
	add.cc.u32  %r4298, %r4298, %r4305;
	addc.cc.u32 %r4299, %r4299, %r4306;
	addc.u32    %r4300, %r4300, 0;
	
	// end inline asm
	cvt.u64.u32 	%rd2345, %r4300;
	add.s64 	%rd2346, %rd2344, %rd2345;
	mul.lo.s64 	%rd2347, %rd422, 8772561819708210092;
	mov.b64 	%rd2348, 8772561819708210092;
	mul.hi.u64 	%rd2349, %rd2348, %rd422;
	cvt.u32.u64 	%r4312, %rd2347;
	{ .reg .b32 tmp; mov.b64 {tmp, %r4313}, %rd2347; }
	// begin inline asm
	add.cc.u32  %r4307, %r4280, %r4312;
	addc.cc.u32 %r4308, %r4281, %r4313;
	addc.u32    %r4309, 0, 0;
	add.cc.u32  %r4307, %r4307, %r4467;
	addc.cc.u32 %r4308, %r4308, %r4467;
	addc.u32    %r4309, %r4309, 0;
	
	// end inline asm
	cvt.u64.u32 	%rd2350, %r4309;
	add.s64 	%rd2351, %rd2349, %rd2350;
	mul.lo.s64 	%rd2352, %rd423, 8772561819708210092;
	mul.hi.u64 	%rd2353, %rd2348, %rd423;
	cvt.u32.u64 	%r4321, %rd2352;
	{ .reg .b32 tmp; mov.b64 {tmp, %r4322}, %rd2352; }
	cvt.u32.u64 	%r4323, %rd2351;
	{ .reg .b32 tmp; mov.b64 {tmp, %r4324}, %rd2351; }
	// begin inline asm
	add.cc.u32  %r4316, %r4289, %r4321;
	addc.cc.u32 %r4317, %r4290, %r4322;
	addc.u32    %r4318, 0, 0;
	add.cc.u32  %r4316, %r4316, %r4323;
	addc.cc.u32 %r4317, %r4317, %r4324;
	addc.u32    %r4318, %r4318, 0;
	
	// end inline asm
	cvt.u64.u32 	%rd2354, %r4317;
	shl.b64 	%rd2355, %rd2354, 32;
	cvt.u64.u32 	%rd2356, %r4316;
	or.b64  	%rd2357, %rd2355, %rd2356;
	cvt.u64.u32 	%rd2358, %r4318;
	add.s64 	%rd2359, %rd2353, %rd2358;
	mul.lo.s64 	%rd2360, %rd424, 8772561819708210092;
	mul.hi.u64 	%rd2361, %rd2348, %rd424;
	cvt.u32.u64 	%r4330, %rd2360;
	{ .reg .b32 tmp; mov.b64 {tmp, %r4331}, %rd2360; }
	cvt.u32.u64 	%r4332, %rd2359;
	{ .reg .b32 tmp; mov.b64 {tmp, %r4333}, %rd2359; }
	// begin inline asm
	add.cc.u32  %r4325, %r4298, %r4330;
	addc.cc.u32 %r4326, %r4299, %r4331;
	addc.u32    %r4327, 0, 0;
	add.cc.u32  %r4325, %r4325, %r4332;
	addc.cc.u32 %r4326, %r4326, %r4333;
	addc.u32    %r4327, %r4327, 0;
	
	// end inline asm
	cvt.u64.u32 	%rd2362, %r4326;
	shl.b64 	%rd2363, %rd2362, 32;
	cvt.u64.u32 	%rd2364, %r4325;
	or.b64  	%rd2365, %rd2363, %rd2364;
	cvt.u64.u32 	%rd2366, %r4327;
	add.s64 	%rd2367, %rd2361, %rd2366;
	mul.lo.s64 	%rd2368, %rd425, 8772561819708210092;
	mul.hi.u64 	%rd2369, %rd2348, %rd425;
	cvt.u32.u64 	%r4337, %rd2346;
	{ .reg .b32 tmp; mov.b64 {tmp, %r4338}, %rd2346; }
	cvt.u32.u64 	%r4339, %rd2368;
	{ .reg .b32 tmp; mov.b64 {tmp, %r4340}, %rd2368; }
	cvt.u32.u64 	%r4341, %rd2367;
	{ .reg .b32 tmp; mov.b64 {tmp, %r4342}, %rd2367; }
	// begin inline asm
	add.cc.u32  %r4334, %r4337, %r4339;
	addc.cc.u32 %r4335, %r4338, %r4340;
	addc.u32    %r4336, 0, 0;
	add.cc.u32  %r4334, %r4334, %r4341;
	addc.cc.u32 %r4335, %r4335, %r4342;
	addc.u32    %r4336, %r4336, 0;
	
	// end inline asm
	cvt.u64.u32 	%rd2370, %r4335;
	shl.b64 	%rd2371, %rd2370, 32;
	cvt.u64.u32 	%rd2372, %r4334;
	or.b64  	%rd2373, %rd2371, %rd2372;
	cvt.u64.u32 	%rd2374, %r4336;
	add.s64 	%rd2375, %rd2369, %rd2374;
	mov.b64 	{%r4468, %r4469}, %rd2364;
	mov.b64 	{%r4470, %r4471}, %rd2355;
	mov.b64 	%rd2376, {%r4471, %r4468};
	mov.b64 	{%r4472, %r4473}, %rd2372;
	mov.b64 	{%r4474, %r4475}, %rd2363;
	mov.b64 	%rd2377, {%r4475, %r4472};
	mov.b64 	{%r4476, %r4477}, %rd2375;
	mov.b64 	{%r4478, %r4479}, %rd2371;
	mov.b64 	%rd2378, {%r4479, %r4476};
	mul.lo.s64 	%rd2379, %rd2357, 977;
	mov.b64 	%rd2380, 977;
	mul.hi.u64 	%rd2381, %rd2357, %rd2380;
	cvt.u32.u64 	%r4346, %rd2379;
	{ .reg .b32 tmp; mov.b64 {tmp, %r4347}, %rd2379; }
	// begin inline asm
	add.cc.u32  %r4343, %r4346, %r4467;
	addc.cc.u32 %r4344, %r4347, %r4467;
	addc.u32    %r4345, 0, 0;
	
	// end inline asm
	cvt.u64.u32 	%rd2382, %r4345;
	add.s64 	%rd2383, %rd2381, %rd2382;
	mul.lo.s64 	%rd2384, %rd2365, 977;
	mul.hi.u64 	%rd2385, %rd2365, %rd2380;
	cvt.u32.u64 	%r4353, %rd2384;
	{ .reg .b32 tmp; mov.b64 {tmp, %r4354}, %rd2384; }
	cvt.u32.u64 	%r4355, %rd2383;
	{ .reg .b32 tmp; mov.b64 {tmp, %r4356}, %rd2383; }
	// begin inline asm
	add.cc.u32  %r4350, %r4353, %r4355;
	addc.cc.u32 %r4351, %r4354, %r4356;
	addc.u32    %r4352, 0, 0;
	
	// end inline asm
	cvt.u64.u32 	%rd2386, %r4352;
	add.s64 	%rd2387, %rd2385, %rd2386;
	mul.lo.s64 	%rd2388, %rd2373, 977;
	mul.hi.u64 	%rd2389, %rd2373, %rd2380;
	cvt.u32.u64 	%r4360, %rd2388;
	{ .reg .b32 tmp; mov.b64 {tmp, %r4361}, %rd2388; }
	cvt.u32.u64 	%r4362, %rd2387;
	{ .reg .b32 tmp; mov.b64 {tmp, %r4363}, %rd2387; }
	// begin inline asm
	add.cc.u32  %r4357, %r4360, %r4362;
	addc.cc.u32 %r4358, %r4361, %r4363;
	addc.u32    %r4359, 0, 0;
	
	// end inline asm
	cvt.u64.u32 	%rd2390, %r4359;
	add.s64 	%rd2391, %rd2389, %rd2390;
	mul.lo.s64 	%rd2392, %rd2375, 977;
	mul.hi.u64 	%rd2393, %rd2375, %rd2380;
	cvt.u32.u64 	%r4367, %rd2392;
	{ .reg .b32 tmp; mov.b64 {tmp, %r4368}, %rd2392; }
	cvt.u32.u64 	%r4369, %rd2391;
	{ .reg .b32 tmp; mov.b64 {tmp, %r4370}, %rd2391; }
	// begin inline asm
	add.cc.u32  %r4364, %r4367, %r4369;
	addc.cc.u32 %r4365, %r4368, %r4370;
	addc.u32    %r4366, 0, 0;
	
	// end inline asm
	cvt.u64.u32 	%rd2394, %r4366;
	add.s64 	%rd2395, %rd2393, %rd2394;
	cvt.u32.u64 	%r4384, %rd2376;
	{ .reg .b32 tmp; mov.b64 {tmp, %r4385}, %rd2376; }
	cvt.u32.u64 	%r4386, %rd2377;
	{ .reg .b32 tmp; mov.b64 {tmp, %r4387}, %rd2377; }
	cvt.u32.u64 	%r4388, %rd2378;
	{ .reg .b32 tmp; mov.b64 {tmp, %r4389}, %rd2378; }
	{ .reg .b32 tmp; mov.b64 {tmp, %r4390}, %rd2375; }
	cvt.u32.u64 	%r4400, %rd2395;
	{ .reg .b32 tmp; mov.b64 {tmp, %r4401}, %rd2395; }
	// begin inline asm
	add.cc.u32   %r4371, %r4467, %r4343;
	addc.cc.u32  %r4372, %r4316, %r4344;
	addc.cc.u32  %r4373, %r4384, %r4350;
	addc.cc.u32  %r4374, %r4385, %r4351;
	addc.cc.u32  %r4375, %r4386, %r4357;
	addc.cc.u32  %r4376, %r4387, %r4358;
	addc.cc.u32  %r4377, %r4388, %r4364;
	addc.cc.u32  %r4378, %r4389, %r4365;
	addc.cc.u32  %r4379, %r4390, %r4400;
	addc.cc.u32  %r4380, %r4467, %r4401;
	addc.u32     %r4381, 0, 0;
	
	// end inline asm
	cvt.u64.u32 	%rd2396, %r4380;
	shl.b64 	%rd2397, %rd2396, 32;
	cvt.u64.u32 	%rd2398, %r4379;
	or.b64  	%rd2399, %rd2397, %rd2398;
	mul.lo.s64 	%rd2400, %rd2399, 977;
	mul.hi.u64 	%rd2401, %rd2399, %rd2380;
	cvt.u32.u64 	%r4411, %rd2400;
	{ .reg .b32 tmp; mov.b64 {tmp, %r4412}, %rd2400; }
	cvt.u32.u64 	%r4413, %rd2401;
	{ .reg .b32 tmp; mov.b64 {tmp, %r4414}, %rd2401; }
	// begin inline asm
	add.cc.u32   %r4402, %r4467, %r4411;
	addc.cc.u32  %r4403, %r4379, %r4412;
	addc.cc.u32  %r4404, %r4380, %r4413;
	addc.cc.u32  %r4405, %r4467, %r4414;
	addc.u32     %r4406, 0, 0;
	
	// end inline asm
	// begin inline asm
	add.cc.u32   %r4415, %r4371, %r4402;
	addc.cc.u32  %r4416, %r4372, %r4403;
	addc.cc.u32  %r4417, %r4373, %r4404;
	addc.cc.u32  %r4418, %r4374, %r4405;
	addc.cc.u32  %r4419, %r4375, %r4406;
	addc.cc.u32  %r4420, %r4376, 0;
	addc.cc.u32  %r4421, %r4377, 0;
	addc.cc.u32  %r4422, %r4378, 0;
	addc.u32     %r4423, 0, 0;
	
	// end inline asm
	// begin inline asm
	add.cc.u32   %r4437, %r4199, %r4415;
	addc.cc.u32  %r4438, %r4200, %r4416;
	addc.cc.u32  %r4439, %r4235, %r4417;
	addc.cc.u32  %r4440, %r4236, %r4418;
	addc.cc.u32  %r4441, %r4271, %r4419;
	addc.cc.u32  %r4442, %r4272, %r4420;
	addc.cc.u32  %r4443, %r4307, %r4421;
	addc.cc.u32  %r4444, %r4308, %r4422;
	addc.cc.u32  %r4445, %r4467, %r4423;
	addc.cc.u32  %r4446, %r4467, %r4467;
	addc.u32     %r4447, 0, 0;
	
	// end inline asm
	cvt.u64.u32 	%rd2402, %r4438;
	shl.b64 	%rd2403, %rd2402, 32;
	cvt.u64.u32 	%rd2404, %r4437;
	or.b64  	%rd275, %rd2403, %rd2404;
	cvt.u64.u32 	%rd2405, %r4440;
	shl.b64 	%rd2406, %rd2405, 32;
	cvt.u64.u32 	%rd2407, %r4439;
	or.b64  	%rd276, %rd2406, %rd2407;
	cvt.u64.u32 	%rd2408, %r4442;
	shl.b64 	%rd2409, %rd2408, 32;
	cvt.u64.u32 	%rd2410, %r4441;
	or.b64  	%rd277, %rd2409, %rd2410;
	cvt.u64.u32 	%rd2411, %r4444;
	shl.b64 	%rd2412, %rd2411, 32;
	cvt.u64.u32 	%rd2413, %r4443;
	or.b64  	%rd278, %rd2412, %rd2413;
	cvt.u64.u32 	%rd2414, %r4446;
	shl.b64 	%rd2415, %rd2414, 32;
	cvt.u64.u32 	%rd2416, %r4445;
	or.b64  	%rd4868, %rd2415, %rd2416;
$L__BB6_43:
	setp.ne.s64 	%p53, %rd4868, 0;
	@%p53 bra 	$L__BB6_156;
	and.b64  	%rd2417, %rd278, %rd277;
	and.b64  	%rd2418, %rd2417, %rd276;
	setp.eq.s64 	%p54, %rd2418, -1;
	setp.gt.u64 	%p55, %rd275, -4294968274;
	and.pred  	%p56, %p54, %p55;
	@%p56 bra 	$L__BB6_156;
	mul.lo.s64 	%rd2419, %rd260, -7185545363635252040;
	mov.b64 	%rd2420, -7185545363635252040;
	mul.hi.u64 	%rd2421, %rd2420, %rd260;
	cvt.u32.u64 	%r4485, %rd2419;
	{ .reg .b32 tmp; mov.b64 {tmp, %r4486}, %rd2419; }
	mov.b32 	%r4748, 0;
	// begin inline asm
	add.cc.u32  %r4480, %r4748, %r4485;
	addc.cc.u32 %r4481, %r4748, %r4486;
	addc.u32    %r4482, 0, 0;
	add.cc.u32  %r4480, %r4480, %r4748;
	addc.cc.u32 %r4481, %r4481, %r4748;
	addc.u32    %r4482, %r4482, 0;
	
	// end inline asm
	cvt.u64.u32 	%rd2422, %r4482;
	add.s64 	%rd2423, %rd2421, %rd2422;
	mul.lo.s64 	%rd2424, %rd261, -7185545363635252040;
	mul.hi.u64 	%rd2425, %rd2420, %rd261;
	cvt.u32.u64 	%r4494, %rd2424;
	{ .reg .b32 tmp; mov.b64 {tmp, %r4495}, %rd2424; }
	cvt.u32.u64 	%r4496, %rd2423;
	{ .reg .b32 tmp; mov.b64 {tmp, %r4497}, %rd2423; }
	// begin inline asm
	add.cc.u32  %r4489, %r4748, %r4494;
	addc.cc.u32 %r4490, %r4748, %r4495;
	addc.u32    %r4491, 0, 0;
	add.cc.u32  %r4489, %r4489, %r4496;
	addc.cc.u32 %r4490, %r4490, %r4497;
	addc.u32    %r4491, %r4491, 0;
	
	// end inline asm
	cvt.u64.u32 	%rd2426, %r4491;
	add.s64 	%rd2427, %rd2425, %rd2426;
	mul.lo.s64 	%rd2428, %rd262, -7185545363635252040;
	mul.hi.u64 	%rd2429, %rd2420, %rd262;
	cvt.u32.u64 	%r4503, %rd2428;
	{ .reg .b32 tmp; mov.b64 {tmp, %r4504}, %rd2428; }
	cvt.u32.u64 	%r4505, %rd2427;
	{ .reg .b32 tmp; mov.b64 {tmp, %r4506}, %rd2427; }
	// begin inline asm
	add.cc.u32  %r4498, %r4748, %r4503;
	addc.cc.u32 %r4499, %r4748, %r4504;
	addc.u32    %r4500, 0, 0;
	add.cc.u32  %r4498, %r4498, %r4505;
	addc.cc.u32 %r4499, %r4499, %r4506;
	addc.u32    %r4500, %r4500, 0;
	
	// end inline asm
	cvt.u64.u32 	%rd2430, %r4500;
	add.s64 	%rd2431, %rd2429, %rd2430;
	mul.lo.s64 	%rd2432, %rd263, -7185545363635252040;
	mul.hi.u64 	%rd2433, %rd2420, %rd263;
	cvt.u32.u64 	%r4512, %rd2432;
	{ .reg .b32 tmp; mov.b64 {tmp, %r4513}, %rd2432; }
	cvt.u32.u64 	%r4514, %rd2431;
	{ .reg .b32 tmp; mov.b64 {tmp, %r4515}, %rd2431; }
	// begin inline asm
	add.cc.u32  %r4507, %r4748, %r4512;
	addc.cc.u32 %r4508, %r4748, %r4513;
	addc.u32    %r4509, 0, 0;
	add.cc.u32  %r4507, %r4507, %r4514;
	addc.cc.u32 %r4508, %r4508, %r4515;
	addc.u32    %r4509, %r4509, 0;
	
	// end inline asm
	cvt.u64.u32 	%rd2434, %r4509;
	add.s64 	%rd2435, %rd2433, %rd2434;
	mul.lo.s64 	%rd2436, %rd260, -209500633525038055;
	mov.b64 	%rd2437, -209500633525038055;
	mul.hi.u64 	%rd2438, %rd2437, %rd260;
	cvt.u32.u64 	%r4521, %rd2436;
	{ .reg .b32 tmp; mov.b64 {tmp, %r4522}, %rd2436; }
	// begin inline asm
	add.cc.u32  %r4516, %r4489, %r4521;
	addc.cc.u32 %r4517, %r4490, %r4522;
	addc.u32    %r4518, 0, 0;
	add.cc.u32  %r4516, %r4516, %r4748;
	addc.cc.u32 %r4517, %r4517, %r4748;
	addc.u32    %r4518, %r4518, 0;
	
	// end inline asm
	cvt.u64.u32 	%rd2439, %r4518;
	add.s64 	%rd2440, %rd2438, %rd2439;
	mul.lo.s64 	%rd2441, %rd261, -209500633525038055;
	mul.hi.u64 	%rd2442, %rd2437, %rd261;
	cvt.u32.u64 	%r4530, %rd2441;
	{ .reg .b32 tmp; mov.b64 {tmp, %r4531}, %rd2441; }
	cvt.u32.u64 	%r4532, %rd2440;
	{ .reg .b32 tmp; mov.b64 {tmp, %r4533}, %rd2440; }
	// begin inline asm
	add.cc.u32  %r4525, %r4498, %r4530;
	addc.cc.u32 %r4526, %r4499, %r4531;
	addc.u32    %r4527, 0, 0;
	add.cc.u32  %r4525, %r4525, %r4532;
	addc.cc.u32 %r4526, %r4526, %r4533;
	addc.u32    %r4527, %r4527, 0;
	
	// end inline asm
	cvt.u64.u32 	%rd2443, %r4527;
	add.s64 	%rd2444, %rd2442, %rd2443;
	mul.lo.s64 	%rd2445, %rd262, -209500633525038055;
	mul.hi.u64 	%rd2446, %rd2437, %rd262;
	cvt.u32.u64 	%r4539, %rd2445;
	{ .reg .b32 tmp; mov.b64 {tmp, %r4540}, %rd2445; }
	cvt.u32.u64 	%r4541, %rd2444;
	{ .reg .b32 tmp; mov.b64 {tmp, %r4542}, %rd2444; }
	// begin inline asm
	add.cc.u32  %r4534, %r4507, %r4539;
	addc.cc.u32 %r4535, %r4508, %r4540;
	addc.u32    %r4536, 0, 0;
	add.cc.u32  %r4534, %r4534, %r4541;
	addc.cc.u32 %r4535, %r4535, %r4542;
	addc.u32    %r4536, %r4536, 0;
	
	// end inline asm
	cvt.u64.u32 	%rd2447, %r4536;
	add.s64 	%rd2448, %rd2446, %rd2447;
	mul.lo.s64 	%rd2449, %rd263, -209500633525038055;
	mul.hi.u64 	%rd2450, %rd2437, %rd263;
	cvt.u32.u64 	%r4546, %rd2435;
	{ .reg .b32 tmp; mov.b64 {tmp, %r4547}, %rd2435; }
	cvt.u32.u64 	%r4548, %rd2449;
	{ .reg .b32 tmp; mov.b64 {tmp, %r4549}, %rd2449; }
	cvt.u32.u64 	%r4550, %rd2448;
	{ .reg .b32 tmp; mov.b64 {tmp, %r4551}, %rd2448; }
	// begin inline asm
	add.cc.u32  %r4543, %r4546, %r4548;
	addc.cc.u32 %r4544, %r4547, %r4549;
	addc.u32    %r4545, 0, 0;
	add.cc.u32  %r4543, %r4543, %r4550;
	addc.cc.u32 %r4544, %r4544, %r4551;
	addc.u32    %r4545, %r4545, 0;
	
	// end inline asm
	cvt.u64.u32 	%rd2451, %r4545;
	add.s64 	%rd2452, %rd2450, %rd2451;
	mul.lo.s64 	%rd2453, %rd260, 6747795201694173352;
	mov.b64 	%rd2454, 6747795201694173352;
	mul.hi.u64 	%rd2455, %rd2454, %rd260;
	cvt.u32.u64 	%r4557, %rd2453;
	{ .reg .b32 tmp; mov.b64 {tmp, %r4558}, %rd2453; }
	// begin inline asm
	add.cc.u32  %r4552, %r4525, %r4557;
	addc.cc.u32 %r4553, %r4526, %r4558;
	addc.u32    %r4554, 0, 0;
	add.cc.u32  %r4552, %r4552, %r4748;
	addc.cc.u32 %r4553, %r4553, %r4748;
	addc.u32    %r4554, %r4554, 0;
	
	// end inline asm
	cvt.u64.u32 	%rd2456, %r4554;
	add.s64 	%rd2457, %rd2455, %rd2456;
	mul.lo.s64 	%rd2458, %rd261, 6747795201694173352;
	mul.hi.u64 	%rd2459, %rd2454, %rd261;
	cvt.u32.u64 	%r4566, %rd2458;
	{ .reg .b32 tmp; mov.b64 {tmp, %r4567}, %rd2458; }
	cvt.u32.u64 	%r4568, %rd2457;
	{ .reg .b32 tmp; mov.b64 {tmp, %r4569}, %rd2457; }
	// begin inline asm
	add.cc.u32  %r4561, %r4534, %r4566;
	addc.cc.u32 %r4562, %r4535, %r4567;
	addc.u32    %r4563, 0, 0;
	add.cc.u32  %r4561, %r4561, %r4568;
	addc.cc.u32 %r4562, %r4562, %r4569;
	addc.u32    %r4563, %r4563, 0;
	
	// end inline asm
	cvt.u64.u32 	%rd2460, %r4563;
	add.s64 	%rd2461, %rd2459, %rd2460;
	mul.lo.s64 	%rd2462, %rd262, 6747795201694173352;
	mul.hi.u64 	%rd2463, %rd2454, %rd262;
	cvt.u32.u64 	%r4575, %rd2462;
	{ .reg .b32 tmp; mov.b64 {tmp, %r4576}, %rd2462; }
	cvt.u32.u64 	%r4577, %rd2461;
	{ .reg .b32 tmp; mov.b64 {tmp, %r4578}, %rd2461; }
	// begin inline asm
	add.cc.u32  %r4570, %r4543, %r4575;
	addc.cc.u32 %r4571, %r4544, %r4576;
	addc.u32    %r4572, 0, 0;
	add.cc.u32  %r4570, %r4570, %r4577;
	addc.cc.u32 %r4571, %r4571, %r4578;
	addc.u32    %r4572, %r4572, 0;
	
	// end inline asm
	cvt.u64.u32 	%rd2464, %r4572;
	add.s64 	%rd2465, %rd2463, %rd2464;
	mul.lo.s64 	%rd2466, %rd263, 6747795201694173352;
	mul.hi.u64 	%rd2467, %rd2454, %rd263;
	cvt.u32.u64 	%r4582, %rd2452;
	{ .reg .b32 tmp; mov.b64 {tmp, %r4583}, %rd2452; }
	cvt.u32.u64 	%r4584, %rd2466;
	{ .reg .b32 tmp; mov.b64 {tmp, %r4585}, %rd2466; }
	cvt.u32.u64 	%r4586, %rd2465;
	{ .reg .b32 tmp; mov.b64 {tmp, %r4587}, %rd2465; }
	// begin inline asm
	add.cc.u32  %r4579, %r4582, %r4584;
	addc.cc.u32 %r4580, %r4583, %r4585;
	addc.u32    %r4581, 0, 0;
	add.cc.u32  %r4579, %r4579, %r4586;
	addc.cc.u32 %r4580, %r4580, %r4587;
	addc.u32    %r4581, %r4581, 0;
	
	// end inline asm
	cvt.u64.u32 	%rd2468, %r4581;
	add.s64 	%rd2469, %rd2467, %rd2468;
	mul.lo.s64 	%rd2470, %rd260, 5204712524664259685;
	mov.b64 	%rd2471, 5204712524664259685;
	mul.hi.u64 	%rd2472, %rd2471, %rd260;
	cvt.u32.u64 	%r4593, %rd2470;
	{ .reg .b32 tmp; mov.b64 {tmp, %r4594}, %rd2470; }
	// begin inline asm
	add.cc.u32  %r4588, %r4561, %r4593;
	addc.cc.u32 %r4589, %r4562, %r4594;
	addc.u32    %r4590, 0, 0;
	add.cc.u32  %r4588, %r4588, %r4748;
	addc.cc.u32 %r4589, %r4589, %r4748;
	addc.u32    %r4590, %r4590, 0;
	
	// end inline asm
	cvt.u64.u32 	%rd2473, %r4590;
	add.s64 	%rd2474, %rd2472, %rd2473;
	mul.lo.s64 	%rd2475, %rd261, 5204712524664259685;
	mul.hi.u64 	%rd2476, %rd2471, %rd261;
	cvt.u32.u64 	%r4602, %rd2475;
	{ .reg .b32 tmp; mov.b64 {tmp, %r4603}, %rd2475; }
	cvt.u32.u64 	%r4604, %rd2474;
	{ .reg .b32 tmp; mov.b64 {tmp, %r4605}, %rd2474; }
	// begin inline asm
	add.cc.u32  %r4597, %r4570, %r4602;
	addc.cc.u32 %r4598, %r4571, %r4603;
	addc.u32    %r4599, 0, 0;
	add.cc.u32  %r4597, %r4597, %r4604;
	addc.cc.u32 %r4598, %r4598, %r4605;
	addc.u32    %r4599, %r4599, 0;
	
	// end inline asm
	cvt.u64.u32 	%rd2477, %r4598;
	shl.b64 	%rd2478, %rd2477, 32;
	cvt.u64.u32 	%rd2479, %r4597;
	or.b64  	%rd2480, %rd2478, %rd2479;
	cvt.u64.u32 	%rd2481, %r4599;
	add.s64 	%rd2482, %rd2476, %rd2481;
	mul.lo.s64 	%rd2483, %rd262, 5204712524664259685;
	mul.hi.u64 	%rd2484, %rd2471, %rd262;
	cvt.u32.u64 	%r4611, %rd2483;
	{ .reg .b32 tmp; mov.b64 {tmp, %r4612}, %rd2483; }
	cvt.u32.u64 	%r4613, %rd2482;
	{ .reg .b32 tmp; mov.b64 {tmp, %r4614}, %rd2482; }
	// begin inline asm
	add.cc.u32  %r4606, %r4579, %r4611;
	addc.cc.u32 %r4607, %r4580, %r4612;
	addc.u32    %r4608, 0, 0;
	add.cc.u32  %r4606, %r4606, %r4613;
	addc.cc.u32 %r4607, %r4607, %r4614;
	addc.u32    %r4608, %r4608, 0;
	
	// end inline asm
	cvt.u64.u32 	%rd2485, %r4607;
	shl.b64 	%rd2486, %rd2485, 32;
	cvt.u64.u32 	%rd2487, %r4606;
	or.b64  	%rd2488, %rd2486, %rd2487;
	cvt.u64.u32 	%rd2489, %r4608;
	add.s64 	%rd2490, %rd2484, %rd2489;
	mul.lo.s64 	%rd2491, %rd263, 5204712524664259685;
	mul.hi.u64 	%rd2492, %rd2471, %rd263;
	cvt.u32.u64 	%r4618, %rd2469;
	{ .reg .b32 tmp; mov.b64 {tmp, %r4619}, %rd2469; }
	cvt.u32.u64 	%r4620, %rd2491;
	{ .reg .b32 tmp; mov.b64 {tmp, %r4621}, %rd2491; }
	cvt.u32.u64 	%r4622, %rd2490;
	{ .reg .b32 tmp; mov.b64 {tmp, %r4623}, %rd2490; }
	// begin inline asm
	add.cc.u32  %r4615, %r4618, %r4620;
	addc.cc.u32 %r4616, %r4619, %r4621;
	addc.u32    %r4617, 0, 0;
	add.cc.u32  %r4615, %r4615, %r4622;
	addc.cc.u32 %r4616, %r4616, %r4623;
	addc.u32    %r4617, %r4617, 0;
	
	// end inline asm
	cvt.u64.u32 	%rd2493, %r4616;
	shl.b64 	%rd2494, %rd2493, 32;
	cvt.u64.u32 	%rd2495, %r4615;
	or.b64  	%rd2496, %rd2494, %rd2495;
	cvt.u64.u32 	%rd2497, %r4617;
	add.s64 	%rd2498, %rd2492, %rd2497;
	mov.b64 	{%r4749, %r4750}, %rd2487;
	mov.b64 	{%r4751, %r4752}, %rd2478;
	mov.b64 	%rd2499, {%r4752, %r4749};
	mov.b64 	{%r4753, %r4754}, %rd2495;
	mov.b64 	{%r4755, %r4756}, %rd2486;
	mov.b64 	%rd2500, {%r4756, %r4753};
	mov.b64 	{%r4757, %r4758}, %rd2498;
	mov.b64 	{%r4759, %r4760}, %rd2494;
	mov.b64 	%rd2501, {%r4760, %r4757};
	mul.lo.s64 	%rd2502, %rd2480, 977;
	mov.b64 	%rd2503, 977;
	mul.hi.u64 	%rd2504, %rd2480, %rd2503;
	cvt.u32.u64 	%r4627, %rd2502;
	{ .reg .b32 tmp; mov.b64 {tmp, %r4628}, %rd2502; }
	// begin inline asm
	add.cc.u32  %r4624, %r4627, %r4748;
	addc.cc.u32 %r4625, %r4628, %r4748;
	addc.u32    %r4626, 0, 0;
	
	// end inline asm
	cvt.u64.u32 	%rd2505, %r4626;
	add.s64 	%rd2506, %rd2504, %rd2505;
	mul.lo.s64 	%rd2507, %rd2488, 977;
	mul.hi.u64 	%rd2508, %rd2488, %rd2503;
	cvt.u32.u64 	%r4634, %rd2507;
	{ .reg .b32 tmp; mov.b64 {tmp, %r4635}, %rd2507; }
	cvt.u32.u64 	%r4636, %rd2506;
	{ .reg .b32 tmp; mov.b64 {tmp, %r4637}, %rd2506; }
	// begin inline asm
	add.cc.u32  %r4631, %r4634, %r4636;
	addc.cc.u32 %r4632, %r4635, %r4637;
	addc.u32    %r4633, 0, 0;
	
	// end inline asm
	cvt.u64.u32 	%rd2509, %r4633;
	add.s64 	%rd2510, %rd2508, %rd2509;
	mul.lo.s64 	%rd2511, %rd2496, 977;
	mul.hi.u64 	%rd2512, %rd2496, %rd2503;
	cvt.u32.u64 	%r4641, %rd2511;
	{ .reg .b32 tmp; mov.b64 {tmp, %r4642}, %rd2511; }
	cvt.u32.u64 	%r4643, %rd2510;
	{ .reg .b32 tmp; mov.b64 {tmp, %r4644}, %rd2510; }
	// begin inline asm
	add.cc.u32  %r4638, %r4641, %r4643;
	addc.cc.u32 %r4639, %r4642, %r4644;
	addc.u32    %r4640, 0, 0;
	
	// end inline asm
	cvt.u64.u32 	%rd2513, %r4640;
	add.s64 	%rd2514, %rd2512, %rd2513;
	mul.lo.s64 	%rd2515, %rd2498, 977;
	mul.hi.u64 	%rd2516, %rd2498, %rd2503;
	cvt.u32.u64 	%r4648, %rd2515;
	{ .reg .b32 tmp; mov.b64 {tmp, %r4649}, %rd2515; }
	cvt.u32.u64 	%r4650, %rd2514;
	{ .reg .b32 tmp; mov.b64 {tmp, %r4651}, %rd2514; }
	// begin inline asm
	add.cc.u32  %r4645, %r4648, %r4650;
	addc.cc.u32 %r4646, %r4649, %r4651;
	addc.u32    %r4647, 0, 0;
	
	// end inline asm
	cvt.u64.u32 	%rd2517, %r4647;
	add.s64 	%rd2518, %rd2516, %rd2517;
	cvt.u32.u64 	%r4665, %rd2499;
	{ .reg .b32 tmp; mov.b64 {tmp, %r4666}, %rd2499; }
	cvt.u32.u64 	%r4667, %rd2500;
	{ .reg .b32 tmp; mov.b64 {tmp, %r4668}, %rd2500; }
	cvt.u32.u64 	%r4669, %rd2501;
	{ .reg .b32 tmp; mov.b64 {tmp, %r4670}, %rd2501; }
	{ .reg .b32 tmp; mov.b64 {tmp, %r4671}, %rd2498; }
	cvt.u32.u64 	%r4681, %rd2518;
	{ .reg .b32 tmp; mov.b64 {tmp, %r4682}, %rd2518; }
	// begin inline asm
	add.cc.u32   %r4652, %r4748, %r4624;
	addc.cc.u32  %r4653, %r4597, %r4625;
	addc.cc.u32  %r4654, %r4665, %r4631;
	addc.cc.u32  %r4655, %r4666, %r4632;
	addc.cc.u32  %r4656, %r4667, %r4638;
	addc.cc.u32  %r4657, %r4668, %r4639;
	addc.cc.u32  %r4658, %r4669, %r4645;
	addc.cc.u32  %r4659, %r4670, %r4646;
	addc.cc.u32  %r4660, %r4671, %r4681;
	addc.cc.u32  %r4661, %r4748, %r4682;
	addc.u32     %r4662, 0, 0;
	
	// end inline asm
	cvt.u64.u32 	%rd2519, %r4661;
	shl.b64 	%rd2520, %rd2519, 32;
	cvt.u64.u32 	%rd2521, %r4660;
	or.b64  	%rd2522, %rd2520, %rd2521;
	mul.lo.s64 	%rd2523, %rd2522, 977;
	mul.hi.u64 	%rd2524, %rd2522, %rd2503;
	cvt.u32.u64 	%r4692, %rd2523;
	{ .reg .b32 tmp; mov.b64 {tmp, %r4693}, %rd2523; }
	cvt.u32.u64 	%r4694, %rd2524;
	{ .reg .b32 tmp; mov.b64 {tmp, %r4695}, %rd2524; }
	// begin inline asm
	add.cc.u32   %r4683, %r4748, %r4692;
	addc.cc.u32  %r4684, %r4660, %r4693;
	addc.cc.u32  %r4685, %r4661, %r4694;
	addc.cc.u32  %r4686, %r4748, %r4695;
	addc.u32     %r4687, 0, 0;
	
	// end inline asm
	// begin inline asm
	add.cc.u32   %r4696, %r4652, %r4683;
	addc.cc.u32  %r4697, %r4653, %r4684;
	addc.cc.u32  %r4698, %r4654, %r4685;
	addc.cc.u32  %r4699, %r4655, %r4686;
	addc.cc.u32  %r4700, %r4656, %r4687;
	addc.cc.u32  %r4701, %r4657, 0;
	addc.cc.u32  %r4702, %r4658, 0;
	addc.cc.u32  %r4703, %r4659, 0;
	addc.u32     %r4704, 0, 0;
	
	// end inline asm
	// begin inline asm
	add.cc.u32   %r4718, %r4480, %r4696;
	addc.cc.u32  %r4719, %r4481, %r4697;
	addc.cc.u32  %r4720, %r4516, %r4698;
	addc.cc.u32  %r4721, %r4517, %r4699;
	addc.cc.u32  %r4722, %r4552, %r4700;
	addc.cc.u32  %r4723, %r4553, %r4701;
	addc.cc.u32  %r4724, %r4588, %r4702;
	addc.cc.u32  %r4725, %r4589, %r4703;
	addc.cc.u32  %r4726, %r4748, %r4704;
	addc.cc.u32  %r4727, %r4748, %r4748;
	addc.u32     %r4728, 0, 0;
	
	// end inline asm
	cvt.u64.u32 	%rd2525, %r4719;
	shl.b64 	%rd2526, %rd2525, 32;
	cvt.u64.u32 	%rd2527, %r4718;
	or.b64  	%rd4869, %rd2526, %rd2527;
	cvt.u64.u32 	%rd2528, %r4721;
	shl.b64 	%rd2529, %rd2528, 32;
	cvt.u64.u32 	%rd2530, %r4720;
	or.b64  	%rd4870, %rd2529, %rd2530;
	cvt.u64.u32 	%rd2531, %r4723;
	shl.b64 	%rd2532, %rd2531, 32;
	cvt.u64.u32 	%rd2533, %r4722;
	or.b64  	%rd4871, %rd2532, %rd2533;
	cvt.u64.u32 	%rd2534, %r4725;
	shl.b64 	%rd2535, %rd2534, 32;
	cvt.u64.u32 	%rd2536, %r4724;
	or.b64  	%rd4872, %rd2535, %rd2536;
	cvt.u64.u32 	%rd2537, %r4727;
	shl.b64 	%rd2538, %rd2537, 32;
	cvt.u64.u32 	%rd2539, %r4726;
	or.b64  	%rd4873, %rd2538, %rd2539;
$L__BB6_46:
	setp.ne.s64 	%p57, %rd4873, 0;
	@%p57 bra 	$L__BB6_157;
	and.b64  	%rd2540, %rd4872, %rd4871;
	and.b64  	%rd2541, %rd2540, %rd4870;
	setp.eq.s64 	%p58, %rd2541, -1;
	setp.gt.u64 	%p59, %rd4869, -4294968274;
	and.pred  	%p60, %p58, %p59;
	@%p60 bra 	$L__BB6_157;
	cvt.u32.u64 	%r4770, %rd275;
	{ .reg .b32 tmp; mov.b64 {tmp, %r4771}, %rd275; }
	cvt.u32.u64 	%r4772, %rd276;
	{ .reg .b32 tmp; mov.b64 {tmp, %r4773}, %rd276; }
	cvt.u32.u64 	%r4774, %rd277;
	{ .reg .b32 tmp; mov.b64 {tmp, %r4775}, %rd277; }
	cvt.u32.u64 	%r4776, %rd278;
	{ .reg .b32 tmp; mov.b64 {tmp, %r4777}, %rd278; }
	cvt.u32.u64 	%r4778, %rd4826;
	{ .reg .b32 tmp; mov.b64 {tmp, %r4779}, %rd4826; }
	cvt.u32.u64 	%r4780, %rd4825;
	{ .reg .b32 tmp; mov.b64 {tmp, %r4781}, %rd4825; }
	cvt.u32.u64 	%r4782, %rd4824;
	{ .reg .b32 tmp; mov.b64 {tmp, %r4783}, %rd4824; }
	cvt.u32.u64 	%r4784, %rd4823;
	{ .reg .b32 tmp; mov.b64 {tmp, %r4785}, %rd4823; }
	// begin inline asm
	sub.cc.u32   %r4761, %r4770, %r4778;
	subc.cc.u32  %r4762, %r4771, %r4779;
	subc.cc.u32  %r4763, %r4772, %r4780;
	subc.cc.u32  %r4764, %r4773, %r4781;
	subc.cc.u32  %r4765, %r4774, %r4782;
	subc.cc.u32  %r4766, %r4775, %r4783;
	subc.cc.u32  %r4767, %r4776, %r4784;
	subc.cc.u32  %r4768, %r4777, %r4785;
	subc.u32     %r4769, 0, 0;
	
	// end inline asm
	and.b32  	%r5140, %r4769, 1;
	cvt.u64.u32 	%rd2542, %r5140;
	neg.s64 	%rd2543, %rd2542;
	and.b64  	%rd2544, %rd2543, -4294968273;
	cvt.u32.u64 	%r4803, %rd2544;
	{ .reg .b32 tmp; mov.b64 {tmp, %r4804}, %rd2544; }
	cvt.u32.u64 	%r4810, %rd2543;
	// begin inline asm
	add.cc.u32   %r4786, %r4761, %r4803;
	addc.cc.u32  %r4787, %r4762, %r4804;
	addc.cc.u32  %r4788, %r4763, %r4810;
	addc.cc.u32  %r4789, %r4764, %r4810;
	addc.cc.u32  %r4790, %r4765, %r4810;
	addc.cc.u32  %r4791, %r4766, %r4810;
	addc.cc.u32  %r4792, %r4767, %r4810;
	addc.cc.u32  %r4793, %r4768, %r4810;
	addc.u32     %r4794, 0, 0;
	
	// end inline asm
	cvt.u64.u32 	%rd2545, %r4787;
	shl.b64 	%rd2546, %rd2545, 32;
	cvt.u64.u32 	%rd2547, %r4786;
	or.b64  	%rd295, %rd2546, %rd2547;
	cvt.u64.u32 	%rd2548, %r4789;
	shl.b64 	%rd2549, %rd2548, 32;
	cvt.u64.u32 	%rd2550, %r4788;
	or.b64  	%rd296, %rd2549, %rd2550;
	cvt.u64.u32 	%rd2551, %r4791;
	shl.b64 	%rd2552, %rd2551, 32;
	cvt.u64.u32 	%rd2553, %r4790;
	or.b64  	%rd297, %rd2552, %rd2553;
	cvt.u64.u32 	%rd2554, %r4793;
	shl.b64 	%rd2555, %rd2554, 32;
	cvt.u64.u32 	%rd2556, %r4792;
	or.b64  	%rd298, %rd2555, %rd2556;
	cvt.u32.u64 	%r4820, %rd4869;
	{ .reg .b32 tmp; mov.b64 {tmp, %r4821}, %rd4869; }
	cvt.u32.u64 	%r4822, %rd4870;
	{ .reg .b32 tmp; mov.b64 {tmp, %r4823}, %rd4870; }
	cvt.u32.u64 	%r4824, %rd4871;
	{ .reg .b32 tmp; mov.b64 {tmp, %r4825}, %rd4871; }
	cvt.u32.u64 	%r4826, %rd4872;
	{ .reg .b32 tmp; mov.b64 {tmp, %r4827}, %rd4872; }
	cvt.u32.u64 	%r4828, %rd4830;
	{ .reg .b32 tmp; mov.b64 {tmp, %r4829}, %rd4830; }
	cvt.u32.u64 	%r4830, %rd4829;
	{ .reg .b32 tmp; mov.b64 {tmp, %r4831}, %rd4829; }
	cvt.u32.u64 	%r4832, %rd4828;
	{ .reg .b32 tmp; mov.b64 {tmp, %r4833}, %rd4828; }
	cvt.u32.u64 	%r4834, %rd4827;
	{ .reg .b32 tmp; mov.b64 {tmp, %r4835}, %rd4827; }
	// begin inline asm
	sub.cc.u32   %r4811, %r4820, %r4828;
	subc.cc.u32  %r4812, %r4821, %r4829;
	subc.cc.u32  %r4813, %r4822, %r4830;
	subc.cc.u32  %r4814, %r4823, %r4831;
	subc.cc.u32  %r4815, %r4824, %r4832;
	subc.cc.u32  %r4816, %r4825, %r4833;
	subc.cc.u32  %r4817, %r4826, %r4834;
	subc.cc.u32  %r4818, %r4827, %r4835;
	subc.u32     %r4819, 0, 0;
	
	// end inline asm
	and.b32  	%r5141, %r4819, 1;
	cvt.u64.u32 	%rd2557, %r5141;
	neg.s64 	%rd2558, %rd2557;
	and.b64  	%rd2559, %rd2558, -4294968273;
	cvt.u32.u64 	%r4853, %rd2559;
	{ .reg .b32 tmp; mov.b64 {tmp, %r4854}, %rd2559; }
	cvt.u32.u64 	%r4860, %rd2558;
	// begin inline asm
	add.cc.u32   %r4836, %r4811, %r4853;
	addc.cc.u32  %r4837, %r4812, %r4854;
	addc.cc.u32  %r4838, %r4813, %r4860;
	addc.cc.u32  %r4839, %r4814, %r4860;
	addc.cc.u32  %r4840, %r4815, %r4860;
	addc.cc.u32  %r4841, %r4816, %r4860;
	addc.cc.u32  %r4842, %r4817, %r4860;
	addc.cc.u32  %r4843, %r4818, %r4860;
	addc.u32     %r4844, 0, 0;
	
	// end inline asm
	cvt.u64.u32 	%rd2560, %r4837;
	shl.b64 	%rd2561, %rd2560, 32;
	cvt.u64.u32 	%rd2562, %r4836;
	or.b64  	%rd299, %rd2561, %rd2562;
	cvt.u64.u32 	%rd2563, %r4839;
	shl.b64 	%rd2564, %rd2563, 32;
	cvt.u64.u32 	%rd2565, %r4838;
	or.b64  	%rd300, %rd2564, %rd2565;
	cvt.u64.u32 	%rd2566, %r4841;
	shl.b64 	%rd2567, %rd2566, 32;
	cvt.u64.u32 	%rd2568, %r4840;
	or.b64  	%rd301, %rd2567, %rd2568;
	cvt.u64.u32 	%rd2569, %r4843;
	shl.b64 	%rd2570, %rd2569, 32;
	cvt.u64.u32 	%rd2571, %r4842;
	or.b64  	%rd302, %rd2570, %rd2571;
	mul.lo.s64 	%rd2572, %rd296, %rd295;
	mul.hi.u64 	%rd2573, %rd295, %rd296;
	cvt.u32.u64 	%r4866, %rd2572;
	{ .reg .b32 tmp; mov.b64 {tmp, %r4867}, %rd2572; }
	mov.b32 	%r5139, 0;
	// begin inline asm
	add.cc.u32  %r4861, %r5139, %r4866;
	addc.cc.u32 %r4862, %r5139, %r4867;
	addc.u32    %r4863, 0, 0;
	add.cc.u32  %r4861, %r4861, %r5139;
	addc.cc.u32 %r4862, %r4862, %r5139;
	addc.u32    %r4863, %r4863, 0;
	
	// end inline asm
	cvt.u64.u32 	%rd2574, %r4862;
	shl.b64 	%rd2575, %rd2574, 32;
	cvt.u64.u32 	%rd2576, %r4861;
	or.b64  	%rd2577, %rd2575, %rd2576;
	cvt.u64.u32 	%rd2578, %r4863;
	add.s64 	%rd2579, %rd2573, %rd2578;
	mul.lo.s64 	%rd2580, %rd297, %rd295;
	mul.hi.u64 	%rd2581, %rd295, %rd297;
	cvt.u32.u64 	%r4875, %rd2580;
	{ .reg .b32 tmp; mov.b64 {tmp, %r4876}, %rd2580; }
	cvt.u32.u64 	%r4877, %rd2579;
	{ .reg .b32 tmp; mov.b64 {tmp, %r4878}, %rd2579; }
	// begin inline asm
	add.cc.u32  %r4870, %r5139, %r4875;
	addc.cc.u32 %r4871, %r5139, %r4876;
	addc.u32    %r4872, 0, 0;
	add.cc.u32  %r4870, %r4870, %r4877;
	addc.cc.u32 %r4871, %r4871, %r4878;
	addc.u32    %r4872, %r4872, 0;
	
	// end inline asm
	cvt.u64.u32 	%rd2582, %r4871;
	shl.b64 	%rd2583, %rd2582, 32;
	cvt.u64.u32 	%rd2584, %r4870;
	or.b64  	%rd2585, %rd2583, %rd2584;
	cvt.u64.u32 	%rd2586, %r4872;
	add.s64 	%rd2587, %rd2581, %rd2586;
	mul.lo.s64 	%rd2588, %rd298, %rd295;
	mul.hi.u64 	%rd2589, %rd295, %rd298;
	cvt.u32.u64 	%r4884, %rd2588;
	{ .reg .b32 tmp; mov.b64 {tmp, %r4885}, %rd2588; }
	cvt.u32.u64 	%r4886, %rd2587;
	{ .reg .b32 tmp; mov.b64 {tmp, %r4887}, %rd2587; }
	// begin inline asm
	add.cc.u32  %r4879, %r5139, %r4884;
	addc.cc.u32 %r4880, %r5139, %r4885;
	addc.u32    %r4881, 0, 0;
	add.cc.u32  %r4879, %r4879, %r4886;
	addc.cc.u32 %r4880, %r4880, %r4887;
	addc.u32    %r4881, %r4881, 0;
	
	// end inline asm
	cvt.u64.u32 	%rd2590, %r4881;
	add.s64 	%rd2591, %rd2589, %rd2590;
	mul.lo.s64 	%rd2592, %rd297, %rd296;
	mul.hi.u64 	%rd2593, %rd296, %rd297;
	cvt.u32.u64 	%r4893, %rd2592;
	{ .reg .b32 tmp; mov.b64 {tmp, %r4894}, %rd2592; }
	// begin inline asm
	add.cc.u32  %r4888, %r4879, %r4893;
	addc.cc.u32 %r4889, %r4880, %r4894;
	addc.u32    %r4890, 0, 0;
	add.cc.u32  %r4888, %r4888, %r5139;
	addc.cc.u32 %r4889, %r4889, %r5139;
	addc.u32    %r4890, %r4890, 0;
	
	// end inline asm
	cvt.u64.u32 	%rd2594, %r4889;
	shl.b64 	%rd2595, %rd2594, 32;
	cvt.u64.u32 	%rd2596, %r4888;
	or.b64  	%rd2597, %rd2595, %rd2596;
	cvt.u64.u32 	%rd2598, %r4890;
	add.s64 	%rd2599, %rd2593, %rd2598;
	mul.lo.s64 	%rd2600, %rd298, %rd296;
	mul.hi.u64 	%rd2601, %rd296, %rd298;
	cvt.u32.u64 	%r4900, %rd2591;
	{ .reg .b32 tmp; mov.b64 {tmp, %r4901}, %rd2591; }
	cvt.u32.u64 	%r4902, %rd2600;
	{ .reg .b32 tmp; mov.b64 {tmp, %r4903}, %rd2600; }
	cvt.u32.u64 	%r4904, %rd2599;
	{ .reg .b32 tmp; mov.b64 {tmp, %r4905}, %rd2599; }
	// begin inline asm
	add.cc.u32  %r4897, %r4900, %r4902;
	addc.cc.u32 %r4898, %r4901, %r4903;
	addc.u32    %r4899, 0, 0;
	add.cc.u32  %r4897, %r4897, %r4904;
	addc.cc.u32 %r4898, %r4898, %r4905;
	addc.u32    %r4899, %r4899, 0;
	
	// end inline asm
	cvt.u64.u32 	%rd2602, %r4898;
	shl.b64 	%rd2603, %rd2602, 32;
	cvt.u64.u32 	%rd2604, %r4897;
	or.b64  	%rd2605, %rd2603, %rd2604;
	cvt.u64.u32 	%rd2606, %r4899;
	add.s64 	%rd2607, %rd2601, %rd2606;
	mul.lo.s64 	%rd2608, %rd298, %rd297;
	mul.hi.u64 	%rd2609, %rd297, %rd298;
	cvt.u32.u64 	%r4909, %rd2607;
	{ .reg .b32 tmp; mov.b64 {tmp, %r4910}, %rd2607; }
	cvt.u32.u64 	%r4911, %rd2608;
	{ .reg .b32 tmp; mov.b64 {tmp, %r4912}, %rd2608; }
	// begin inline asm
	add.cc.u32  %r4906, %r4909, %r4911;
	addc.cc.u32 %r4907, %r4910, %r4912;
	addc.u32    %r4908, 0, 0;
	add.cc.u32  %r4906, %r4906, %r5139;
	addc.cc.u32 %r4907, %r4907, %r5139;
	addc.u32    %r4908, %r4908, 0;
	
	// end inline asm
	cvt.u64.u32 	%rd2610, %r4907;
	shl.b64 	%rd2611, %rd2610, 32;
	cvt.u64.u32 	%rd2612, %r4906;
	or.b64  	%rd2613, %rd2611, %rd2612;
	cvt.u64.u32 	%rd2614, %r4908;
	add.s64 	%rd2615, %rd2609, %rd2614;
	mov.b64 	{%r5142, %r5143}, %rd2585;
	mov.b64 	{%r5144, %r5145}, %rd2575;
	shf.l.wrap.b32 	%r5146, %r5145, %r5142, 1;
	shf.l.wrap.b32 	%r5147, %r5142, %r5143, 1;
	mov.b64 	%rd2616, {%r5146, %r5147};
	mov.b64 	{%r5148, %r5149}, %rd2597;
	mov.b64 	{%r5150, %r5151}, %rd2583;
	shf.l.wrap.b32 	%r5152, %r5151, %r5148, 1;
	shf.l.wrap.b32 	%r5153, %r5148, %r5149, 1;
	mov.b64 	%rd2617, {%r5152, %r5153};
	mov.b64 	{%r5154, %r5155}, %rd2605;
	mov.b64 	{%r5156, %r5157}, %rd2595;
	shf.l.wrap.b32 	%r5158, %r5157, %r5154, 1;
	shf.l.wrap.b32 	%r5159, %r5154, %r5155, 1;
	mov.b64 	%rd2618, {%r5158, %r5159};
	mov.b64 	{%r5160, %r5161}, %rd2613;
	mov.b64 	{%r5162, %r5163}, %rd2603;
	shf.l.wrap.b32 	%r5164, %r5163, %r5160, 1;
	shf.l.wrap.b32 	%r5165, %r5160, %r5161, 1;
	mov.b64 	%rd2619, {%r5164, %r5165};
	shr.u64 	%rd2620, %rd2615, 63;
	mov.b64 	{%r5166, %r5167}, %rd2615;
	mov.b64 	{%r5168, %r5169}, %rd2611;
	shf.l.wrap.b32 	%r5170, %r5169, %r5166, 1;
	shf.l.wrap.b32 	%r5171, %r5166, %r5167, 1;
	mov.b64 	%rd2621, {%r5170, %r5171};
	mul.lo.s64 	%rd2622, %rd295, %rd295;
	mul.hi.u64 	%rd2623, %rd295, %rd295;
	cvt.u32.u64 	%r4924, %rd2622;
	{ .reg .b32 tmp; mov.b64 {tmp, %r4925}, %rd2622; }
	cvt.u32.u64 	%r4926, %rd2623;
	{ .reg .b32 tmp; mov.b64 {tmp, %r4927}, %rd2623; }
	// begin inline asm
	add.cc.u32   %r4915, %r5139, %r4924;
	addc.cc.u32  %r4916, %r5139, %r4925;
	addc.cc.u32  %r4917, %r5139, %r4926;
	addc.cc.u32  %r4918, %r5139, %r4927;
	addc.u32     %r4919, 0, 0;
	
	// end inline asm
	mul.lo.s64 	%rd2624, %rd296, %rd296;
	mul.hi.u64 	%rd2625, %rd296, %rd296;
	cvt.u32.u64 	%r4937, %rd2624;
	{ .reg .b32 tmp; mov.b64 {tmp, %r4938}, %rd2624; }
	cvt.u32.u64 	%r4939, %rd2625;
	{ .reg .b32 tmp; mov.b64 {tmp, %r4940}, %rd2625; }
	// begin inline asm
	add.cc.u32   %r4928, %r4919, %r4937;
	addc.cc.u32  %r4929, %r5139, %r4938;
	addc.cc.u32  %r4930, %r5139, %r4939;
	addc.cc.u32  %r4931, %r5139, %r4940;
	addc.u32     %r4932, 0, 0;
	
	// end inline asm
	mul.lo.s64 	%rd2626, %rd297, %rd297;
	mul.hi.u64 	%rd2627, %rd297, %rd297;
	cvt.u32.u64 	%r4950, %rd2626;
	{ .reg .b32 tmp; mov.b64 {tmp, %r4951}, %rd2626; }
	cvt.u32.u64 	%r4952, %rd2627;
	{ .reg .b32 tmp; mov.b64 {tmp, %r4953}, %rd2627; }
	// begin inline asm
	add.cc.u32   %r4941, %r4932, %r4950;
	addc.cc.u32  %r4942, %r5139, %r4951;
	addc.cc.u32  %r4943, %r5139, %r4952;
	addc.cc.u32  %r4944, %r5139, %r4953;
	addc.u32     %r4945, 0, 0;
	
	// end inline asm
	mul.lo.s64 	%rd2628, %rd298, %rd298;
	mul.hi.u64 	%rd2629, %rd298, %rd298;
	cvt.u32.u64 	%r4963, %rd2628;
	{ .reg .b32 tmp; mov.b64 {tmp, %r4964}, %rd2628; }
	cvt.u32.u64 	%r4965, %rd2629;
	{ .reg .b32 tmp; mov.b64 {tmp, %r4966}, %rd2629; }
	// begin inline asm
	add.cc.u32   %r4954, %r4945, %r4963;
	addc.cc.u32  %r4955, %r5139, %r4964;
	addc.cc.u32  %r4956, %r5139, %r4965;
	addc.cc.u32  %r4957, %r5139, %r4966;
	addc.u32     %r4958, 0, 0;
	
	// end inline asm
	shl.b32 	%r5001, %r4861, 1;
	shr.u64 	%rd2630, %rd2577, 31;
	cvt.u32.u64 	%r5002, %rd2630;
	cvt.u32.u64 	%r5003, %rd2616;
	{ .reg .b32 tmp; mov.b64 {tmp, %r5004}, %rd2616; }
	cvt.u32.u64 	%r5005, %rd2617;
	{ .reg .b32 tmp; mov.b64 {tmp, %r5006}, %rd2617; }
	cvt.u32.u64 	%r5007, %rd2618;
	{ .reg .b32 tmp; mov.b64 {tmp, %r5008}, %rd2618; }
	cvt.u32.u64 	%r5009, %rd2619;
	{ .reg .b32 tmp; mov.b64 {tmp, %r5010}, %rd2619; }
	cvt.u32.u64 	%r5011, %rd2621;
	{ .reg .b32 tmp; mov.b64 {tmp, %r5012}, %rd2621; }
	cvt.u32.u64 	%r5013, %rd2620;
	// begin inline asm
	add.cc.u32   %r4967,  %r4915, %r5139;
	addc.cc.u32  %r4968,  %r4916, %r5139;
	addc.cc.u32  %r4969,  %r4917, %r5001;
	addc.cc.u32  %r4970,  %r4918, %r5002;
	addc.cc.u32  %r4971,  %r4928, %r5003;
	addc.cc.u32  %r4972,  %r4929, %r5004;
	addc.cc.u32  %r4973,  %r4930, %r5005;
	addc.cc.u32  %r4974,  %r4931, %r5006;
	addc.cc.u32  %r4975,  %r4941, %r5007;
	addc.cc.u32  %r4976,  %r4942, %r5008;
	addc.cc.u32  %r4977, %r4943, %r5009;
	addc.cc.u32  %r4978, %r4944, %r5010;
	addc.cc.u32  %r4979, %r4954, %r5011;
	addc.cc.u32  %r4980, %r4955, %r5012;
	addc.cc.u32  %r4981, %r4956, %r5013;
	addc.u32     %r4982, %r4957, %r5139;
	
	// end inline asm
	cvt.u64.u32 	%rd2631, %r4976;
	shl.b64 	%rd2632, %rd2631, 32;
	cvt.u64.u32 	%rd2633, %r4975;
	or.b64  	%rd2634, %rd2632, %rd2633;
	cvt.u64.u32 	%rd2635, %r4978;
	shl.b64 	%rd2636, %rd2635, 32;
	cvt.u64.u32 	%rd2637, %r4977;
	or.b64  	%rd2638, %rd2636, %rd2637;
	cvt.u64.u32 	%rd2639, %r4980;
	shl.b64 	%rd2640, %rd2639, 32;
	cvt.u64.u32 	%rd2641, %r4979;
	or.b64  	%rd2642, %rd2640, %rd2641;
	cvt.u64.u32 	%rd2643, %r4982;
	shl.b64 	%rd2644, %rd2643, 32;
	cvt.u64.u32 	%rd2645, %r4981;
	or.b64  	%rd2646, %rd2644, %rd2645;
	mov.b64 	{%r5172, %r5173}, %rd2637;
	mov.b64 	{%r5174, %r5175}, %rd2632;
	mov.b64 	%rd2647, {%r5175, %r5172};
	mov.b64 	{%r5176, %r5177}, %rd2641;
	mov.b64 	{%r5178, %r5179}, %rd2636;
	mov.b64 	%rd2648, {%r5179, %r5176};
	mov.b64 	{%r5180, %r5181}, %rd2645;
	mov.b64 	{%r5182, %r5183}, %rd2640;
	mov.b64 	%rd2649, {%r5183, %r5180};
	mul.lo.s64 	%rd2650, %rd2634, 977;
	mov.b64 	%rd2651, 977;
	mul.hi.u64 	%rd2652, %rd2634, %rd2651;
	cvt.u32.u64 	%r5018, %rd2650;
	{ .reg .b32 tmp; mov.b64 {tmp, %r5019}, %rd2650; }
	// begin inline asm
	add.cc.u32  %r5015, %r5018, %r5139;
	addc.cc.u32 %r5016, %r5019, %r5139;
	addc.u32    %r5017, 0, 0;
	
	// end inline asm
	cvt.u64.u32 	%rd2653, %r5017;
	add.s64 	%rd2654, %rd2652, %rd2653;
	mul.lo.s64 	%rd2655, %rd2638, 977;
	mul.hi.u64 	%rd2656, %rd2638, %rd2651;
	cvt.u32.u64 	%r5025, %rd2655;
	{ .reg .b32 tmp; mov.b64 {tmp, %r5026}, %rd2655; }
	cvt.u32.u64 	%r5027, %rd2654;
	{ .reg .b32 tmp; mov.b64 {tmp, %r5028}, %rd2654; }
	// begin inline asm
	add.cc.u32  %r5022, %r5025, %r5027;
	addc.cc.u32 %r5023, %r5026, %r5028;
	addc.u32    %r5024, 0, 0;
	
	// end inline asm
	cvt.u64.u32 	%rd2657, %r5024;
	add.s64 	%rd2658, %rd2656, %rd2657;
	mul.lo.s64 	%rd2659, %rd2642, 977;
	mul.hi.u64 	%rd2660, %rd2642, %rd2651;
	cvt.u32.u64 	%r5032, %rd2659;
	{ .reg .b32 tmp; mov.b64 {tmp, %r5033}, %rd2659; }
	cvt.u32.u64 	%r5034, %rd2658;
	{ .reg .b32 tmp; mov.b64 {tmp, %r5035}, %rd2658; }
	// begin inline asm
	add.cc.u32  %r5029, %r5032, %r5034;
	addc.cc.u32 %r5030, %r5033, %r5035;
	addc.u32    %r5031, 0, 0;
	
	// end inline asm
	cvt.u64.u32 	%rd2661, %r5031;
	add.s64 	%rd2662, %rd2660, %rd2661;
	mul.lo.s64 	%rd2663, %rd2646, 977;
	mul.hi.u64 	%rd2664, %rd2646, %rd2651;
	cvt.u32.u64 	%r5039, %rd2663;
	{ .reg .b32 tmp; mov.b64 {tmp, %r5040}, %rd2663; }
	cvt.u32.u64 	%r5041, %rd2662;
	{ .reg .b32 tmp; mov.b64 {tmp, %r5042}, %rd2662; }
	// begin inline asm
	add.cc.u32  %r5036, %r5039, %r5041;
	addc.cc.u32 %r5037, %r5040, %r5042;
	addc.u32    %r5038, 0, 0;
	
	// end inline asm
	cvt.u64.u32 	%rd2665, %r5038;
	add.s64 	%rd2666, %rd2664, %rd2665;
	cvt.u32.u64 	%r5056, %rd2647;
	{ .reg .b32 tmp; mov.b64 {tmp, %r5057}, %rd2647; }
	cvt.u32.u64 	%r5058, %rd2648;
	{ .reg .b32 tmp; mov.b64 {tmp, %r5059}, %rd2648; }
	cvt.u32.u64 	%r5060, %rd2649;
	{ .reg .b32 tmp; mov.b64 {tmp, %r5061}, %rd2649; }
	cvt.u32.u64 	%r5072, %rd2666;
	{ .reg .b32 tmp; mov.b64 {tmp, %r5073}, %rd2666; }
	// begin inline asm
	add.cc.u32   %r5043, %r5139, %r5015;
	addc.cc.u32  %r5044, %r4975, %r5016;
	addc.cc.u32  %r5045, %r5056, %r5022;
	addc.cc.u32  %r5046, %r5057, %r5023;
	addc.cc.u32  %r5047, %r5058, %r5029;
	addc.cc.u32  %r5048, %r5059, %r5030;
	addc.cc.u32  %r5049, %r5060, %r5036;
	addc.cc.u32  %r5050, %r5061, %r5037;
	addc.cc.u32  %r5051, %r4982, %r5072;
	addc.cc.u32  %r5052, %r5139, %r5073;
	addc.u32     %r5053, 0, 0;
	
	// end inline asm
	cvt.u64.u32 	%rd2667, %r5052;
	shl.b64 	%rd2668, %rd2667, 32;
	cvt.u64.u32 	%rd2669, %r5051;
	or.b64  	%rd2670, %rd2668, %rd2669;
	mul.lo.s64 	%rd2671, %rd2670, 977;
	mul.hi.u64 	%rd2672, %rd2670, %rd2651;
	cvt.u32.u64 	%r5083, %rd2671;
	{ .reg .b32 tmp; mov.b64 {tmp, %r5084}, %rd2671; }
	cvt.u32.u64 	%r5085, %rd2672;
	{ .reg .b32 tmp; mov.b64 {tmp, %r5086}, %rd2672; }
	// begin inline asm
	add.cc.u32   %r5074, %r5139, %r5083;
	addc.cc.u32  %r5075, %r5051, %r5084;
	addc.cc.u32  %r5076, %r5052, %r5085;
	addc.cc.u32  %r5077, %r5139, %r5086;
	addc.u32     %r5078, 0, 0;
	
	// end inline asm
	// begin inline asm
	add.cc.u32   %r5087, %r5043, %r5074;
	addc.cc.u32  %r5088, %r5044, %r5075;
	addc.cc.u32  %r5089, %r5045, %r5076;
	addc.cc.u32  %r5090, %r5046, %r5077;
	addc.cc.u32  %r5091, %r5047, %r5078;
	addc.cc.u32  %r5092, %r5048, 0;
	addc.cc.u32  %r5093, %r5049, 0;
	addc.cc.u32  %r5094, %r5050, 0;
	addc.u32     %r5095, 0, 0;
	
	// end inline asm
	// begin inline asm
	add.cc.u32   %r5109, %r4967, %r5087;
	addc.cc.u32  %r5110, %r4968, %r5088;
	addc.cc.u32  %r5111, %r4969, %r5089;
	addc.cc.u32  %r5112, %r4970, %r5090;
	addc.cc.u32  %r5113, %r4971, %r5091;
	addc.cc.u32  %r5114, %r4972, %r5092;
	addc.cc.u32  %r5115, %r4973, %r5093;
	addc.cc.u32  %r5116, %r4974, %r5094;
	addc.cc.u32  %r5117, %r5139, %r5095;
	addc.cc.u32  %r5118, %r5139, %r5139;
	addc.u32     %r5119, 0, 0;
	
	// end inline asm
	cvt.u64.u32 	%rd2673, %r5110;
	shl.b64 	%rd2674, %rd2673, 32;
	cvt.u64.u32 	%rd2675, %r5109;
	or.b64  	%rd313, %rd2674, %rd2675;
	cvt.u64.u32 	%rd2676, %r5112;
	shl.b64 	%rd2677, %rd2676, 32;
	cvt.u64.u32 	%rd2678, %r5111;
	or.b64  	%rd314, %rd2677, %rd2678;
	cvt.u64.u32 	%rd2679, %r5114;
	shl.b64 	%rd2680, %rd2679, 32;
	cvt.u64.u32 	%rd2681, %r5113;
	or.b64  	%rd315, %rd2680, %rd2681;
	cvt.u64.u32 	%rd2682, %r5116;
	shl.b64 	%rd2683, %rd2682, 32;
	cvt.u64.u32 	%rd2684, %r5115;
	or.b64  	%rd316, %rd2683, %rd2684;
	cvt.u64.u32 	%rd2685, %r5118;
	shl.b64 	%rd2686, %rd2685, 32;
	cvt.u64.u32 	%rd2687, %r5117;
	or.b64  	%rd4878, %rd2686, %rd2687;
$L__BB6_49:
	setp.ne.s64 	%p61, %rd4878, 0;
	@%p61 bra 	$L__BB6_158;
	and.b64  	%rd2688, %rd316, %rd315;
	and.b64  	%rd2689, %rd2688, %rd314;
	setp.eq.s64 	%p62, %rd2689, -1;
	setp.gt.u64 	%p63, %rd313, -4294968274;
	and.pred  	%p64, %p62, %p63;
	@%p64 bra 	$L__BB6_158;
	mul.lo.s64 	%rd2690, %rd295, %rd313;
	mul.hi.u64 	%rd2691, %rd313, %rd295;
	cvt.u32.u64 	%r5189, %rd2690;
	{ .reg .b32 tmp; mov.b64 {tmp, %r5190}, %rd2690; }
	mov.b32 	%r5452, 0;
	// begin inline asm
	add.cc.u32  %r5184, %r5452, %r5189;
	addc.cc.u32 %r5185, %r5452, %r5190;
	addc.u32    %r5186, 0, 0;
	add.cc.u32  %r5184, %r5184, %r5452;
	addc.cc.u32 %r5185, %r5185, %r5452;
	addc.u32    %r5186, %r5186, 0;
	
	// end inline asm
	cvt.u64.u32 	%rd2692, %r5186;
	add.s64 	%rd2693, %rd2691, %rd2692;
	mul.lo.s64 	%rd2694, %rd296, %rd313;
	mul.hi.u64 	%rd2695, %rd313, %rd296;
	cvt.u32.u64 	%r5198, %rd2694;
	{ .reg .b32 tmp; mov.b64 {tmp, %r5199}, %rd2694; }
	cvt.u32.u64 	%r5200, %rd2693;
	{ .reg .b32 tmp; mov.b64 {tmp, %r5201}, %rd2693; }
	// begin inline asm
	add.cc.u32  %r5193, %r5452, %r5198;
	addc.cc.u32 %r5194, %r5452, %r5199;
	addc.u32    %r5195, 0, 0;
	add.cc.u32  %r5193, %r5193, %r5200;
	addc.cc.u32 %r5194, %r5194, %r5201;
	addc.u32    %r5195, %r5195, 0;
	
	// end inline asm
	cvt.u64.u32 	%rd2696, %r5195;
	add.s64 	%rd2697, %rd2695, %rd2696;
	mul.lo.s64 	%rd2698, %rd297, %rd313;
	mul.hi.u64 	%rd2699, %rd313, %rd297;
	cvt.u32.u64 	%r5207, %rd2698;
	{ .reg .b32 tmp; mov.b64 {tmp, %r5208}, %rd2698; }
	cvt.u32.u64 	%r5209, %rd2697;
	{ .reg .b32 tmp; mov.b64 {tmp, %r5210}, %rd2697; }
	// begin inline asm
	add.cc.u32  %r5202, %r5452, %r5207;
	addc.cc.u32 %r5203, %r5452, %r5208;
	addc.u32    %r5204, 0, 0;
	add.cc.u32  %r5202, %r5202, %r5209;
	addc.cc.u32 %r5203, %r5203, %r5210;
	addc.u32    %r5204, %r5204, 0;
	
	// end inline asm
	cvt.u64.u32 	%rd2700, %r5204;
	add.s64 	%rd2701, %rd2699, %rd2700;
	mul.lo.s64 	%rd2702, %rd298, %rd313;
	mul.hi.u64 	%rd2703, %rd313, %rd298;
	cvt.u32.u64 	%r5216, %rd2702;
	{ .reg .b32 tmp; mov.b64 {tmp, %r5217}, %rd2702; }
	cvt.u32.u64 	%r5218, %rd2701;
	{ .reg .b32 tmp; mov.b64 {tmp, %r5219}, %rd2701; }
	// begin inline asm
	add.cc.u32  %r5211, %r5452, %r5216;
	addc.cc.u32 %r5212, %r5452, %r5217;
	addc.u32    %r5213, 0, 0;
	add.cc.u32  %r5211, %r5211, %r5218;
	addc.cc.u32 %r5212, %r5212, %r5219;
	addc.u32    %r5213, %r5213, 0;
	
	// end inline asm
	cvt.u64.u32 	%rd2704, %r5213;
	add.s64 	%rd2705, %rd2703, %rd2704;
	mul.lo.s64 	%rd2706, %rd295, %rd314;
	mul.hi.u64 	%rd2707, %rd314, %rd295;
	cvt.u32.u64 	%r5225, %rd2706;
	{ .reg .b32 tmp; mov.b64 {tmp, %r5226}, %rd2706; }
	// begin inline asm
	add.cc.u32  %r5220, %r5193, %r5225;
	addc.cc.u32 %r5221, %r5194, %r5226;
	addc.u32    %r5222, 0, 0;
	add.cc.u32  %r5220, %r5220, %r5452;
	addc.cc.u32 %r5221, %r5221, %r5452;
	addc.u32    %r5222, %r5222, 0;
	
	// end inline asm
	cvt.u64.u32 	%rd2708, %r5222;
	add.s64 	%rd2709, %rd2707, %rd2708;
	mul.lo.s64 	%rd2710, %rd296, %rd314;
	mul.hi.u64 	%rd2711, %rd314, %rd296;
	cvt.u32.u64 	%r5234, %rd2710;
	{ .reg .b32 tmp; mov.b64 {tmp, %r5235}, %rd2710; }
	cvt.u32.u64 	%r5236, %rd2709;
	{ .reg .b32 tmp; mov.b64 {tmp, %r5237}, %rd2709; }
	// begin inline asm
	add.cc.u32  %r5229, %r5202, %r5234;
	addc.cc.u32 %r5230, %r5203, %r5235;
	addc.u32    %r5231, 0, 0;
	add.cc.u32  %r5229, %r5229, %r5236;
	addc.cc.u32 %r5230, %r5230, %r5237;
	addc.u32    %r5231, %r5231, 0;
	
	// end inline asm
	cvt.u64.u32 	%rd2712, %r5231;
	add.s64 	%rd2713, %rd2711, %rd2712;
	mul.lo.s64 	%rd2714, %rd297, %rd314;
	mul.hi.u64 	%rd2715, %rd314, %rd297;
	cvt.u32.u64 	%r5243, %rd2714;
	{ .reg .b32 tmp; mov.b64 {tmp, %r5244}, %rd2714; }
	cvt.u32.u64 	%r5245, %rd2713;
	{ .reg .b32 tmp; mov.b64 {tmp, %r5246}, %rd2713; }
	// begin inline asm
	add.cc.u32  %r5238, %r5211, %r5243;
	addc.cc.u32 %r5239, %r5212, %r5244;
	addc.u32    %r5240, 0, 0;
	add.cc.u32  %r5238, %r5238, %r5245;
	addc.cc.u32 %r5239, %r5239, %r5246;
	addc.u32    %r5240, %r5240, 0;
	
	// end inline asm
	cvt.u64.u32 	%rd2716, %r5240;
	add.s64 	%rd2717, %rd2715, %rd2716;
	mul.lo.s64 	%rd2718, %rd298, %rd314;
	mul.hi.u64 	%rd2719, %rd314, %rd298;
	cvt.u32.u64 	%r5250, %rd2705;
	{ .reg .b32 tmp; mov.b64 {tmp, %r5251}, %rd2705; }
	cvt.u32.u64 	%r5252, %rd2718;
	{ .reg .b32 tmp; mov.b64 {tmp, %r5253}, %rd2718; }
	cvt.u32.u64 	%r5254, %rd2717;
	{ .reg .b32 tmp; mov.b64 {tmp, %r5255}, %rd2717; }
	// begin inline asm
	add.cc.u32  %r5247, %r5250, %r5252;
	addc.cc.u32 %r5248, %r5251, %r5253;
	addc.u32    %r5249, 0, 0;
	add.cc.u32  %r5247, %r5247, %r5254;
	addc.cc.u32 %r5248, %r5248, %r5255;
	addc.u32    %r5249, %r5249, 0;
	
	// end inline asm
	cvt.u64.u32 	%rd2720, %r5249;
	add.s64 	%rd2721, %rd2719, %rd2720;
	mul.lo.s64 	%rd2722, %rd295, %rd315;
	mul.hi.u64 	%rd2723, %rd315, %rd295;
	cvt.u32.u64 	%r5261, %rd2722;
	{ .reg .b32 tmp; mov.b64 {tmp, %r5262}, %rd2722; }
	// begin inline asm
	add.cc.u32  %r5256, %r5229, %r5261;
	addc.cc.u32 %r5257, %r5230, %r5262;
	addc.u32    %r5258, 0, 0;
	add.cc.u32  %r5256, %r5256, %r5452;
	addc.cc.u32 %r5257, %r5257, %r5452;
	addc.u32    %r5258, %r5258, 0;
	
	// end inline asm
	cvt.u64.u32 	%rd2724, %r5258;
	add.s64 	%rd2725, %rd2723, %rd2724;
	mul.lo.s64 	%rd2726, %rd296, %rd315;
	mul.hi.u64 	%rd2727, %rd315, %rd296;
	cvt.u32.u64 	%r5270, %rd2726;
	{ .reg .b32 tmp; mov.b64 {tmp, %r5271}, %rd2726; }
	cvt.u32.u64 	%r5272, %rd2725;
	{ .reg .b32 tmp; mov.b64 {tmp, %r5273}, %rd2725; }
	// begin inline asm
	add.cc.u32  %r5265, %r5238, %r5270;
	addc.cc.u32 %r5266, %r5239, %r5271;
	addc.u32    %r5267, 0, 0;
	add.cc.u32  %r5265, %r5265, %r5272;
	addc.cc.u32 %r5266, %r5266, %r5273;
	addc.u32    %r5267, %r5267, 0;
	
	// end inline asm
	cvt.u64.u32 	%rd2728, %r5267;
	add.s64 	%rd2729, %rd2727, %rd2728;
	mul.lo.s64 	%rd2730, %rd297, %rd315;
	mul.hi.u64 	%rd2731, %rd315, %rd297;
	cvt.u32.u64 	%r5279, %rd2730;
	{ .reg .b32 tmp; mov.b64 {tmp, %r5280}, %rd2730; }
	cvt.u32.u64 	%r5281, %rd2729;
	{ .reg .b32 tmp; mov.b64 {tmp, %r5282}, %rd2729; }
	// begin inline asm
	add.cc.u32  %r5274, %r5247, %r5279;
	addc.cc.u32 %r5275, %r5248, %r5280;
	addc.u32    %r5276, 0, 0;
	add.cc.u32  %r5274, %r5274, %r5281;
	addc.cc.u32 %r5275, %r5275, %r5282;
	addc.u32    %r5276, %r5276, 0;
	
	// end inline asm
	cvt.u64.u32 	%rd2732, %r5276;
	add.s64 	%rd2733, %rd2731, %rd2732;
	mul.lo.s64 	%rd2734, %rd298, %rd315;
	mul.hi.u64 	%rd2735, %rd315, %rd298;
	cvt.u32.u64 	%r5286, %rd2721;
	{ .reg .b32 tmp; mov.b64 {tmp, %r5287}, %rd2721; }
	cvt.u32.u64 	%r5288, %rd2734;
	{ .reg .b32 tmp; mov.b64 {tmp, %r5289}, %rd2734; }
	cvt.u32.u64 	%r5290, %rd2733;
	{ .reg .b32 tmp; mov.b64 {tmp, %r5291}, %rd2733; }
	// begin inline asm
	add.cc.u32  %r5283, %r5286, %r5288;
	addc.cc.u32 %r5284, %r5287, %r5289;
	addc.u32    %r5285, 0, 0;
	add.cc.u32  %r5283, %r5283, %r5290;
	addc.cc.u32 %r5284, %r5284, %r5291;
	addc.u32    %r5285, %r5285, 0;
	
	// end inline asm
	cvt.u64.u32 	%rd2736, %r5285;
	add.s64 	%rd2737, %rd2735, %rd2736;
	mul.lo.s64 	%rd2738, %rd295, %rd316;
	mul.hi.u64 	%rd2739, %rd316, %rd295;
	cvt.u32.u64 	%r5297, %rd2738;
	{ .reg .b32 tmp; mov.b64 {tmp, %r5298}, %rd2738; }
	// begin inline asm
	add.cc.u32  %r5292, %r5265, %r5297;
	addc.cc.u32 %r5293, %r5266, %r5298;
	addc.u32    %r5294, 0, 0;
	add.cc.u32  %r5292, %r5292, %r5452;
	addc.cc.u32 %r5293, %r5293, %r5452;
	addc.u32    %r5294, %r5294, 0;
	
	// end inline asm
	cvt.u64.u32 	%rd2740, %r5294;
	add.s64 	%rd2741, %rd2739, %rd2740;
	mul.lo.s64 	%rd2742, %rd296, %rd316;
	mul.hi.u64 	%rd2743, %rd316, %rd296;
	cvt.u32.u64 	%r5306, %rd2742;
	{ .reg .b32 tmp; mov.b64 {tmp, %r5307}, %rd2742; }
	cvt.u32.u64 	%r5308, %rd2741;
	{ .reg .b32 tmp; mov.b64 {tmp, %r5309}, %rd2741; }
	// begin inline asm
	add.cc.u32  %r5301, %r5274, %r5306;
	addc.cc.u32 %r5302, %r5275, %r5307;
	addc.u32    %r5303, 0, 0;
	add.cc.u32  %r5301, %r5301, %r5308;
	addc.cc.u32 %r5302, %r5302, %r5309;
	addc.u32    %r5303, %r5303, 0;
	
	// end inline asm
	cvt.u64.u32 	%rd2744, %r5302;
	shl.b64 	%rd2745, %rd2744, 32;
	cvt.u64.u32 	%rd2746, %r5301;
	or.b64  	%rd2747, %rd2745, %rd2746;
	cvt.u64.u32 	%rd2748, %r5303;
	add.s64 	%rd2749, %rd2743, %rd2748;
	mul.lo.s64 	%rd2750, %rd297, %rd316;
	mul.hi.u64 	%rd2751, %rd316, %rd297;
	cvt.u32.u64 	%r5315, %rd2750;
	{ .reg .b32 tmp; mov.b64 {tmp, %r5316}, %rd2750; }
	cvt.u32.u64 	%r5317, %rd2749;
	{ .reg .b32 tmp; mov.b64 {tmp, %r5318}, %rd2749; }
	// begin inline asm
	add.cc.u32  %r5310, %r5283, %r5315;
	addc.cc.u32 %r5311, %r5284, %r5316;
	addc.u32    %r5312, 0, 0;
	add.cc.u32  %r5310, %r5310, %r5317;
	addc.cc.u32 %r5311, %r5311, %r5318;
	addc.u32    %r5312, %r5312, 0;
	
	// end inline asm
	cvt.u64.u32 	%rd2752, %r5311;
	shl.b64 	%rd2753, %rd2752, 32;
	cvt.u64.u32 	%rd2754, %r5310;
	or.b64  	%rd2755, %rd2753, %rd2754;
	cvt.u64.u32 	%rd2756, %r5312;
	add.s64 	%rd2757, %rd2751, %rd2756;
	mul.lo.s64 	%rd2758, %rd298, %rd316;
	mul.hi.u64 	%rd2759, %rd316, %rd298;
	cvt.u32.u64 	%r5322, %rd2737;
	{ .reg .b32 tmp; mov.b64 {tmp, %r5323}, %rd2737; }
	cvt.u32.u64 	%r5324, %rd2758;
	{ .reg .b32 tmp; mov.b64 {tmp, %r5325}, %rd2758; }
	cvt.u32.u64 	%r5326, %rd2757;
	{ .reg .b32 tmp; mov.b64 {tmp, %r5327}, %rd2757; }
	// begin inline asm
	add.cc.u32  %r5319, %r5322, %r5324;
	addc.cc.u32 %r5320, %r5323, %r5325;
	addc.u32    %r5321, 0, 0;
	add.cc.u32  %r5319, %r5319, %r5326;
	addc.cc.u32 %r5320, %r5320, %r5327;
	addc.u32    %r5321, %r5321, 0;
	
	// end inline asm
	cvt.u64.u32 	%rd2760, %r5320;
	shl.b64 	%rd2761, %rd2760, 32;
	cvt.u64.u32 	%rd2762, %r5319;
	or.b64  	%rd2763, %rd2761, %rd2762;
	cvt.u64.u32 	%rd2764, %r5321;
	add.s64 	%rd2765, %rd2759, %rd2764;
	mov.b64 	{%r5453, %r5454}, %rd2754;
	mov.b64 	{%r5455, %r5456}, %rd2745;
	mov.b64 	%rd2766, {%r5456, %r5453};
	mov.b64 	{%r5457, %r5458}, %rd2762;
	mov.b64 	{%r5459, %r5460}, %rd2753;
	mov.b64 	%rd2767, {%r5460, %r5457};
	mov.b64 	{%r5461, %r5462}, %rd2765;
	mov.b64 	{%r5463, %r5464}, %rd2761;
	mov.b64 	%rd2768, {%r5464, %r5461};
	mul.lo.s64 	%rd2769, %rd2747, 977;
	mov.b64 	%rd2770, 977;
	mul.hi.u64 	%rd2771, %rd2747, %rd2770;
	cvt.u32.u64 	%r5331, %rd2769;
	{ .reg .b32 tmp; mov.b64 {tmp, %r5332}, %rd2769; }
	// begin inline asm
	add.cc.u32  %r5328, %r5331, %r5452;
	addc.cc.u32 %r5329, %r5332, %r5452;
	addc.u32    %r5330, 0, 0;
	
	// end inline asm
	cvt.u64.u32 	%rd2772, %r5330;
	add.s64 	%rd2773, %rd2771, %rd2772;
	mul.lo.s64 	%rd2774, %rd2755, 977;
	mul.hi.u64 	%rd2775, %rd2755, %rd2770;
	cvt.u32.u64 	%r5338, %rd2774;
	{ .reg .b32 tmp; mov.b64 {tmp, %r5339}, %rd2774; }
	cvt.u32.u64 	%r5340, %rd2773;
	{ .reg .b32 tmp; mov.b64 {tmp, %r5341}, %rd2773; }
	// begin inline asm
	add.cc.u32  %r5335, %r5338, %r5340;
	addc.cc.u32 %r5336, %r5339, %r5341;
	addc.u32    %r5337, 0, 0;
	
	// end inline asm
	cvt.u64.u32 	%rd2776, %r5337;
	add.s64 	%rd2777, %rd2775, %rd2776;
	mul.lo.s64 	%rd2778, %rd2763, 977;
	mul.hi.u64 	%rd2779, %rd2763, %rd2770;
	cvt.u32.u64 	%r5345, %rd2778;
	{ .reg .b32 tmp; mov.b64 {tmp, %r5346}, %rd2778; }
	cvt.u32.u64 	%r5347, %rd2777;
	{ .reg .b32 tmp; mov.b64 {tmp, %r5348}, %rd2777; }
	// begin inline asm
	add.cc.u32  %r5342, %r5345, %r5347;
	addc.cc.u32 %r5343, %r5346, %r5348;
	addc.u32    %r5344, 0, 0;
	
	// end inline asm
	cvt.u64.u32 	%rd2780, %r5344;
	add.s64 	%rd2781, %rd2779, %rd2780;
	mul.lo.s64 	%rd2782, %rd2765, 977;
	mul.hi.u64 	%rd2783, %rd2765, %rd2770;
	cvt.u32.u64 	%r5352, %rd2782;
	{ .reg .b32 tmp; mov.b64 {tmp, %r5353}, %rd2782; }
	cvt.u32.u64 	%r5354, %rd2781;
	{ .reg .b32 tmp; mov.b64 {tmp, %r5355}, %rd2781; }
	// begin inline asm
	add.cc.u32  %r5349, %r5352, %r5354;
	addc.cc.u32 %r5350, %r5353, %r5355;
	addc.u32    %r5351, 0, 0;
	
	// end inline asm
	cvt.u64.u32 	%rd2784, %r5351;
	add.s64 	%rd2785, %rd2783, %rd2784;
	cvt.u32.u64 	%r5369, %rd2766;
	{ .reg .b32 tmp; mov.b64 {tmp, %r5370}, %rd2766; }
	cvt.u32.u64 	%r5371, %rd2767;
	{ .reg .b32 tmp; mov.b64 {tmp, %r5372}, %rd2767; }
	cvt.u32.u64 	%r5373, %rd2768;
	{ .reg .b32 tmp; mov.b64 {tmp, %r5374}, %rd2768; }
	{ .reg .b32 tmp; mov.b64 {tmp, %r5375}, %rd2765; }
	cvt.u32.u64 	%r5385, %rd2785;
	{ .reg .b32 tmp; mov.b64 {tmp, %r5386}, %rd2785; }
	// begin inline asm
	add.cc.u32   %r5356, %r5452, %r5328;
	addc.cc.u32  %r5357, %r5301, %r5329;
	addc.cc.u32  %r5358, %r5369, %r5335;
	addc.cc.u32  %r5359, %r5370, %r5336;
	addc.cc.u32  %r5360, %r5371, %r5342;
	addc.cc.u32  %r5361, %r5372, %r5343;
	addc.cc.u32  %r5362, %r5373, %r5349;
	addc.cc.u32  %r5363, %r5374, %r5350;
	addc.cc.u32  %r5364, %r5375, %r5385;
	addc.cc.u32  %r5365, %r5452, %r5386;
	addc.u32     %r5366, 0, 0;
	
	// end inline asm
	cvt.u64.u32 	%rd2786, %r5365;
	shl.b64 	%rd2787, %rd2786, 32;
	cvt.u64.u32 	%rd2788, %r5364;
	or.b64  	%rd2789, %rd2787, %rd2788;
	mul.lo.s64 	%rd2790, %rd2789, 977;
	mul.hi.u64 	%rd2791, %rd2789, %rd2770;
	cvt.u32.u64 	%r5396, %rd2790;
	{ .reg .b32 tmp; mov.b64 {tmp, %r5397}, %rd2790; }
	cvt.u32.u64 	%r5398, %rd2791;
	{ .reg .b32 tmp; mov.b64 {tmp, %r5399}, %rd2791; }
	// begin inline asm
	add.cc.u32   %r5387, %r5452, %r5396;
	addc.cc.u32  %r5388, %r5364, %r5397;
	addc.cc.u32  %r5389, %r5365, %r5398;
	addc.cc.u32  %r5390, %r5452, %r5399;
	addc.u32     %r5391, 0, 0;
	
	// end inline asm
	// begin inline asm
	add.cc.u32   %r5400, %r5356, %r5387;
	addc.cc.u32  %r5401, %r5357, %r5388;
	addc.cc.u32  %r5402, %r5358, %r5389;
	addc.cc.u32  %r5403, %r5359, %r5390;
	addc.cc.u32  %r5404, %r5360, %r5391;
	addc.cc.u32  %r5405, %r5361, 0;
	addc.cc.u32  %r5406, %r5362, 0;
	addc.cc.u32  %r5407, %r5363, 0;
	addc.u32     %r5408, 0, 0;
	
	// end inline asm
	// begin inline asm
	add.cc.u32   %r5422, %r5184, %r5400;
	addc.cc.u32  %r5423, %r5185, %r5401;
	addc.cc.u32  %r5424, %r5220, %r5402;
	addc.cc.u32  %r5425, %r5221, %r5403;
	addc.cc.u32  %r5426, %r5256, %r5404;
	addc.cc.u32  %r5427, %r5257, %r5405;
	addc.cc.u32  %r5428, %r5292, %r5406;
	addc.cc.u32  %r5429, %r5293, %r5407;
	addc.cc.u32  %r5430, %r5452, %r5408;
	addc.cc.u32  %r5431, %r5452, %r5452;
	addc.u32     %r5432, 0, 0;
	
	// end inline asm
	cvt.u64.u32 	%rd2792, %r5423;
	shl.b64 	%rd2793, %rd2792, 32;
	cvt.u64.u32 	%rd2794, %r5422;
	or.b64  	%rd328, %rd2793, %rd2794;
	cvt.u64.u32 	%rd2795, %r5425;
	shl.b64 	%rd2796, %rd2795, 32;
	cvt.u64.u32 	%rd2797, %r5424;
	or.b64  	%rd329, %rd2796, %rd2797;
	cvt.u64.u32 	%rd2798, %r5427;
	shl.b64 	%rd2799, %rd2798, 32;
	cvt.u64.u32 	%rd2800, %r5426;
	or.b64  	%rd330, %rd2799, %rd2800;
	cvt.u64.u32 	%rd2801, %r5429;
	shl.b64 	%rd2802, %rd2801, 32;
	cvt.u64.u32 	%rd2803, %r5428;
	or.b64  	%rd331, %rd2802, %rd2803;
	cvt.u64.u32 	%rd2804, %r5431;
	shl.b64 	%rd2805, %rd2804, 32;
	cvt.u64.u32 	%rd2806, %r5430;
	or.b64  	%rd4883, %rd2805, %rd2806;
$L__BB6_52:
	setp.ne.s64 	%p65, %rd4883, 0;
	@%p65 bra 	$L__BB6_159;
	and.b64  	%rd2807, %rd331, %rd330;
	and.b64  	%rd2808, %rd2807, %rd329;
	setp.eq.s64 	%p66, %rd2808, -1;
	setp.gt.u64 	%p67, %rd328, -4294968274;
	and.pred  	%p68, %p66, %p67;
	@%p68 bra 	$L__BB6_159;
	mul.lo.s64 	%rd2809, %rd300, %rd299;
	mul.hi.u64 	%rd2810, %rd299, %rd300;
	cvt.u32.u64 	%r5470, %rd2809;
	{ .reg .b32 tmp; mov.b64 {tmp, %r5471}, %rd2809; }
	mov.b32 	%r5743, 0;
	// begin inline asm
	add.cc.u32  %r5465, %r5743, %r5470;
	addc.cc.u32 %r5466, %r5743, %r5471;
	addc.u32    %r5467, 0, 0;
	add.cc.u32  %r5465, %r5465, %r5743;
	addc.cc.u32 %r5466, %r5466, %r5743;
	addc.u32    %r5467, %r5467, 0;
	
	// end inline asm
	cvt.u64.u32 	%rd2811, %r5466;
	shl.b64 	%rd2812, %rd2811, 32;
	cvt.u64.u32 	%rd2813, %r5465;
	or.b64  	%rd2814, %rd2812, %rd2813;
	cvt.u64.u32 	%rd2815, %r5467;
	add.s64 	%rd2816, %rd2810, %rd2815;
	mul.lo.s64 	%rd2817, %rd301, %rd299;
	mul.hi.u64 	%rd2818, %rd299, %rd301;
	cvt.u32.u64 	%r5479, %rd2817;
	{ .reg .b32 tmp; mov.b64 {tmp, %r5480}, %rd2817; }
	cvt.u32.u64 	%r5481, %rd2816;
	{ .reg .b32 tmp; mov.b64 {tmp, %r5482}, %rd2816; }
	// begin inline asm
	add.cc.u32  %r5474, %r5743, %r5479;
	addc.cc.u32 %r5475, %r5743, %r5480;
	addc.u32    %r5476, 0, 0;
	add.cc.u32  %r5474, %r5474, %r5481;
	addc.cc.u32 %r5475, %r5475, %r5482;
	addc.u32    %r5476, %r5476, 0;
	
	// end inline asm
	cvt.u64.u32 	%rd2819, %r5475;
	shl.b64 	%rd2820, %rd2819, 32;
	cvt.u64.u32 	%rd2821, %r5474;
	or.b64  	%rd2822, %rd2820, %rd2821;
	cvt.u64.u32 	%rd2823, %r5476;
	add.s64 	%rd2824, %rd2818, %rd2823;
	mul.lo.s64 	%rd2825, %rd302, %rd299;
	mul.hi.u64 	%rd2826, %rd299, %rd302;
	cvt.u32.u64 	%r5488, %rd2825;
	{ .reg .b32 tmp; mov.b64 {tmp, %r5489}, %rd2825; }
	cvt.u32.u64 	%r5490, %rd2824;
	{ .reg .b32 tmp; mov.b64 {tmp, %r5491}, %rd2824; }
	// begin inline asm
	add.cc.u32  %r5483, %r5743, %r5488;
	addc.cc.u32 %r5484, %r5743, %r5489;
	addc.u32    %r5485, 0, 0;
	add.cc.u32  %r5483, %r5483, %r5490;
	addc.cc.u32 %r5484, %r5484, %r5491;
	addc.u32    %r5485, %r5485, 0;
	
	// end inline asm
	cvt.u64.u32 	%rd2827, %r5485;
	add.s64 	%rd2828, %rd2826, %rd2827;
	mul.lo.s64 	%rd2829, %rd301, %rd300;
	mul.hi.u64 	%rd2830, %rd300, %rd301;
	cvt.u32.u64 	%r5497, %rd2829;
	{ .reg .b32 tmp; mov.b64 {tmp, %r5498}, %rd2829; }
	// begin inline asm
	add.cc.u32  %r5492, %r5483, %r5497;
	addc.cc.u32 %r5493, %r5484, %r5498;
	addc.u32    %r5494, 0, 0;
	add.cc.u32  %r5492, %r5492, %r5743;
	addc.cc.u32 %r5493, %r5493, %r5743;
	addc.u32    %r5494, %r5494, 0;
	
	// end inline asm
	cvt.u64.u32 	%rd2831, %r5493;
	shl.b64 	%rd2832, %rd2831, 32;
	cvt.u64.u32 	%rd2833, %r5492;
	or.b64  	%rd2834, %rd2832, %rd2833;
	cvt.u64.u32 	%rd2835, %r5494;
	add.s64 	%rd2836, %rd2830, %rd2835;
	mul.lo.s64 	%rd2837, %rd302, %rd300;
	mul.hi.u64 	%rd2838, %rd300, %rd302;
	cvt.u32.u64 	%r5504, %rd2828;
	{ .reg .b32 tmp; mov.b64 {tmp, %r5505}, %rd2828; }
	cvt.u32.u64 	%r5506, %rd2837;
	{ .reg .b32 tmp; mov.b64 {tmp, %r5507}, %rd2837; }
	cvt.u32.u64 	%r5508, %rd2836;
	{ .reg .b32 tmp; mov.b64 {tmp, %r5509}, %rd2836; }
	// begin inline asm
	add.cc.u32  %r5501, %r5504, %r5506;
	addc.cc.u32 %r5502, %r5505, %r5507;
	addc.u32    %r5503, 0, 0;
	add.cc.u32  %r5501, %r5501, %r5508;
	addc.cc.u32 %r5502, %r5502, %r5509;
	addc.u32    %r5503, %r5503, 0;
	
	// end inline asm
	cvt.u64.u32 	%rd2839, %r5502;
	shl.b64 	%rd2840, %rd2839, 32;
	cvt.u64.u32 	%rd2841, %r5501;
	or.b64  	%rd2842, %rd2840, %rd2841;
	cvt.u64.u32 	%rd2843, %r5503;
	add.s64 	%rd2844, %rd2838, %rd2843;
	mul.lo.s64 	%rd2845, %rd302, %rd301;
	mul.hi.u64 	%rd2846, %rd301, %rd302;
	cvt.u32.u64 	%r5513, %rd2844;
	{ .reg .b32 tmp; mov.b64 {tmp, %r5514}, %rd2844; }
	cvt.u32.u64 	%r5515, %rd2845;
	{ .reg .b32 tmp; mov.b64 {tmp, %r5516}, %rd2845; }
	// begin inline asm
	add.cc.u32  %r5510, %r5513, %r5515;
	addc.cc.u32 %r5511, %r5514, %r5516;
	addc.u32    %r5512, 0, 0;
	add.cc.u32  %r5510, %r5510, %r5743;
	addc.cc.u32 %r5511, %r5511, %r5743;
	addc.u32    %r5512, %r5512, 0;
	
	// end inline asm
	cvt.u64.u32 	%rd2847, %r5511;
	shl.b64 	%rd2848, %rd2847, 32;
	cvt.u64.u32 	%rd2849, %r5510;
	or.b64  	%rd2850, %rd2848, %rd2849;
	cvt.u64.u32 	%rd2851, %r5512;
	add.s64 	%rd2852, %rd2846, %rd2851;
	mov.b64 	{%r5744, %r5745}, %rd2822;
	mov.b64 	{%r5746, %r5747}, %rd2812;
	shf.l.wrap.b32 	%r5748, %r5747, %r5744, 1;
	shf.l.wrap.b32 	%r5749, %r5744, %r5745, 1;
	mov.b64 	%rd2853, {%r5748, %r5749};
	mov.b64 	{%r5750, %r5751}, %rd2834;
	mov.b64 	{%r5752, %r5753}, %rd2820;
	shf.l.wrap.b32 	%r5754, %r5753, %r5750, 1;
	shf.l.wrap.b32 	%r5755, %r5750, %r5751, 1;
	mov.b64 	%rd2854, {%r5754, %r5755};
	mov.b64 	{%r5756, %r5757}, %rd2842;
	mov.b64 	{%r5758, %r5759}, %rd2832;
	shf.l.wrap.b32 	%r5760, %r5759, %r5756, 1;
	shf.l.wrap.b32 	%r5761, %r5756, %r5757, 1;
	mov.b64 	%rd2855, {%r5760, %r5761};
	mov.b64 	{%r5762, %r5763}, %rd2850;
	mov.b64 	{%r5764, %r5765}, %rd2840;
	shf.l.wrap.b32 	%r5766, %r5765, %r5762, 1;
	shf.l.wrap.b32 	%r5767, %r5762, %r5763, 1;
	mov.b64 	%rd2856, {%r5766, %r5767};
	shr.u64 	%rd2857, %rd2852, 63;
	mov.b64 	{%r5768, %r5769}, %rd2852;
	mov.b64 	{%r5770, %r5771}, %rd2848;
	shf.l.wrap.b32 	%r5772, %r5771, %r5768, 1;
	shf.l.wrap.b32 	%r5773, %r5768, %r5769, 1;
	mov.b64 	%rd2858, {%r5772, %r5773};
	mul.lo.s64 	%rd2859, %rd299, %rd299;
	mul.hi.u64 	%rd2860, %rd299, %rd299;
	cvt.u32.u64 	%r5528, %rd2859;
	{ .reg .b32 tmp; mov.b64 {tmp, %r5529}, %rd2859; }
	cvt.u32.u64 	%r5530, %rd2860;
	{ .reg .b32 tmp; mov.b64 {tmp, %r5531}, %rd2860; }
	// begin inline asm
	add.cc.u32   %r5519, %r5743, %r5528;
	addc.cc.u32  %r5520, %r5743, %r5529;
	addc.cc.u32  %r5521, %r5743, %r5530;
	addc.cc.u32  %r5522, %r5743, %r5531;
	addc.u32     %r5523, 0, 0;
	
	// end inline asm
	mul.lo.s64 	%rd2861, %rd300, %rd300;
	mul.hi.u64 	%rd2862, %rd300, %rd300;
	cvt.u32.u64 	%r5541, %rd2861;
	{ .reg .b32 tmp; mov.b64 {tmp, %r5542}, %rd2861; }
	cvt.u32.u64 	%r5543, %rd2862;
	{ .reg .b32 tmp; mov.b64 {tmp, %r5544}, %rd2862; }
	// begin inline asm
	add.cc.u32   %r5532, %r5523, %r5541;
	addc.cc.u32  %r5533, %r5743, %r5542;
	addc.cc.u32  %r5534, %r5743, %r5543;
	addc.cc.u32  %r5535, %r5743, %r5544;
	addc.u32     %r5536, 0, 0;
	
	// end inline asm
	mul.lo.s64 	%rd2863, %rd301, %rd301;
	mul.hi.u64 	%rd2864, %rd301, %rd301;
	cvt.u32.u64 	%r5554, %rd2863;
	{ .reg .b32 tmp; mov.b64 {tmp, %r5555}, %rd2863; }
	cvt.u32.u64 	%r5556, %rd2864;
	{ .reg .b32 tmp; mov.b64 {tmp, %r5557}, %rd2864; }
	// begin inline asm
	add.cc.u32   %r5545, %r5536, %r5554;
	addc.cc.u32  %r5546, %r5743, %r5555;
	addc.cc.u32  %r5547, %r5743, %r5556;
	addc.cc.u32  %r5548, %r5743, %r5557;
	addc.u32     %r5549, 0, 0;
	
	// end inline asm
	mul.lo.s64 	%rd2865, %rd302, %rd302;
	mul.hi.u64 	%rd2866, %rd302, %rd302;
	cvt.u32.u64 	%r5567, %rd2865;
	{ .reg .b32 tmp; mov.b64 {tmp, %r5568}, %rd2865; }
	cvt.u32.u64 	%r5569, %rd2866;
	{ .reg .b32 tmp; mov.b64 {tmp, %r5570}, %rd2866; }
	// begin inline asm
	add.cc.u32   %r5558, %r5549, %r5567;
	addc.cc.u32  %r5559, %r5743, %r5568;
	addc.cc.u32  %r5560, %r5743, %r5569;
	addc.cc.u32  %r5561, %r5743, %r5570;
	addc.u32     %r5562, 0, 0;
	
	// end inline asm
	shl.b32 	%r5605, %r5465, 1;
	shr.u64 	%rd2867, %rd2814, 31;
	cvt.u32.u64 	%r5606, %rd2867;
	cvt.u32.u64 	%r5607, %rd2853;
	{ .reg .b32 tmp; mov.b64 {tmp, %r5608}, %rd2853; }
	cvt.u32.u64 	%r5609, %rd2854;
	{ .reg .b32 tmp; mov.b64 {tmp, %r5610}, %rd2854; }
	cvt.u32.u64 	%r5611, %rd2855;
	{ .reg .b32 tmp; mov.b64 {tmp, %r5612}, %rd2855; }
	cvt.u32.u64 	%r5613, %rd2856;
	{ .reg .b32 tmp; mov.b64 {tmp, %r5614}, %rd2856; }
	cvt.u32.u64 	%r5615, %rd2858;
	{ .reg .b32 tmp; mov.b64 {tmp, %r5616}, %rd2858; }
	cvt.u32.u64 	%r5617, %rd2857;
	// begin inline asm
	add.cc.u32   %r5571,  %r5519, %r5743;
	addc.cc.u32  %r5572,  %r5520, %r5743;
	addc.cc.u32  %r5573,  %r5521, %r5605;
	addc.cc.u32  %r5574,  %r5522, %r5606;
	addc.cc.u32  %r5575,  %r5532, %r5607;
	addc.cc.u32  %r5576,  %r5533, %r5608;
	addc.cc.u32  %r5577,  %r5534, %r5609;
	addc.cc.u32  %r5578,  %r5535, %r5610;
	addc.cc.u32  %r5579,  %r5545, %r5611;
	addc.cc.u32  %r5580,  %r5546, %r5612;
	addc.cc.u32  %r5581, %r5547, %r5613;
	addc.cc.u32  %r5582, %r5548, %r5614;
	addc.cc.u32  %r5583, %r5558, %r5615;
	addc.cc.u32  %r5584, %r5559, %r5616;
	addc.cc.u32  %r5585, %r5560, %r5617;
	addc.u32     %r5586, %r5561, %r5743;
	
	// end inline asm
	cvt.u64.u32 	%rd2868, %r5580;
	shl.b64 	%rd2869, %rd2868, 32;
	cvt.u64.u32 	%rd2870, %r5579;
	or.b64  	%rd2871, %rd2869, %rd2870;
	cvt.u64.u32 	%rd2872, %r5582;
	shl.b64 	%rd2873, %rd2872, 32;
	cvt.u64.u32 	%rd2874, %r5581;
	or.b64  	%rd2875, %rd2873, %rd2874;
	cvt.u64.u32 	%rd2876, %r5584;
	shl.b64 	%rd2877, %rd2876, 32;
	cvt.u64.u32 	%rd2878, %r5583;
	or.b64  	%rd2879, %rd2877, %rd2878;
	cvt.u64.u32 	%rd2880, %r5586;
	shl.b64 	%rd2881, %rd2880, 32;
	cvt.u64.u32 	%rd2882, %r5585;
	or.b64  	%rd2883, %rd2881, %rd2882;
	mov.b64 	{%r5774, %r5775}, %rd2874;
	mov.b64 	{%r5776, %r5777}, %rd2869;
	mov.b64 	%rd2884, {%r5777, %r5774};
	mov.b64 	{%r5778, %r5779}, %rd2878;
	mov.b64 	{%r5780, %r5781}, %rd2873;
	mov.b64 	%rd2885, {%r5781, %r5778};
	mov.b64 	{%r5782, %r5783}, %rd2882;
	mov.b64 	{%r5784, %r5785}, %rd2877;
	mov.b64 	%rd2886, {%r5785, %r5782};
	mul.lo.s64 	%rd2887, %rd2871, 977;
	mov.b64 	%rd2888, 977;
	mul.hi.u64 	%rd2889, %rd2871, %rd2888;
	cvt.u32.u64 	%r5622, %rd2887;
	{ .reg .b32 tmp; mov.b64 {tmp, %r5623}, %rd2887; }
	// begin inline asm
	add.cc.u32  %r5619, %r5622, %r5743;
	addc.cc.u32 %r5620, %r5623, %r5743;
	addc.u32    %r5621, 0, 0;
	
	// end inline asm
	cvt.u64.u32 	%rd2890, %r5621;
	add.s64 	%rd2891, %rd2889, %rd2890;
	mul.lo.s64 	%rd2892, %rd2875, 977;
	mul.hi.u64 	%rd2893, %rd2875, %rd2888;
	cvt.u32.u64 	%r5629, %rd2892;
	{ .reg .b32 tmp; mov.b64 {tmp, %r5630}, %rd2892; }
	cvt.u32.u64 	%r5631, %rd2891;
	{ .reg .b32 tmp; mov.b64 {tmp, %r5632}, %rd2891; }
	// begin inline asm
	add.cc.u32  %r5626, %r5629, %r5631;
	addc.cc.u32 %r5627, %r5630, %r5632;
	addc.u32    %r5628, 0, 0;
	
	// end inline asm
	cvt.u64.u32 	%rd2894, %r5628;
	add.s64 	%rd2895, %rd2893, %rd2894;
	mul.lo.s64 	%rd2896, %rd2879, 977;
	mul.hi.u64 	%rd2897, %rd2879, %rd2888;
	cvt.u32.u64 	%r5636, %rd2896;
	{ .reg .b32 tmp; mov.b64 {tmp, %r5637}, %rd2896; }
	cvt.u32.u64 	%r5638, %rd2895;
	{ .reg .b32 tmp; mov.b64 {tmp, %r5639}, %rd2895; }
	// begin inline asm
	add.cc.u32  %r5633, %r5636, %r5638;
	addc.cc.u32 %r5634, %r5637, %r5639;
	addc.u32    %r5635, 0, 0;
	
	// end inline asm
	cvt.u64.u32 	%rd2898, %r5635;
	add.s64 	%rd2899, %rd2897, %rd2898;
	mul.lo.s64 	%rd2900, %rd2883, 977;
	mul.hi.u64 	%rd2901, %rd2883, %rd2888;
	cvt.u32.u64 	%r5643, %rd2900;
	{ .reg .b32 tmp; mov.b64 {tmp, %r5644}, %rd2900; }
	cvt.u32.u64 	%r5645, %rd2899;
	{ .reg .b32 tmp; mov.b64 {tmp, %r5646}, %rd2899; }
	// begin inline asm
	add.cc.u32  %r5640, %r5643, %r5645;
	addc.cc.u32 %r5641, %r5644, %r5646;
	addc.u32    %r5642, 0, 0;
	
	// end inline asm
	cvt.u64.u32 	%rd2902, %r5642;
	add.s64 	%rd2903, %rd2901, %rd2902;
	cvt.u32.u64 	%r5660, %rd2884;
	{ .reg .b32 tmp; mov.b64 {tmp, %r5661}, %rd2884; }
	cvt.u32.u64 	%r5662, %rd2885;
	{ .reg .b32 tmp; mov.b64 {tmp, %r5663}, %rd2885; }
	cvt.u32.u64 	%r5664, %rd2886;
	{ .reg .b32 tmp; mov.b64 {tmp, %r5665}, %rd2886; }
	cvt.u32.u64 	%r5676, %rd2903;
	{ .reg .b32 tmp; mov.b64 {tmp, %r5677}, %rd2903; }
	// begin inline asm
	add.cc.u32   %r5647, %r5743, %r5619;
	addc.cc.u32  %r5648, %r5579, %r5620;
	addc.cc.u32  %r5649, %r5660, %r5626;
	addc.cc.u32  %r5650, %r5661, %r5627;
	addc.cc.u32  %r5651, %r5662, %r5633;
	addc.cc.u32  %r5652, %r5663, %r5634;
	addc.cc.u32  %r5653, %r5664, %r5640;
	addc.cc.u32  %r5654, %r5665, %r5641;
	addc.cc.u32  %r5655, %r5586, %r5676;
	addc.cc.u32  %r5656, %r5743, %r5677;
	addc.u32     %r5657, 0, 0;
	
	// end inline asm
	cvt.u64.u32 	%rd2904, %r5656;
	shl.b64 	%rd2905, %rd2904, 32;
	cvt.u64.u32 	%rd2906, %r5655;
	or.b64  	%rd2907, %rd2905, %rd2906;
	mul.lo.s64 	%rd2908, %rd2907, 977;
	mul.hi.u64 	%rd2909, %rd2907, %rd2888;
	cvt.u32.u64 	%r5687, %rd2908;
	{ .reg .b32 tmp; mov.b64 {tmp, %r5688}, %rd2908; }
	cvt.u32.u64 	%r5689, %rd2909;
	{ .reg .b32 tmp; mov.b64 {tmp, %r5690}, %rd2909; }
	// begin inline asm
	add.cc.u32   %r5678, %r5743, %r5687;
	addc.cc.u32  %r5679, %r5655, %r5688;
	addc.cc.u32  %r5680, %r5656, %r5689;
	addc.cc.u32  %r5681, %r5743, %r5690;
	addc.u32     %r5682, 0, 0;
	
	// end inline asm
	// begin inline asm
	add.cc.u32   %r5691, %r5647, %r5678;
	addc.cc.u32  %r5692, %r5648, %r5679;
	addc.cc.u32  %r5693, %r5649, %r5680;
	addc.cc.u32  %r5694, %r5650, %r5681;
	addc.cc.u32  %r5695, %r5651, %r5682;
	addc.cc.u32  %r5696, %r5652, 0;
	addc.cc.u32  %r5697, %r5653, 0;
	addc.cc.u32  %r5698, %r5654, 0;
	addc.u32     %r5699, 0, 0;
	
	// end inline asm
	// begin inline asm
	add.cc.u32   %r5713, %r5571, %r5691;
	addc.cc.u32  %r5714, %r5572, %r5692;
	addc.cc.u32  %r5715, %r5573, %r5693;
	addc.cc.u32  %r5716, %r5574, %r5694;
	addc.cc.u32  %r5717, %r5575, %r5695;
	addc.cc.u32  %r5718, %r5576, %r5696;
	addc.cc.u32  %r5719, %r5577, %r5697;
	addc.cc.u32  %r5720, %r5578, %r5698;
	addc.cc.u32  %r5721, %r5743, %r5699;
	addc.cc.u32  %r5722, %r5743, %r5743;
	addc.u32     %r5723, 0, 0;
	
	// end inline asm
	cvt.u64.u32 	%rd2910, %r5714;
	shl.b64 	%rd2911, %rd2910, 32;
	cvt.u64.u32 	%rd2912, %r5713;
	or.b64  	%rd343, %rd2911, %rd2912;
	cvt.u64.u32 	%rd2913, %r5716;
	shl.b64 	%rd2914, %rd2913, 32;
	cvt.u64.u32 	%rd2915, %r5715;
	or.b64  	%rd344, %rd2914, %rd2915;
	cvt.u64.u32 	%rd2916, %r5718;
	shl.b64 	%rd2917, %rd2916, 32;
	cvt.u64.u32 	%rd2918, %r5717;
	or.b64  	%rd345, %rd2917, %rd2918;
	cvt.u64.u32 	%rd2919, %r5720;
	shl.b64 	%rd2920, %rd2919, 32;
	cvt.u64.u32 	%rd2921, %r5719;
	or.b64  	%rd346, %rd2920, %rd2921;
	cvt.u64.u32 	%rd2922, %r5722;
	shl.b64 	%rd2923, %rd2922, 32;
	cvt.u64.u32 	%rd2924, %r5721;
	or.b64  	%rd4888, %rd2923, %rd2924;
$L__BB6_55:
	setp.ne.s64 	%p69, %rd4888, 0;
	@%p69 bra 	$L__BB6_160;
	and.b64  	%rd2925, %rd346, %rd345;
	and.b64  	%rd2926, %rd2925, %rd344;
	setp.eq.s64 	%p70, %rd2926, -1;
	setp.gt.u64 	%p71, %rd343, -4294968274;
	and.pred  	%p72, %p70, %p71;
	@%p72 bra 	$L__BB6_160;
	mul.lo.s64 	%rd2927, %rd313, %rd4826;
	mul.hi.u64 	%rd2928, %rd4826, %rd313;
	cvt.u32.u64 	%r5791, %rd2927;
	{ .reg .b32 tmp; mov.b64 {tmp, %r5792}, %rd2927; }
	mov.b32 	%r6054, 0;
	// begin inline asm
	add.cc.u32  %r5786, %r6054, %r5791;
	addc.cc.u32 %r5787, %r6054, %r5792;
	addc.u32    %r5788, 0, 0;
	add.cc.u32  %r5786, %r5786, %r6054;
	addc.cc.u32 %r5787, %r5787, %r6054;
	addc.u32    %r5788, %r5788, 0;
	
	// end inline asm
	cvt.u64.u32 	%rd2929, %r5788;
	add.s64 	%rd2930, %rd2928, %rd2929;
	mul.lo.s64 	%rd2931, %rd314, %rd4826;
	mul.hi.u64 	%rd2932, %rd4826, %rd314;
	cvt.u32.u64 	%r5800, %rd2931;
	{ .reg .b32 tmp; mov.b64 {tmp, %r5801}, %rd2931; }
	cvt.u32.u64 	%r5802, %rd2930;
	{ .reg .b32 tmp; mov.b64 {tmp, %r5803}, %rd2930; }
	// begin inline asm
	add.cc.u32  %r5795, %r6054, %r5800;
	addc.cc.u32 %r5796, %r6054, %r5801;
	addc.u32    %r5797, 0, 0;
	add.cc.u32  %r5795, %r5795, %r5802;
	addc.cc.u32 %r5796, %r5796, %r5803;
	addc.u32    %r5797, %r5797, 0;
	
	// end inline asm
	cvt.u64.u32 	%rd2933, %r5797;
	add.s64 	%rd2934, %rd2932, %rd2933;
	mul.lo.s64 	%rd2935, %rd315, %rd4826;
	mul.hi.u64 	%rd2936, %rd4826, %rd315;
	cvt.u32.u64 	%r5809, %rd2935;
	{ .reg .b32 tmp; mov.b64 {tmp, %r5810}, %rd2935; }
	cvt.u32.u64 	%r5811, %rd2934;
	{ .reg .b32 tmp; mov.b64 {tmp, %r5812}, %rd2934; }
	// begin inline asm
	add.cc.u32  %r5804, %r6054, %r5809;
	addc.cc.u32 %r5805, %r6054, %r5810;
	addc.u32    %r5806, 0, 0;
	add.cc.u32  %r5804, %r5804, %r5811;
	addc.cc.u32 %r5805, %r5805, %r5812;
	addc.u32    %r5806, %r5806, 0;
	
	// end inline asm
	cvt.u64.u32 	%rd2937, %r5806;
	add.s64 	%rd2938, %rd2936, %rd2937;
	mul.lo.s64 	%rd2939, %rd316, %rd4826;
	mul.hi.u64 	%rd2940, %rd4826, %rd316;
	cvt.u32.u64 	%r5818, %rd2939;
	{ .reg .b32 tmp; mov.b64 {tmp, %r5819}, %rd2939; }
	cvt.u32.u64 	%r5820, %rd2938;
	{ .reg .b32 tmp; mov.b64 {tmp, %r5821}, %rd2938; }
	// begin inline asm
	add.cc.u32  %r5813, %r6054, %r5818;
	addc.cc.u32 %r5814, %r6054, %r5819;
	addc.u32    %r5815, 0, 0;
	add.cc.u32  %r5813, %r5813, %r5820;
	addc.cc.u32 %r5814, %r5814, %r5821;
	addc.u32    %r5815, %r5815, 0;
	
	// end inline asm
	cvt.u64.u32 	%rd2941, %r5815;
	add.s64 	%rd2942, %rd2940, %rd2941;
	mul.lo.s64 	%rd2943, %rd313, %rd4825;
	mul.hi.u64 	%rd2944, %rd4825, %rd313;
	cvt.u32.u64 	%r5827, %rd2943;
	{ .reg .b32 tmp; mov.b64 {tmp, %r5828}, %rd2943; }
	// begin inline asm
	add.cc.u32  %r5822, %r5795, %r5827;
	addc.cc.u32 %r5823, %r5796, %r5828;
	addc.u32    %r5824, 0, 0;
	add.cc.u32  %r5822, %r5822, %r6054;
	addc.cc.u32 %r5823, %r5823, %r6054;
	addc.u32    %r5824, %r5824, 0;
	
	// end inline asm
	cvt.u64.u32 	%rd2945, %r5824;
	add.s64 	%rd2946, %rd2944, %rd2945;
	mul.lo.s64 	%rd2947, %rd314, %rd4825;
	mul.hi.u64 	%rd2948, %rd4825, %rd314;
	cvt.u32.u64 	%r5836, %rd2947;
	{ .reg .b32 tmp; mov.b64 {tmp, %r5837}, %rd2947; }
	cvt.u32.u64 	%r5838, %rd2946;
	{ .reg .b32 tmp; mov.b64 {tmp, %r5839}, %rd2946; }
	// begin inline asm
	add.cc.u32  %r5831, %r5804, %r5836;
	addc.cc.u32 %r5832, %r5805, %r5837;
	addc.u32    %r5833, 0, 0;
	add.cc.u32  %r5831, %r5831, %r5838;
	addc.cc.u32 %r5832, %r5832, %r5839;
	addc.u32    %r5833, %r5833, 0;
	
	// end inline asm
	cvt.u64.u32 	%rd2949, %r5833;
	add.s64 	%rd2950, %rd2948, %rd2949;
	mul.lo.s64 	%rd2951, %rd315, %rd4825;
	mul.hi.u64 	%rd2952, %rd4825, %rd315;
	cvt.u32.u64 	%r5845, %rd2951;
	{ .reg .b32 tmp; mov.b64 {tmp, %r5846}, %rd2951; }
	cvt.u32.u64 	%r5847, %rd2950;
	{ .reg .b32 tmp; mov.b64 {tmp, %r5848}, %rd2950; }
	// begin inline asm
	add.cc.u32  %r5840, %r5813, %r5845;
	addc.cc.u32 %r5841, %r5814, %r5846;
	addc.u32    %r5842, 0, 0;
	add.cc.u32  %r5840, %r5840, %r5847;
	addc.cc.u32 %r5841, %r5841, %r5848;
	addc.u32    %r5842, %r5842, 0;
	
	// end inline asm
	cvt.u64.u32 	%rd2953, %r5842;
	add.s64 	%rd2954, %rd2952, %rd2953;
	mul.lo.s64 	%rd2955, %rd316, %rd4825;
	mul.hi.u64 	%rd2956, %rd4825, %rd316;
	cvt.u32.u64 	%r5852, %rd2942;
	{ .reg .b32 tmp; mov.b64 {tmp, %r5853}, %rd2942; }
	cvt.u32.u64 	%r5854, %rd2955;
	{ .reg .b32 tmp; mov.b64 {tmp, %r5855}, %rd2955; }
	cvt.u32.u64 	%r5856, %rd2954;
	{ .reg .b32 tmp; mov.b64 {tmp, %r5857}, %rd2954; }
	// begin inline asm
	add.cc.u32  %r5849, %r5852, %r5854;
	addc.cc.u32 %r5850, %r5853, %r5855;
	addc.u32    %r5851, 0, 0;
	add.cc.u32  %r5849, %r5849, %r5856;
	addc.cc.u32 %r5850, %r5850, %r5857;
	addc.u32    %r5851, %r5851, 0;
	
	// end inline asm
	cvt.u64.u32 	%rd2957, %r5851;
	add.s64 	%rd2958, %rd2956, %rd2957;
	mul.lo.s64 	%rd2959, %rd313, %rd4824;
	mul.hi.u64 	%rd2960, %rd4824, %rd313;
	cvt.u32.u64 	%r5863, %rd2959;
	{ .reg .b32 tmp; mov.b64 {tmp, %r5864}, %rd2959; }
	// begin inline asm
	add.cc.u32  %r5858, %r5831, %r5863;
	addc.cc.u32 %r5859, %r5832, %r5864;
	addc.u32    %r5860, 0, 0;
	add.cc.u32  %r5858, %r5858, %r6054;
	addc.cc.u32 %r5859, %r5859, %r6054;
	addc.u32    %r5860, %r5860, 0;
	
	// end inline asm
	cvt.u64.u32 	%rd2961, %r5860;
	add.s64 	%rd2962, %rd2960, %rd2961;
	mul.lo.s64 	%rd2963, %rd314, %rd4824;
	mul.hi.u64 	%rd2964, %rd4824, %rd314;
	cvt.u32.u64 	%r5872, %rd2963;
	{ .reg .b32 tmp; mov.b64 {tmp, %r5873}, %rd2963; }
	cvt.u32.u64 	%r5874, %rd2962;
	{ .reg .b32 tmp; mov.b64 {tmp, %r5875}, %rd2962; }
	// begin inline asm
	add.cc.u32  %r5867, %r5840, %r5872;
	addc.cc.u32 %r5868, %r5841, %r5873;
	addc.u32    %r5869, 0, 0;
	add.cc.u32  %r5867, %r5867, %r5874;
	addc.cc.u32 %r5868, %r5868, %r5875;
	addc.u32    %r5869, %r5869, 0;
	
	// end inline asm
	cvt.u64.u32 	%rd2965, %r5869;
	add.s64 	%rd2966, %rd2964, %rd2965;
	mul.lo.s64 	%rd2967, %rd315, %rd4824;
	mul.hi.u64 	%rd2968, %rd4824, %rd315;
	cvt.u32.u64 	%r5881, %rd2967;
	{ .reg .b32 tmp; mov.b64 {tmp, %r5882}, %rd2967; }
	cvt.u32.u64 	%r5883, %rd2966;
	{ .reg .b32 tmp; mov.b64 {tmp, %r5884}, %rd2966; }
	// begin inline asm
	add.cc.u32  %r5876, %r5849, %r5881;
	addc.cc.u32 %r5877, %r5850, %r5882;
	addc.u32    %r5878, 0, 0;
	add.cc.u32  %r5876, %r5876, %r5883;
	addc.cc.u32 %r5877, %r5877, %r5884;
	addc.u32    %r5878, %r5878, 0;
	
	// end inline asm
	cvt.u64.u32 	%rd2969, %r5878;
	add.s64 	%rd2970, %rd2968, %rd2969;
	mul.lo.s64 	%rd2971, %rd316, %rd4824;
	mul.hi.u64 	%rd2972, %rd4824, %rd316;
	cvt.u32.u64 	%r5888, %rd2958;
	{ .reg .b32 tmp; mov.b64 {tmp, %r5889}, %rd2958; }
	cvt.u32.u64 	%r5890, %rd2971;
	{ .reg .b32 tmp; mov.b64 {tmp, %r5891}, %rd2971; }
	cvt.u32.u64 	%r5892, %rd2970;
	{ .reg .b32 tmp; mov.b64 {tmp, %r5893}, %rd2970; }
	// begin inline asm
	add.cc.u32  %r5885, %r5888, %r5890;
	addc.cc.u32 %r5886, %r5889, %r5891;
	addc.u32    %r5887, 0, 0;
	add.cc.u32  %r5885, %r5885, %r5892;
	addc.cc.u32 %r5886, %r5886, %r5893;
	addc.u32    %r5887, %r5887, 0;
	
	// end inline asm
	cvt.u64.u32 	%rd2973, %r5887;
	add.s64 	%rd2974, %rd2972, %rd2973;
	mul.lo.s64 	%rd2975, %rd313, %rd4823;
	mul.hi.u64 	%rd2976, %rd4823, %rd313;
	cvt.u32.u64 	%r5899, %rd2975;
	{ .reg .b32 tmp; mov.b64 {tmp, %r5900}, %rd2975; }
	// begin inline asm
	add.cc.u32  %r5894, %r5867, %r5899;
	addc.cc.u32 %r5895, %r5868, %r5900;
	addc.u32    %r5896, 0, 0;
	add.cc.u32  %r5894, %r5894, %r6054;
	addc.cc.u32 %r5895, %r5895, %r6054;
	addc.u32    %r5896, %r5896, 0;
	
	// end inline asm
	cvt.u64.u32 	%rd2977, %r5896;
	add.s64 	%rd2978, %rd2976, %rd2977;
	mul.lo.s64 	%rd2979, %rd314, %rd4823;
	mul.hi.u64 	%rd2980, %rd4823, %rd314;
	cvt.u32.u64 	%r5908, %rd2979;
	{ .reg .b32 tmp; mov.b64 {tmp, %r5909}, %rd2979; }
	cvt.u32.u64 	%r5910, %rd2978;
	{ .reg .b32 tmp; mov.b64 {tmp, %r5911}, %rd2978; }
	// begin inline asm
	add.cc.u32  %r5903, %r5876, %r5908;
	addc.cc.u32 %r5904, %r5877, %r5909;
	addc.u32    %r5905, 0, 0;
	add.cc.u32  %r5903, %r5903, %r5910;
	addc.cc.u32 %r5904, %r5904, %r5911;
	addc.u32    %r5905, %r5905, 0;
	
	// end inline asm
	cvt.u64.u32 	%rd2981, %r5904;
	shl.b64 	%rd2982, %rd2981, 32;
	cvt.u64.u32 	%rd2983, %r5903;
	or.b64  	%rd2984, %rd2982, %rd2983;
	cvt.u64.u32 	%rd2985, %r5905;
	add.s64 	%rd2986, %rd2980, %rd2985;
	mul.lo.s64 	%rd2987, %rd315, %rd4823;
	mul.hi.u64 	%rd2988, %rd4823, %rd315;
	cvt.u32.u64 	%r5917, %rd2987;
	{ .reg .b32 tmp; mov.b64 {tmp, %r5918}, %rd2987; }
	cvt.u32.u64 	%r5919, %rd2986;
	{ .reg .b32 tmp; mov.b64 {tmp, %r5920}, %rd2986; }
	// begin inline asm
	add.cc.u32  %r5912, %r5885, %r5917;
	addc.cc.u32 %r5913, %r5886, %r5918;
	addc.u32    %r5914, 0, 0;
	add.cc.u32  %r5912, %r5912, %r5919;
	addc.cc.u32 %r5913, %r5913, %r5920;
	addc.u32    %r5914, %r5914, 0;
	
	// end inline asm
	cvt.u64.u32 	%rd2989, %r5913;
	shl.b64 	%rd2990, %rd2989, 32;
	cvt.u64.u32 	%rd2991, %r5912;
	or.b64  	%rd2992, %rd2990, %rd2991;
	cvt.u64.u32 	%rd2993, %r5914;
	add.s64 	%rd2994, %rd2988, %rd2993;
	mul.lo.s64 	%rd2995, %rd316, %rd4823;
	mul.hi.u64 	%rd2996, %rd4823, %rd316;
	cvt.u32.u64 	%r5924, %rd2974;
	{ .reg .b32 tmp; mov.b64 {tmp, %r5925}, %rd2974; }
	cvt.u32.u64 	%r5926, %rd2995;
	{ .reg .b32 tmp; mov.b64 {tmp, %r5927}, %rd2995; }
	cvt.u32.u64 	%r5928, %rd2994;
	{ .reg .b32 tmp; mov.b64 {tmp, %r5929}, %rd2994; }
	// begin inline asm
	add.cc.u32  %r5921, %r5924, %r5926;
	addc.cc.u32 %r5922, %r5925, %r5927;
	addc.u32    %r5923, 0, 0;
	add.cc.u32  %r5921, %r5921, %r5928;
	addc.cc.u32 %r5922, %r5922, %r5929;
	addc.u32    %r5923, %r5923, 0;
	
	// end inline asm
	cvt.u64.u32 	%rd2997, %r5922;
	shl.b64 	%rd2998, %rd2997, 32;
	cvt.u64.u32 	%rd2999, %r5921;
	or.b64  	%rd3000, %rd2998, %rd2999;
	cvt.u64.u32 	%rd3001, %r5923;
	add.s64 	%rd3002, %rd2996, %rd3001;
	mov.b64 	{%r6055, %r6056}, %rd2991;
	mov.b64 	{%r6057, %r6058}, %rd2982;
	mov.b64 	%rd3003, {%r6058, %r6055};
	mov.b64 	{%r6059, %r6060}, %rd2999;
	mov.b64 	{%r6061, %r6062}, %rd2990;
	mov.b64 	%rd3004, {%r6062, %r6059};
	mov.b64 	{%r6063, %r6064}, %rd3002;
	mov.b64 	{%r6065, %r6066}, %rd2998;
	mov.b64 	%rd3005, {%r6066, %r6063};
	mul.lo.s64 	%rd3006, %rd2984, 977;
	mov.b64 	%rd3007, 977;
	mul.hi.u64 	%rd3008, %rd2984, %rd3007;
	cvt.u32.u64 	%r5933, %rd3006;
	{ .reg .b32 tmp; mov.b64 {tmp, %r5934}, %rd3006; }
	// begin inline asm
	add.cc.u32  %r5930, %r5933, %r6054;
	addc.cc.u32 %r5931, %r5934, %r6054;
	addc.u32    %r5932, 0, 0;
	
	// end inline asm
	cvt.u64.u32 	%rd3009, %r5932;
	add.s64 	%rd3010, %rd3008, %rd3009;
	mul.lo.s64 	%rd3011, %rd2992, 977;
	mul.hi.u64 	%rd3012, %rd2992, %rd3007;
	cvt.u32.u64 	%r5940, %rd3011;
	{ .reg .b32 tmp; mov.b64 {tmp, %r5941}, %rd3011; }
	cvt.u32.u64 	%r5942, %rd3010;
	{ .reg .b32 tmp; mov.b64 {tmp, %r5943}, %rd3010; }
	// begin inline asm
	add.cc.u32  %r5937, %r5940, %r5942;
	addc.cc.u32 %r5938, %r5941, %r5943;
	addc.u32    %r5939, 0, 0;
	
	// end inline asm
	cvt.u64.u32 	%rd3013, %r5939;
	add.s64 	%rd3014, %rd3012, %rd3013;
	mul.lo.s64 	%rd3015, %rd3000, 977;
	mul.hi.u64 	%rd3016, %rd3000, %rd3007;
	cvt.u32.u64 	%r5947, %rd3015;
	{ .reg .b32 tmp; mov.b64 {tmp, %r5948}, %rd3015; }
	cvt.u32.u64 	%r5949, %rd3014;
	{ .reg .b32 tmp; mov.b64 {tmp, %r5950}, %rd3014; }
	// begin inline asm
	add.cc.u32  %r5944, %r5947, %r5949;
	addc.cc.u32 %r5945, %r5948, %r5950;
	addc.u32    %r5946, 0, 0;
	
	// end inline asm
	cvt.u64.u32 	%rd3017, %r5946;
	add.s64 	%rd3018, %rd3016, %rd3017;
	mul.lo.s64 	%rd3019, %rd3002, 977;
	mul.hi.u64 	%rd3020, %rd3002, %rd3007;
	cvt.u32.u64 	%r5954, %rd3019;
	{ .reg .b32 tmp; mov.b64 {tmp, %r5955}, %rd3019; }
	cvt.u32.u64 	%r5956, %rd3018;
	{ .reg .b32 tmp; mov.b64 {tmp, %r5957}, %rd3018; }
	// begin inline asm
	add.cc.u32  %r5951, %r5954, %r5956;
	addc.cc.u32 %r5952, %r5955, %r5957;
	addc.u32    %r5953, 0, 0;
	
	// end inline asm
	cvt.u64.u32 	%rd3021, %r5953;
	add.s64 	%rd3022, %rd3020, %rd3021;
	cvt.u32.u64 	%r5971, %rd3003;
	{ .reg .b32 tmp; mov.b64 {tmp, %r5972}, %rd3003; }
	cvt.u32.u64 	%r5973, %rd3004;
	{ .reg .b32 tmp; mov.b64 {tmp, %r5974}, %rd3004; }
	cvt.u32.u64 	%r5975, %rd3005;
	{ .reg .b32 tmp; mov.b64 {tmp, %r5976}, %rd3005; }
	{ .reg .b32 tmp; mov.b64 {tmp, %r5977}, %rd3002; }
	cvt.u32.u64 	%r5987, %rd3022;
	{ .reg .b32 tmp; mov.b64 {tmp, %r5988}, %rd3022; }
	// begin inline asm
	add.cc.u32   %r5958, %r6054, %r5930;
	addc.cc.u32  %r5959, %r5903, %r5931;
	addc.cc.u32  %r5960, %r5971, %r5937;
	addc.cc.u32  %r5961, %r5972, %r5938;
	addc.cc.u32  %r5962, %r5973, %r5944;
	addc.cc.u32  %r5963, %r5974, %r5945;
	addc.cc.u32  %r5964, %r5975, %r5951;
	addc.cc.u32  %r5965, %r5976, %r5952;
	addc.cc.u32  %r5966, %r5977, %r5987;
	addc.cc.u32  %r5967, %r6054, %r5988;
	addc.u32     %r5968, 0, 0;
	
	// end inline asm
	cvt.u64.u32 	%rd3023, %r5967;
	shl.b64 	%rd3024, %rd3023, 32;
	cvt.u64.u32 	%rd3025, %r5966;
	or.b64  	%rd3026, %rd3024, %rd3025;
	mul.lo.s64 	%rd3027, %rd3026, 977;
	mul.hi.u64 	%rd3028, %rd3026, %rd3007;
	cvt.u32.u64 	%r5998, %rd3027;
	{ .reg .b32 tmp; mov.b64 {tmp, %r5999}, %rd3027; }
	cvt.u32.u64 	%r6000, %rd3028;
	{ .reg .b32 tmp; mov.b64 {tmp, %r6001}, %rd3028; }
	// begin inline asm
	add.cc.u32   %r5989, %r6054, %r5998;
	addc.cc.u32  %r5990, %r5966, %r5999;
	addc.cc.u32  %r5991, %r5967, %r6000;
	addc.cc.u32  %r5992, %r6054, %r6001;
	addc.u32     %r5993, 0, 0;
	
	// end inline asm
	// begin inline asm
	add.cc.u32   %r6002, %r5958, %r5989;
	addc.cc.u32  %r6003, %r5959, %r5990;
	addc.cc.u32  %r6004, %r5960, %r5991;
	addc.cc.u32  %r6005, %r5961, %r5992;
	addc.cc.u32  %r6006, %r5962, %r5993;
	addc.cc.u32  %r6007, %r5963, 0;
	addc.cc.u32  %r6008, %r5964, 0;
	addc.cc.u32  %r6009, %r5965, 0;
	addc.u32     %r6010, 0, 0;
	
	// end inline asm
	// begin inline asm
	add.cc.u32   %r6024, %r5786, %r6002;
	addc.cc.u32  %r6025, %r5787, %r6003;
	addc.cc.u32  %r6026, %r5822, %r6004;
	addc.cc.u32  %r6027, %r5823, %r6005;
	addc.cc.u32  %r6028, %r5858, %r6006;
	addc.cc.u32  %r6029, %r5859, %r6007;
	addc.cc.u32  %r6030, %r5894, %r6008;
	addc.cc.u32  %r6031, %r5895, %r6009;
	addc.cc.u32  %r6032, %r6054, %r6010;
	addc.cc.u32  %r6033, %r6054, %r6054;
	addc.u32     %r6034, 0, 0;
	
	// end inline asm
	cvt.u64.u32 	%rd3029, %r6025;
	shl.b64 	%rd3030, %rd3029, 32;
	cvt.u64.u32 	%rd3031, %r6024;
	or.b64  	%rd4889, %rd3030, %rd3031;
	cvt.u64.u32 	%rd3032, %r6027;
	shl.b64 	%rd3033, %rd3032, 32;
	cvt.u64.u32 	%rd3034, %r6026;
	or.b64  	%rd4890, %rd3033, %rd3034;
	cvt.u64.u32 	%rd3035, %r6029;
	shl.b64 	%rd3036, %rd3035, 32;
	cvt.u64.u32 	%rd3037, %r6028;
	or.b64  	%rd4891, %rd3036, %rd3037;
	cvt.u64.u32 	%rd3038, %r6031;
	shl.b64 	%rd3039, %rd3038, 32;
	cvt.u64.u32 	%rd3040, %r6030;
	or.b64  	%rd4892, %rd3039, %rd3040;
	cvt.u64.u32 	%rd3041, %r6033;
	shl.b64 	%rd3042, %rd3041, 32;
	cvt.u64.u32 	%rd3043, %r6032;
	or.b64  	%rd4893, %rd3042, %rd3043;
$L__BB6_58:
	setp.ne.s64 	%p73, %rd4893, 0;
	@%p73 bra 	$L__BB6_161;
	and.b64  	%rd3044, %rd4892, %rd4891;
	and.b64  	%rd3045, %rd3044, %rd4890;
	setp.eq.s64 	%p74, %rd3045, -1;
	setp.gt.u64 	%p75, %rd4889, -4294968274;
	and.pred  	%p76, %p74, %p75;
	@%p76 bra 	$L__BB6_161;
	cvt.u32.u64 	%r6226, %rd4889;
	{ .reg .b32 tmp; mov.b64 {tmp, %r6227}, %rd4889; }
	cvt.u32.u64 	%r6228, %rd4890;
	{ .reg .b32 tmp; mov.b64 {tmp, %r6229}, %rd4890; }
	cvt.u32.u64 	%r6230, %rd4891;
	{ .reg .b32 tmp; mov.b64 {tmp, %r6231}, %rd4891; }
	cvt.u32.u64 	%r6232, %rd4892;
	{ .reg .b32 tmp; mov.b64 {tmp, %r6233}, %rd4892; }
	// begin inline asm
	add.cc.u32   %r6067, %r6226, %r6226;
	addc.cc.u32  %r6068, %r6227, %r6227;
	addc.cc.u32  %r6069, %r6228, %r6228;
	addc.cc.u32  %r6070, %r6229, %r6229;
	addc.cc.u32  %r6071, %r6230, %r6230;
	addc.cc.u32  %r6072, %r6231, %r6231;
	addc.cc.u32  %r6073, %r6232, %r6232;
	addc.cc.u32  %r6074, %r6233, %r6233;
	addc.u32     %r6075, 0, 0;
	
	// end inline asm
	cvt.u64.u32 	%rd3046, %r6068;
	shl.b64 	%rd3047, %rd3046, 32;
	cvt.u64.u32 	%rd3048, %r6067;
	or.b64  	%rd3049, %rd3047, %rd3048;
	cvt.u64.u32 	%rd3050, %r6070;
	shl.b64 	%rd3051, %rd3050, 32;
	cvt.u64.u32 	%rd3052, %r6069;
	or.b64  	%rd3053, %rd3051, %rd3052;
	cvt.u64.u32 	%rd3054, %r6072;
	shl.b64 	%rd3055, %rd3054, 32;
	cvt.u64.u32 	%rd3056, %r6071;
	or.b64  	%rd3057, %rd3055, %rd3056;
	cvt.u64.u32 	%rd3058, %r6074;
	shl.b64 	%rd3059, %rd3058, 32;
	cvt.u64.u32 	%rd3060, %r6073;
	or.b64  	%rd3061, %rd3059, %rd3060;
	mov.b32 	%r6109, -977;
	mov.b32 	%r6110, -2;
	mov.b32 	%r6116, -1;
	// begin inline asm
	sub.cc.u32   %r6092, %r6067, %r6109;
	subc.cc.u32  %r6093, %r6068, %r6110;
	subc.cc.u32  %r6094, %r6069, %r6116;
	subc.cc.u32  %r6095, %r6070, %r6116;
	subc.cc.u32  %r6096, %r6071, %r6116;
	subc.cc.u32  %r6097, %r6072, %r6116;
	subc.cc.u32  %r6098, %r6073, %r6116;
	subc.cc.u32  %r6099, %r6074, %r6116;
	subc.u32     %r6100, 0, 0;
	
	// end inline asm
	not.b32 	%r6536, %r6100;
	cvt.u64.u32 	%rd3062, %r6093;
	shl.b64 	%rd3063, %rd3062, 32;
	cvt.u64.u32 	%rd3064, %r6092;
	or.b64  	%rd3065, %rd3063, %rd3064;
	cvt.u64.u32 	%rd3066, %r6095;
	shl.b64 	%rd3067, %rd3066, 32;
	cvt.u64.u32 	%rd3068, %r6094;
	or.b64  	%rd3069, %rd3067, %rd3068;
	cvt.u64.u32 	%rd3070, %r6097;
	shl.b64 	%rd3071, %rd3070, 32;
	cvt.u64.u32 	%rd3072, %r6096;
	or.b64  	%rd3073, %rd3071, %rd3072;
	cvt.u64.u32 	%rd3074, %r6099;
	shl.b64 	%rd3075, %rd3074, 32;
	cvt.u64.u32 	%rd3076, %r6098;
	or.b64  	%rd3077, %rd3075, %rd3076;
	and.b32  	%r6537, %r6536, 1;
	or.b32  	%r6538, %r6537, %r6075;
	cvt.u64.u32 	%rd3078, %r6538;
	add.s64 	%rd3079, %rd3078, -1;
	neg.s64 	%rd3080, %rd3078;
	and.b64  	%rd3081, %rd3065, %rd3080;
	and.b64  	%rd3082, %rd3049, %rd3079;
	or.b64  	%rd3083, %rd3082, %rd3081;
	and.b64  	%rd3084, %rd3069, %rd3080;
	and.b64  	%rd3085, %rd3053, %rd3079;
	or.b64  	%rd3086, %rd3085, %rd3084;
	and.b64  	%rd3087, %rd3073, %rd3080;
	and.b64  	%rd3088, %rd3057, %rd3079;
	or.b64  	%rd3089, %rd3088, %rd3087;
	and.b64  	%rd3090, %rd3077, %rd3080;
	and.b64  	%rd3091, %rd3061, %rd3079;
	or.b64  	%rd3092, %rd3091, %rd3090;
	cvt.u32.u64 	%r6126, %rd343;
	{ .reg .b32 tmp; mov.b64 {tmp, %r6127}, %rd343; }
	cvt.u32.u64 	%r6128, %rd344;
	{ .reg .b32 tmp; mov.b64 {tmp, %r6129}, %rd344; }
	cvt.u32.u64 	%r6130, %rd345;
	{ .reg .b32 tmp; mov.b64 {tmp, %r6131}, %rd345; }
	cvt.u32.u64 	%r6132, %rd346;
	{ .reg .b32 tmp; mov.b64 {tmp, %r6133}, %rd346; }
	cvt.u32.u64 	%r6134, %rd328;
	{ .reg .b32 tmp; mov.b64 {tmp, %r6135}, %rd328; }
	cvt.u32.u64 	%r6136, %rd329;
	{ .reg .b32 tmp; mov.b64 {tmp, %r6137}, %rd329; }
	cvt.u32.u64 	%r6138, %rd330;
	{ .reg .b32 tmp; mov.b64 {tmp, %r6139}, %rd330; }
	cvt.u32.u64 	%r6140, %rd331;
	{ .reg .b32 tmp; mov.b64 {tmp, %r6141}, %rd331; }
	// begin inline asm
	sub.cc.u32   %r6117, %r6126, %r6134;
	subc.cc.u32  %r6118, %r6127, %r6135;
	subc.cc.u32  %r6119, %r6128, %r6136;
	subc.cc.u32  %r6120, %r6129, %r6137;
	subc.cc.u32  %r6121, %r6130, %r6138;
	subc.cc.u32  %r6122, %r6131, %r6139;
	subc.cc.u32  %r6123, %r6132, %r6140;
	subc.cc.u32  %r6124, %r6133, %r6141;
	subc.u32     %r6125, 0, 0;
	
	// end inline asm
	and.b32  	%r6539, %r6125, 1;
	cvt.u64.u32 	%rd3093, %r6539;
	neg.s64 	%rd3094, %rd3093;
	and.b64  	%rd3095, %rd3094, -4294968273;
	cvt.u32.u64 	%r6159, %rd3095;
	{ .reg .b32 tmp; mov.b64 {tmp, %r6160}, %rd3095; }
	cvt.u32.u64 	%r6166, %rd3094;
	// begin inline asm
	add.cc.u32   %r6142, %r6117, %r6159;
	addc.cc.u32  %r6143, %r6118, %r6160;
	addc.cc.u32  %r6144, %r6119, %r6166;
	addc.cc.u32  %r6145, %r6120, %r6166;
	addc.cc.u32  %r6146, %r6121, %r6166;
	addc.cc.u32  %r6147, %r6122, %r6166;
	addc.cc.u32  %r6148, %r6123, %r6166;
	addc.cc.u32  %r6149, %r6124, %r6166;
	addc.u32     %r6150, 0, 0;
	
	// end inline asm
	cvt.u32.u64 	%r6184, %rd3083;
	{ .reg .b32 tmp; mov.b64 {tmp, %r6185}, %rd3083; }
	cvt.u32.u64 	%r6186, %rd3086;
	{ .reg .b32 tmp; mov.b64 {tmp, %r6187}, %rd3086; }
	cvt.u32.u64 	%r6188, %rd3089;
	{ .reg .b32 tmp; mov.b64 {tmp, %r6189}, %rd3089; }
	cvt.u32.u64 	%r6190, %rd3092;
	{ .reg .b32 tmp; mov.b64 {tmp, %r6191}, %rd3092; }
	// begin inline asm
	sub.cc.u32   %r6167, %r6142, %r6184;
	subc.cc.u32  %r6168, %r6143, %r6185;
	subc.cc.u32  %r6169, %r6144, %r6186;
	subc.cc.u32  %r6170, %r6145, %r6187;
	subc.cc.u32  %r6171, %r6146, %r6188;
	subc.cc.u32  %r6172, %r6147, %r6189;
	subc.cc.u32  %r6173, %r6148, %r6190;
	subc.cc.u32  %r6174, %r6149, %r6191;
	subc.u32     %r6175, 0, 0;
	
	// end inline asm
	and.b32  	%r6540, %r6175, 1;
	cvt.u64.u32 	%rd3096, %r6540;
	neg.s64 	%rd3097, %rd3096;
	and.b64  	%rd3098, %rd3097, -4294968273;
	cvt.u32.u64 	%r6209, %rd3098;
	{ .reg .b32 tmp; mov.b64 {tmp, %r6210}, %rd3098; }
	cvt.u32.u64 	%r6216, %rd3097;
	// begin inline asm
	add.cc.u32   %r6192, %r6167, %r6209;
	addc.cc.u32  %r6193, %r6168, %r6210;
	addc.cc.u32  %r6194, %r6169, %r6216;
	addc.cc.u32  %r6195, %r6170, %r6216;
	addc.cc.u32  %r6196, %r6171, %r6216;
	addc.cc.u32  %r6197, %r6172, %r6216;
	addc.cc.u32  %r6198, %r6173, %r6216;
	addc.cc.u32  %r6199, %r6174, %r6216;
	addc.u32     %r6200, 0, 0;
	
	// end inline asm
	cvt.u64.u32 	%rd3099, %r6193;
	shl.b64 	%rd3100, %rd3099, 32;
	cvt.u64.u32 	%rd3101, %r6192;
	or.b64  	%rd4826, %rd3100, %rd3101;
	cvt.u64.u32 	%rd3102, %r6195;
	shl.b64 	%rd3103, %rd3102, 32;
	cvt.u64.u32 	%rd3104, %r6194;
	or.b64  	%rd4825, %rd3103, %rd3104;
	cvt.u64.u32 	%rd3105, %r6197;
	shl.b64 	%rd3106, %rd3105, 32;
	cvt.u64.u32 	%rd3107, %r6196;
	or.b64  	%rd4824, %rd3106, %rd3107;
	cvt.u64.u32 	%rd3108, %r6199;
	shl.b64 	%rd3109, %rd3108, 32;
	cvt.u64.u32 	%rd3110, %r6198;
	or.b64  	%rd4823, %rd3109, %rd3110;
	// begin inline asm
	sub.cc.u32   %r6217, %r6226, %r6192;
	subc.cc.u32  %r6218, %r6227, %r6193;
	subc.cc.u32  %r6219, %r6228, %r6194;
	subc.cc.u32  %r6220, %r6229, %r6195;
	subc.cc.u32  %r6221, %r6230, %r6196;
	subc.cc.u32  %r6222, %r6231, %r6197;
	subc.cc.u32  %r6223, %r6232, %r6198;
	subc.cc.u32  %r6224, %r6233, %r6199;
	subc.u32     %r6225, 0, 0;
	
	// end inline asm
	and.b32  	%r6541, %r6225, 1;
	cvt.u64.u32 	%rd3111, %r6541;
	neg.s64 	%rd3112, %rd3111;
	and.b64  	%rd3113, %rd3112, -4294968273;
	cvt.u32.u64 	%r6259, %rd3113;
	{ .reg .b32 tmp; mov.b64 {tmp, %r6260}, %rd3113; }
	cvt.u32.u64 	%r6266, %rd3112;
	// begin inline asm
	add.cc.u32   %r6242, %r6217, %r6259;
	addc.cc.u32  %r6243, %r6218, %r6260;
	addc.cc.u32  %r6244, %r6219, %r6266;
	addc.cc.u32  %r6245, %r6220, %r6266;
	addc.cc.u32  %r6246, %r6221, %r6266;
	addc.cc.u32  %r6247, %r6222, %r6266;
	addc.cc.u32  %r6248, %r6223, %r6266;
	addc.cc.u32  %r6249, %r6224, %r6266;
	addc.u32     %r6250, 0, 0;
	
	// end inline asm
	cvt.u64.u32 	%rd3114, %r6243;
	shl.b64 	%rd3115, %rd3114, 32;
	cvt.u64.u32 	%rd3116, %r6242;
	or.b64  	%rd3117, %rd3115, %rd3116;
	cvt.u64.u32 	%rd3118, %r6245;
	shl.b64 	%rd3119, %rd3118, 32;
	cvt.u64.u32 	%rd3120, %r6244;
	or.b64  	%rd3121, %rd3119, %rd3120;
	cvt.u64.u32 	%rd3122, %r6247;
	shl.b64 	%rd3123, %rd3122, 32;
	cvt.u64.u32 	%rd3124, %r6246;
	or.b64  	%rd3125, %rd3123, %rd3124;
	cvt.u64.u32 	%rd3126, %r6249;
	shl.b64 	%rd3127, %rd3126, 32;
	cvt.u64.u32 	%rd3128, %r6248;
	or.b64  	%rd3129, %rd3127, %rd3128;
	mul.lo.s64 	%rd3130, %rd3117, %rd299;
	mul.hi.u64 	%rd3131, %rd299, %rd3117;
	cvt.u32.u64 	%r6272, %rd3130;
	{ .reg .b32 tmp; mov.b64 {tmp, %r6273}, %rd3130; }
	mov.b32 	%r6535, 0;
	// begin inline asm
	add.cc.u32  %r6267, %r6535, %r6272;
	addc.cc.u32 %r6268, %r6535, %r6273;
	addc.u32    %r6269, 0, 0;
	add.cc.u32  %r6267, %r6267, %r6535;
	addc.cc.u32 %r6268, %r6268, %r6535;
	addc.u32    %r6269, %r6269, 0;
	
	// end inline asm
	cvt.u64.u32 	%rd3132, %r6269;
	add.s64 	%rd3133, %rd3131, %rd3132;
	mul.lo.s64 	%rd3134, %rd3121, %rd299;
	mul.hi.u64 	%rd3135, %rd299, %rd3121;
	cvt.u32.u64 	%r6281, %rd3134;
	{ .reg .b32 tmp; mov.b64 {tmp, %r6282}, %rd3134; }
	cvt.u32.u64 	%r6283, %rd3133;
	{ .reg .b32 tmp; mov.b64 {tmp, %r6284}, %rd3133; }
	// begin inline asm
	add.cc.u32  %r6276, %r6535, %r6281;
	addc.cc.u32 %r6277, %r6535, %r6282;
	addc.u32    %r6278, 0, 0;
	add.cc.u32  %r6276, %r6276, %r6283;
	addc.cc.u32 %r6277, %r6277, %r6284;
	addc.u32    %r6278, %r6278, 0;
	
	// end inline asm
	cvt.u64.u32 	%rd3136, %r6278;
	add.s64 	%rd3137, %rd3135, %rd3136;
	mul.lo.s64 	%rd3138, %rd3125, %rd299;
	mul.hi.u64 	%rd3139, %rd299, %rd3125;
	cvt.u32.u64 	%r6290, %rd3138;
	{ .reg .b32 tmp; mov.b64 {tmp, %r6291}, %rd3138; }
	cvt.u32.u64 	%r6292, %rd3137;
	{ .reg .b32 tmp; mov.b64 {tmp, %r6293}, %rd3137; }
	// begin inline asm
	add.cc.u32  %r6285, %r6535, %r6290;
	addc.cc.u32 %r6286, %r6535, %r6291;
	addc.u32    %r6287, 0, 0;
	add.cc.u32  %r6285, %r6285, %r6292;
	addc.cc.u32 %r6286, %r6286, %r6293;
	addc.u32    %r6287, %r6287, 0;
	
	// end inline asm
	cvt.u64.u32 	%rd3140, %r6287;
	add.s64 	%rd3141, %rd3139, %rd3140;
	mul.lo.s64 	%rd3142, %rd3129, %rd299;
	mul.hi.u64 	%rd3143, %rd299, %rd3129;
	cvt.u32.u64 	%r6299, %rd3142;
	{ .reg .b32 tmp; mov.b64 {tmp, %r6300}, %rd3142; }
	cvt.u32.u64 	%r6301, %rd3141;
	{ .reg .b32 tmp; mov.b64 {tmp, %r6302}, %rd3141; }
	// begin inline asm
	add.cc.u32  %r6294, %r6535, %r6299;
	addc.cc.u32 %r6295, %r6535, %r6300;
	addc.u32    %r6296, 0, 0;
	add.cc.u32  %r6294, %r6294, %r6301;
	addc.cc.u32 %r6295, %r6295, %r6302;
	addc.u32    %r6296, %r6296, 0;
	
	// end inline asm
	cvt.u64.u32 	%rd3144, %r6296;
	add.s64 	%rd3145, %rd3143, %rd3144;
	mul.lo.s64 	%rd3146, %rd3117, %rd300;
	mul.hi.u64 	%rd3147, %rd300, %rd3117;
	cvt.u32.u64 	%r6308, %rd3146;
	{ .reg .b32 tmp; mov.b64 {tmp, %r6309}, %rd3146; }
	// begin inline asm
	add.cc.u32  %r6303, %r6276, %r6308;
	addc.cc.u32 %r6304, %r6277, %r6309;
	addc.u32    %r6305, 0, 0;
	add.cc.u32  %r6303, %r6303, %r6535;
	addc.cc.u32 %r6304, %r6304, %r6535;
	addc.u32    %r6305, %r6305, 0;
	
	// end inline asm
	cvt.u64.u32 	%rd3148, %r6305;
	add.s64 	%rd3149, %rd3147, %rd3148;
	mul.lo.s64 	%rd3150, %rd3121, %rd300;
	mul.hi.u64 	%rd3151, %rd300, %rd3121;
	cvt.u32.u64 	%r6317, %rd3150;
	{ .reg .b32 tmp; mov.b64 {tmp, %r6318}, %rd3150; }
	cvt.u32.u64 	%r6319, %rd3149;
	{ .reg .b32 tmp; mov.b64 {tmp, %r6320}, %rd3149; }
	// begin inline asm
	add.cc.u32  %r6312, %r6285, %r6317;
	addc.cc.u32 %r6313, %r6286, %r6318;
	addc.u32    %r6314, 0, 0;
	add.cc.u32  %r6312, %r6312, %r6319;
	addc.cc.u32 %r6313, %r6313, %r6320;
	addc.u32    %r6314, %r6314, 0;
	
	// end inline asm
	cvt.u64.u32 	%rd3152, %r6314;
	add.s64 	%rd3153, %rd3151, %rd3152;
	mul.lo.s64 	%rd3154, %rd3125, %rd300;
	mul.hi.u64 	%rd3155, %rd300, %rd3125;
	cvt.u32.u64 	%r6326, %rd3154;
	{ .reg .b32 tmp; mov.b64 {tmp, %r6327}, %rd3154; }
	cvt.u32.u64 	%r6328, %rd3153;
	{ .reg .b32 tmp; mov.b64 {tmp, %r6329}, %rd3153; }
	// begin inline asm
	add.cc.u32  %r6321, %r6294, %r6326;
	addc.cc.u32 %r6322, %r6295, %r6327;
	addc.u32    %r6323, 0, 0;
	add.cc.u32  %r6321, %r6321, %r6328;
	addc.cc.u32 %r6322, %r6322, %r6329;
	addc.u32    %r6323, %r6323, 0;
	
	// end inline asm
	cvt.u64.u32 	%rd3156, %r6323;
	add.s64 	%rd3157, %rd3155, %rd3156;
	mul.lo.s64 	%rd3158, %rd3129, %rd300;
	mul.hi.u64 	%rd3159, %rd300, %rd3129;
	cvt.u32.u64 	%r6333, %rd3145;
	{ .reg .b32 tmp; mov.b64 {tmp, %r6334}, %rd3145; }
	cvt.u32.u64 	%r6335, %rd3158;
	{ .reg .b32 tmp; mov.b64 {tmp, %r6336}, %rd3158; }
	cvt.u32.u64 	%r6337, %rd3157;
	{ .reg .b32 tmp; mov.b64 {tmp, %r6338}, %rd3157; }
	// begin inline asm
	add.cc.u32  %r6330, %r6333, %r6335;
	addc.cc.u32 %r6331, %r6334, %r6336;
	addc.u32    %r6332, 0, 0;
	add.cc.u32  %r6330, %r6330, %r6337;
	addc.cc.u32 %r6331, %r6331, %r6338;
	addc.u32    %r6332, %r6332, 0;
	
	// end inline asm
	cvt.u64.u32 	%rd3160, %r6332;
	add.s64 	%rd3161, %rd3159, %rd3160;
	mul.lo.s64 	%rd3162, %rd3117, %rd301;
	mul.hi.u64 	%rd3163, %rd301, %rd3117;
	cvt.u32.u64 	%r6344, %rd3162;
	{ .reg .b32 tmp; mov.b64 {tmp, %r6345}, %rd3162; }
	// begin inline asm
	add.cc.u32  %r6339, %r6312, %r6344;
	addc.cc.u32 %r6340, %r6313, %r6345;
	addc.u32    %r6341, 0, 0;
	add.cc.u32  %r6339, %r6339, %r6535;
	addc.cc.u32 %r6340, %r6340, %r6535;
	addc.u32    %r6341, %r6341, 0;
	
	// end inline asm
	cvt.u64.u32 	%rd3164, %r6341;
	add.s64 	%rd3165, %rd3163, %rd3164;
	mul.lo.s64 	%rd3166, %rd3121, %rd301;
	mul.hi.u64 	%rd3167, %rd301, %rd3121;
	cvt.u32.u64 	%r6353, %rd3166;
	{ .reg .b32 tmp; mov.b64 {tmp, %r6354}, %rd3166; }
	cvt.u32.u64 	%r6355, %rd3165;
	{ .reg .b32 tmp; mov.b64 {tmp, %r6356}, %rd3165; }
	// begin inline asm
	add.cc.u32  %r6348, %r6321, %r6353;
	addc.cc.u32 %r6349, %r6322, %r6354;
	addc.u32    %r6350, 0, 0;
	add.cc.u32  %r6348, %r6348, %r6355;
	addc.cc.u32 %r6349, %r6349, %r6356;
	addc.u32    %r6350, %r6350, 0;
	
	// end inline asm
	cvt.u64.u32 	%rd3168, %r6350;
	add.s64 	%rd3169, %rd3167, %rd3168;
	mul.lo.s64 	%rd3170, %rd3125, %rd301;
	mul.hi.u64 	%rd3171, %rd301, %rd3125;
	cvt.u32.u64 	%r6362, %rd3170;
	{ .reg .b32 tmp; mov.b64 {tmp, %r6363}, %rd3170; }
	cvt.u32.u64 	%r6364, %rd3169;
	{ .reg .b32 tmp; mov.b64 {tmp, %r6365}, %rd3169; }
	// begin inline asm
	add.cc.u32  %r6357, %r6330, %r6362;
	addc.cc.u32 %r6358, %r6331, %r6363;
	addc.u32    %r6359, 0, 0;
	add.cc.u32  %r6357, %r6357, %r6364;
	addc.cc.u32 %r6358, %r6358, %r6365;
	addc.u32    %r6359, %r6359, 0;
	
	// end inline asm
	cvt.u64.u32 	%rd3172, %r6359;
	add.s64 	%rd3173, %rd3171, %rd3172;
	mul.lo.s64 	%rd3174, %rd3129, %rd301;
	mul.hi.u64 	%rd3175, %rd301, %rd3129;
	cvt.u32.u64 	%r6369, %rd3161;
	{ .reg .b32 tmp; mov.b64 {tmp, %r6370}, %rd3161; }
	cvt.u32.u64 	%r6371, %rd3174;
	{ .reg .b32 tmp; mov.b64 {tmp, %r6372}, %rd3174; }
	cvt.u32.u64 	%r6373, %rd3173;
	{ .reg .b32 tmp; mov.b64 {tmp, %r6374}, %rd3173; }
	// begin inline asm
	add.cc.u32  %r6366, %r6369, %r6371;
	addc.cc.u32 %r6367, %r6370, %r6372;
	addc.u32    %r6368, 0, 0;
	add.cc.u32  %r6366, %r6366, %r6373;
	addc.cc.u32 %r6367, %r6367, %r6374;
	addc.u32    %r6368, %r6368, 0;
	
	// end inline asm
	cvt.u64.u32 	%rd3176, %r6368;
	add.s64 	%rd3177, %rd3175, %rd3176;
	mul.lo.s64 	%rd3178, %rd3117, %rd302;
	mul.hi.u64 	%rd3179, %rd302, %rd3117;
	cvt.u32.u64 	%r6380, %rd3178;
	{ .reg .b32 tmp; mov.b64 {tmp, %r6381}, %rd3178; }
	// begin inline asm
	add.cc.u32  %r6375, %r6348, %r6380;
	addc.cc.u32 %r6376, %r6349, %r6381;
	addc.u32    %r6377, 0, 0;
	add.cc.u32  %r6375, %r6375, %r6535;
	addc.cc.u32 %r6376, %r6376, %r6535;
	addc.u32    %r6377, %r6377, 0;
	
	// end inline asm
	cvt.u64.u32 	%rd3180, %r6377;
	add.s64 	%rd3181, %rd3179, %rd3180;
	mul.lo.s64 	%rd3182, %rd3121, %rd302;
	mul.hi.u64 	%rd3183, %rd302, %rd3121;
	cvt.u32.u64 	%r6389, %rd3182;
	{ .reg .b32 tmp; mov.b64 {tmp, %r6390}, %rd3182; }
	cvt.u32.u64 	%r6391, %rd3181;
	{ .reg .b32 tmp; mov.b64 {tmp, %r6392}, %rd3181; }
	// begin inline asm
	add.cc.u32  %r6384, %r6357, %r6389;
	addc.cc.u32 %r6385, %r6358, %r6390;
	addc.u32    %r6386, 0, 0;
	add.cc.u32  %r6384, %r6384, %r6391;
	addc.cc.u32 %r6385, %r6385, %r6392;
	addc.u32    %r6386, %r6386, 0;
	
	// end inline asm
	cvt.u64.u32 	%rd3184, %r6385;
	shl.b64 	%rd3185, %rd3184, 32;
	cvt.u64.u32 	%rd3186, %r6384;
	or.b64  	%rd3187, %rd3185, %rd3186;
	cvt.u64.u32 	%rd3188, %r6386;
	add.s64 	%rd3189, %rd3183, %rd3188;
	mul.lo.s64 	%rd3190, %rd3125, %rd302;
	mul.hi.u64 	%rd3191, %rd302, %rd3125;
	cvt.u32.u64 	%r6398, %rd3190;
	{ .reg .b32 tmp; mov.b64 {tmp, %r6399}, %rd3190; }
	cvt.u32.u64 	%r6400, %rd3189;
	{ .reg .b32 tmp; mov.b64 {tmp, %r6401}, %rd3189; }
	// begin inline asm
	add.cc.u32  %r6393, %r6366, %r6398;
	addc.cc.u32 %r6394, %r6367, %r6399;
	addc.u32    %r6395, 0, 0;
	add.cc.u32  %r6393, %r6393, %r6400;
	addc.cc.u32 %r6394, %r6394, %r6401;
	addc.u32    %r6395, %r6395, 0;
	
	// end inline asm
	cvt.u64.u32 	%rd3192, %r6394;
	shl.b64 	%rd3193, %rd3192, 32;
	cvt.u64.u32 	%rd3194, %r6393;
	or.b64  	%rd3195, %rd3193, %rd3194;
	cvt.u64.u32 	%rd3196, %r6395;
	add.s64 	%rd3197, %rd3191, %rd3196;
	mul.lo.s64 	%rd3198, %rd3129, %rd302;
	mul.hi.u64 	%rd3199, %rd302, %rd3129;
	cvt.u32.u64 	%r6405, %rd3177;
	{ .reg .b32 tmp; mov.b64 {tmp, %r6406}, %rd3177; }
	cvt.u32.u64 	%r6407, %rd3198;
	{ .reg .b32 tmp; mov.b64 {tmp, %r6408}, %rd3198; }
	cvt.u32.u64 	%r6409, %rd3197;
	{ .reg .b32 tmp; mov.b64 {tmp, %r6410}, %rd3197; }
	// begin inline asm
	add.cc.u32  %r6402, %r6405, %r6407;
	addc.cc.u32 %r6403, %r6406, %r6408;
	addc.u32    %r6404, 0, 0;
	add.cc.u32  %r6402, %r6402, %r6409;
	addc.cc.u32 %r6403, %r6403, %r6410;
	addc.u32    %r6404, %r6404, 0;
	
	// end inline asm
	cvt.u64.u32 	%rd3200, %r6403;
	shl.b64 	%rd3201, %rd3200, 32;
	cvt.u64.u32 	%rd3202, %r6402;
	or.b64  	%rd3203, %rd3201, %rd3202;
	cvt.u64.u32 	%rd3204, %r6404;
	add.s64 	%rd3205, %rd3199, %rd3204;
	mov.b64 	{%r6542, %r6543}, %rd3194;
	mov.b64 	{%r6544, %r6545}, %rd3185;
	mov.b64 	%rd3206, {%r6545, %r6542};
	mov.b64 	{%r6546, %r6547}, %rd3202;
	mov.b64 	{%r6548, %r6549}, %rd3193;
	mov.b64 	%rd3207, {%r6549, %r6546};
	mov.b64 	{%r6550, %r6551}, %rd3205;
	mov.b64 	{%r6552, %r6553}, %rd3201;
	mov.b64 	%rd3208, {%r6553, %r6550};
	mul.lo.s64 	%rd3209, %rd3187, 977;
	mov.b64 	%rd3210, 977;
	mul.hi.u64 	%rd3211, %rd3187, %rd3210;
	cvt.u32.u64 	%r6414, %rd3209;
	{ .reg .b32 tmp; mov.b64 {tmp, %r6415}, %rd3209; }
	// begin inline asm
	add.cc.u32  %r6411, %r6414, %r6535;
	addc.cc.u32 %r6412, %r6415, %r6535;
	addc.u32    %r6413, 0, 0;
	
	// end inline asm
	cvt.u64.u32 	%rd3212, %r6413;
	add.s64 	%rd3213, %rd3211, %rd3212;
	mul.lo.s64 	%rd3214, %rd3195, 977;
	mul.hi.u64 	%rd3215, %rd3195, %rd3210;
	cvt.u32.u64 	%r6421, %rd3214;
	{ .reg .b32 tmp; mov.b64 {tmp, %r6422}, %rd3214; }
	cvt.u32.u64 	%r6423, %rd3213;
	{ .reg .b32 tmp; mov.b64 {tmp, %r6424}, %rd3213; }
	// begin inline asm
	add.cc.u32  %r6418, %r6421, %r6423;
	addc.cc.u32 %r6419, %r6422, %r6424;
	addc.u32    %r6420, 0, 0;
	
	// end inline asm
	cvt.u64.u32 	%rd3216, %r6420;
	add.s64 	%rd3217, %rd3215, %rd3216;
	mul.lo.s64 	%rd3218, %rd3203, 977;
	mul.hi.u64 	%rd3219, %rd3203, %rd3210;
	cvt.u32.u64 	%r6428, %rd3218;
	{ .reg .b32 tmp; mov.b64 {tmp, %r6429}, %rd3218; }
	cvt.u32.u64 	%r6430, %rd3217;
	{ .reg .b32 tmp; mov.b64 {tmp, %r6431}, %rd3217; }
	// begin inline asm
	add.cc.u32  %r6425, %r6428, %r6430;
	addc.cc.u32 %r6426, %r6429, %r6431;
	addc.u32    %r6427, 0, 0;
	
	// end inline asm
	cvt.u64.u32 	%rd3220, %r6427;
	add.s64 	%rd3221, %rd3219, %rd3220;
	mul.lo.s64 	%rd3222, %rd3205, 977;
	mul.hi.u64 	%rd3223, %rd3205, %rd3210;
	cvt.u32.u64 	%r6435, %rd3222;
	{ .reg .b32 tmp; mov.b64 {tmp, %r6436}, %rd3222; }
	cvt.u32.u64 	%r6437, %rd3221;
	{ .reg .b32 tmp; mov.b64 {tmp, %r6438}, %rd3221; }
	// begin inline asm
	add.cc.u32  %r6432, %r6435, %r6437;
	addc.cc.u32 %r6433, %r6436, %r6438;
	addc.u32    %r6434, 0, 0;
	
	// end inline asm
	cvt.u64.u32 	%rd3224, %r6434;
	add.s64 	%rd3225, %rd3223, %rd3224;
	cvt.u32.u64 	%r6452, %rd3206;
	{ .reg .b32 tmp; mov.b64 {tmp, %r6453}, %rd3206; }
	cvt.u32.u64 	%r6454, %rd3207;
	{ .reg .b32 tmp; mov.b64 {tmp, %r6455}, %rd3207; }
	cvt.u32.u64 	%r6456, %rd3208;
	{ .reg .b32 tmp; mov.b64 {tmp, %r6457}, %rd3208; }
	{ .reg .b32 tmp; mov.b64 {tmp, %r6458}, %rd3205; }
	cvt.u32.u64 	%r6468, %rd3225;
	{ .reg .b32 tmp; mov.b64 {tmp, %r6469}, %rd3225; }
	// begin inline asm
	add.cc.u32   %r6439, %r6535, %r6411;
	addc.cc.u32  %r6440, %r6384, %r6412;
	addc.cc.u32  %r6441, %r6452, %r6418;
	addc.cc.u32  %r6442, %r6453, %r6419;
	addc.cc.u32  %r6443, %r6454, %r6425;
	addc.cc.u32  %r6444, %r6455, %r6426;
	addc.cc.u32  %r6445, %r6456, %r6432;
	addc.cc.u32  %r6446, %r6457, %r6433;
	addc.cc.u32  %r6447, %r6458, %r6468;
	addc.cc.u32  %r6448, %r6535, %r6469;
	addc.u32     %r6449, 0, 0;
	
	// end inline asm
	cvt.u64.u32 	%rd3226, %r6448;
	shl.b64 	%rd3227, %rd3226, 32;
	cvt.u64.u32 	%rd3228, %r6447;
	or.b64  	%rd3229, %rd3227, %rd3228;
	mul.lo.s64 	%rd3230, %rd3229, 977;
	mul.hi.u64 	%rd3231, %rd3229, %rd3210;
	cvt.u32.u64 	%r6479, %rd3230;
	{ .reg .b32 tmp; mov.b64 {tmp, %r6480}, %rd3230; }
	cvt.u32.u64 	%r6481, %rd3231;
	{ .reg .b32 tmp; mov.b64 {tmp, %r6482}, %rd3231; }
	// begin inline asm
	add.cc.u32   %r6470, %r6535, %r6479;
	addc.cc.u32  %r6471, %r6447, %r6480;
	addc.cc.u32  %r6472, %r6448, %r6481;
	addc.cc.u32  %r6473, %r6535, %r6482;
	addc.u32     %r6474, 0, 0;
	
	// end inline asm
	// begin inline asm
	add.cc.u32   %r6483, %r6439, %r6470;
	addc.cc.u32  %r6484, %r6440, %r6471;
	addc.cc.u32  %r6485, %r6441, %r6472;
	addc.cc.u32  %r6486, %r6442, %r6473;
	addc.cc.u32  %r6487, %r6443, %r6474;
	addc.cc.u32  %r6488, %r6444, 0;
	addc.cc.u32  %r6489, %r6445, 0;
	addc.cc.u32  %r6490, %r6446, 0;
	addc.u32     %r6491, 0, 0;
	
	// end inline asm
	// begin inline asm
	add.cc.u32   %r6505, %r6267, %r6483;
	addc.cc.u32  %r6506, %r6268, %r6484;
	addc.cc.u32  %r6507, %r6303, %r6485;
	addc.cc.u32  %r6508, %r6304, %r6486;
	addc.cc.u32  %r6509, %r6339, %r6487;
	addc.cc.u32  %r6510, %r6340, %r6488;
	addc.cc.u32  %r6511, %r6375, %r6489;
	addc.cc.u32  %r6512, %r6376, %r6490;
	addc.cc.u32  %r6513, %r6535, %r6491;
	addc.cc.u32  %r6514, %r6535, %r6535;
	addc.u32     %r6515, 0, 0;
	
	// end inline asm
	cvt.u64.u32 	%rd3232, %r6506;
	shl.b64 	%rd3233, %rd3232, 32;
	cvt.u64.u32 	%rd3234, %r6505;
	or.b64  	%rd377, %rd3233, %rd3234;
	cvt.u64.u32 	%rd3235, %r6508;
	shl.b64 	%rd3236, %rd3235, 32;
	cvt.u64.u32 	%rd3237, %r6507;
	or.b64  	%rd378, %rd3236, %rd3237;
	cvt.u64.u32 	%rd3238, %r6510;
	shl.b64 	%rd3239, %rd3238, 32;
	cvt.u64.u32 	%rd3240, %r6509;
	or.b64  	%rd379, %rd3239, %rd3240;
	cvt.u64.u32 	%rd3241, %r6512;
	shl.b64 	%rd3242, %rd3241, 32;
	cvt.u64.u32 	%rd3243, %r6511;
	or.b64  	%rd380, %rd3242, %rd3243;
	cvt.u64.u32 	%rd3244, %r6514;
	shl.b64 	%rd3245, %rd3244, 32;
	cvt.u64.u32 	%rd3246, %r6513;
	or.b64  	%rd4898, %rd3245, %rd3246;
$L__BB6_61:
	setp.ne.s64 	%p77, %rd4898, 0;
	@%p77 bra 	$L__BB6_162;
	and.b64  	%rd3247, %rd380, %rd379;
	and.b64  	%rd3248, %rd3247, %rd378;
	setp.eq.s64 	%p78, %rd3248, -1;
	setp.gt.u64 	%p79, %rd377, -4294968274;
	and.pred  	%p80, %p78, %p79;
	@%p80 bra 	$L__BB6_162;
	mul.lo.s64 	%rd3249, %rd328, %rd4830;
	mul.hi.u64 	%rd3250, %rd4830, %rd328;
	cvt.u32.u64 	%r6559, %rd3249;
	{ .reg .b32 tmp; mov.b64 {tmp, %r6560}, %rd3249; }
	mov.b32 	%r6822, 0;
	// begin inline asm
	add.cc.u32  %r6554, %r6822, %r6559;
	addc.cc.u32 %r6555, %r6822, %r6560;
	addc.u32    %r6556, 0, 0;
	add.cc.u32  %r6554, %r6554, %r6822;
	addc.cc.u32 %r6555, %r6555, %r6822;
	addc.u32    %r6556, %r6556, 0;
	
	// end inline asm
	cvt.u64.u32 	%rd3251, %r6556;
	add.s64 	%rd3252, %rd3250, %rd3251;
	mul.lo.s64 	%rd3253, %rd329, %rd4830;
	mul.hi.u64 	%rd3254, %rd4830, %rd329;
	cvt.u32.u64 	%r6568, %rd3253;
	{ .reg .b32 tmp; mov.b64 {tmp, %r6569}, %rd3253; }
	cvt.u32.u64 	%r6570, %rd3252;
	{ .reg .b32 tmp; mov.b64 {tmp, %r6571}, %rd3252; }
	// begin inline asm
	add.cc.u32  %r6563, %r6822, %r6568;
	addc.cc.u32 %r6564, %r6822, %r6569;
	addc.u32    %r6565, 0, 0;
	add.cc.u32  %r6563, %r6563, %r6570;
	addc.cc.u32 %r6564, %r6564, %r6571;
	addc.u32    %r6565, %r6565, 0;
	
	// end inline asm
	cvt.u64.u32 	%rd3255, %r6565;
	add.s64 	%rd3256, %rd3254, %rd3255;
	mul.lo.s64 	%rd3257, %rd330, %rd4830;
	mul.hi.u64 	%rd3258, %rd4830, %rd330;
	cvt.u32.u64 	%r6577, %rd3257;
	{ .reg .b32 tmp; mov.b64 {tmp, %r6578}, %rd3257; }
	cvt.u32.u64 	%r6579, %rd3256;
	{ .reg .b32 tmp; mov.b64 {tmp, %r6580}, %rd3256; }
	// begin inline asm
	add.cc.u32  %r6572, %r6822, %r6577;
	addc.cc.u32 %r6573, %r6822, %r6578;
	addc.u32    %r6574, 0, 0;
	add.cc.u32  %r6572, %r6572, %r6579;
	addc.cc.u32 %r6573, %r6573, %r6580;
	addc.u32    %r6574, %r6574, 0;
	
	// end inline asm
	cvt.u64.u32 	%rd3259, %r6574;
	add.s64 	%rd3260, %rd3258, %rd3259;
	mul.lo.s64 	%rd3261, %rd331, %rd4830;
	mul.hi.u64 	%rd3262, %rd4830, %rd331;
	cvt.u32.u64 	%r6586, %rd3261;
	{ .reg .b32 tmp; mov.b64 {tmp, %r6587}, %rd3261; }
	cvt.u32.u64 	%r6588, %rd3260;
	{ .reg .b32 tmp; mov.b64 {tmp, %r6589}, %rd3260; }
	// begin inline asm
	add.cc.u32  %r6581, %r6822, %r6586;
	addc.cc.u32 %r6582, %r6822, %r6587;
	addc.u32    %r6583, 0, 0;
	add.cc.u32  %r6581, %r6581, %r6588;
	addc.cc.u32 %r6582, %r6582, %r6589;
	addc.u32    %r6583, %r6583, 0;
	
	// end inline asm
	cvt.u64.u32 	%rd3263, %r6583;
	add.s64 	%rd3264, %rd3262, %rd3263;
	mul.lo.s64 	%rd3265, %rd328, %rd4829;
	mul.hi.u64 	%rd3266, %rd4829, %rd328;
	cvt.u32.u64 	%r6595, %rd3265;
	{ .reg .b32 tmp; mov.b64 {tmp, %r6596}, %rd3265; }
	// begin inline asm
	add.cc.u32  %r6590, %r6563, %r6595;
	addc.cc.u32 %r6591, %r6564, %r6596;
	addc.u32    %r6592, 0, 0;
	add.cc.u32  %r6590, %r6590, %r6822;
	addc.cc.u32 %r6591, %r6591, %r6822;
	addc.u32    %r6592, %r6592, 0;
	
	// end inline asm
	cvt.u64.u32 	%rd3267, %r6592;
	add.s64 	%rd3268, %rd3266, %rd3267;
	mul.lo.s64 	%rd3269, %rd329, %rd4829;
	mul.hi.u64 	%rd3270, %rd4829, %rd329;
	cvt.u32.u64 	%r6604, %rd3269;
	{ .reg .b32 tmp; mov.b64 {tmp, %r6605}, %rd3269; }
	cvt.u32.u64 	%r6606, %rd3268;
	{ .reg .b32 tmp; mov.b64 {tmp, %r6607}, %rd3268; }
	// begin inline asm
	add.cc.u32  %r6599, %r6572, %r6604;
	addc.cc.u32 %r6600, %r6573, %r6605;
	addc.u32    %r6601, 0, 0;
	add.cc.u32  %r6599, %r6599, %r6606;
	addc.cc.u32 %r6600, %r6600, %r6607;
	addc.u32    %r6601, %r6601, 0;
	
	// end inline asm
	cvt.u64.u32 	%rd3271, %r6601;
	add.s64 	%rd3272, %rd3270, %rd3271;
	mul.lo.s64 	%rd3273, %rd330, %rd4829;
	mul.hi.u64 	%rd3274, %rd4829, %rd330;
	cvt.u32.u64 	%r6613, %rd3273;
	{ .reg .b32 tmp; mov.b64 {tmp, %r6614}, %rd3273; }
	cvt.u32.u64 	%r6615, %rd3272;
	{ .reg .b32 tmp; mov.b64 {tmp, %r6616}, %rd3272; }
	// begin inline asm
	add.cc.u32  %r6608, %r6581, %r6613;
	addc.cc.u32 %r6609, %r6582, %r6614;
	addc.u32    %r6610, 0, 0;
	add.cc.u32  %r6608, %r6608, %r6615;
	addc.cc.u32 %r6609, %r6609, %r6616;
	addc.u32    %r6610, %r6610, 0;
	
	// end inline asm
	cvt.u64.u32 	%rd3275, %r6610;
	add.s64 	%rd3276, %rd3274, %rd3275;
	mul.lo.s64 	%rd3277, %rd331, %rd4829;
	mul.hi.u64 	%rd3278, %rd4829, %rd331;
	cvt.u32.u64 	%r6620, %rd3264;
	{ .reg .b32 tmp; mov.b64 {tmp, %r6621}, %rd3264; }
	cvt.u32.u64 	%r6622, %rd3277;
	{ .reg .b32 tmp; mov.b64 {tmp, %r6623}, %rd3277; }
	cvt.u32.u64 	%r6624, %rd3276;
	{ .reg .b32 tmp; mov.b64 {tmp, %r6625}, %rd3276; }
	// begin inline asm
	add.cc.u32  %r6617, %r6620, %r6622;
	addc.cc.u32 %r6618, %r6621, %r6623;
	addc.u32    %r6619, 0, 0;
	add.cc.u32  %r6617, %r6617, %r6624;
	addc.cc.u32 %r6618, %r6618, %r6625;
	addc.u32    %r6619, %r6619, 0;
	
	// end inline asm
	cvt.u64.u32 	%rd3279, %r6619;
	add.s64 	%rd3280, %rd3278, %rd3279;
	mul.lo.s64 	%rd3281, %rd328, %rd4828;
	mul.hi.u64 	%rd3282, %rd4828, %rd328;
	cvt.u32.u64 	%r6631, %rd3281;
	{ .reg .b32 tmp; mov.b64 {tmp, %r6632}, %rd3281; }
	// begin inline asm
	add.cc.u32  %r6626, %r6599, %r6631;
	addc.cc.u32 %r6627, %r6600, %r6632;
	addc.u32    %r6628, 0, 0;
	add.cc.u32  %r6626, %r6626, %r6822;
	addc.cc.u32 %r6627, %r6627, %r6822;
	addc.u32    %r6628, %r6628, 0;
	
	// end inline asm
	cvt.u64.u32 	%rd3283, %r6628;
	add.s64 	%rd3284, %rd3282, %rd3283;
	mul.lo.s64 	%rd3285, %rd329, %rd4828;
	mul.hi.u64 	%rd3286, %rd4828, %rd329;
	cvt.u32.u64 	%r6640, %rd3285;
	{ .reg .b32 tmp; mov.b64 {tmp, %r6641}, %rd3285; }
	cvt.u32.u64 	%r6642, %rd3284;
	{ .reg .b32 tmp; mov.b64 {tmp, %r6643}, %rd3284; }
	// begin inline asm
	add.cc.u32  %r6635, %r6608, %r6640;
	addc.cc.u32 %r6636, %r6609, %r6641;
	addc.u32    %r6637, 0, 0;
	add.cc.u32  %r6635, %r6635, %r6642;
	addc.cc.u32 %r6636, %r6636, %r6643;
	addc.u32    %r6637, %r6637, 0;
	
	// end inline asm
	cvt.u64.u32 	%rd3287, %r6637;
	add.s64 	%rd3288, %rd3286, %rd3287;
	mul.lo.s64 	%rd3289, %rd330, %rd4828;
	mul.hi.u64 	%rd3290, %rd4828, %rd330;
	cvt.u32.u64 	%r6649, %rd3289;
	{ .reg .b32 tmp; mov.b64 {tmp, %r6650}, %rd3289; }
	cvt.u32.u64 	%r6651, %rd3288;
	{ .reg .b32 tmp; mov.b64 {tmp, %r6652}, %rd3288; }
	// begin inline asm
	add.cc.u32  %r6644, %r6617, %r6649;
	addc.cc.u32 %r6645, %r6618, %r6650;
	addc.u32    %r6646, 0, 0;
	add.cc.u32  %r6644, %r6644, %r6651;
	addc.cc.u32 %r6645, %r6645, %r6652;
	addc.u32    %r6646, %r6646, 0;
	
	// end inline asm
	cvt.u64.u32 	%rd3291, %r6646;
	add.s64 	%rd3292, %rd3290, %rd3291;
	mul.lo.s64 	%rd3293, %rd331, %rd4828;
	mul.hi.u64 	%rd3294, %rd4828, %rd331;
	cvt.u32.u64 	%r6656, %rd3280;
	{ .reg .b32 tmp; mov.b64 {tmp, %r6657}, %rd3280; }
	cvt.u32.u64 	%r6658, %rd3293;
	{ .reg .b32 tmp; mov.b64 {tmp, %r6659}, %rd3293; }
	cvt.u32.u64 	%r6660, %rd3292;
	{ .reg .b32 tmp; mov.b64 {tmp, %r6661}, %rd3292; }
	// begin inline asm
	add.cc.u32  %r6653, %r6656, %r6658;
	addc.cc.u32 %r6654, %r6657, %r6659;
	addc.u32    %r6655, 0, 0;
	add.cc.u32  %r6653, %r6653, %r6660;
	addc.cc.u32 %r6654, %r6654, %r6661;
	addc.u32    %r6655, %r6655, 0;
	
	// end inline asm
	cvt.u64.u32 	%rd3295, %r6655;
	add.s64 	%rd3296, %rd3294, %rd3295;
	mul.lo.s64 	%rd3297, %rd328, %rd4827;
	mul.hi.u64 	%rd3298, %rd4827, %rd328;
	cvt.u32.u64 	%r6667, %rd3297;
	{ .reg .b32 tmp; mov.b64 {tmp, %r6668}, %rd3297; }
	// begin inline asm
	add.cc.u32  %r6662, %r6635, %r6667;
	addc.cc.u32 %r6663, %r6636, %r6668;
	addc.u32    %r6664, 0, 0;
	add.cc.u32  %r6662, %r6662, %r6822;
	addc.cc.u32 %r6663, %r6663, %r6822;
	addc.u32    %r6664, %r6664, 0;
	
	// end inline asm
	cvt.u64.u32 	%rd3299, %r6664;
	add.s64 	%rd3300, %rd3298, %rd3299;
	mul.lo.s64 	%rd3301, %rd329, %rd4827;
	mul.hi.u64 	%rd3302, %rd4827, %rd329;
	cvt.u32.u64 	%r6676, %rd3301;
	{ .reg .b32 tmp; mov.b64 {tmp, %r6677}, %rd3301; }
	cvt.u32.u64 	%r6678, %rd3300;
	{ .reg .b32 tmp; mov.b64 {tmp, %r6679}, %rd3300; }
	// begin inline asm
	add.cc.u32  %r6671, %r6644, %r6676;
	addc.cc.u32 %r6672, %r6645, %r6677;
	addc.u32    %r6673, 0, 0;
	add.cc.u32  %r6671, %r6671, %r6678;
	addc.cc.u32 %r6672, %r6672, %r6679;
	addc.u32    %r6673, %r6673, 0;
	
	// end inline asm
	cvt.u64.u32 	%rd3303, %r6672;
	shl.b64 	%rd3304, %rd3303, 32;
	cvt.u64.u32 	%rd3305, %r6671;
	or.b64  	%rd3306, %rd3304, %rd3305;
	cvt.u64.u32 	%rd3307, %r6673;
	add.s64 	%rd3308, %rd3302, %rd3307;
	mul.lo.s64 	%rd3309, %rd330, %rd4827;
	mul.hi.u64 	%rd3310, %rd4827, %rd330;
	cvt.u32.u64 	%r6685, %rd3309;
	{ .reg .b32 tmp; mov.b64 {tmp, %r6686}, %rd3309; }
	cvt.u32.u64 	%r6687, %rd3308;
	{ .reg .b32 tmp; mov.b64 {tmp, %r6688}, %rd3308; }
	// begin inline asm
	add.cc.u32  %r6680, %r6653, %r6685;
	addc.cc.u32 %r6681, %r6654, %r6686;
	addc.u32    %r6682, 0, 0;
	add.cc.u32  %r6680, %r6680, %r6687;
	addc.cc.u32 %r6681, %r6681, %r6688;
	addc.u32    %r6682, %r6682, 0;
	
	// end inline asm
	cvt.u64.u32 	%rd3311, %r6681;
	shl.b64 	%rd3312, %rd3311, 32;
	cvt.u64.u32 	%rd3313, %r6680;
	or.b64  	%rd3314, %rd3312, %rd3313;
	cvt.u64.u32 	%rd3315, %r6682;
	add.s64 	%rd3316, %rd3310, %rd3315;
	mul.lo.s64 	%rd3317, %rd331, %rd4827;
	mul.hi.u64 	%rd3318, %rd4827, %rd331;
	cvt.u32.u64 	%r6692, %rd3296;
	{ .reg .b32 tmp; mov.b64 {tmp, %r6693}, %rd3296; }
	cvt.u32.u64 	%r6694, %rd3317;
	{ .reg .b32 tmp; mov.b64 {tmp, %r6695}, %rd3317; }
	cvt.u32.u64 	%r6696, %rd3316;
	{ .reg .b32 tmp; mov.b64 {tmp, %r6697}, %rd3316; }
	// begin inline asm
	add.cc.u32  %r6689, %r6692, %r6694;
	addc.cc.u32 %r6690, %r6693, %r6695;
	addc.u32    %r6691, 0, 0;
	add.cc.u32  %r6689, %r6689, %r6696;
	addc.cc.u32 %r6690, %r6690, %r6697;
	addc.u32    %r6691, %r6691, 0;
	
	// end inline asm
	cvt.u64.u32 	%rd3319, %r6690;
	shl.b64 	%rd3320, %rd3319, 32;
	cvt.u64.u32 	%rd3321, %r6689;
	or.b64  	%rd3322, %rd3320, %rd3321;
	cvt.u64.u32 	%rd3323, %r6691;
	add.s64 	%rd3324, %rd3318, %rd3323;
	mov.b64 	{%r6823, %r6824}, %rd3313;
	mov.b64 	{%r6825, %r6826}, %rd3304;
	mov.b64 	%rd3325, {%r6826, %r6823};
	mov.b64 	{%r6827, %r6828}, %rd3321;
	mov.b64 	{%r6829, %r6830}, %rd3312;
	mov.b64 	%rd3326, {%r6830, %r6827};
	mov.b64 	{%r6831, %r6832}, %rd3324;
	mov.b64 	{%r6833, %r6834}, %rd3320;
	mov.b64 	%rd3327, {%r6834, %r6831};
	mul.lo.s64 	%rd3328, %rd3306, 977;
	mov.b64 	%rd3329, 977;
	mul.hi.u64 	%rd3330, %rd3306, %rd3329;
	cvt.u32.u64 	%r6701, %rd3328;
	{ .reg .b32 tmp; mov.b64 {tmp, %r6702}, %rd3328; }
	// begin inline asm
	add.cc.u32  %r6698, %r6701, %r6822;
	addc.cc.u32 %r6699, %r6702, %r6822;
	addc.u32    %r6700, 0, 0;
	
	// end inline asm
	cvt.u64.u32 	%rd3331, %r6700;
	add.s64 	%rd3332, %rd3330, %rd3331;
	mul.lo.s64 	%rd3333, %rd3314, 977;
	mul.hi.u64 	%rd3334, %rd3314, %rd3329;
	cvt.u32.u64 	%r6708, %rd3333;
	{ .reg .b32 tmp; mov.b64 {tmp, %r6709}, %rd3333; }
	cvt.u32.u64 	%r6710, %rd3332;
	{ .reg .b32 tmp; mov.b64 {tmp, %r6711}, %rd3332; }
	// begin inline asm
	add.cc.u32  %r6705, %r6708, %r6710;
	addc.cc.u32 %r6706, %r6709, %r6711;
	addc.u32    %r6707, 0, 0;
	
	// end inline asm
	cvt.u64.u32 	%rd3335, %r6707;
	add.s64 	%rd3336, %rd3334, %rd3335;
	mul.lo.s64 	%rd3337, %rd3322, 977;
	mul.hi.u64 	%rd3338, %rd3322, %rd3329;
	cvt.u32.u64 	%r6715, %rd3337;
	{ .reg .b32 tmp; mov.b64 {tmp, %r6716}, %rd3337; }
	cvt.u32.u64 	%r6717, %rd3336;
	{ .reg .b32 tmp; mov.b64 {tmp, %r6718}, %rd3336; }
	// begin inline asm
	add.cc.u32  %r6712, %r6715, %r6717;
	addc.cc.u32 %r6713, %r6716, %r6718;
	addc.u32    %r6714, 0, 0;
	
	// end inline asm
	cvt.u64.u32 	%rd3339, %r6714;
	add.s64 	%rd3340, %rd3338, %rd3339;
	mul.lo.s64 	%rd3341, %rd3324, 977;
	mul.hi.u64 	%rd3342, %rd3324, %rd3329;
	cvt.u32.u64 	%r6722, %rd3341;
	{ .reg .b32 tmp; mov.b64 {tmp, %r6723}, %rd3341; }
	cvt.u32.u64 	%r6724, %rd3340;
	{ .reg .b32 tmp; mov.b64 {tmp, %r6725}, %rd3340; }
	// begin inline asm
	add.cc.u32  %r6719, %r6722, %r6724;
	addc.cc.u32 %r6720, %r6723, %r6725;
	addc.u32    %r6721, 0, 0;
	
	// end inline asm
	cvt.u64.u32 	%rd3343, %r6721;
	add.s64 	%rd3344, %rd3342, %rd3343;
	cvt.u32.u64 	%r6739, %rd3325;
	{ .reg .b32 tmp; mov.b64 {tmp, %r6740}, %rd3325; }
	cvt.u32.u64 	%r6741, %rd3326;
	{ .reg .b32 tmp; mov.b64 {tmp, %r6742}, %rd3326; }
	cvt.u32.u64 	%r6743, %rd3327;
	{ .reg .b32 tmp; mov.b64 {tmp, %r6744}, %rd3327; }
	{ .reg .b32 tmp; mov.b64 {tmp, %r6745}, %rd3324; }
	cvt.u32.u64 	%r6755, %rd3344;
	{ .reg .b32 tmp; mov.b64 {tmp, %r6756}, %rd3344; }
	// begin inline asm
	add.cc.u32   %r6726, %r6822, %r6698;
	addc.cc.u32  %r6727, %r6671, %r6699;
	addc.cc.u32  %r6728, %r6739, %r6705;
	addc.cc.u32  %r6729, %r6740, %r6706;
	addc.cc.u32  %r6730, %r6741, %r6712;
	addc.cc.u32  %r6731, %r6742, %r6713;
	addc.cc.u32  %r6732, %r6743, %r6719;
	addc.cc.u32  %r6733, %r6744, %r6720;
	addc.cc.u32  %r6734, %r6745, %r6755;
	addc.cc.u32  %r6735, %r6822, %r6756;
	addc.u32     %r6736, 0, 0;
	
	// end inline asm
	cvt.u64.u32 	%rd3345, %r6735;
	shl.b64 	%rd3346, %rd3345, 32;
	cvt.u64.u32 	%rd3347, %r6734;
	or.b64  	%rd3348, %rd3346, %rd3347;
	mul.lo.s64 	%rd3349, %rd3348, 977;
	mul.hi.u64 	%rd3350, %rd3348, %rd3329;
	cvt.u32.u64 	%r6766, %rd3349;
	{ .reg .b32 tmp; mov.b64 {tmp, %r6767}, %rd3349; }
	cvt.u32.u64 	%r6768, %rd3350;
	{ .reg .b32 tmp; mov.b64 {tmp, %r6769}, %rd3350; }
	// begin inline asm
	add.cc.u32   %r6757, %r6822, %r6766;
	addc.cc.u32  %r6758, %r6734, %r6767;
	addc.cc.u32  %r6759, %r6735, %r6768;
	addc.cc.u32  %r6760, %r6822, %r6769;
	addc.u32     %r6761, 0, 0;
	
	// end inline asm
	// begin inline asm
	add.cc.u32   %r6770, %r6726, %r6757;
	addc.cc.u32  %r6771, %r6727, %r6758;
	addc.cc.u32  %r6772, %r6728, %r6759;
	addc.cc.u32  %r6773, %r6729, %r6760;
	addc.cc.u32  %r6774, %r6730, %r6761;
	addc.cc.u32  %r6775, %r6731, 0;
	addc.cc.u32  %r6776, %r6732, 0;
	addc.cc.u32  %r6777, %r6733, 0;
	addc.u32     %r6778, 0, 0;
	
	// end inline asm
	// begin inline asm
	add.cc.u32   %r6792, %r6554, %r6770;
	addc.cc.u32  %r6793, %r6555, %r6771;
	addc.cc.u32  %r6794, %r6590, %r6772;
	addc.cc.u32  %r6795, %r6591, %r6773;
	addc.cc.u32  %r6796, %r6626, %r6774;
	addc.cc.u32  %r6797, %r6627, %r6775;
	addc.cc.u32  %r6798, %r6662, %r6776;
	addc.cc.u32  %r6799, %r6663, %r6777;
	addc.cc.u32  %r6800, %r6822, %r6778;
	addc.cc.u32  %r6801, %r6822, %r6822;
	addc.u32     %r6802, 0, 0;
	
	// end inline asm
	cvt.u64.u32 	%rd3351, %r6793;
	shl.b64 	%rd3352, %rd3351, 32;
	cvt.u64.u32 	%rd3353, %r6792;
	or.b64  	%rd4899, %rd3352, %rd3353;
	cvt.u64.u32 	%rd3354, %r6795;
	shl.b64 	%rd3355, %rd3354, 32;
	cvt.u64.u32 	%rd3356, %r6794;
	or.b64  	%rd4900, %rd3355, %rd3356;
	cvt.u64.u32 	%rd3357, %r6797;
	shl.b64 	%rd3358, %rd3357, 32;
	cvt.u64.u32 	%rd3359, %r6796;
	or.b64  	%rd4901, %rd3358, %rd3359;
	cvt.u64.u32 	%rd3360, %r6799;
	shl.b64 	%rd3361, %rd3360, 32;
	cvt.u64.u32 	%rd3362, %r6798;
	or.b64  	%rd4902, %rd3361, %rd3362;
	cvt.u64.u32 	%rd3363, %r6801;
	shl.b64 	%rd3364, %rd3363, 32;
	cvt.u64.u32 	%rd3365, %r6800;
	or.b64  	%rd4903, %rd3364, %rd3365;
$L__BB6_64:
	setp.ne.s64 	%p81, %rd4903, 0;
	@%p81 bra 	$L__BB6_163;
	and.b64  	%rd3366, %rd4902, %rd4901;
	and.b64  	%rd3367, %rd3366, %rd4900;
	setp.eq.s64 	%p82, %rd3367, -1;
	setp.gt.u64 	%p83, %rd4899, -4294968274;
	and.pred  	%p84, %p82, %p83;
	@%p84 bra 	$L__BB6_163;
	cvt.u32.u64 	%r6844, %rd377;
	{ .reg .b32 tmp; mov.b64 {tmp, %r6845}, %rd377; }
	cvt.u32.u64 	%r6846, %rd378;
	{ .reg .b32 tmp; mov.b64 {tmp, %r6847}, %rd378; }
	cvt.u32.u64 	%r6848, %rd379;
	{ .reg .b32 tmp; mov.b64 {tmp, %r6849}, %rd379; }
	cvt.u32.u64 	%r6850, %rd380;
	{ .reg .b32 tmp; mov.b64 {tmp, %r6851}, %rd380; }
	cvt.u32.u64 	%r6852, %rd4899;
	{ .reg .b32 tmp; mov.b64 {tmp, %r6853}, %rd4899; }
	cvt.u32.u64 	%r6854, %rd4900;
	{ .reg .b32 tmp; mov.b64 {tmp, %r6855}, %rd4900; }
	cvt.u32.u64 	%r6856, %rd4901;
	{ .reg .b32 tmp; mov.b64 {tmp, %r6857}, %rd4901; }
	cvt.u32.u64 	%r6858, %rd4902;
	{ .reg .b32 tmp; mov.b64 {tmp, %r6859}, %rd4902; }
	// begin inline asm
	sub.cc.u32   %r6835, %r6844, %r6852;
	subc.cc.u32  %r6836, %r6845, %r6853;
	subc.cc.u32  %r6837, %r6846, %r6854;
	subc.cc.u32  %r6838, %r6847, %r6855;
	subc.cc.u32  %r6839, %r6848, %r6856;
	subc.cc.u32  %r6840, %r6849, %r6857;
	subc.cc.u32  %r6841, %r6850, %r6858;
	subc.cc.u32  %r6842, %r6851, %r6859;
	subc.u32     %r6843, 0, 0;
	
	// end inline asm
	and.b32  	%r7154, %r6843, 1;
	cvt.u64.u32 	%rd3368, %r7154;
	neg.s64 	%rd3369, %rd3368;
	and.b64  	%rd3370, %rd3369, -4294968273;
	cvt.u32.u64 	%r6877, %rd3370;
	{ .reg .b32 tmp; mov.b64 {tmp, %r6878}, %rd3370; }
	cvt.u32.u64 	%r6884, %rd3369;
	// begin inline asm
	add.cc.u32   %r6860, %r6835, %r6877;
	addc.cc.u32  %r6861, %r6836, %r6878;
	addc.cc.u32  %r6862, %r6837, %r6884;
	addc.cc.u32  %r6863, %r6838, %r6884;
	addc.cc.u32  %r6864, %r6839, %r6884;
	addc.cc.u32  %r6865, %r6840, %r6884;
	addc.cc.u32  %r6866, %r6841, %r6884;
	addc.cc.u32  %r6867, %r6842, %r6884;
	addc.u32     %r6868, 0, 0;
	
	// end inline asm
	mul.lo.s64 	%rd3371, %rd295, %rd4813;
	mul.hi.u64 	%rd3372, %rd4813, %rd295;
	cvt.u32.u64 	%r6890, %rd3371;
	{ .reg .b32 tmp; mov.b64 {tmp, %r6891}, %rd3371; }
	mov.b32 	%r7153, 0;
	// begin inline asm
	add.cc.u32  %r6885, %r7153, %r6890;
	addc.cc.u32 %r6886, %r7153, %r6891;
	addc.u32    %r6887, 0, 0;
	add.cc.u32  %r6885, %r6885, %r7153;
	addc.cc.u32 %r6886, %r6886, %r7153;
	addc.u32    %r6887, %r6887, 0;
	
	// end inline asm
	cvt.u64.u32 	%rd3373, %r6887;
	add.s64 	%rd3374, %rd3372, %rd3373;
	mul.lo.s64 	%rd3375, %rd296, %rd4813;
	mul.hi.u64 	%rd3376, %rd4813, %rd296;
	cvt.u32.u64 	%r6899, %rd3375;
	{ .reg .b32 tmp; mov.b64 {tmp, %r6900}, %rd3375; }
	cvt.u32.u64 	%r6901, %rd3374;
	{ .reg .b32 tmp; mov.b64 {tmp, %r6902}, %rd3374; }
	// begin inline asm
	add.cc.u32  %r6894, %r7153, %r6899;
	addc.cc.u32 %r6895, %r7153, %r6900;
	addc.u32    %r6896, 0, 0;
	add.cc.u32  %r6894, %r6894, %r6901;
	addc.cc.u32 %r6895, %r6895, %r6902;
	addc.u32    %r6896, %r6896, 0;
	
	// end inline asm
	cvt.u64.u32 	%rd3377, %r6896;
	add.s64 	%rd3378, %rd3376, %rd3377;
	mul.lo.s64 	%rd3379, %rd297, %rd4813;
	mul.hi.u64 	%rd3380, %rd4813, %rd297;
	cvt.u32.u64 	%r6908, %rd3379;
	{ .reg .b32 tmp; mov.b64 {tmp, %r6909}, %rd3379; }
	cvt.u32.u64 	%r6910, %rd3378;
	{ .reg .b32 tmp; mov.b64 {tmp, %r6911}, %rd3378; }
	// begin inline asm
	add.cc.u32  %r6903, %r7153, %r6908;
	addc.cc.u32 %r6904, %r7153, %r6909;
	addc.u32    %r6905, 0, 0;
	add.cc.u32  %r6903, %r6903, %r6910;
	addc.cc.u32 %r6904, %r6904, %r6911;
	addc.u32    %r6905, %r6905, 0;
	
	// end inline asm
	cvt.u64.u32 	%rd3381, %r6905;
	add.s64 	%rd3382, %rd3380, %rd3381;
	mul.lo.s64 	%rd3383, %rd298, %rd4813;
	mul.hi.u64 	%rd3384, %rd4813, %rd298;
	cvt.u32.u64 	%r6917, %rd3383;
	{ .reg .b32 tmp; mov.b64 {tmp, %r6918}, %rd3383; }
	cvt.u32.u64 	%r6919, %rd3382;
	{ .reg .b32 tmp; mov.b64 {tmp, %r6920}, %rd3382; }
	// begin inline asm
	add.cc.u32  %r6912, %r7153, %r6917;
	addc.cc.u32 %r6913, %r7153, %r6918;
	addc.u32    %r6914, 0, 0;
	add.cc.u32  %r6912, %r6912, %r6919;
	addc.cc.u32 %r6913, %r6913, %r6920;
	addc.u32    %r6914, %r6914, 0;
	
	// end inline asm
	cvt.u64.u32 	%rd3385, %r6914;
	add.s64 	%rd3386, %rd3384, %rd3385;
	mul.lo.s64 	%rd3387, %rd295, %rd4814;
	mul.hi.u64 	%rd3388, %rd4814, %rd295;
	cvt.u32.u64 	%r6926, %rd3387;
	{ .reg .b32 tmp; mov.b64 {tmp, %r6927}, %rd3387; }
	// begin inline asm
	add.cc.u32  %r6921, %r6894, %r6926;
	addc.cc.u32 %r6922, %r6895, %r6927;
	addc.u32    %r6923, 0, 0;
	add.cc.u32  %r6921, %r6921, %r7153;
	addc.cc.u32 %r6922, %r6922, %r7153;
	addc.u32    %r6923, %r6923, 0;
	
	// end inline asm
	cvt.u64.u32 	%rd3389, %r6923;
	add.s64 	%rd3390, %rd3388, %rd3389;
	mul.lo.s64 	%rd3391, %rd296, %rd4814;
	mul.hi.u64 	%rd3392, %rd4814, %rd296;
	cvt.u32.u64 	%r6935, %rd3391;
	{ .reg .b32 tmp; mov.b64 {tmp, %r6936}, %rd3391; }
	cvt.u32.u64 	%r6937, %rd3390;
	{ .reg .b32 tmp; mov.b64 {tmp, %r6938}, %rd3390; }
	// begin inline asm
	add.cc.u32  %r6930, %r6903, %r6935;
	addc.cc.u32 %r6931, %r6904, %r6936;
	addc.u32    %r6932, 0, 0;
	add.cc.u32  %r6930, %r6930, %r6937;
	addc.cc.u32 %r6931, %r6931, %r6938;
	addc.u32    %r6932, %r6932, 0;
	
	// end inline asm
	cvt.u64.u32 	%rd3393, %r6932;
	add.s64 	%rd3394, %rd3392, %rd3393;
	mul.lo.s64 	%rd3395, %rd297, %rd4814;
	mul.hi.u64 	%rd3396, %rd4814, %rd297;
	cvt.u32.u64 	%r6944, %rd3395;
	{ .reg .b32 tmp; mov.b64 {tmp, %r6945}, %rd3395; }
	cvt.u32.u64 	%r6946, %rd3394;
	{ .reg .b32 tmp; mov.b64 {tmp, %r6947}, %rd3394; }
	// begin inline asm
	add.cc.u32  %r6939, %r6912, %r6944;
	addc.cc.u32 %r6940, %r6913, %r6945;
	addc.u32    %r6941, 0, 0;
	add.cc.u32  %r6939, %r6939, %r6946;
	addc.cc.u32 %r6940, %r6940, %r6947;
	addc.u32    %r6941, %r6941, 0;
	
	// end inline asm
	cvt.u64.u32 	%rd3397, %r6941;
	add.s64 	%rd3398, %rd3396, %rd3397;
	mul.lo.s64 	%rd3399, %rd298, %rd4814;
	mul.hi.u64 	%rd3400, %rd4814, %rd298;
	cvt.u32.u64 	%r6951, %rd3386;
	{ .reg .b32 tmp; mov.b64 {tmp, %r6952}, %rd3386; }
	cvt.u32.u64 	%r6953, %rd3399;
	{ .reg .b32 tmp; mov.b64 {tmp, %r6954}, %rd3399; }
	cvt.u32.u64 	%r6955, %rd3398;
	{ .reg .b32 tmp; mov.b64 {tmp, %r6956}, %rd3398; }
	// begin inline asm
	add.cc.u32  %r6948, %r6951, %r6953;
	addc.cc.u32 %r6949, %r6952, %r6954;
	addc.u32    %r6950, 0, 0;
	add.cc.u32  %r6948, %r6948, %r6955;
	addc.cc.u32 %r6949, %r6949, %r6956;
	addc.u32    %r6950, %r6950, 0;
	
	// end inline asm
	cvt.u64.u32 	%rd3401, %r6950;
	add.s64 	%rd3402, %rd3400, %rd3401;
	mul.lo.s64 	%rd3403, %rd295, %rd4815;
	mul.hi.u64 	%rd3404, %rd4815, %rd295;
	cvt.u32.u64 	%r6962, %rd3403;
	{ .reg .b32 tmp; mov.b64 {tmp, %r6963}, %rd3403; }
	// begin inline asm
	add.cc.u32  %r6957, %r6930, %r6962;
	addc.cc.u32 %r6958, %r6931, %r6963;
	addc.u32    %r6959, 0, 0;
	add.cc.u32  %r6957, %r6957, %r7153;
	addc.cc.u32 %r6958, %r6958, %r7153;
	addc.u32    %r6959, %r6959, 0;
	
	// end inline asm
	cvt.u64.u32 	%rd3405, %r6959;
	add.s64 	%rd3406, %rd3404, %rd3405;
	mul.lo.s64 	%rd3407, %rd296, %rd4815;
	mul.hi.u64 	%rd3408, %rd4815, %rd296;
	cvt.u32.u64 	%r6971, %rd3407;
	{ .reg .b32 tmp; mov.b64 {tmp, %r6972}, %rd3407; }
	cvt.u32.u64 	%r6973, %rd3406;
	{ .reg .b32 tmp; mov.b64 {tmp, %r6974}, %rd3406; }
	// begin inline asm
	add.cc.u32  %r6966, %r6939, %r6971;
	addc.cc.u32 %r6967, %r6940, %r6972;
	addc.u32    %r6968, 0, 0;
	add.cc.u32  %r6966, %r6966, %r6973;
	addc.cc.u32 %r6967, %r6967, %r6974;
	addc.u32    %r6968, %r6968, 0;
	
	// end inline asm
	cvt.u64.u32 	%rd3409, %r6968;
	add.s64 	%rd3410, %rd3408, %rd3409;
	mul.lo.s64 	%rd3411, %rd297, %rd4815;
	mul.hi.u64 	%rd3412, %rd4815, %rd297;
	cvt.u32.u64 	%r6980, %rd3411;
	{ .reg .b32 tmp; mov.b64 {tmp, %r6981}, %rd3411; }
	cvt.u32.u64 	%r6982, %rd3410;
	{ .reg .b32 tmp; mov.b64 {tmp, %r6983}, %rd3410; }
	// begin inline asm
	add.cc.u32  %r6975, %r6948, %r6980;
	addc.cc.u32 %r6976, %r6949, %r6981;
	addc.u32    %r6977, 0, 0;
	add.cc.u32  %r6975, %r6975, %r6982;
	addc.cc.u32 %r6976, %r6976, %r6983;
	addc.u32    %r6977, %r6977, 0;
	
	// end inline asm
	cvt.u64.u32 	%rd3413, %r6977;
	add.s64 	%rd3414, %rd3412, %rd3413;
	mul.lo.s64 	%rd3415, %rd298, %rd4815;
	mul.hi.u64 	%rd3416, %rd4815, %rd298;
	cvt.u32.u64 	%r6987, %rd3402;
	{ .reg .b32 tmp; mov.b64 {tmp, %r6988}, %rd3402; }
	cvt.u32.u64 	%r6989, %rd3415;
	{ .reg .b32 tmp; mov.b64 {tmp, %r6990}, %rd3415; }
	cvt.u32.u64 	%r6991, %rd3414;
	{ .reg .b32 tmp; mov.b64 {tmp, %r6992}, %rd3414; }
	// begin inline asm
	add.cc.u32  %r6984, %r6987, %r6989;
	addc.cc.u32 %r6985, %r6988, %r6990;
	addc.u32    %r6986, 0, 0;
	add.cc.u32  %r6984, %r6984, %r6991;
	addc.cc.u32 %r6985, %r6985, %r6992;
	addc.u32    %r6986, %r6986, 0;
	
	// end inline asm
	cvt.u64.u32 	%rd3417, %r6986;
	add.s64 	%rd3418, %rd3416, %rd3417;
	mul.lo.s64 	%rd3419, %rd295, %rd4816;
	mul.hi.u64 	%rd3420, %rd4816, %rd295;
	cvt.u32.u64 	%r6998, %rd3419;
	{ .reg .b32 tmp; mov.b64 {tmp, %r6999}, %rd3419; }
	// begin inline asm
	add.cc.u32  %r6993, %r6966, %r6998;
	addc.cc.u32 %r6994, %r6967, %r6999;
	addc.u32    %r6995, 0, 0;
	add.cc.u32  %r6993, %r6993, %r7153;
	addc.cc.u32 %r6994, %r6994, %r7153;
	addc.u32    %r6995, %r6995, 0;
	
	// end inline asm
	cvt.u64.u32 	%rd3421, %r6995;
	add.s64 	%rd3422, %rd3420, %rd3421;
	mul.lo.s64 	%rd3423, %rd296, %rd4816;
	mul.hi.u64 	%rd3424, %rd4816, %rd296;
	cvt.u32.u64 	%r7007, %rd3423;
	{ .reg .b32 tmp; mov.b64 {tmp, %r7008}, %rd3423; }
	cvt.u32.u64 	%r7009, %rd3422;
	{ .reg .b32 tmp; mov.b64 {tmp, %r7010}, %rd3422; }
	// begin inline asm
	add.cc.u32  %r7002, %r6975, %r7007;
	addc.cc.u32 %r7003, %r6976, %r7008;
	addc.u32    %r7004, 0, 0;
	add.cc.u32  %r7002, %r7002, %r7009;
	addc.cc.u32 %r7003, %r7003, %r7010;
	addc.u32    %r7004, %r7004, 0;
	
	// end inline asm
	cvt.u64.u32 	%rd3425, %r7003;
	shl.b64 	%rd3426, %rd3425, 32;
	cvt.u64.u32 	%rd3427, %r7002;
	or.b64  	%rd3428, %rd3426, %rd3427;
	cvt.u64.u32 	%rd3429, %r7004;
	add.s64 	%rd3430, %rd3424, %rd3429;
	mul.lo.s64 	%rd3431, %rd297, %rd4816;
	mul.hi.u64 	%rd3432, %rd4816, %rd297;
	cvt.u32.u64 	%r7016, %rd3431;
	{ .reg .b32 tmp; mov.b64 {tmp, %r7017}, %rd3431; }
	cvt.u32.u64 	%r7018, %rd3430;
	{ .reg .b32 tmp; mov.b64 {tmp, %r7019}, %rd3430; }
	// begin inline asm
	add.cc.u32  %r7011, %r6984, %r7016;
	addc.cc.u32 %r7012, %r6985, %r7017;
	addc.u32    %r7013, 0, 0;
	add.cc.u32  %r7011, %r7011, %r7018;
	addc.cc.u32 %r7012, %r7012, %r7019;
	addc.u32    %r7013, %r7013, 0;
	
	// end inline asm
	cvt.u64.u32 	%rd3433, %r7012;
	shl.b64 	%rd3434, %rd3433, 32;
	cvt.u64.u32 	%rd3435, %r7011;
	or.b64  	%rd3436, %rd3434, %rd3435;
	cvt.u64.u32 	%rd3437, %r7013;
	add.s64 	%rd3438, %rd3432, %rd3437;
	mul.lo.s64 	%rd3439, %rd298, %rd4816;
	mul.hi.u64 	%rd3440, %rd4816, %rd298;
	cvt.u32.u64 	%r7023, %rd3418;
	{ .reg .b32 tmp; mov.b64 {tmp, %r7024}, %rd3418; }
	cvt.u32.u64 	%r7025, %rd3439;
	{ .reg .b32 tmp; mov.b64 {tmp, %r7026}, %rd3439; }
	cvt.u32.u64 	%r7027, %rd3438;
	{ .reg .b32 tmp; mov.b64 {tmp, %r7028}, %rd3438; }
	// begin inline asm
	add.cc.u32  %r7020, %r7023, %r7025;
	addc.cc.u32 %r7021, %r7024, %r7026;
	addc.u32    %r7022, 0, 0;
	add.cc.u32  %r7020, %r7020, %r7027;
	addc.cc.u32 %r7021, %r7021, %r7028;
	addc.u32    %r7022, %r7022, 0;
	
	// end inline asm
	cvt.u64.u32 	%rd3441, %r7021;
	shl.b64 	%rd3442, %rd3441, 32;
	cvt.u64.u32 	%rd3443, %r7020;
	or.b64  	%rd3444, %rd3442, %rd3443;
	cvt.u64.u32 	%rd3445, %r7022;
	add.s64 	%rd3446, %rd3440, %rd3445;
	mov.b64 	{%r7155, %r7156}, %rd3435;
	mov.b64 	{%r7157, %r7158}, %rd3426;
	mov.b64 	%rd3447, {%r7158, %r7155};
	mov.b64 	{%r7159, %r7160}, %rd3443;
	mov.b64 	{%r7161, %r7162}, %rd3434;
	mov.b64 	%rd3448, {%r7162, %r7159};
	mov.b64 	{%r7163, %r7164}, %rd3446;
	mov.b64 	{%r7165, %r7166}, %rd3442;
	mov.b64 	%rd3449, {%r7166, %r7163};
	mul.lo.s64 	%rd3450, %rd3428, 977;
	mov.b64 	%rd3451, 977;
	mul.hi.u64 	%rd3452, %rd3428, %rd3451;
	cvt.u32.u64 	%r7032, %rd3450;
	{ .reg .b32 tmp; mov.b64 {tmp, %r7033}, %rd3450; }
	// begin inline asm
	add.cc.u32  %r7029, %r7032, %r7153;
	addc.cc.u32 %r7030, %r7033, %r7153;
	addc.u32    %r7031, 0, 0;
	
	// end inline asm
	cvt.u64.u32 	%rd3453, %r7031;
	add.s64 	%rd3454, %rd3452, %rd3453;
	mul.lo.s64 	%rd3455, %rd3436, 977;
	mul.hi.u64 	%rd3456, %rd3436, %rd3451;
	cvt.u32.u64 	%r7039, %rd3455;
	{ .reg .b32 tmp; mov.b64 {tmp, %r7040}, %rd3455; }
	cvt.u32.u64 	%r7041, %rd3454;
	{ .reg .b32 tmp; mov.b64 {tmp, %r7042}, %rd3454; }
	// begin inline asm
	add.cc.u32  %r7036, %r7039, %r7041;
	addc.cc.u32 %r7037, %r7040, %r7042;
	addc.u32    %r7038, 0, 0;
	
	// end inline asm
	cvt.u64.u32 	%rd3457, %r7038;
	add.s64 	%rd3458, %rd3456, %rd3457;
	mul.lo.s64 	%rd3459, %rd3444, 977;
	mul.hi.u64 	%rd3460, %rd3444, %rd3451;
	cvt.u32.u64 	%r7046, %rd3459;
	{ .reg .b32 tmp; mov.b64 {tmp, %r7047}, %rd3459; }
	cvt.u32.u64 	%r7048, %rd3458;
	{ .reg .b32 tmp; mov.b64 {tmp, %r7049}, %rd3458; }
	// begin inline asm
	add.cc.u32  %r7043, %r7046, %r7048;
	addc.cc.u32 %r7044, %r7047, %r7049;
	addc.u32    %r7045, 0, 0;
	
	// end inline asm
	cvt.u64.u32 	%rd3461, %r7045;
	add.s64 	%rd3462, %rd3460, %rd3461;
	mul.lo.s64 	%rd3463, %rd3446, 977;
	mul.hi.u64 	%rd3464, %rd3446, %rd3451;
	cvt.u32.u64 	%r7053, %rd3463;
	{ .reg .b32 tmp; mov.b64 {tmp, %r7054}, %rd3463; }
	cvt.u32.u64 	%r7055, %rd3462;
	{ .reg .b32 tmp; mov.b64 {tmp, %r7056}, %rd3462; }
	// begin inline asm
	add.cc.u32  %r7050, %r7053, %r7055;
	addc.cc.u32 %r7051, %r7054, %r7056;
	addc.u32    %r7052, 0, 0;
	
	// end inline asm
	cvt.u64.u32 	%rd3465, %r7052;
	add.s64 	%rd3466, %rd3464, %rd3465;
	cvt.u32.u64 	%r7070, %rd3447;
	{ .reg .b32 tmp; mov.b64 {tmp, %r7071}, %rd3447; }
	cvt.u32.u64 	%r7072, %rd3448;
	{ .reg .b32 tmp; mov.b64 {tmp, %r7073}, %rd3448; }
	cvt.u32.u64 	%r7074, %rd3449;
	{ .reg .b32 tmp; mov.b64 {tmp, %r7075}, %rd3449; }
	{ .reg .b32 tmp; mov.b64 {tmp, %r7076}, %rd3446; }
	cvt.u32.u64 	%r7086, %rd3466;
	{ .reg .b32 tmp; mov.b64 {tmp, %r7087}, %rd3466; }
	// begin inline asm
	add.cc.u32   %r7057, %r7153, %r7029;
	addc.cc.u32  %r7058, %r7002, %r7030;
	addc.cc.u32  %r7059, %r7070, %r7036;
	addc.cc.u32  %r7060, %r7071, %r7037;
	addc.cc.u32  %r7061, %r7072, %r7043;
	addc.cc.u32  %r7062, %r7073, %r7044;
	addc.cc.u32  %r7063, %r7074, %r7050;
	addc.cc.u32  %r7064, %r7075, %r7051;
	addc.cc.u32  %r7065, %r7076, %r7086;
	addc.cc.u32  %r7066, %r7153, %r7087;
	addc.u32     %r7067, 0, 0;
	
	// end inline asm
	cvt.u64.u32 	%rd3467, %r7066;
	shl.b64 	%rd3468, %rd3467, 32;
	cvt.u64.u32 	%rd3469, %r7065;
	or.b64  	%rd3470, %rd3468, %rd3469;
	mul.lo.s64 	%rd3471, %rd3470, 977;
	mul.hi.u64 	%rd3472, %rd3470, %rd3451;
	cvt.u32.u64 	%r7097, %rd3471;
	{ .reg .b32 tmp; mov.b64 {tmp, %r7098}, %rd3471; }
	cvt.u32.u64 	%r7099, %rd3472;
	{ .reg .b32 tmp; mov.b64 {tmp, %r7100}, %rd3472; }
	// begin inline asm
	add.cc.u32   %r7088, %r7153, %r7097;
	addc.cc.u32  %r7089, %r7065, %r7098;
	addc.cc.u32  %r7090, %r7066, %r7099;
	addc.cc.u32  %r7091, %r7153, %r7100;
	addc.u32     %r7092, 0, 0;
	
	// end inline asm
	// begin inline asm
	add.cc.u32   %r7101, %r7057, %r7088;
	addc.cc.u32  %r7102, %r7058, %r7089;
	addc.cc.u32  %r7103, %r7059, %r7090;
	addc.cc.u32  %r7104, %r7060, %r7091;
	addc.cc.u32  %r7105, %r7061, %r7092;
	addc.cc.u32  %r7106, %r7062, 0;
	addc.cc.u32  %r7107, %r7063, 0;
	addc.cc.u32  %r7108, %r7064, 0;
	addc.u32     %r7109, 0, 0;
	
	// end inline asm
	// begin inline asm
	add.cc.u32   %r7123, %r6885, %r7101;
	addc.cc.u32  %r7124, %r6886, %r7102;
	addc.cc.u32  %r7125, %r6921, %r7103;
	addc.cc.u32  %r7126, %r6922, %r7104;
	addc.cc.u32  %r7127, %r6957, %r7105;
	addc.cc.u32  %r7128, %r6958, %r7106;
	addc.cc.u32  %r7129, %r6993, %r7107;
	addc.cc.u32  %r7130, %r6994, %r7108;
	addc.cc.u32  %r7131, %r7153, %r7109;
	addc.cc.u32  %r7132, %r7153, %r7153;
	addc.u32     %r7133, 0, 0;
	
	// end inline asm
	cvt.u64.u32 	%rd3473, %r7124;
	shl.b64 	%rd3474, %rd3473, 32;
	cvt.u64.u32 	%rd3475, %r7123;
	or.b64  	%rd4813, %rd3474, %rd3475;
	cvt.u64.u32 	%rd3476, %r7126;
	shl.b64 	%rd3477, %rd3476, 32;
	cvt.u64.u32 	%rd3478, %r7125;
	or.b64  	%rd4814, %rd3477, %rd3478;
	cvt.u64.u32 	%rd3479, %r7128;
	shl.b64 	%rd3480, %rd3479, 32;
	cvt.u64.u32 	%rd3481, %r7127;
	or.b64  	%rd4815, %rd3480, %rd3481;
	cvt.u64.u32 	%rd3482, %r7130;
	shl.b64 	%rd3483, %rd3482, 32;
	cvt.u64.u32 	%rd3484, %r7129;
	or.b64  	%rd4816, %rd3483, %rd3484;
	cvt.u64.u32 	%rd3485, %r7132;
	shl.b64 	%rd3486, %rd3485, 32;
	cvt.u64.u32 	%rd3487, %r7131;
	or.b64  	%rd4908, %rd3486, %rd3487;
$L__BB6_67:
	setp.ne.s64 	%p85, %rd4908, 0;
	@%p85 bra 	$L__BB6_164;
	and.b64  	%rd3488, %rd4816, %rd4815;
	and.b64  	%rd3489, %rd3488, %rd4814;
	setp.eq.s64 	%p86, %rd3489, -1;
	setp.gt.u64 	%p87, %rd4813, -4294968274;
	and.pred  	%p88, %p86, %p87;
	@%p88 bra 	$L__BB6_164;
	mul.lo.s64 	%rd3490, %rd313, %rd422;
	mul.hi.u64 	%rd3491, %rd422, %rd313;
	cvt.u32.u64 	%r7172, %rd3490;
	{ .reg .b32 tmp; mov.b64 {tmp, %r7173}, %rd3490; }
	mov.b32 	%r7435, 0;
	// begin inline asm
	add.cc.u32  %r7167, %r7435, %r7172;
	addc.cc.u32 %r7168, %r7435, %r7173;
	addc.u32    %r7169, 0, 0;
	add.cc.u32  %r7167, %r7167, %r7435;
	addc.cc.u32 %r7168, %r7168, %r7435;
	addc.u32    %r7169, %r7169, 0;
	
	// end inline asm
	cvt.u64.u32 	%rd3492, %r7169;
	add.s64 	%rd3493, %rd3491, %rd3492;
	mul.lo.s64 	%rd3494, %rd314, %rd422;
	mul.hi.u64 	%rd3495, %rd422, %rd314;
	cvt.u32.u64 	%r7181, %rd3494;
	{ .reg .b32 tmp; mov.b64 {tmp, %r7182}, %rd3494; }
	cvt.u32.u64 	%r7183, %rd3493;
	{ .reg .b32 tmp; mov.b64 {tmp, %r7184}, %rd3493; }
	// begin inline asm
	add.cc.u32  %r7176, %r7435, %r7181;
	addc.cc.u32 %r7177, %r7435, %r7182;
	addc.u32    %r7178, 0, 0;
	add.cc.u32  %r7176, %r7176, %r7183;
	addc.cc.u32 %r7177, %r7177, %r7184;
	addc.u32    %r7178, %r7178, 0;
	
	// end inline asm
	cvt.u64.u32 	%rd3496, %r7178;
	add.s64 	%rd3497, %rd3495, %rd3496;
	mul.lo.s64 	%rd3498, %rd315, %rd422;
	mul.hi.u64 	%rd3499, %rd422, %rd315;
	cvt.u32.u64 	%r7190, %rd3498;
	{ .reg .b32 tmp; mov.b64 {tmp, %r7191}, %rd3498; }
	cvt.u32.u64 	%r7192, %rd3497;
	{ .reg .b32 tmp; mov.b64 {tmp, %r7193}, %rd3497; }
	// begin inline asm
	add.cc.u32  %r7185, %r7435, %r7190;
	addc.cc.u32 %r7186, %r7435, %r7191;
	addc.u32    %r7187, 0, 0;
	add.cc.u32  %r7185, %r7185, %r7192;
	addc.cc.u32 %r7186, %r7186, %r7193;
	addc.u32    %r7187, %r7187, 0;
	
	// end inline asm
	cvt.u64.u32 	%rd3500, %r7187;
	add.s64 	%rd3501, %rd3499, %rd3500;
	mul.lo.s64 	%rd3502, %rd316, %rd422;
	mul.hi.u64 	%rd3503, %rd422, %rd316;
	cvt.u32.u64 	%r7199, %rd3502;
	{ .reg .b32 tmp; mov.b64 {tmp, %r7200}, %rd3502; }
	cvt.u32.u64 	%r7201, %rd3501;
	{ .reg .b32 tmp; mov.b64 {tmp, %r7202}, %rd3501; }
	// begin inline asm
	add.cc.u32  %r7194, %r7435, %r7199;
	addc.cc.u32 %r7195, %r7435, %r7200;
	addc.u32    %r7196, 0, 0;
	add.cc.u32  %r7194, %r7194, %r7201;
	addc.cc.u32 %r7195, %r7195, %r7202;
	addc.u32    %r7196, %r7196, 0;
	
	// end inline asm
	cvt.u64.u32 	%rd3504, %r7196;
	add.s64 	%rd3505, %rd3503, %rd3504;
	mul.lo.s64 	%rd3506, %rd313, %rd423;
	mul.hi.u64 	%rd3507, %rd423, %rd313;
	cvt.u32.u64 	%r7208, %rd3506;
	{ .reg .b32 tmp; mov.b64 {tmp, %r7209}, %rd3506; }
	// begin inline asm
	add.cc.u32  %r7203, %r7176, %r7208;
	addc.cc.u32 %r7204, %r7177, %r7209;
	addc.u32    %r7205, 0, 0;
	add.cc.u32  %r7203, %r7203, %r7435;
	addc.cc.u32 %r7204, %r7204, %r7435;
	addc.u32    %r7205, %r7205, 0;
	
	// end inline asm
	cvt.u64.u32 	%rd3508, %r7205;
	add.s64 	%rd3509, %rd3507, %rd3508;
	mul.lo.s64 	%rd3510, %rd314, %rd423;
	mul.hi.u64 	%rd3511, %rd423, %rd314;
	cvt.u32.u64 	%r7217, %rd3510;
	{ .reg .b32 tmp; mov.b64 {tmp, %r7218}, %rd3510; }
	cvt.u32.u64 	%r7219, %rd3509;
	{ .reg .b32 tmp; mov.b64 {tmp, %r7220}, %rd3509; }
	// begin inline asm
	add.cc.u32  %r7212, %r7185, %r7217;
	addc.cc.u32 %r7213, %r7186, %r7218;
	addc.u32    %r7214, 0, 0;
	add.cc.u32  %r7212, %r7212, %r7219;
	addc.cc.u32 %r7213, %r7213, %r7220;
	addc.u32    %r7214, %r7214, 0;
	
	// end inline asm
	cvt.u64.u32 	%rd3512, %r7214;
	add.s64 	%rd3513, %rd3511, %rd3512;
	mul.lo.s64 	%rd3514, %rd315, %rd423;
	mul.hi.u64 	%rd3515, %rd423, %rd315;
	cvt.u32.u64 	%r7226, %rd3514;
	{ .reg .b32 tmp; mov.b64 {tmp, %r7227}, %rd3514; }
	cvt.u32.u64 	%r7228, %rd3513;
	{ .reg .b32 tmp; mov.b64 {tmp, %r7229}, %rd3513; }
	// begin inline asm
	add.cc.u32  %r7221, %r7194, %r7226;
	addc.cc.u32 %r7222, %r7195, %r7227;
	addc.u32    %r7223, 0, 0;
	add.cc.u32  %r7221, %r7221, %r7228;
	addc.cc.u32 %r7222, %r7222, %r7229;
	addc.u32    %r7223, %r7223, 0;
	
	// end inline asm
	cvt.u64.u32 	%rd3516, %r7223;
	add.s64 	%rd3517, %rd3515, %rd3516;
	mul.lo.s64 	%rd3518, %rd316, %rd423;
	mul.hi.u64 	%rd3519, %rd423, %rd316;
	cvt.u32.u64 	%r7233, %rd3505;
	{ .reg .b32 tmp; mov.b64 {tmp, %r7234}, %rd3505; }
	cvt.u32.u64 	%r7235, %rd3518;
	{ .reg .b32 tmp; mov.b64 {tmp, %r7236}, %rd3518; }
	cvt.u32.u64 	%r7237, %rd3517;
	{ .reg .b32 tmp; mov.b64 {tmp, %r7238}, %rd3517; }
	// begin inline asm
	add.cc.u32  %r7230, %r7233, %r7235;
	addc.cc.u32 %r7231, %r7234, %r7236;
	addc.u32    %r7232, 0, 0;
	add.cc.u32  %r7230, %r7230, %r7237;
	addc.cc.u32 %r7231, %r7231, %r7238;
	addc.u32    %r7232, %r7232, 0;
	
	// end inline asm
	cvt.u64.u32 	%rd3520, %r7232;
	add.s64 	%rd3521, %rd3519, %rd3520;
	mul.lo.s64 	%rd3522, %rd313, %rd424;
	mul.hi.u64 	%rd3523, %rd424, %rd313;
	cvt.u32.u64 	%r7244, %rd3522;
	{ .reg .b32 tmp; mov.b64 {tmp, %r7245}, %rd3522; }
	// begin inline asm
	add.cc.u32  %r7239, %r7212, %r7244;
	addc.cc.u32 %r7240, %r7213, %r7245;
	addc.u32    %r7241, 0, 0;
	add.cc.u32  %r7239, %r7239, %r7435;
	addc.cc.u32 %r7240, %r7240, %r7435;
	addc.u32    %r7241, %r7241, 0;
	
	// end inline asm
	cvt.u64.u32 	%rd3524, %r7241;
	add.s64 	%rd3525, %rd3523, %rd3524;
	mul.lo.s64 	%rd3526, %rd314, %rd424;
	mul.hi.u64 	%rd3527, %rd424, %rd314;
	cvt.u32.u64 	%r7253, %rd3526;
	{ .reg .b32 tmp; mov.b64 {tmp, %r7254}, %rd3526; }
	cvt.u32.u64 	%r7255, %rd3525;
	{ .reg .b32 tmp; mov.b64 {tmp, %r7256}, %rd3525; }
	// begin inline asm
	add.cc.u32  %r7248, %r7221, %r7253;
	addc.cc.u32 %r7249, %r7222, %r7254;
	addc.u32    %r7250, 0, 0;
	add.cc.u32  %r7248, %r7248, %r7255;
	addc.cc.u32 %r7249, %r7249, %r7256;
	addc.u32    %r7250, %r7250, 0;
	
	// end inline asm
	cvt.u64.u32 	%rd3528, %r7250;
	add.s64 	%rd3529, %rd3527, %rd3528;
	mul.lo.s64 	%rd3530, %rd315, %rd424;
	mul.hi.u64 	%rd3531, %rd424, %rd315;
	cvt.u32.u64 	%r7262, %rd3530;
	{ .reg .b32 tmp; mov.b64 {tmp, %r7263}, %rd3530; }
	cvt.u32.u64 	%r7264, %rd3529;
	{ .reg .b32 tmp; mov.b64 {tmp, %r7265}, %rd3529; }
	// begin inline asm
	add.cc.u32  %r7257, %r7230, %r7262;
	addc.cc.u32 %r7258, %r7231, %r7263;
	addc.u32    %r7259, 0, 0;
	add.cc.u32  %r7257, %r7257, %r7264;
	addc.cc.u32 %r7258, %r7258, %r7265;
	addc.u32    %r7259, %r7259, 0;
	
	// end inline asm
	cvt.u64.u32 	%rd3532, %r7259;
	add.s64 	%rd3533, %rd3531, %rd3532;
	mul.lo.s64 	%rd3534, %rd316, %rd424;
	mul.hi.u64 	%rd3535, %rd424, %rd316;
	cvt.u32.u64 	%r7269, %rd3521;
	{ .reg .b32 tmp; mov.b64 {tmp, %r7270}, %rd3521; }
	cvt.u32.u64 	%r7271, %rd3534;
	{ .reg .b32 tmp; mov.b64 {tmp, %r7272}, %rd3534; }
	cvt.u32.u64 	%r7273, %rd3533;
	{ .reg .b32 tmp; mov.b64 {tmp, %r7274}, %rd3533; }
	// begin inline asm
	add.cc.u32  %r7266, %r7269, %r7271;
	addc.cc.u32 %r7267, %r7270, %r7272;
	addc.u32    %r7268, 0, 0;
	add.cc.u32  %r7266, %r7266, %r7273;
	addc.cc.u32 %r7267, %r7267, %r7274;
	addc.u32    %r7268, %r7268, 0;
	
	// end inline asm
	cvt.u64.u32 	%rd3536, %r7268;
	add.s64 	%rd3537, %rd3535, %rd3536;
	mul.lo.s64 	%rd3538, %rd313, %rd425;
	mul.hi.u64 	%rd3539, %rd425, %rd313;
	cvt.u32.u64 	%r7280, %rd3538;
	{ .reg .b32 tmp; mov.b64 {tmp, %r7281}, %rd3538; }
	// begin inline asm
	add.cc.u32  %r7275, %r7248, %r7280;
	addc.cc.u32 %r7276, %r7249, %r7281;
	addc.u32    %r7277, 0, 0;
	add.cc.u32  %r7275, %r7275, %r7435;
	addc.cc.u32 %r7276, %r7276, %r7435;
	addc.u32    %r7277, %r7277, 0;
	
	// end inline asm
	cvt.u64.u32 	%rd3540, %r7277;
	add.s64 	%rd3541, %rd3539, %rd3540;
	mul.lo.s64 	%rd3542, %rd314, %rd425;
	mul.hi.u64 	%rd3543, %rd425, %rd314;
	cvt.u32.u64 	%r7289, %rd3542;
	{ .reg .b32 tmp; mov.b64 {tmp, %r7290}, %rd3542; }
	cvt.u32.u64 	%r7291, %rd3541;
	{ .reg .b32 tmp; mov.b64 {tmp, %r7292}, %rd3541; }
	// begin inline asm
	add.cc.u32  %r7284, %r7257, %r7289;
	addc.cc.u32 %r7285, %r7258, %r7290;
	addc.u32    %r7286, 0, 0;
	add.cc.u32  %r7284, %r7284, %r7291;
	addc.cc.u32 %r7285, %r7285, %r7292;
	addc.u32    %r7286, %r7286, 0;
	
	// end inline asm
	cvt.u64.u32 	%rd3544, %r7285;
	shl.b64 	%rd3545, %rd3544, 32;
	cvt.u64.u32 	%rd3546, %r7284;
	or.b64  	%rd3547, %rd3545, %rd3546;
	cvt.u64.u32 	%rd3548, %r7286;
	add.s64 	%rd3549, %rd3543, %rd3548;
	mul.lo.s64 	%rd3550, %rd315, %rd425;
	mul.hi.u64 	%rd3551, %rd425, %rd315;
	cvt.u32.u64 	%r7298, %rd3550;
	{ .reg .b32 tmp; mov.b64 {tmp, %r7299}, %rd3550; }
	cvt.u32.u64 	%r7300, %rd3549;
	{ .reg .b32 tmp; mov.b64 {tmp, %r7301}, %rd3549; }
	// begin inline asm
	add.cc.u32  %r7293, %r7266, %r7298;
	addc.cc.u32 %r7294, %r7267, %r7299;
	addc.u32    %r7295, 0, 0;
	add.cc.u32  %r7293, %r7293, %r7300;
	addc.cc.u32 %r7294, %r7294, %r7301;
	addc.u32    %r7295, %r7295, 0;
	
	// end inline asm
	cvt.u64.u32 	%rd3552, %r7294;
	shl.b64 	%rd3553, %rd3552, 32;
	cvt.u64.u32 	%rd3554, %r7293;
	or.b64  	%rd3555, %rd3553, %rd3554;
	cvt.u64.u32 	%rd3556, %r7295;
	add.s64 	%rd3557, %rd3551, %rd3556;
	mul.lo.s64 	%rd3558, %rd316, %rd425;
	mul.hi.u64 	%rd3559, %rd425, %rd316;
	cvt.u32.u64 	%r7305, %rd3537;
	{ .reg .b32 tmp; mov.b64 {tmp, %r7306}, %rd3537; }
	cvt.u32.u64 	%r7307, %rd3558;
	{ .reg .b32 tmp; mov.b64 {tmp, %r7308}, %rd3558; }
	cvt.u32.u64 	%r7309, %rd3557;
	{ .reg .b32 tmp; mov.b64 {tmp, %r7310}, %rd3557; }
	// begin inline asm
	add.cc.u32  %r7302, %r7305, %r7307;
	addc.cc.u32 %r7303, %r7306, %r7308;
	addc.u32    %r7304, 0, 0;
	add.cc.u32  %r7302, %r7302, %r7309;
	addc.cc.u32 %r7303, %r7303, %r7310;
	addc.u32    %r7304, %r7304, 0;
	
	// end inline asm
	cvt.u64.u32 	%rd3560, %r7303;
	shl.b64 	%rd3561, %rd3560, 32;
	cvt.u64.u32 	%rd3562, %r7302;
	or.b64  	%rd3563, %rd3561, %rd3562;
	cvt.u64.u32 	%rd3564, %r7304;
	add.s64 	%rd3565, %rd3559, %rd3564;
	mov.b64 	{%r7436, %r7437}, %rd3554;
	mov.b64 	{%r7438, %r7439}, %rd3545;
	mov.b64 	%rd3566, {%r7439, %r7436};
	mov.b64 	{%r7440, %r7441}, %rd3562;
	mov.b64 	{%r7442, %r7443}, %rd3553;
	mov.b64 	%rd3567, {%r7443, %r7440};
	mov.b64 	{%r7444, %r7445}, %rd3565;
	mov.b64 	{%r7446, %r7447}, %rd3561;
	mov.b64 	%rd3568, {%r7447, %r7444};
	mul.lo.s64 	%rd3569, %rd3547, 977;
	mov.b64 	%rd3570, 977;
	mul.hi.u64 	%rd3571, %rd3547, %rd3570;
	cvt.u32.u64 	%r7314, %rd3569;
	{ .reg .b32 tmp; mov.b64 {tmp, %r7315}, %rd3569; }
	// begin inline asm
	add.cc.u32  %r7311, %r7314, %r7435;
	addc.cc.u32 %r7312, %r7315, %r7435;
	addc.u32    %r7313, 0, 0;
	
	// end inline asm
	cvt.u64.u32 	%rd3572, %r7313;
	add.s64 	%rd3573, %rd3571, %rd3572;
	mul.lo.s64 	%rd3574, %rd3555, 977;
	mul.hi.u64 	%rd3575, %rd3555, %rd3570;
	cvt.u32.u64 	%r7321, %rd3574;
	{ .reg .b32 tmp; mov.b64 {tmp, %r7322}, %rd3574; }
	cvt.u32.u64 	%r7323, %rd3573;
	{ .reg .b32 tmp; mov.b64 {tmp, %r7324}, %rd3573; }
	// begin inline asm
	add.cc.u32  %r7318, %r7321, %r7323;
	addc.cc.u32 %r7319, %r7322, %r7324;
	addc.u32    %r7320, 0, 0;
	
	// end inline asm
	cvt.u64.u32 	%rd3576, %r7320;
	add.s64 	%rd3577, %rd3575, %rd3576;
	mul.lo.s64 	%rd3578, %rd3563, 977;
	mul.hi.u64 	%rd3579, %rd3563, %rd3570;
	cvt.u32.u64 	%r7328, %rd3578;
	{ .reg .b32 tmp; mov.b64 {tmp, %r7329}, %rd3578; }
	cvt.u32.u64 	%r7330, %rd3577;
	{ .reg .b32 tmp; mov.b64 {tmp, %r7331}, %rd3577; }
	// begin inline asm
	add.cc.u32  %r7325, %r7328, %r7330;
	addc.cc.u32 %r7326, %r7329, %r7331;
	addc.u32    %r7327, 0, 0;
	
	// end inline asm
	cvt.u64.u32 	%rd3580, %r7327;
	add.s64 	%rd3581, %rd3579, %rd3580;
	mul.lo.s64 	%rd3582, %rd3565, 977;
	mul.hi.u64 	%rd3583, %rd3565, %rd3570;
	cvt.u32.u64 	%r7335, %rd3582;
	{ .reg .b32 tmp; mov.b64 {tmp, %r7336}, %rd3582; }
	cvt.u32.u64 	%r7337, %rd3581;
	{ .reg .b32 tmp; mov.b64 {tmp, %r7338}, %rd3581; }
	// begin inline asm
	add.cc.u32  %r7332, %r7335, %r7337;
	addc.cc.u32 %r7333, %r7336, %r7338;
	addc.u32    %r7334, 0, 0;
	
	// end inline asm
	cvt.u64.u32 	%rd3584, %r7334;
	add.s64 	%rd3585, %rd3583, %rd3584;
	cvt.u32.u64 	%r7352, %rd3566;
	{ .reg .b32 tmp; mov.b64 {tmp, %r7353}, %rd3566; }
	cvt.u32.u64 	%r7354, %rd3567;
	{ .reg .b32 tmp; mov.b64 {tmp, %r7355}, %rd3567; }
	cvt.u32.u64 	%r7356, %rd3568;
	{ .reg .b32 tmp; mov.b64 {tmp, %r7357}, %rd3568; }
	{ .reg .b32 tmp; mov.b64 {tmp, %r7358}, %rd3565; }
	cvt.u32.u64 	%r7368, %rd3585;
	{ .reg .b32 tmp; mov.b64 {tmp, %r7369}, %rd3585; }
	// begin inline asm
	add.cc.u32   %r7339, %r7435, %r7311;
	addc.cc.u32  %r7340, %r7284, %r7312;
	addc.cc.u32  %r7341, %r7352, %r7318;
	addc.cc.u32  %r7342, %r7353, %r7319;
	addc.cc.u32  %r7343, %r7354, %r7325;
	addc.cc.u32  %r7344, %r7355, %r7326;
	addc.cc.u32  %r7345, %r7356, %r7332;
	addc.cc.u32  %r7346, %r7357, %r7333;
	addc.cc.u32  %r7347, %r7358, %r7368;
	addc.cc.u32  %r7348, %r7435, %r7369;
	addc.u32     %r7349, 0, 0;
	
	// end inline asm
	cvt.u64.u32 	%rd3586, %r7348;
	shl.b64 	%rd3587, %rd3586, 32;
	cvt.u64.u32 	%rd3588, %r7347;
	or.b64  	%rd3589, %rd3587, %rd3588;
	mul.lo.s64 	%rd3590, %rd3589, 977;
	mul.hi.u64 	%rd3591, %rd3589, %rd3570;
	cvt.u32.u64 	%r7379, %rd3590;
	{ .reg .b32 tmp; mov.b64 {tmp, %r7380}, %rd3590; }
	cvt.u32.u64 	%r7381, %rd3591;
	{ .reg .b32 tmp; mov.b64 {tmp, %r7382}, %rd3591; }
	// begin inline asm
	add.cc.u32   %r7370, %r7435, %r7379;
	addc.cc.u32  %r7371, %r7347, %r7380;
	addc.cc.u32  %r7372, %r7348, %r7381;
	addc.cc.u32  %r7373, %r7435, %r7382;
	addc.u32     %r7374, 0, 0;
	
	// end inline asm
	// begin inline asm
	add.cc.u32   %r7383, %r7339, %r7370;
	addc.cc.u32  %r7384, %r7340, %r7371;
	addc.cc.u32  %r7385, %r7341, %r7372;
	addc.cc.u32  %r7386, %r7342, %r7373;
	addc.cc.u32  %r7387, %r7343, %r7374;
	addc.cc.u32  %r7388, %r7344, 0;
	addc.cc.u32  %r7389, %r7345, 0;
	addc.cc.u32  %r7390, %r7346, 0;
	addc.u32     %r7391, 0, 0;
	
	// end inline asm
	// begin inline asm
	add.cc.u32   %r7405, %r7167, %r7383;
	addc.cc.u32  %r7406, %r7168, %r7384;
	addc.cc.u32  %r7407, %r7203, %r7385;
	addc.cc.u32  %r7408, %r7204, %r7386;
	addc.cc.u32  %r7409, %r7239, %r7387;
	addc.cc.u32  %r7410, %r7240, %r7388;
	addc.cc.u32  %r7411, %r7275, %r7389;
	addc.cc.u32  %r7412, %r7276, %r7390;
	addc.cc.u32  %r7413, %r7435, %r7391;
	addc.cc.u32  %r7414, %r7435, %r7435;
	addc.u32     %r7415, 0, 0;
	
	// end inline asm
	cvt.u64.u32 	%rd3592, %r7406;
	shl.b64 	%rd3593, %rd3592, 32;
	cvt.u64.u32 	%rd3594, %r7405;
	or.b64  	%rd422, %rd3593, %rd3594;
	cvt.u64.u32 	%rd3595, %r7408;
	shl.b64 	%rd3596, %rd3595, 32;
	cvt.u64.u32 	%rd3597, %r7407;
	or.b64  	%rd423, %rd3596, %rd3597;
	cvt.u64.u32 	%rd3598, %r7410;
	shl.b64 	%rd3599, %rd3598, 32;
	cvt.u64.u32 	%rd3600, %r7409;
	or.b64  	%rd424, %rd3599, %rd3600;
	cvt.u64.u32 	%rd3601, %r7412;
	shl.b64 	%rd3602, %rd3601, 32;
	cvt.u64.u32 	%rd3603, %r7411;
	or.b64  	%rd425, %rd3602, %rd3603;
	cvt.u64.u32 	%rd3604, %r7414;
	shl.b64 	%rd3605, %rd3604, 32;
	cvt.u64.u32 	%rd3606, %r7413;
	or.b64  	%rd4913, %rd3605, %rd3606;
$L__BB6_70:
	setp.ne.s64 	%p89, %rd4913, 0;
	@%p89 bra 	$L__BB6_165;
	and.b64  	%rd3607, %rd425, %rd424;
	and.b64  	%rd3608, %rd3607, %rd423;
	setp.eq.s64 	%p90, %rd3608, -1;
	setp.gt.u64 	%p91, %rd422, -4294968274;
	and.pred  	%p92, %p90, %p91;
	@%p92 bra 	$L__BB6_165;
	mul.wide.u32 	%rd3609, %r9814, 8;
	add.s64 	%rd3610, %rd1, %rd3609;
	st.local.u64 	[%rd3610], %rd4826;
	add.s64 	%rd3611, %rd2, %rd3609;
	st.local.u64 	[%rd3611], %rd4825;
	add.s64 	%rd3612, %rd3, %rd3609;
	st.local.u64 	[%rd3612], %rd4824;
	add.s64 	%rd3613, %rd4, %rd3609;
	st.local.u64 	[%rd3613], %rd4823;
	add.s64 	%rd3614, %rd5, %rd3609;
	st.local.u64 	[%rd3614], %rd422;
	add.s64 	%rd3615, %rd6, %rd3609;
	st.local.u64 	[%rd3615], %rd423;
	add.s64 	%rd3616, %rd7, %rd3609;
	st.local.u64 	[%rd3616], %rd424;
	add.s64 	%rd3617, %rd8, %rd3609;
	st.local.u64 	[%rd3617], %rd425;
	mul.lo.s64 	%rd3618, %rd422, %rd4838;
	mul.hi.u64 	%rd3619, %rd4838, %rd422;
	cvt.u32.u64 	%r7453, %rd3618;
	{ .reg .b32 tmp; mov.b64 {tmp, %r7454}, %rd3618; }
	mov.b32 	%r7716, 0;
	// begin inline asm
	add.cc.u32  %r7448, %r7716, %r7453;
	addc.cc.u32 %r7449, %r7716, %r7454;
	addc.u32    %r7450, 0, 0;
	add.cc.u32  %r7448, %r7448, %r7716;
	addc.cc.u32 %r7449, %r7449, %r7716;
	addc.u32    %r7450, %r7450, 0;
	
	// end inline asm
	cvt.u64.u32 	%rd3620, %r7450;
	add.s64 	%rd3621, %rd3619, %rd3620;
	mul.lo.s64 	%rd3622, %rd423, %rd4838;
	mul.hi.u64 	%rd3623, %rd4838, %rd423;
	cvt.u32.u64 	%r7462, %rd3622;
	{ .reg .b32 tmp; mov.b64 {tmp, %r7463}, %rd3622; }
	cvt.u32.u64 	%r7464, %rd3621;
	{ .reg .b32 tmp; mov.b64 {tmp, %r7465}, %rd3621; }
	// begin inline asm
	add.cc.u32  %r7457, %r7716, %r7462;
	addc.cc.u32 %r7458, %r7716, %r7463;
	addc.u32    %r7459, 0, 0;
	add.cc.u32  %r7457, %r7457, %r7464;
	addc.cc.u32 %r7458, %r7458, %r7465;
	addc.u32    %r7459, %r7459, 0;
	
	// end inline asm
	cvt.u64.u32 	%rd3624, %r7459;
	add.s64 	%rd3625, %rd3623, %rd3624;
	mul.lo.s64 	%rd3626, %rd424, %rd4838;
	mul.hi.u64 	%rd3627, %rd4838, %rd424;
	cvt.u32.u64 	%r7471, %rd3626;
	{ .reg .b32 tmp; mov.b64 {tmp, %r7472}, %rd3626; }
	cvt.u32.u64 	%r7473, %rd3625;
	{ .reg .b32 tmp; mov.b64 {tmp, %r7474}, %rd3625; }
	// begin inline asm
	add.cc.u32  %r7466, %r7716, %r7471;
	addc.cc.u32 %r7467, %r7716, %r7472;
	addc.u32    %r7468, 0, 0;
	add.cc.u32  %r7466, %r7466, %r7473;
	addc.cc.u32 %r7467, %r7467, %r7474;
	addc.u32    %r7468, %r7468, 0;
	
	// end inline asm
	cvt.u64.u32 	%rd3628, %r7468;
	add.s64 	%rd3629, %rd3627, %rd3628;
	mul.lo.s64 	%rd3630, %rd425, %rd4838;
	mul.hi.u64 	%rd3631, %rd4838, %rd425;
	cvt.u32.u64 	%r7480, %rd3630;
	{ .reg .b32 tmp; mov.b64 {tmp, %r7481}, %rd3630; }
	cvt.u32.u64 	%r7482, %rd3629;
	{ .reg .b32 tmp; mov.b64 {tmp, %r7483}, %rd3629; }
	// begin inline asm
	add.cc.u32  %r7475, %r7716, %r7480;
	addc.cc.u32 %r7476, %r7716, %r7481;
	addc.u32    %r7477, 0, 0;
	add.cc.u32  %r7475, %r7475, %r7482;
	addc.cc.u32 %r7476, %r7476, %r7483;
	addc.u32    %r7477, %r7477, 0;
	
	// end inline asm
	cvt.u64.u32 	%rd3632, %r7477;
	add.s64 	%rd3633, %rd3631, %rd3632;
	mul.lo.s64 	%rd3634, %rd422, %rd4837;
	mul.hi.u64 	%rd3635, %rd4837, %rd422;
	cvt.u32.u64 	%r7489, %rd3634;
	{ .reg .b32 tmp; mov.b64 {tmp, %r7490}, %rd3634; }
	// begin inline asm
	add.cc.u32  %r7484, %r7457, %r7489;
	addc.cc.u32 %r7485, %r7458, %r7490;
	addc.u32    %r7486, 0, 0;
	add.cc.u32  %r7484, %r7484, %r7716;
	addc.cc.u32 %r7485, %r7485, %r7716;
	addc.u32    %r7486, %r7486, 0;
	
	// end inline asm
	cvt.u64.u32 	%rd3636, %r7486;
	add.s64 	%rd3637, %rd3635, %rd3636;
	mul.lo.s64 	%rd3638, %rd423, %rd4837;
	mul.hi.u64 	%rd3639, %rd4837, %rd423;
	cvt.u32.u64 	%r7498, %rd3638;
	{ .reg .b32 tmp; mov.b64 {tmp, %r7499}, %rd3638; }
	cvt.u32.u64 	%r7500, %rd3637;
	{ .reg .b32 tmp; mov.b64 {tmp, %r7501}, %rd3637; }
	// begin inline asm
	add.cc.u32  %r7493, %r7466, %r7498;
	addc.cc.u32 %r7494, %r7467, %r7499;
	addc.u32    %r7495, 0, 0;
	add.cc.u32  %r7493, %r7493, %r7500;
	addc.cc.u32 %r7494, %r7494, %r7501;
	addc.u32    %r7495, %r7495, 0;
	
	// end inline asm
	cvt.u64.u32 	%rd3640, %r7495;
	add.s64 	%rd3641, %rd3639, %rd3640;
	mul.lo.s64 	%rd3642, %rd424, %rd4837;
	mul.hi.u64 	%rd3643, %rd4837, %rd424;
	cvt.u32.u64 	%r7507, %rd3642;
	{ .reg .b32 tmp; mov.b64 {tmp, %r7508}, %rd3642; }
	cvt.u32.u64 	%r7509, %rd3641;
	{ .reg .b32 tmp; mov.b64 {tmp, %r7510}, %rd3641; }
	// begin inline asm
	add.cc.u32  %r7502, %r7475, %r7507;
	addc.cc.u32 %r7503, %r7476, %r7508;
	addc.u32    %r7504, 0, 0;
	add.cc.u32  %r7502, %r7502, %r7509;
	addc.cc.u32 %r7503, %r7503, %r7510;
	addc.u32    %r7504, %r7504, 0;
	
	// end inline asm
	cvt.u64.u32 	%rd3644, %r7504;
	add.s64 	%rd3645, %rd3643, %rd3644;
	mul.lo.s64 	%rd3646, %rd425, %rd4837;
	mul.hi.u64 	%rd3647, %rd4837, %rd425;
	cvt.u32.u64 	%r7514, %rd3633;
	{ .reg .b32 tmp; mov.b64 {tmp, %r7515}, %rd3633; }
	cvt.u32.u64 	%r7516, %rd3646;
	{ .reg .b32 tmp; mov.b64 {tmp, %r7517}, %rd3646; }
	cvt.u32.u64 	%r7518, %rd3645;
	{ .reg .b32 tmp; mov.b64 {tmp, %r7519}, %rd3645; }
	// begin inline asm
	add.cc.u32  %r7511, %r7514, %r7516;
	addc.cc.u32 %r7512, %r7515, %r7517;
	addc.u32    %r7513, 0, 0;
	add.cc.u32  %r7511, %r7511, %r7518;
	addc.cc.u32 %r7512, %r7512, %r7519;
	addc.u32    %r7513, %r7513, 0;
	
	// end inline asm
	cvt.u64.u32 	%rd3648, %r7513;
	add.s64 	%rd3649, %rd3647, %rd3648;
	mul.lo.s64 	%rd3650, %rd422, %rd4836;
	mul.hi.u64 	%rd3651, %rd4836, %rd422;
	cvt.u32.u64 	%r7525, %rd3650;
	{ .reg .b32 tmp; mov.b64 {tmp, %r7526}, %rd3650; }
	// begin inline asm
	add.cc.u32  %r7520, %r7493, %r7525;
	addc.cc.u32 %r7521, %r7494, %r7526;
	addc.u32    %r7522, 0, 0;
	add.cc.u32  %r7520, %r7520, %r7716;
	addc.cc.u32 %r7521, %r7521, %r7716;
	addc.u32    %r7522, %r7522, 0;
	
	// end inline asm
	cvt.u64.u32 	%rd3652, %r7522;
	add.s64 	%rd3653, %rd3651, %rd3652;
	mul.lo.s64 	%rd3654, %rd423, %rd4836;
	mul.hi.u64 	%rd3655, %rd4836, %rd423;
	cvt.u32.u64 	%r7534, %rd3654;
	{ .reg .b32 tmp; mov.b64 {tmp, %r7535}, %rd3654; }
	cvt.u32.u64 	%r7536, %rd3653;
	{ .reg .b32 tmp; mov.b64 {tmp, %r7537}, %rd3653; }
	// begin inline asm
	add.cc.u32  %r7529, %r7502, %r7534;
	addc.cc.u32 %r7530, %r7503, %r7535;
	addc.u32    %r7531, 0, 0;
	add.cc.u32  %r7529, %r7529, %r7536;
	addc.cc.u32 %r7530, %r7530, %r7537;
	addc.u32    %r7531, %r7531, 0;
	
	// end inline asm
	cvt.u64.u32 	%rd3656, %r7531;
	add.s64 	%rd3657, %rd3655, %rd3656;
	mul.lo.s64 	%rd3658, %rd424, %rd4836;
	mul.hi.u64 	%rd3659, %rd4836, %rd424;
	cvt.u32.u64 	%r7543, %rd3658;
	{ .reg .b32 tmp; mov.b64 {tmp, %r7544}, %rd3658; }
	cvt.u32.u64 	%r7545, %rd3657;
	{ .reg .b32 tmp; mov.b64 {tmp, %r7546}, %rd3657; }
	// begin inline asm
	add.cc.u32  %r7538, %r7511, %r7543;
	addc.cc.u32 %r7539, %r7512, %r7544;
	addc.u32    %r7540, 0, 0;
	add.cc.u32  %r7538, %r7538, %r7545;
	addc.cc.u32 %r7539, %r7539, %r7546;
	addc.u32    %r7540, %r7540, 0;
	
	// end inline asm
	cvt.u64.u32 	%rd3660, %r7540;
	add.s64 	%rd3661, %rd3659, %rd3660;
	mul.lo.s64 	%rd3662, %rd425, %rd4836;
	mul.hi.u64 	%rd3663, %rd4836, %rd425;
	cvt.u32.u64 	%r7550, %rd3649;
	{ .reg .b32 tmp; mov.b64 {tmp, %r7551}, %rd3649; }
	cvt.u32.u64 	%r7552, %rd3662;
	{ .reg .b32 tmp; mov.b64 {tmp, %r7553}, %rd3662; }
	cvt.u32.u64 	%r7554, %rd3661;
	{ .reg .b32 tmp; mov.b64 {tmp, %r7555}, %rd3661; }
	// begin inline asm
	add.cc.u32  %r7547, %r7550, %r7552;
	addc.cc.u32 %r7548, %r7551, %r7553;
	addc.u32    %r7549, 0, 0;
	add.cc.u32  %r7547, %r7547, %r7554;
	addc.cc.u32 %r7548, %r7548, %r7555;
	addc.u32    %r7549, %r7549, 0;
	
	// end inline asm
	cvt.u64.u32 	%rd3664, %r7549;
	add.s64 	%rd3665, %rd3663, %rd3664;
	mul.lo.s64 	%rd3666, %rd422, %rd4835;
	mul.hi.u64 	%rd3667, %rd4835, %rd422;
	cvt.u32.u64 	%r7561, %rd3666;
	{ .reg .b32 tmp; mov.b64 {tmp, %r7562}, %rd3666; }
	// begin inline asm
	add.cc.u32  %r7556, %r7529, %r7561;
	addc.cc.u32 %r7557, %r7530, %r7562;
	addc.u32    %r7558, 0, 0;
	add.cc.u32  %r7556, %r7556, %r7716;
	addc.cc.u32 %r7557, %r7557, %r7716;
	addc.u32    %r7558, %r7558, 0;
	
	// end inline asm
	cvt.u64.u32 	%rd3668, %r7558;
	add.s64 	%rd3669, %rd3667, %rd3668;
	mul.lo.s64 	%rd3670, %rd423, %rd4835;
	mul.hi.u64 	%rd3671, %rd4835, %rd423;
	cvt.u32.u64 	%r7570, %rd3670;
	{ .reg .b32 tmp; mov.b64 {tmp, %r7571}, %rd3670; }
	cvt.u32.u64 	%r7572, %rd3669;
	{ .reg .b32 tmp; mov.b64 {tmp, %r7573}, %rd3669; }
	// begin inline asm
	add.cc.u32  %r7565, %r7538, %r7570;
	addc.cc.u32 %r7566, %r7539, %r7571;
	addc.u32    %r7567, 0, 0;
	add.cc.u32  %r7565, %r7565, %r7572;
	addc.cc.u32 %r7566, %r7566, %r7573;
	addc.u32    %r7567, %r7567, 0;
	
	// end inline asm
	cvt.u64.u32 	%rd3672, %r7566;
	shl.b64 	%rd3673, %rd3672, 32;
	cvt.u64.u32 	%rd3674, %r7565;
	or.b64  	%rd3675, %rd3673, %rd3674;
	cvt.u64.u32 	%rd3676, %r7567;
	add.s64 	%rd3677, %rd3671, %rd3676;
	mul.lo.s64 	%rd3678, %rd424, %rd4835;
	mul.hi.u64 	%rd3679, %rd4835, %rd424;
	cvt.u32.u64 	%r7579, %rd3678;
	{ .reg .b32 tmp; mov.b64 {tmp, %r7580}, %rd3678; }
	cvt.u32.u64 	%r7581, %rd3677;
	{ .reg .b32 tmp; mov.b64 {tmp, %r7582}, %rd3677; }
	// begin inline asm
	add.cc.u32  %r7574, %r7547, %r7579;
	addc.cc.u32 %r7575, %r7548, %r7580;
	addc.u32    %r7576, 0, 0;
	add.cc.u32  %r7574, %r7574, %r7581;
	addc.cc.u32 %r7575, %r7575, %r7582;
	addc.u32    %r7576, %r7576, 0;
	
	// end inline asm
	cvt.u64.u32 	%rd3680, %r7575;
	shl.b64 	%rd3681, %rd3680, 32;
	cvt.u64.u32 	%rd3682, %r7574;
	or.b64  	%rd3683, %rd3681, %rd3682;
	cvt.u64.u32 	%rd3684, %r7576;
	add.s64 	%rd3685, %rd3679, %rd3684;
	mul.lo.s64 	%rd3686, %rd425, %rd4835;
	mul.hi.u64 	%rd3687, %rd4835, %rd425;
	cvt.u32.u64 	%r7586, %rd3665;
	{ .reg .b32 tmp; mov.b64 {tmp, %r7587}, %rd3665; }
	cvt.u32.u64 	%r7588, %rd3686;
	{ .reg .b32 tmp; mov.b64 {tmp, %r7589}, %rd3686; }
	cvt.u32.u64 	%r7590, %rd3685;
	{ .reg .b32 tmp; mov.b64 {tmp, %r7591}, %rd3685; }
	// begin inline asm
	add.cc.u32  %r7583, %r7586, %r7588;
	addc.cc.u32 %r7584, %r7587, %r7589;
	addc.u32    %r7585, 0, 0;
	add.cc.u32  %r7583, %r7583, %r7590;
	addc.cc.u32 %r7584, %r7584, %r7591;
	addc.u32    %r7585, %r7585, 0;
	
	// end inline asm
	cvt.u64.u32 	%rd3688, %r7584;
	shl.b64 	%rd3689, %rd3688, 32;
	cvt.u64.u32 	%rd3690, %r7583;
	or.b64  	%rd3691, %rd3689, %rd3690;
	cvt.u64.u32 	%rd3692, %r7585;
	add.s64 	%rd3693, %rd3687, %rd3692;
	mov.b64 	{%r7717, %r7718}, %rd3682;
	mov.b64 	{%r7719, %r7720}, %rd3673;
	mov.b64 	%rd3694, {%r7720, %r7717};
	mov.b64 	{%r7721, %r7722}, %rd3690;
	mov.b64 	{%r7723, %r7724}, %rd3681;
	mov.b64 	%rd3695, {%r7724, %r7721};
	mov.b64 	{%r7725, %r7726}, %rd3693;
	mov.b64 	{%r7727, %r7728}, %rd3689;
	mov.b64 	%rd3696, {%r7728, %r7725};
	mul.lo.s64 	%rd3697, %rd3675, 977;
	mov.b64 	%rd3698, 977;
	mul.hi.u64 	%rd3699, %rd3675, %rd3698;
	cvt.u32.u64 	%r7595, %rd3697;
	{ .reg .b32 tmp; mov.b64 {tmp, %r7596}, %rd3697; }
	// begin inline asm
	add.cc.u32  %r7592, %r7595, %r7716;
	addc.cc.u32 %r7593, %r7596, %r7716;
	addc.u32    %r7594, 0, 0;
	
	// end inline asm
	cvt.u64.u32 	%rd3700, %r7594;
	add.s64 	%rd3701, %rd3699, %rd3700;
	mul.lo.s64 	%rd3702, %rd3683, 977;
	mul.hi.u64 	%rd3703, %rd3683, %rd3698;
	cvt.u32.u64 	%r7602, %rd3702;
	{ .reg .b32 tmp; mov.b64 {tmp, %r7603}, %rd3702; }
	cvt.u32.u64 	%r7604, %rd3701;
	{ .reg .b32 tmp; mov.b64 {tmp, %r7605}, %rd3701; }
	// begin inline asm
	add.cc.u32  %r7599, %r7602, %r7604;
	addc.cc.u32 %r7600, %r7603, %r7605;
	addc.u32    %r7601, 0, 0;
	
	// end inline asm
	cvt.u64.u32 	%rd3704, %r7601;
	add.s64 	%rd3705, %rd3703, %rd3704;
	mul.lo.s64 	%rd3706, %rd3691, 977;
	mul.hi.u64 	%rd3707, %rd3691, %rd3698;
	cvt.u32.u64 	%r7609, %rd3706;
	{ .reg .b32 tmp; mov.b64 {tmp, %r7610}, %rd3706; }
	cvt.u32.u64 	%r7611, %rd3705;
	{ .reg .b32 tmp; mov.b64 {tmp, %r7612}, %rd3705; }
	// begin inline asm
	add.cc.u32  %r7606, %r7609, %r7611;
	addc.cc.u32 %r7607, %r7610, %r7612;
	addc.u32    %r7608, 0, 0;
	
	// end inline asm
	cvt.u64.u32 	%rd3708, %r7608;
	add.s64 	%rd3709, %rd3707, %rd3708;
	mul.lo.s64 	%rd3710, %rd3693, 977;
	mul.hi.u64 	%rd3711, %rd3693, %rd3698;
	cvt.u32.u64 	%r7616, %rd3710;
	{ .reg .b32 tmp; mov.b64 {tmp, %r7617}, %rd3710; }
	cvt.u32.u64 	%r7618, %rd3709;
	{ .reg .b32 tmp; mov.b64 {tmp, %r7619}, %rd3709; }
	// begin inline asm
	add.cc.u32  %r7613, %r7616, %r7618;
	addc.cc.u32 %r7614, %r7617, %r7619;
	addc.u32    %r7615, 0, 0;
	
	// end inline asm
	cvt.u64.u32 	%rd3712, %r7615;
	add.s64 	%rd3713, %rd3711, %rd3712;
	cvt.u32.u64 	%r7633, %rd3694;
	{ .reg .b32 tmp; mov.b64 {tmp, %r7634}, %rd3694; }
	cvt.u32.u64 	%r7635, %rd3695;
	{ .reg .b32 tmp; mov.b64 {tmp, %r7636}, %rd3695; }
	cvt.u32.u64 	%r7637, %rd3696;
	{ .reg .b32 tmp; mov.b64 {tmp, %r7638}, %rd3696; }
	{ .reg .b32 tmp; mov.b64 {tmp, %r7639}, %rd3693; }
	cvt.u32.u64 	%r7649, %rd3713;
	{ .reg .b32 tmp; mov.b64 {tmp, %r7650}, %rd3713; }
	// begin inline asm
	add.cc.u32   %r7620, %r7716, %r7592;
	addc.cc.u32  %r7621, %r7565, %r7593;
	addc.cc.u32  %r7622, %r7633, %r7599;
	addc.cc.u32  %r7623, %r7634, %r7600;
	addc.cc.u32  %r7624, %r7635, %r7606;
	addc.cc.u32  %r7625, %r7636, %r7607;
	addc.cc.u32  %r7626, %r7637, %r7613;
	addc.cc.u32  %r7627, %r7638, %r7614;
	addc.cc.u32  %r7628, %r7639, %r7649;
	addc.cc.u32  %r7629, %r7716, %r7650;
	addc.u32     %r7630, 0, 0;
	
	// end inline asm
	cvt.u64.u32 	%rd3714, %r7629;
	shl.b64 	%rd3715, %rd3714, 32;
	cvt.u64.u32 	%rd3716, %r7628;
	or.b64  	%rd3717, %rd3715, %rd3716;
	mul.lo.s64 	%rd3718, %rd3717, 977;
	mul.hi.u64 	%rd3719, %rd3717, %rd3698;
	cvt.u32.u64 	%r7660, %rd3718;
	{ .reg .b32 tmp; mov.b64 {tmp, %r7661}, %rd3718; }
	cvt.u32.u64 	%r7662, %rd3719;
	{ .reg .b32 tmp; mov.b64 {tmp, %r7663}, %rd3719; }
	// begin inline asm
	add.cc.u32   %r7651, %r7716, %r7660;
	addc.cc.u32  %r7652, %r7628, %r7661;
	addc.cc.u32  %r7653, %r7629, %r7662;
	addc.cc.u32  %r7654, %r7716, %r7663;
	addc.u32     %r7655, 0, 0;
	
	// end inline asm
	// begin inline asm
	add.cc.u32   %r7664, %r7620, %r7651;
	addc.cc.u32  %r7665, %r7621, %r7652;
	addc.cc.u32  %r7666, %r7622, %r7653;
	addc.cc.u32  %r7667, %r7623, %r7654;
	addc.cc.u32  %r7668, %r7624, %r7655;
	addc.cc.u32  %r7669, %r7625, 0;
	addc.cc.u32  %r7670, %r7626, 0;
	addc.cc.u32  %r7671, %r7627, 0;
	addc.u32     %r7672, 0, 0;
	
	// end inline asm
	// begin inline asm
	add.cc.u32   %r7686, %r7448, %r7664;
	addc.cc.u32  %r7687, %r7449, %r7665;
	addc.cc.u32  %r7688, %r7484, %r7666;
	addc.cc.u32  %r7689, %r7485, %r7667;
	addc.cc.u32  %r7690, %r7520, %r7668;
	addc.cc.u32  %r7691, %r7521, %r7669;
	addc.cc.u32  %r7692, %r7556, %r7670;
	addc.cc.u32  %r7693, %r7557, %r7671;
	addc.cc.u32  %r7694, %r7716, %r7672;
	addc.cc.u32  %r7695, %r7716, %r7716;
	addc.u32     %r7696, 0, 0;
	
	// end inline asm
	cvt.u64.u32 	%rd3720, %r7687;
	shl.b64 	%rd3721, %rd3720, 32;
	cvt.u64.u32 	%rd3722, %r7686;
	or.b64  	%rd4838, %rd3721, %rd3722;
	cvt.u64.u32 	%rd3723, %r7689;
	shl.b64 	%rd3724, %rd3723, 32;
	cvt.u64.u32 	%rd3725, %r7688;
	or.b64  	%rd4837, %rd3724, %rd3725;
	cvt.u64.u32 	%rd3726, %r7691;
	shl.b64 	%rd3727, %rd3726, 32;
	cvt.u64.u32 	%rd3728, %r7690;
	or.b64  	%rd4836, %rd3727, %rd3728;
	cvt.u64.u32 	%rd3729, %r7693;
	shl.b64 	%rd3730, %rd3729, 32;
	cvt.u64.u32 	%rd3731, %r7692;
	or.b64  	%rd4835, %rd3730, %rd3731;
	cvt.u64.u32 	%rd3732, %r7695;
	shl.b64 	%rd3733, %rd3732, 32;
	cvt.u64.u32 	%rd3734, %r7694;
	or.b64  	%rd4918, %rd3733, %rd3734;
$L__BB6_73:
	setp.ne.s64 	%p93, %rd4918, 0;
	@%p93 bra 	$L__BB6_166;
	and.b64  	%rd3735, %rd4835, %rd4836;
	and.b64  	%rd3736, %rd3735, %rd4837;
	setp.eq.s64 	%p94, %rd3736, -1;
	setp.gt.u64 	%p95, %rd4838, -4294968274;
	and.pred  	%p96, %p94, %p95;
	@%p96 bra 	$L__BB6_166;
	add.s64 	%rd3738, %rd9, %rd3609;
	st.local.u64 	[%rd3738], %rd4838;
	add.s64 	%rd3739, %rd10, %rd3609;
	st.local.u64 	[%rd3739], %rd4837;
	add.s64 	%rd3740, %rd11, %rd3609;
	st.local.u64 	[%rd3740], %rd4836;
	add.s64 	%rd3741, %rd12, %rd3609;
	st.local.u64 	[%rd3741], %rd4835;
	add.s32 	%r9814, %r9814, 1;
	setp.eq.s32 	%p97, %r9814, 1600;
	cvt.u64.u32 	%rd3742, %r6866;
	cvt.u64.u32 	%rd3743, %r6867;
	shl.b64 	%rd3744, %rd3743, 32;
	or.b64  	%rd4827, %rd3744, %rd3742;
	cvt.u64.u32 	%rd3745, %r6864;
	cvt.u64.u32 	%rd3746, %r6865;
	shl.b64 	%rd3747, %rd3746, 32;
	or.b64  	%rd4828, %rd3747, %rd3745;
	cvt.u64.u32 	%rd3748, %r6862;
	cvt.u64.u32 	%rd3749, %r6863;
	shl.b64 	%rd3750, %rd3749, 32;
	or.b64  	%rd4829, %rd3750, %rd3748;
	cvt.u64.u32 	%rd3751, %r6860;
	cvt.u64.u32 	%rd3752, %r6861;
	shl.b64 	%rd3753, %rd3752, 32;
	or.b64  	%rd4830, %rd3753, %rd3751;
	@%p97 bra 	$L__BB6_76;
	bra.uni 	$L__BB6_39;
$L__BB6_76:
	add.u64 	%rd3754, %SP, 153632;
	add.u64 	%rd3755, %SPL, 153632;
	ld.local.u64 	%rd3756, [%rd9+12792];
	ld.local.u64 	%rd3757, [%rd10+12792];
	st.local.v2.u64 	[%rd3755], {%rd3756, %rd3757};
	ld.local.u64 	%rd3758, [%rd11+12792];
	ld.local.u64 	%rd3759, [%rd12+12792];
	st.local.v2.u64 	[%rd3755+16], {%rd3758, %rd3759};
	add.u64 	%rd3760, %SP, 153600;
	{ // callseq 1, 0
	.param .b64 param0;
	st.param.b64 	[param0], %rd3754;
	.param .b64 param1;
	st.param.b64 	[param1], %rd3760;
	call.uni 
	_Z7_ModInvPKmPm, 
	(
	param0, 
	param1
	);
	} // callseq 1
	mov.b32 	%r9815, 1599;
	ld.const.u32 	%r31, [_num_prefixes];
	ld.const.u32 	%r35, [_masks];
	ld.const.u32 	%r36, [_patterns];
	ld.const.u32 	%r49, [_max_matches];
$L__BB6_77:
	setp.eq.s32 	%p98, %r9815, 0;
	@%p98 bra 	$L__BB6_82;
	add.s32 	%r7999, %r9815, -1;
	mul.wide.u32 	%rd3761, %r7999, 8;
	add.s64 	%rd3762, %rd9, %rd3761;
	ld.local.u64 	%rd3763, [%rd3762];
	add.s64 	%rd3764, %rd10, %rd3761;
	ld.local.u64 	%rd3765, [%rd3764];
	add.s64 	%rd3766, %rd11, %rd3761;
	ld.local.u64 	%rd3767, [%rd3766];
	add.s64 	%rd3768, %rd12, %rd3761;
	ld.local.u64 	%rd3769, [%rd3768];
	ld.local.u64 	%rd4927, [%rd13];
	mul.lo.s64 	%rd3770, %rd3763, %rd4927;
	mul.hi.u64 	%rd3771, %rd4927, %rd3763;
	cvt.u32.u64 	%r7735, %rd3770;
	{ .reg .b32 tmp; mov.b64 {tmp, %r7736}, %rd3770; }
	mov.b32 	%r7998, 0;
	// begin inline asm
	add.cc.u32  %r7730, %r7998, %r7735;
	addc.cc.u32 %r7731, %r7998, %r7736;
	addc.u32    %r7732, 0, 0;
	add.cc.u32  %r7730, %r7730, %r7998;
	addc.cc.u32 %r7731, %r7731, %r7998;
	addc.u32    %r7732, %r7732, 0;
	
	// end inline asm
	cvt.u64.u32 	%rd3772, %r7732;
	add.s64 	%rd3773, %rd3771, %rd3772;
	mul.lo.s64 	%rd3774, %rd3765, %rd4927;
	mul.hi.u64 	%rd3775, %rd4927, %rd3765;
	cvt.u32.u64 	%r7744, %rd3774;
	{ .reg .b32 tmp; mov.b64 {tmp, %r7745}, %rd3774; }
	cvt.u32.u64 	%r7746, %rd3773;
	{ .reg .b32 tmp; mov.b64 {tmp, %r7747}, %rd3773; }
	// begin inline asm
	add.cc.u32  %r7739, %r7998, %r7744;
	addc.cc.u32 %r7740, %r7998, %r7745;
	addc.u32    %r7741, 0, 0;
	add.cc.u32  %r7739, %r7739, %r7746;
	addc.cc.u32 %r7740, %r7740, %r7747;
	addc.u32    %r7741, %r7741, 0;
	
	// end inline asm
	cvt.u64.u32 	%rd3776, %r7741;
	add.s64 	%rd3777, %rd3775, %rd3776;
	mul.lo.s64 	%rd3778, %rd3767, %rd4927;
	mul.hi.u64 	%rd3779, %rd4927, %rd3767;
	cvt.u32.u64 	%r7753, %rd3778;
	{ .reg .b32 tmp; mov.b64 {tmp, %r7754}, %rd3778; }
	cvt.u32.u64 	%r7755, %rd3777;
	{ .reg .b32 tmp; mov.b64 {tmp, %r7756}, %rd3777; }
	// begin inline asm
	add.cc.u32  %r7748, %r7998, %r7753;
	addc.cc.u32 %r7749, %r7998, %r7754;
	addc.u32    %r7750, 0, 0;
	add.cc.u32  %r7748, %r7748, %r7755;
	addc.cc.u32 %r7749, %r7749, %r7756;
	addc.u32    %r7750, %r7750, 0;
	
	// end inline asm
	cvt.u64.u32 	%rd3780, %r7750;
	add.s64 	%rd3781, %rd3779, %rd3780;
	mul.lo.s64 	%rd3782, %rd3769, %rd4927;
	mul.hi.u64 	%rd3783, %rd4927, %rd3769;
	cvt.u32.u64 	%r7762, %rd3782;
	{ .reg .b32 tmp; mov.b64 {tmp, %r7763}, %rd3782; }
	cvt.u32.u64 	%r7764, %rd3781;
	{ .reg .b32 tmp; mov.b64 {tmp, %r7765}, %rd3781; }
	// begin inline asm
	add.cc.u32  %r7757, %r7998, %r7762;
	addc.cc.u32 %r7758, %r7998, %r7763;
	addc.u32    %r7759, 0, 0;
	add.cc.u32  %r7757, %r7757, %r7764;
	addc.cc.u32 %r7758, %r7758, %r7765;
	addc.u32    %r7759, %r7759, 0;
	
	// end inline asm
	cvt.u64.u32 	%rd3784, %r7759;
	add.s64 	%rd3785, %rd3783, %rd3784;
	ld.local.u64 	%rd4926, [%rd13+8];
	mul.lo.s64 	%rd3786, %rd3763, %rd4926;
	mul.hi.u64 	%rd3787, %rd4926, %rd3763;
	cvt.u32.u64 	%r7771, %rd3786;
	{ .reg .b32 tmp; mov.b64 {tmp, %r7772}, %rd3786; }
	// begin inline asm
	add.cc.u32  %r7766, %r7739, %r7771;
	addc.cc.u32 %r7767, %r7740, %r7772;
	addc.u32    %r7768, 0, 0;
	add.cc.u32  %r7766, %r7766, %r7998;
	addc.cc.u32 %r7767, %r7767, %r7998;
	addc.u32    %r7768, %r7768, 0;
	
	// end inline asm
	cvt.u64.u32 	%rd3788, %r7768;
	add.s64 	%rd3789, %rd3787, %rd3788;
	mul.lo.s64 	%rd3790, %rd3765, %rd4926;
	mul.hi.u64 	%rd3791, %rd4926, %rd3765;
	cvt.u32.u64 	%r7780, %rd3790;
	{ .reg .b32 tmp; mov.b64 {tmp, %r7781}, %rd3790; }
	cvt.u32.u64 	%r7782, %rd3789;
	{ .reg .b32 tmp; mov.b64 {tmp, %r7783}, %rd3789; }
	// begin inline asm
	add.cc.u32  %r7775, %r7748, %r7780;
	addc.cc.u32 %r7776, %r7749, %r7781;
	addc.u32    %r7777, 0, 0;
	add.cc.u32  %r7775, %r7775, %r7782;
	addc.cc.u32 %r7776, %r7776, %r7783;
	addc.u32    %r7777, %r7777, 0;
	
	// end inline asm
	cvt.u64.u32 	%rd3792, %r7777;
	add.s64 	%rd3793, %rd3791, %rd3792;
	mul.lo.s64 	%rd3794, %rd3767, %rd4926;
	mul.hi.u64 	%rd3795, %rd4926, %rd3767;
	cvt.u32.u64 	%r7789, %rd3794;
	{ .reg .b32 tmp; mov.b64 {tmp, %r7790}, %rd3794; }
	cvt.u32.u64 	%r7791, %rd3793;
	{ .reg .b32 tmp; mov.b64 {tmp, %r7792}, %rd3793; }
	// begin inline asm
	add.cc.u32  %r7784, %r7757, %r7789;
	addc.cc.u32 %r7785, %r7758, %r7790;
	addc.u32    %r7786, 0, 0;
	add.cc.u32  %r7784, %r7784, %r7791;
	addc.cc.u32 %r7785, %r7785, %r7792;
	addc.u32    %r7786, %r7786, 0;
	
	// end inline asm
	cvt.u64.u32 	%rd3796, %r7786;
	add.s64 	%rd3797, %rd3795, %rd3796;
	mul.lo.s64 	%rd3798, %rd3769, %rd4926;
	mul.hi.u64 	%rd3799, %rd4926, %rd3769;
	cvt.u32.u64 	%r7796, %rd3785;
	{ .reg .b32 tmp; mov.b64 {tmp, %r7797}, %rd3785; }
	cvt.u32.u64 	%r7798, %rd3798;
	{ .reg .b32 tmp; mov.b64 {tmp, %r7799}, %rd3798; }
	cvt.u32.u64 	%r7800, %rd3797;
	{ .reg .b32 tmp; mov.b64 {tmp, %r7801}, %rd3797; }
	// begin inline asm
	add.cc.u32  %r7793, %r7796, %r7798;
	addc.cc.u32 %r7794, %r7797, %r7799;
	addc.u32    %r7795, 0, 0;
	add.cc.u32  %r7793, %r7793, %r7800;
	addc.cc.u32 %r7794, %r7794, %r7801;
	addc.u32    %r7795, %r7795, 0;
	
	// end inline asm
	cvt.u64.u32 	%rd3800, %r7795;
	add.s64 	%rd3801, %rd3799, %rd3800;
	ld.local.u64 	%rd4925, [%rd13+16];
	mul.lo.s64 	%rd3802, %rd3763, %rd4925;
	mul.hi.u64 	%rd3803, %rd4925, %rd3763;
	cvt.u32.u64 	%r7807, %rd3802;
	{ .reg .b32 tmp; mov.b64 {tmp, %r7808}, %rd3802; }
	// begin inline asm
	add.cc.u32  %r7802, %r7775, %r7807;
	addc.cc.u32 %r7803, %r7776, %r7808;
	addc.u32    %r7804, 0, 0;
	add.cc.u32  %r7802, %r7802, %r7998;
	addc.cc.u32 %r7803, %r7803, %r7998;
	addc.u32    %r7804, %r7804, 0;
	
	// end inline asm
	cvt.u64.u32 	%rd3804, %r7804;
	add.s64 	%rd3805, %rd3803, %rd3804;
	mul.lo.s64 	%rd3806, %rd3765, %rd4925;
	mul.hi.u64 	%rd3807, %rd4925, %rd3765;
	cvt.u32.u64 	%r7816, %rd3806;
	{ .reg .b32 tmp; mov.b64 {tmp, %r7817}, %rd3806; }
	cvt.u32.u64 	%r7818, %rd3805;
	{ .reg .b32 tmp; mov.b64 {tmp, %r7819}, %rd3805; }
	// begin inline asm
	add.cc.u32  %r7811, %r7784, %r7816;
	addc.cc.u32 %r7812, %r7785, %r7817;
	addc.u32    %r7813, 0, 0;
	add.cc.u32  %r7811, %r7811, %r7818;
	addc.cc.u32 %r7812, %r7812, %r7819;
	addc.u32    %r7813, %r7813, 0;
	
	// end inline asm
	cvt.u64.u32 	%rd3808, %r7813;
	add.s64 	%rd3809, %rd3807, %rd3808;
	mul.lo.s64 	%rd3810, %rd3767, %rd4925;
	mul.hi.u64 	%rd3811, %rd4925, %rd3767;
	cvt.u32.u64 	%r7825, %rd3810;
	{ .reg .b32 tmp; mov.b64 {tmp, %r7826}, %rd3810; }
	cvt.u32.u64 	%r7827, %rd3809;
	{ .reg .b32 tmp; mov.b64 {tmp, %r7828}, %rd3809; }
	// begin inline asm
	add.cc.u32  %r7820, %r7793, %r7825;
	addc.cc.u32 %r7821, %r7794, %r7826;
	addc.u32    %r7822, 0, 0;
	add.cc.u32  %r7820, %r7820, %r7827;
	addc.cc.u32 %r7821, %r7821, %r7828;
	addc.u32    %r7822, %r7822, 0;
	
	// end inline asm
	cvt.u64.u32 	%rd3812, %r7822;
	add.s64 	%rd3813, %rd3811, %rd3812;
	mul.lo.s64 	%rd3814, %rd3769, %rd4925;
	mul.hi.u64 	%rd3815, %rd4925, %rd3769;
	cvt.u32.u64 	%r7832, %rd3801;
	{ .reg .b32 tmp; mov.b64 {tmp, %r7833}, %rd3801; }
	cvt.u32.u64 	%r7834, %rd3814;
	{ .reg .b32 tmp; mov.b64 {tmp, %r7835}, %rd3814; }
	cvt.u32.u64 	%r7836, %rd3813;
	{ .reg .b32 tmp; mov.b64 {tmp, %r7837}, %rd3813; }
	// begin inline asm
	add.cc.u32  %r7829, %r7832, %r7834;
	addc.cc.u32 %r7830, %r7833, %r7835;
	addc.u32    %r7831, 0, 0;
	add.cc.u32  %r7829, %r7829, %r7836;
	addc.cc.u32 %r7830, %r7830, %r7837;
	addc.u32    %r7831, %r7831, 0;
	
	// end inline asm
	cvt.u64.u32 	%rd3816, %r7831;
	add.s64 	%rd3817, %rd3815, %rd3816;
	ld.local.u64 	%rd4924, [%rd13+24];
	mul.lo.s64 	%rd3818, %rd3763, %rd4924;
	mul.hi.u64 	%rd3819, %rd4924, %rd3763;
	cvt.u32.u64 	%r7843, %rd3818;
	{ .reg .b32 tmp; mov.b64 {tmp, %r7844}, %rd3818; }
	// begin inline asm
	add.cc.u32  %r7838, %r7811, %r7843;
	addc.cc.u32 %r7839, %r7812, %r7844;
	addc.u32    %r7840, 0, 0;
	add.cc.u32  %r7838, %r7838, %r7998;
	addc.cc.u32 %r7839, %r7839, %r7998;
	addc.u32    %r7840, %r7840, 0;
	
	// end inline asm
	cvt.u64.u32 	%rd3820, %r7840;
	add.s64 	%rd3821, %rd3819, %rd3820;
	mul.lo.s64 	%rd3822, %rd3765, %rd4924;
	mul.hi.u64 	%rd3823, %rd4924, %rd3765;
	cvt.u32.u64 	%r7852, %rd3822;
	{ .reg .b32 tmp; mov.b64 {tmp, %r7853}, %rd3822; }
	cvt.u32.u64 	%r7854, %rd3821;
	{ .reg .b32 tmp; mov.b64 {tmp, %r7855}, %rd3821; }
	// begin inline asm
	add.cc.u32  %r7847, %r7820, %r7852;
	addc.cc.u32 %r7848, %r7821, %r7853;
	addc.u32    %r7849, 0, 0;
	add.cc.u32  %r7847, %r7847, %r7854;
	addc.cc.u32 %r7848, %r7848, %r7855;
	addc.u32    %r7849, %r7849, 0;
	
	// end inline asm
	cvt.u64.u32 	%rd3824, %r7848;
	shl.b64 	%rd3825, %rd3824, 32;
	cvt.u64.u32 	%rd3826, %r7847;
	or.b64  	%rd3827, %rd3825, %rd3826;
	cvt.u64.u32 	%rd3828, %r7849;
	add.s64 	%rd3829, %rd3823, %rd3828;
	mul.lo.s64 	%rd3830, %rd3767, %rd4924;
	mul.hi.u64 	%rd3831, %rd4924, %rd3767;
	cvt.u32.u64 	%r7861, %rd3830;
	{ .reg .b32 tmp; mov.b64 {tmp, %r7862}, %rd3830; }
	cvt.u32.u64 	%r7863, %rd3829;
	{ .reg .b32 tmp; mov.b64 {tmp, %r7864}, %rd3829; }
	// begin inline asm
	add.cc.u32  %r7856, %r7829, %r7861;
	addc.cc.u32 %r7857, %r7830, %r7862;
	addc.u32    %r7858, 0, 0;
	add.cc.u32  %r7856, %r7856, %r7863;
	addc.cc.u32 %r7857, %r7857, %r7864;
	addc.u32    %r7858, %r7858, 0;
	
	// end inline asm
	cvt.u64.u32 	%rd3832, %r7857;
	shl.b64 	%rd3833, %rd3832, 32;
	cvt.u64.u32 	%rd3834, %r7856;
	or.b64  	%rd3835, %rd3833, %rd3834;
	cvt.u64.u32 	%rd3836, %r7858;
	add.s64 	%rd3837, %rd3831, %rd3836;
	mul.lo.s64 	%rd3838, %rd3769, %rd4924;
	mul.hi.u64 	%rd3839, %rd4924, %rd3769;
	cvt.u32.u64 	%r7868, %rd3817;
	{ .reg .b32 tmp; mov.b64 {tmp, %r7869}, %rd3817; }
	cvt.u32.u64 	%r7870, %rd3838;
	{ .reg .b32 tmp; mov.b64 {tmp, %r7871}, %rd3838; }
	cvt.u32.u64 	%r7872, %rd3837;
	{ .reg .b32 tmp; mov.b64 {tmp, %r7873}, %rd3837; }
	// begin inline asm
	add.cc.u32  %r7865, %r7868, %r7870;
	addc.cc.u32 %r7866, %r7869, %r7871;
	addc.u32    %r7867, 0, 0;
	add.cc.u32  %r7865, %r7865, %r7872;
	addc.cc.u32 %r7866, %r7866, %r7873;
	addc.u32    %r7867, %r7867, 0;
	
	// end inline asm
	cvt.u64.u32 	%rd3840, %r7866;
	shl.b64 	%rd3841, %rd3840, 32;
	cvt.u64.u32 	%rd3842, %r7865;
	or.b64  	%rd3843, %rd3841, %rd3842;
	cvt.u64.u32 	%rd3844, %r7867;
	add.s64 	%rd3845, %rd3839, %rd3844;
	mov.b64 	{%r8000, %r8001}, %rd3834;
	mov.b64 	{%r8002, %r8003}, %rd3825;
	mov.b64 	%rd3846, {%r8003, %r8000};
	mov.b64 	{%r8004, %r8005}, %rd3842;
	mov.b64 	{%r8006, %r8007}, %rd3833;
	mov.b64 	%rd3847, {%r8007, %r8004};
	mov.b64 	{%r8008, %r8009}, %rd3845;
	mov.b64 	{%r8010, %r8011}, %rd3841;
	mov.b64 	%rd3848, {%r8011, %r8008};
	mul.lo.s64 	%rd3849, %rd3827, 977;
	mov.b64 	%rd3850, 977;
	mul.hi.u64 	%rd3851, %rd3827, %rd3850;
	cvt.u32.u64 	%r7877, %rd3849;
	{ .reg .b32 tmp; mov.b64 {tmp, %r7878}, %rd3849; }
	// begin inline asm
	add.cc.u32  %r7874, %r7877, %r7998;
	addc.cc.u32 %r7875, %r7878, %r7998;
	addc.u32    %r7876, 0, 0;
	
	// end inline asm
	cvt.u64.u32 	%rd3852, %r7876;
	add.s64 	%rd3853, %rd3851, %rd3852;
	mul.lo.s64 	%rd3854, %rd3835, 977;
	mul.hi.u64 	%rd3855, %rd3835, %rd3850;
	cvt.u32.u64 	%r7884, %rd3854;
	{ .reg .b32 tmp; mov.b64 {tmp, %r7885}, %rd3854; }
	cvt.u32.u64 	%r7886, %rd3853;
	{ .reg .b32 tmp; mov.b64 {tmp, %r7887}, %rd3853; }
	// begin inline asm
	add.cc.u32  %r7881, %r7884, %r7886;
	addc.cc.u32 %r7882, %r7885, %r7887;
	addc.u32    %r7883, 0, 0;
	
	// end inline asm
	cvt.u64.u32 	%rd3856, %r7883;
	add.s64 	%rd3857, %rd3855, %rd3856;
	mul.lo.s64 	%rd3858, %rd3843, 977;
	mul.hi.u64 	%rd3859, %rd3843, %rd3850;
	cvt.u32.u64 	%r7891, %rd3858;
	{ .reg .b32 tmp; mov.b64 {tmp, %r7892}, %rd3858; }
	cvt.u32.u64 	%r7893, %rd3857;
	{ .reg .b32 tmp; mov.b64 {tmp, %r7894}, %rd3857; }
	// begin inline asm
	add.cc.u32  %r7888, %r7891, %r7893;
	addc.cc.u32 %r7889, %r7892, %r7894;
	addc.u32    %r7890, 0, 0;
	
	// end inline asm
	cvt.u64.u32 	%rd3860, %r7890;
	add.s64 	%rd3861, %rd3859, %rd3860;
	mul.lo.s64 	%rd3862, %rd3845, 977;
	mul.hi.u64 	%rd3863, %rd3845, %rd3850;
	cvt.u32.u64 	%r7898, %rd3862;
	{ .reg .b32 tmp; mov.b64 {tmp, %r7899}, %rd3862; }
	cvt.u32.u64 	%r7900, %rd3861;
	{ .reg .b32 tmp; mov.b64 {tmp, %r7901}, %rd3861; }
	// begin inline asm
	add.cc.u32  %r7895, %r7898, %r7900;
	addc.cc.u32 %r7896, %r7899, %r7901;
	addc.u32    %r7897, 0, 0;
	
	// end inline asm
	cvt.u64.u32 	%rd3864, %r7897;
	add.s64 	%rd3865, %rd3863, %rd3864;
	cvt.u32.u64 	%r7915, %rd3846;
	{ .reg .b32 tmp; mov.b64 {tmp, %r7916}, %rd3846; }
	cvt.u32.u64 	%r7917, %rd3847;
	{ .reg .b32 tmp; mov.b64 {tmp, %r7918}, %rd3847; }
	cvt.u32.u64 	%r7919, %rd3848;
	{ .reg .b32 tmp; mov.b64 {tmp, %r7920}, %rd3848; }
	{ .reg .b32 tmp; mov.b64 {tmp, %r7921}, %rd3845; }
	cvt.u32.u64 	%r7931, %rd3865;
	{ .reg .b32 tmp; mov.b64 {tmp, %r7932}, %rd3865; }
	// begin inline asm
	add.cc.u32   %r7902, %r7998, %r7874;
	addc.cc.u32  %r7903, %r7847, %r7875;
	addc.cc.u32  %r7904, %r7915, %r7881;
	addc.cc.u32  %r7905, %r7916, %r7882;
	addc.cc.u32  %r7906, %r7917, %r7888;
	addc.cc.u32  %r7907, %r7918, %r7889;
	addc.cc.u32  %r7908, %r7919, %r7895;
	addc.cc.u32  %r7909, %r7920, %r7896;
	addc.cc.u32  %r7910, %r7921, %r7931;
	addc.cc.u32  %r7911, %r7998, %r7932;
	addc.u32     %r7912, 0, 0;
	
	// end inline asm
	cvt.u64.u32 	%rd3866, %r7911;
	shl.b64 	%rd3867, %rd3866, 32;
	cvt.u64.u32 	%rd3868, %r7910;
	or.b64  	%rd3869, %rd3867, %rd3868;
	mul.lo.s64 	%rd3870, %rd3869, 977;
	mul.hi.u64 	%rd3871, %rd3869, %rd3850;
	cvt.u32.u64 	%r7942, %rd3870;
	{ .reg .b32 tmp; mov.b64 {tmp, %r7943}, %rd3870; }
	cvt.u32.u64 	%r7944, %rd3871;
	{ .reg .b32 tmp; mov.b64 {tmp, %r7945}, %rd3871; }
	// begin inline asm
	add.cc.u32   %r7933, %r7998, %r7942;
	addc.cc.u32  %r7934, %r7910, %r7943;
	addc.cc.u32  %r7935, %r7911, %r7944;
	addc.cc.u32  %r7936, %r7998, %r7945;
	addc.u32     %r7937, 0, 0;
	
	// end inline asm
	// begin inline asm
	add.cc.u32   %r7946, %r7902, %r7933;
	addc.cc.u32  %r7947, %r7903, %r7934;
	addc.cc.u32  %r7948, %r7904, %r7935;
	addc.cc.u32  %r7949, %r7905, %r7936;
	addc.cc.u32  %r7950, %r7906, %r7937;
	addc.cc.u32  %r7951, %r7907, 0;
	addc.cc.u32  %r7952, %r7908, 0;
	addc.cc.u32  %r7953, %r7909, 0;
	addc.u32     %r7954, 0, 0;
	
	// end inline asm
	// begin inline asm
	add.cc.u32   %r7968, %r7730, %r7946;
	addc.cc.u32  %r7969, %r7731, %r7947;
	addc.cc.u32  %r7970, %r7766, %r7948;
	addc.cc.u32  %r7971, %r7767, %r7949;
	addc.cc.u32  %r7972, %r7802, %r7950;
	addc.cc.u32  %r7973, %r7803, %r7951;
	addc.cc.u32  %r7974, %r7838, %r7952;
	addc.cc.u32  %r7975, %r7839, %r7953;
	addc.cc.u32  %r7976, %r7998, %r7954;
	addc.cc.u32  %r7977, %r7998, %r7998;
	addc.u32     %r7978, 0, 0;
	
	// end inline asm
	cvt.u64.u32 	%rd3872, %r7969;
	shl.b64 	%rd3873, %rd3872, 32;
	cvt.u64.u32 	%rd3874, %r7968;
	or.b64  	%rd4931, %rd3873, %rd3874;
	cvt.u64.u32 	%rd3875, %r7971;
	shl.b64 	%rd3876, %rd3875, 32;
	cvt.u64.u32 	%rd3877, %r7970;
	or.b64  	%rd4930, %rd3876, %rd3877;
	cvt.u64.u32 	%rd3878, %r7973;
	shl.b64 	%rd3879, %rd3878, 32;
	cvt.u64.u32 	%rd3880, %r7972;
	or.b64  	%rd4929, %rd3879, %rd3880;
	cvt.u64.u32 	%rd3881, %r7975;
	shl.b64 	%rd3882, %rd3881, 32;
	cvt.u64.u32 	%rd3883, %r7974;
	or.b64  	%rd4928, %rd3882, %rd3883;
	cvt.u64.u32 	%rd3884, %r7977;
	shl.b64 	%rd3885, %rd3884, 32;
	cvt.u64.u32 	%rd3886, %r7976;
	or.b64  	%rd4923, %rd3885, %rd3886;
$L__BB6_79:
	setp.ne.s64 	%p99, %rd4923, 0;
	@%p99 bra 	$L__BB6_81;
	and.b64  	%rd3887, %rd4928, %rd4929;
	and.b64  	%rd3888, %rd3887, %rd4930;
	setp.ne.s64 	%p100, %rd3888, -1;
	setp.lt.u64 	%p101, %rd4931, -4294968273;
	or.pred  	%p102, %p100, %p101;
	@%p102 bra 	$L__BB6_83;
$L__BB6_81:
	cvt.u32.u64 	%r8021, %rd4931;
	{ .reg .b32 tmp; mov.b64 {tmp, %r8022}, %rd4931; }
	cvt.u32.u64 	%r8023, %rd4930;
	{ .reg .b32 tmp; mov.b64 {tmp, %r8024}, %rd4930; }
	cvt.u32.u64 	%r8025, %rd4929;
	{ .reg .b32 tmp; mov.b64 {tmp, %r8026}, %rd4929; }
	cvt.u32.u64 	%r8027, %rd4928;
	{ .reg .b32 tmp; mov.b64 {tmp, %r8028}, %rd4928; }
	mov.b32 	%r8029, -977;
	mov.b32 	%r8030, -2;
	mov.b32 	%r8036, -1;
	// begin inline asm
	sub.cc.u32   %r8012, %r8021, %r8029;
	subc.cc.u32  %r8013, %r8022, %r8030;
	subc.cc.u32  %r8014, %r8023, %r8036;
	subc.cc.u32  %r8015, %r8024, %r8036;
	subc.cc.u32  %r8016, %r8025, %r8036;
	subc.cc.u32  %r8017, %r8026, %r8036;
	subc.cc.u32  %r8018, %r8027, %r8036;
	subc.cc.u32  %r8019, %r8028, %r8036;
	subc.u32     %r8020, 0, 0;
	
	// end inline asm
	cvt.u64.u32 	%rd3889, %r8013;
	shl.b64 	%rd3890, %rd3889, 32;
	cvt.u64.u32 	%rd3891, %r8012;
	or.b64  	%rd4931, %rd3890, %rd3891;
	cvt.u64.u32 	%rd3892, %r8015;
	shl.b64 	%rd3893, %rd3892, 32;
	cvt.u64.u32 	%rd3894, %r8014;
	or.b64  	%rd4930, %rd3893, %rd3894;
	cvt.u64.u32 	%rd3895, %r8017;
	shl.b64 	%rd3896, %rd3895, 32;
	cvt.u64.u32 	%rd3897, %r8016;
	or.b64  	%rd4929, %rd3896, %rd3897;
	cvt.u64.u32 	%rd3898, %r8019;
	shl.b64 	%rd3899, %rd3898, 32;
	cvt.u64.u32 	%rd3900, %r8018;
	or.b64  	%rd4928, %rd3899, %rd3900;
	and.b32  	%r8037, %r8020, 1;
	cvt.u64.u32 	%rd3901, %r8037;
	sub.s64 	%rd4923, %rd4923, %rd3901;
	bra.uni 	$L__BB6_79;
$L__BB6_82:
	ld.local.v2.u64 	{%rd4927, %rd4926}, [%rd13];
	ld.local.v2.u64 	{%rd4925, %rd4924}, [%rd13+16];
	mov.u64 	%rd4928, %rd4924;
	mov.u64 	%rd4929, %rd4925;
	mov.u64 	%rd4930, %rd4926;
	mov.u64 	%rd4931, %rd4927;
$L__BB6_83:
	mul.wide.u32 	%rd3902, %r9815, 8;
	add.s64 	%rd3903, %rd1, %rd3902;
	ld.local.u64 	%rd3904, [%rd3903];
	add.s64 	%rd3905, %rd2, %rd3902;
	ld.local.u64 	%rd3906, [%rd3905];
	add.s64 	%rd3907, %rd3, %rd3902;
	ld.local.u64 	%rd3908, [%rd3907];
	add.s64 	%rd3909, %rd4, %rd3902;
	ld.local.u64 	%rd3910, [%rd3909];
	mul.lo.s64 	%rd3911, %rd4931, %rd3904;
	mul.hi.u64 	%rd3912, %rd3904, %rd4931;
	cvt.u32.u64 	%r8043, %rd3911;
	{ .reg .b32 tmp; mov.b64 {tmp, %r8044}, %rd3911; }
	mov.b32 	%r8306, 0;
	// begin inline asm
	add.cc.u32  %r8038, %r8306, %r8043;
	addc.cc.u32 %r8039, %r8306, %r8044;
	addc.u32    %r8040, 0, 0;
	add.cc.u32  %r8038, %r8038, %r8306;
	addc.cc.u32 %r8039, %r8039, %r8306;
	addc.u32    %r8040, %r8040, 0;
	
	// end inline asm
	cvt.u64.u32 	%rd3913, %r8040;
	add.s64 	%rd3914, %rd3912, %rd3913;
	mul.lo.s64 	%rd3915, %rd4930, %rd3904;
	mul.hi.u64 	%rd3916, %rd3904, %rd4930;
	cvt.u32.u64 	%r8052, %rd3915;
	{ .reg .b32 tmp; mov.b64 {tmp, %r8053}, %rd3915; }
	cvt.u32.u64 	%r8054, %rd3914;
	{ .reg .b32 tmp; mov.b64 {tmp, %r8055}, %rd3914; }
	// begin inline asm
	add.cc.u32  %r8047, %r8306, %r8052;
	addc.cc.u32 %r8048, %r8306, %r8053;
	addc.u32    %r8049, 0, 0;
	add.cc.u32  %r8047, %r8047, %r8054;
	addc.cc.u32 %r8048, %r8048, %r8055;
	addc.u32    %r8049, %r8049, 0;
	
	// end inline asm
	cvt.u64.u32 	%rd3917, %r8049;
	add.s64 	%rd3918, %rd3916, %rd3917;
	mul.lo.s64 	%rd3919, %rd4929, %rd3904;
	mul.hi.u64 	%rd3920, %rd3904, %rd4929;
	cvt.u32.u64 	%r8061, %rd3919;
	{ .reg .b32 tmp; mov.b64 {tmp, %r8062}, %rd3919; }
	cvt.u32.u64 	%r8063, %rd3918;
	{ .reg .b32 tmp; mov.b64 {tmp, %r8064}, %rd3918; }
	// begin inline asm
	add.cc.u32  %r8056, %r8306, %r8061;
	addc.cc.u32 %r8057, %r8306, %r8062;
	addc.u32    %r8058, 0, 0;
	add.cc.u32  %r8056, %r8056, %r8063;
	addc.cc.u32 %r8057, %r8057, %r8064;
	addc.u32    %r8058, %r8058, 0;
	
	// end inline asm
	cvt.u64.u32 	%rd3921, %r8058;
	add.s64 	%rd3922, %rd3920, %rd3921;
	mul.lo.s64 	%rd3923, %rd4928, %rd3904;
	mul.hi.u64 	%rd3924, %rd3904, %rd4928;
	cvt.u32.u64 	%r8070, %rd3923;
	{ .reg .b32 tmp; mov.b64 {tmp, %r8071}, %rd3923; }
	cvt.u32.u64 	%r8072, %rd3922;
	{ .reg .b32 tmp; mov.b64 {tmp, %r8073}, %rd3922; }
	// begin inline asm
	add.cc.u32  %r8065, %r8306, %r8070;
	addc.cc.u32 %r8066, %r8306, %r8071;
	addc.u32    %r8067, 0, 0;
	add.cc.u32  %r8065, %r8065, %r8072;
	addc.cc.u32 %r8066, %r8066, %r8073;
	addc.u32    %r8067, %r8067, 0;
	
	// end inline asm
	cvt.u64.u32 	%rd3925, %r8067;
	add.s64 	%rd3926, %rd3924, %rd3925;
	mul.lo.s64 	%rd3927, %rd4931, %rd3906;
	mul.hi.u64 	%rd3928, %rd3906, %rd4931;
	cvt.u32.u64 	%r8079, %rd3927;
	{ .reg .b32 tmp; mov.b64 {tmp, %r8080}, %rd3927; }
	// begin inline asm
	add.cc.u32  %r8074, %r8047, %r8079;
	addc.cc.u32 %r8075, %r8048, %r8080;
	addc.u32    %r8076, 0, 0;
	add.cc.u32  %r8074, %r8074, %r8306;
	addc.cc.u32 %r8075, %r8075, %r8306;
	addc.u32    %r8076, %r8076, 0;
	
	// end inline asm
	cvt.u64.u32 	%rd3929, %r8076;
	add.s64 	%rd3930, %rd3928, %rd3929;
	mul.lo.s64 	%rd3931, %rd4930, %rd3906;
	mul.hi.u64 	%rd3932, %rd3906, %rd4930;
	cvt.u32.u64 	%r8088, %rd3931;
	{ .reg .b32 tmp; mov.b64 {tmp, %r8089}, %rd3931; }
	cvt.u32.u64 	%r8090, %rd3930;
	{ .reg .b32 tmp; mov.b64 {tmp, %r8091}, %rd3930; }
	// begin inline asm
	add.cc.u32  %r8083, %r8056, %r8088;
	addc.cc.u32 %r8084, %r8057, %r8089;
	addc.u32    %r8085, 0, 0;
	add.cc.u32  %r8083, %r8083, %r8090;
	addc.cc.u32 %r8084, %r8084, %r8091;
	addc.u32    %r8085, %r8085, 0;
	
	// end inline asm
	cvt.u64.u32 	%rd3933, %r8085;
	add.s64 	%rd3934, %rd3932, %rd3933;
	mul.lo.s64 	%rd3935, %rd4929, %rd3906;
	mul.hi.u64 	%rd3936, %rd3906, %rd4929;
	cvt.u32.u64 	%r8097, %rd3935;
	{ .reg .b32 tmp; mov.b64 {tmp, %r8098}, %rd3935; }
	cvt.u32.u64 	%r8099, %rd3934;
	{ .reg .b32 tmp; mov.b64 {tmp, %r8100}, %rd3934; }
	// begin inline asm
	add.cc.u32  %r8092, %r8065, %r8097;
	addc.cc.u32 %r8093, %r8066, %r8098;
	addc.u32    %r8094, 0, 0;
	add.cc.u32  %r8092, %r8092, %r8099;
	addc.cc.u32 %r8093, %r8093, %r8100;
	addc.u32    %r8094, %r8094, 0;
	
	// end inline asm
	cvt.u64.u32 	%rd3937, %r8094;
	add.s64 	%rd3938, %rd3936, %rd3937;
	mul.lo.s64 	%rd3939, %rd4928, %rd3906;
	mul.hi.u64 	%rd3940, %rd3906, %rd4928;
	cvt.u32.u64 	%r8104, %rd3926;
	{ .reg .b32 tmp; mov.b64 {tmp, %r8105}, %rd3926; }
	cvt.u32.u64 	%r8106, %rd3939;
	{ .reg .b32 tmp; mov.b64 {tmp, %r8107}, %rd3939; }
	cvt.u32.u64 	%r8108, %rd3938;
	{ .reg .b32 tmp; mov.b64 {tmp, %r8109}, %rd3938; }
	// begin inline asm
	add.cc.u32  %r8101, %r8104, %r8106;
	addc.cc.u32 %r8102, %r8105, %r8107;
	addc.u32    %r8103, 0, 0;
	add.cc.u32  %r8101, %r8101, %r8108;
	addc.cc.u32 %r8102, %r8102, %r8109;
	addc.u32    %r8103, %r8103, 0;
	
	// end inline asm
	cvt.u64.u32 	%rd3941, %r8103;
	add.s64 	%rd3942, %rd3940, %rd3941;
	mul.lo.s64 	%rd3943, %rd4931, %rd3908;
	mul.hi.u64 	%rd3944, %rd3908, %rd4931;
	cvt.u32.u64 	%r8115, %rd3943;
	{ .reg .b32 tmp; mov.b64 {tmp, %r8116}, %rd3943; }
	// begin inline asm
	add.cc.u32  %r8110, %r8083, %r8115;
	addc.cc.u32 %r8111, %r8084, %r8116;
	addc.u32    %r8112, 0, 0;
	add.cc.u32  %r8110, %r8110, %r8306;
	addc.cc.u32 %r8111, %r8111, %r8306;
	addc.u32    %r8112, %r8112, 0;
	
	// end inline asm
	cvt.u64.u32 	%rd3945, %r8112;
	add.s64 	%rd3946, %rd3944, %rd3945;
	mul.lo.s64 	%rd3947, %rd4930, %rd3908;
	mul.hi.u64 	%rd3948, %rd3908, %rd4930;
	cvt.u32.u64 	%r8124, %rd3947;
	{ .reg .b32 tmp; mov.b64 {tmp, %r8125}, %rd3947; }
	cvt.u32.u64 	%r8126, %rd3946;
	{ .reg .b32 tmp; mov.b64 {tmp, %r8127}, %rd3946; }
	// begin inline asm
	add.cc.u32  %r8119, %r8092, %r8124;
	addc.cc.u32 %r8120, %r8093, %r8125;
	addc.u32    %r8121, 0, 0;
	add.cc.u32  %r8119, %r8119, %r8126;
	addc.cc.u32 %r8120, %r8120, %r8127;
	addc.u32    %r8121, %r8121, 0;
	
	// end inline asm
	cvt.u64.u32 	%rd3949, %r8121;
	add.s64 	%rd3950, %rd3948, %rd3949;
	mul.lo.s64 	%rd3951, %rd4929, %rd3908;
	mul.hi.u64 	%rd3952, %rd3908, %rd4929;
	cvt.u32.u64 	%r8133, %rd3951;
	{ .reg .b32 tmp; mov.b64 {tmp, %r8134}, %rd3951; }
	cvt.u32.u64 	%r8135, %rd3950;
	{ .reg .b32 tmp; mov.b64 {tmp, %r8136}, %rd3950; }
	// begin inline asm
	add.cc.u32  %r8128, %r8101, %r8133;
	addc.cc.u32 %r8129, %r8102, %r8134;
	addc.u32    %r8130, 0, 0;
	add.cc.u32  %r8128, %r8128, %r8135;
	addc.cc.u32 %r8129, %r8129, %r8136;
	addc.u32    %r8130, %r8130, 0;
	
	// end inline asm
	cvt.u64.u32 	%rd3953, %r8130;
	add.s64 	%rd3954, %rd3952, %rd3953;
	mul.lo.s64 	%rd3955, %rd4928, %rd3908;
	mul.hi.u64 	%rd3956, %rd3908, %rd4928;
	cvt.u32.u64 	%r8140, %rd3942;
	{ .reg .b32 tmp; mov.b64 {tmp, %r8141}, %rd3942; }
	cvt.u32.u64 	%r8142, %rd3955;
	{ .reg .b32 tmp; mov.b64 {tmp, %r8143}, %rd3955; }
	cvt.u32.u64 	%r8144, %rd3954;
	{ .reg .b32 tmp; mov.b64 {tmp, %r8145}, %rd3954; }
	// begin inline asm
	add.cc.u32  %r8137, %r8140, %r8142;
	addc.cc.u32 %r8138, %r8141, %r8143;
	addc.u32    %r8139, 0, 0;
	add.cc.u32  %r8137, %r8137, %r8144;
	addc.cc.u32 %r8138, %r8138, %r8145;
	addc.u32    %r8139, %r8139, 0;
	
	// end inline asm
	cvt.u64.u32 	%rd3957, %r8139;
	add.s64 	%rd3958, %rd3956, %rd3957;
	mul.lo.s64 	%rd3959, %rd4931, %rd3910;
	mul.hi.u64 	%rd3960, %rd3910, %rd4931;
	cvt.u32.u64 	%r8151, %rd3959;
	{ .reg .b32 tmp; mov.b64 {tmp, %r8152}, %rd3959; }
	// begin inline asm
	add.cc.u32  %r8146, %r8119, %r8151;
	addc.cc.u32 %r8147, %r8120, %r8152;
	addc.u32    %r8148, 0, 0;
	add.cc.u32  %r8146, %r8146, %r8306;
	addc.cc.u32 %r8147, %r8147, %r8306;
	addc.u32    %r8148, %r8148, 0;
	
	// end inline asm
	cvt.u64.u32 	%rd3961, %r8148;
	add.s64 	%rd3962, %rd3960, %rd3961;
	mul.lo.s64 	%rd3963, %rd4930, %rd3910;
	mul.hi.u64 	%rd3964, %rd3910, %rd4930;
	cvt.u32.u64 	%r8160, %rd3963;
	{ .reg .b32 tmp; mov.b64 {tmp, %r8161}, %rd3963; }
	cvt.u32.u64 	%r8162, %rd3962;
	{ .reg .b32 tmp; mov.b64 {tmp, %r8163}, %rd3962; }
	// begin inline asm
	add.cc.u32  %r8155, %r8128, %r8160;
	addc.cc.u32 %r8156, %r8129, %r8161;
	addc.u32    %r8157, 0, 0;
	add.cc.u32  %r8155, %r8155, %r8162;
	addc.cc.u32 %r8156, %r8156, %r8163;
	addc.u32    %r8157, %r8157, 0;
	
	// end inline asm
	cvt.u64.u32 	%rd3965, %r8156;
	shl.b64 	%rd3966, %rd3965, 32;
	cvt.u64.u32 	%rd3967, %r8155;
	or.b64  	%rd3968, %rd3966, %rd3967;
	cvt.u64.u32 	%rd3969, %r8157;
	add.s64 	%rd3970, %rd3964, %rd3969;
	mul.lo.s64 	%rd3971, %rd4929, %rd3910;
	mul.hi.u64 	%rd3972, %rd3910, %rd4929;
	cvt.u32.u64 	%r8169, %rd3971;
	{ .reg .b32 tmp; mov.b64 {tmp, %r8170}, %rd3971; }
	cvt.u32.u64 	%r8171, %rd3970;
	{ .reg .b32 tmp; mov.b64 {tmp, %r8172}, %rd3970; }
	// begin inline asm
	add.cc.u32  %r8164, %r8137, %r8169;
	addc.cc.u32 %r8165, %r8138, %r8170;
	addc.u32    %r8166, 0, 0;
	add.cc.u32  %r8164, %r8164, %r8171;
	addc.cc.u32 %r8165, %r8165, %r8172;
	addc.u32    %r8166, %r8166, 0;
	
	// end inline asm
	cvt.u64.u32 	%rd3973, %r8165;
	shl.b64 	%rd3974, %rd3973, 32;
	cvt.u64.u32 	%rd3975, %r8164;
	or.b64  	%rd3976, %rd3974, %rd3975;
	cvt.u64.u32 	%rd3977, %r8166;
	add.s64 	%rd3978, %rd3972, %rd3977;
	mul.lo.s64 	%rd3979, %rd4928, %rd3910;
	mul.hi.u64 	%rd3980, %rd3910, %rd4928;
	cvt.u32.u64 	%r8176, %rd3958;
	{ .reg .b32 tmp; mov.b64 {tmp, %r8177}, %rd3958; }
	cvt.u32.u64 	%r8178, %rd3979;
	{ .reg .b32 tmp; mov.b64 {tmp, %r8179}, %rd3979; }
	cvt.u32.u64 	%r8180, %rd3978;
	{ .reg .b32 tmp; mov.b64 {tmp, %r8181}, %rd3978; }
	// begin inline asm
	add.cc.u32  %r8173, %r8176, %r8178;
	addc.cc.u32 %r8174, %r8177, %r8179;
	addc.u32    %r8175, 0, 0;
	add.cc.u32  %r8173, %r8173, %r8180;
	addc.cc.u32 %r8174, %r8174, %r8181;
	addc.u32    %r8175, %r8175, 0;
	
	// end inline asm
	cvt.u64.u32 	%rd3981, %r8174;
	shl.b64 	%rd3982, %rd3981, 32;
	cvt.u64.u32 	%rd3983, %r8173;
	or.b64  	%rd3984, %rd3982, %rd3983;
	cvt.u64.u32 	%rd3985, %r8175;
	add.s64 	%rd3986, %rd3980, %rd3985;
	mov.b64 	{%r8307, %r8308}, %rd3975;
	mov.b64 	{%r8309, %r8310}, %rd3966;
	mov.b64 	%rd3987, {%r8310, %r8307};
	mov.b64 	{%r8311, %r8312}, %rd3983;
	mov.b64 	{%r8313, %r8314}, %rd3974;
	mov.b64 	%rd3988, {%r8314, %r8311};
	mov.b64 	{%r8315, %r8316}, %rd3986;
	mov.b64 	{%r8317, %r8318}, %rd3982;
	mov.b64 	%rd3989, {%r8318, %r8315};
	mul.lo.s64 	%rd3990, %rd3968, 977;
	mov.b64 	%rd3991, 977;
	mul.hi.u64 	%rd3992, %rd3968, %rd3991;
	cvt.u32.u64 	%r8185, %rd3990;
	{ .reg .b32 tmp; mov.b64 {tmp, %r8186}, %rd3990; }
	// begin inline asm
	add.cc.u32  %r8182, %r8185, %r8306;
	addc.cc.u32 %r8183, %r8186, %r8306;
	addc.u32    %r8184, 0, 0;
	
	// end inline asm
	cvt.u64.u32 	%rd3993, %r8184;
	add.s64 	%rd3994, %rd3992, %rd3993;
	mul.lo.s64 	%rd3995, %rd3976, 977;
	mul.hi.u64 	%rd3996, %rd3976, %rd3991;
	cvt.u32.u64 	%r8192, %rd3995;
	{ .reg .b32 tmp; mov.b64 {tmp, %r8193}, %rd3995; }
	cvt.u32.u64 	%r8194, %rd3994;
	{ .reg .b32 tmp; mov.b64 {tmp, %r8195}, %rd3994; }
	// begin inline asm
	add.cc.u32  %r8189, %r8192, %r8194;
	addc.cc.u32 %r8190, %r8193, %r8195;
	addc.u32    %r8191, 0, 0;
	
	// end inline asm
	cvt.u64.u32 	%rd3997, %r8191;
	add.s64 	%rd3998, %rd3996, %rd3997;
	mul.lo.s64 	%rd3999, %rd3984, 977;
	mul.hi.u64 	%rd4000, %rd3984, %rd3991;
	cvt.u32.u64 	%r8199, %rd3999;
	{ .reg .b32 tmp; mov.b64 {tmp, %r8200}, %rd3999; }
	cvt.u32.u64 	%r8201, %rd3998;
	{ .reg .b32 tmp; mov.b64 {tmp, %r8202}, %rd3998; }
	// begin inline asm
	add.cc.u32  %r8196, %r8199, %r8201;
	addc.cc.u32 %r8197, %r8200, %r8202;
	addc.u32    %r8198, 0, 0;
	
	// end inline asm
	cvt.u64.u32 	%rd4001, %r8198;
	add.s64 	%rd4002, %rd4000, %rd4001;
	mul.lo.s64 	%rd4003, %rd3986, 977;
	mul.hi.u64 	%rd4004, %rd3986, %rd3991;
	cvt.u32.u64 	%r8206, %rd4003;
	{ .reg .b32 tmp; mov.b64 {tmp, %r8207}, %rd4003; }
	cvt.u32.u64 	%r8208, %rd4002;
	{ .reg .b32 tmp; mov.b64 {tmp, %r8209}, %rd4002; }
	// begin inline asm
	add.cc.u32  %r8203, %r8206, %r8208;
	addc.cc.u32 %r8204, %r8207, %r8209;
	addc.u32    %r8205, 0, 0;
	
	// end inline asm
	cvt.u64.u32 	%rd4005, %r8205;
	add.s64 	%rd4006, %rd4004, %rd4005;
	cvt.u32.u64 	%r8223, %rd3987;
	{ .reg .b32 tmp; mov.b64 {tmp, %r8224}, %rd3987; }
	cvt.u32.u64 	%r8225, %rd3988;
	{ .reg .b32 tmp; mov.b64 {tmp, %r8226}, %rd3988; }
	cvt.u32.u64 	%r8227, %rd3989;
	{ .reg .b32 tmp; mov.b64 {tmp, %r8228}, %rd3989; }
	{ .reg .b32 tmp; mov.b64 {tmp, %r8229}, %rd3986; }
	cvt.u32.u64 	%r8239, %rd4006;
	{ .reg .b32 tmp; mov.b64 {tmp, %r8240}, %rd4006; }
	// begin inline asm
	add.cc.u32   %r8210, %r8306, %r8182;
	addc.cc.u32  %r8211, %r8155, %r8183;
	addc.cc.u32  %r8212, %r8223, %r8189;
	addc.cc.u32  %r8213, %r8224, %r8190;
	addc.cc.u32  %r8214, %r8225, %r8196;
	addc.cc.u32  %r8215, %r8226, %r8197;
	addc.cc.u32  %r8216, %r8227, %r8203;
	addc.cc.u32  %r8217, %r8228, %r8204;
	addc.cc.u32  %r8218, %r8229, %r8239;
	addc.cc.u32  %r8219, %r8306, %r8240;
	addc.u32     %r8220, 0, 0;
	
	// end inline asm
	cvt.u64.u32 	%rd4007, %r8219;
	shl.b64 	%rd4008, %rd4007, 32;
	cvt.u64.u32 	%rd4009, %r8218;
	or.b64  	%rd4010, %rd4008, %rd4009;
	mul.lo.s64 	%rd4011, %rd4010, 977;
	mul.hi.u64 	%rd4012, %rd4010, %rd3991;
	cvt.u32.u64 	%r8250, %rd4011;
	{ .reg .b32 tmp; mov.b64 {tmp, %r8251}, %rd4011; }
	cvt.u32.u64 	%r8252, %rd4012;
	{ .reg .b32 tmp; mov.b64 {tmp, %r8253}, %rd4012; }
	// begin inline asm
	add.cc.u32   %r8241, %r8306, %r8250;
	addc.cc.u32  %r8242, %r8218, %r8251;
	addc.cc.u32  %r8243, %r8219, %r8252;
	addc.cc.u32  %r8244, %r8306, %r8253;
	addc.u32     %r8245, 0, 0;
	
	// end inline asm
	// begin inline asm
	add.cc.u32   %r8254, %r8210, %r8241;
	addc.cc.u32  %r8255, %r8211, %r8242;
	addc.cc.u32  %r8256, %r8212, %r8243;
	addc.cc.u32  %r8257, %r8213, %r8244;
	addc.cc.u32  %r8258, %r8214, %r8245;
	addc.cc.u32  %r8259, %r8215, 0;
	addc.cc.u32  %r8260, %r8216, 0;
	addc.cc.u32  %r8261, %r8217, 0;
	addc.u32     %r8262, 0, 0;
	
	// end inline asm
	// begin inline asm
	add.cc.u32   %r8276, %r8038, %r8254;
	addc.cc.u32  %r8277, %r8039, %r8255;
	addc.cc.u32  %r8278, %r8074, %r8256;
	addc.cc.u32  %r8279, %r8075, %r8257;
	addc.cc.u32  %r8280, %r8110, %r8258;
	addc.cc.u32  %r8281, %r8111, %r8259;
	addc.cc.u32  %r8282, %r8146, %r8260;
	addc.cc.u32  %r8283, %r8147, %r8261;
	addc.cc.u32  %r8284, %r8306, %r8262;
	addc.cc.u32  %r8285, %r8306, %r8306;
	addc.u32     %r8286, 0, 0;
	
	// end inline asm
	cvt.u64.u32 	%rd4013, %r8277;
	shl.b64 	%rd4014, %rd4013, 32;
	cvt.u64.u32 	%rd4015, %r8276;
	or.b64  	%rd4932, %rd4014, %rd4015;
	cvt.u64.u32 	%rd4016, %r8279;
	shl.b64 	%rd4017, %rd4016, 32;
	cvt.u64.u32 	%rd4018, %r8278;
	or.b64  	%rd4933, %rd4017, %rd4018;
	cvt.u64.u32 	%rd4019, %r8281;
	shl.b64 	%rd4020, %rd4019, 32;
	cvt.u64.u32 	%rd4021, %r8280;
	or.b64  	%rd4934, %rd4020, %rd4021;
	cvt.u64.u32 	%rd4022, %r8283;
	shl.b64 	%rd4023, %rd4022, 32;
	cvt.u64.u32 	%rd4024, %r8282;
	or.b64  	%rd4935, %rd4023, %rd4024;
	cvt.u64.u32 	%rd4025, %r8285;
	shl.b64 	%rd4026, %rd4025, 32;
	cvt.u64.u32 	%rd4027, %r8284;
	or.b64  	%rd4936, %rd4026, %rd4027;
$L__BB6_84:
	setp.ne.s64 	%p103, %rd4936, 0;
	@%p103 bra 	$L__BB6_167;
	and.b64  	%rd4028, %rd4935, %rd4934;
	and.b64  	%rd4029, %rd4028, %rd4933;
	setp.eq.s64 	%p104, %rd4029, -1;
	setp.gt.u64 	%p105, %rd4932, -4294968274;
	and.pred  	%p106, %p104, %p105;
	@%p106 bra 	$L__BB6_167;
	mul.lo.s64 	%rd4030, %rd4932, -4523465429756870162;
	mov.b64 	%rd4031, -4523465429756870162;
	mul.hi.u64 	%rd4032, %rd4932, %rd4031;
	cvt.u32.u64 	%r8324, %rd4030;
	{ .reg .b32 tmp; mov.b64 {tmp, %r8325}, %rd4030; }
	mov.b32 	%r8587, 0;
	// begin inline asm
	add.cc.u32  %r8319, %r8587, %r8324;
	addc.cc.u32 %r8320, %r8587, %r8325;
	addc.u32    %r8321, 0, 0;
	add.cc.u32  %r8319, %r8319, %r8587;
	addc.cc.u32 %r8320, %r8320, %r8587;
	addc.u32    %r8321, %r8321, 0;
	
	// end inline asm
	cvt.u64.u32 	%rd4033, %r8321;
	add.s64 	%rd4034, %rd4032, %rd4033;
	mul.lo.s64 	%rd4035, %rd4932, -7138124642204153451;
	mov.b64 	%rd4036, -7138124642204153451;
	mul.hi.u64 	%rd4037, %rd4932, %rd4036;
	cvt.u32.u64 	%r8333, %rd4035;
	{ .reg .b32 tmp; mov.b64 {tmp, %r8334}, %rd4035; }
	cvt.u32.u64 	%r8335, %rd4034;
	{ .reg .b32 tmp; mov.b64 {tmp, %r8336}, %rd4034; }
	// begin inline asm
	add.cc.u32  %r8328, %r8587, %r8333;
	addc.cc.u32 %r8329, %r8587, %r8334;
	addc.u32    %r8330, 0, 0;
	add.cc.u32  %r8328, %r8328, %r8335;
	addc.cc.u32 %r8329, %r8329, %r8336;
	addc.u32    %r8330, %r8330, 0;
	
	// end inline asm
	cvt.u64.u32 	%rd4038, %r8330;
	add.s64 	%rd4039, %rd4037, %rd4038;
	mul.lo.s64 	%rd4040, %rd4932, 7954561588662645993;
	mov.b64 	%rd4041, 7954561588662645993;
	mul.hi.u64 	%rd4042, %rd4932, %rd4041;
	cvt.u32.u64 	%r8342, %rd4040;
	{ .reg .b32 tmp; mov.b64 {tmp, %r8343}, %rd4040; }
	cvt.u32.u64 	%r8344, %rd4039;
	{ .reg .b32 tmp; mov.b64 {tmp, %r8345}, %rd4039; }
	// begin inline asm
	add.cc.u32  %r8337, %r8587, %r8342;
	addc.cc.u32 %r8338, %r8587, %r8343;
	addc.u32    %r8339, 0, 0;
	add.cc.u32  %r8337, %r8337, %r8344;
	addc.cc.u32 %r8338, %r8338, %r8345;
	addc.u32    %r8339, %r8339, 0;
	
	// end inline asm
	cvt.u64.u32 	%rd4043, %r8339;
	add.s64 	%rd4044, %rd4042, %rd4043;
	mul.lo.s64 	%rd4045, %rd4932, 8856726876819556112;
	mov.b64 	%rd4046, 8856726876819556112;
	mul.hi.u64 	%rd4047, %rd4932, %rd4046;
	cvt.u32.u64 	%r8351, %rd4045;
	{ .reg .b32 tmp; mov.b64 {tmp, %r8352}, %rd4045; }
	cvt.u32.u64 	%r8353, %rd4044;
	{ .reg .b32 tmp; mov.b64 {tmp, %r8354}, %rd4044; }
	// begin inline asm
	add.cc.u32  %r8346, %r8587, %r8351;
	addc.cc.u32 %r8347, %r8587, %r8352;
	addc.u32    %r8348, 0, 0;
	add.cc.u32  %r8346, %r8346, %r8353;
	addc.cc.u32 %r8347, %r8347, %r8354;
	addc.u32    %r8348, %r8348, 0;
	
	// end inline asm
	cvt.u64.u32 	%rd4048, %r8348;
	add.s64 	%rd4049, %rd4047, %rd4048;
	mul.lo.s64 	%rd4050, %rd4933, -4523465429756870162;
	mul.hi.u64 	%rd4051, %rd4933, %rd4031;
	cvt.u32.u64 	%r8360, %rd4050;
	{ .reg .b32 tmp; mov.b64 {tmp, %r8361}, %rd4050; }
	// begin inline asm
	add.cc.u32  %r8355, %r8328, %r8360;
	addc.cc.u32 %r8356, %r8329, %r8361;
	addc.u32    %r8357, 0, 0;
	add.cc.u32  %r8355, %r8355, %r8587;
	addc.cc.u32 %r8356, %r8356, %r8587;
	addc.u32    %r8357, %r8357, 0;
	
	// end inline asm
	cvt.u64.u32 	%rd4052, %r8357;
	add.s64 	%rd4053, %rd4051, %rd4052;
	mul.lo.s64 	%rd4054, %rd4933, -7138124642204153451;
	mul.hi.u64 	%rd4055, %rd4933, %rd4036;
	cvt.u32.u64 	%r8369, %rd4054;
	{ .reg .b32 tmp; mov.b64 {tmp, %r8370}, %rd4054; }
	cvt.u32.u64 	%r8371, %rd4053;
	{ .reg .b32 tmp; mov.b64 {tmp, %r8372}, %rd4053; }
	// begin inline asm
	add.cc.u32  %r8364, %r8337, %r8369;
	addc.cc.u32 %r8365, %r8338, %r8370;
	addc.u32    %r8366, 0, 0;
	add.cc.u32  %r8364, %r8364, %r8371;
	addc.cc.u32 %r8365, %r8365, %r8372;
	addc.u32    %r8366, %r8366, 0;
	
	// end inline asm
	cvt.u64.u32 	%rd4056, %r8366;
	add.s64 	%rd4057, %rd4055, %rd4056;
	mul.lo.s64 	%rd4058, %rd4933, 7954561588662645993;
	mul.hi.u64 	%rd4059, %rd4933, %rd4041;
	cvt.u32.u64 	%r8378, %rd4058;
	{ .reg .b32 tmp; mov.b64 {tmp, %r8379}, %rd4058; }
	cvt.u32.u64 	%r8380, %rd4057;
	{ .reg .b32 tmp; mov.b64 {tmp, %r8381}, %rd4057; }
	// begin inline asm
	add.cc.u32  %r8373, %r8346, %r8378;
	addc.cc.u32 %r8374, %r8347, %r8379;
	addc.u32    %r8375, 0, 0;
	add.cc.u32  %r8373, %r8373, %r8380;
	addc.cc.u32 %r8374, %r8374, %r8381;
	addc.u32    %r8375, %r8375, 0;
	
	// end inline asm
	cvt.u64.u32 	%rd4060, %r8375;
	add.s64 	%rd4061, %rd4059, %rd4060;
	mul.lo.s64 	%rd4062, %rd4933, 8856726876819556112;
	mul.hi.u64 	%rd4063, %rd4933, %rd4046;
	cvt.u32.u64 	%r8385, %rd4049;
	{ .reg .b32 tmp; mov.b64 {tmp, %r8386}, %rd4049; }
	cvt.u32.u64 	%r8387, %rd4062;
	{ .reg .b32 tmp; mov.b64 {tmp, %r8388}, %rd4062; }
	cvt.u32.u64 	%r8389, %rd4061;
	{ .reg .b32 tmp; mov.b64 {tmp, %r8390}, %rd4061; }
	// begin inline asm
	add.cc.u32  %r8382, %r8385, %r8387;
	addc.cc.u32 %r8383, %r8386, %r8388;
	addc.u32    %r8384, 0, 0;
	add.cc.u32  %r8382, %r8382, %r8389;
	addc.cc.u32 %r8383, %r8383, %r8390;
	addc.u32    %r8384, %r8384, 0;
	
	// end inline asm
	cvt.u64.u32 	%rd4064, %r8384;
	add.s64 	%rd4065, %rd4063, %rd4064;
	mul.lo.s64 	%rd4066, %rd4934, -4523465429756870162;
	mul.hi.u64 	%rd4067, %rd4934, %rd4031;
	cvt.u32.u64 	%r8396, %rd4066;
	{ .reg .b32 tmp; mov.b64 {tmp, %r8397}, %rd4066; }
	// begin inline asm
	add.cc.u32  %r8391, %r8364, %r8396;
	addc.cc.u32 %r8392, %r8365, %r8397;
	addc.u32    %r8393, 0, 0;
	add.cc.u32  %r8391, %r8391, %r8587;
	addc.cc.u32 %r8392, %r8392, %r8587;
	addc.u32    %r8393, %r8393, 0;
	
	// end inline asm
	cvt.u64.u32 	%rd4068, %r8393;
	add.s64 	%rd4069, %rd4067, %rd4068;
	mul.lo.s64 	%rd4070, %rd4934, -7138124642204153451;
	mul.hi.u64 	%rd4071, %rd4934, %rd4036;
	cvt.u32.u64 	%r8405, %rd4070;
	{ .reg .b32 tmp; mov.b64 {tmp, %r8406}, %rd4070; }
	cvt.u32.u64 	%r8407, %rd4069;
	{ .reg .b32 tmp; mov.b64 {tmp, %r8408}, %rd4069; }
	// begin inline asm
	add.cc.u32  %r8400, %r8373, %r8405;
	addc.cc.u32 %r8401, %r8374, %r8406;
	addc.u32    %r8402, 0, 0;
	add.cc.u32  %r8400, %r8400, %r8407;
	addc.cc.u32 %r8401, %r8401, %r8408;
	addc.u32    %r8402, %r8402, 0;
	
	// end inline asm
	cvt.u64.u32 	%rd4072, %r8402;
	add.s64 	%rd4073, %rd4071, %rd4072;
	mul.lo.s64 	%rd4074, %rd4934, 7954561588662645993;
	mul.hi.u64 	%rd4075, %rd4934, %rd4041;
	cvt.u32.u64 	%r8414, %rd4074;
	{ .reg .b32 tmp; mov.b64 {tmp, %r8415}, %rd4074; }
	cvt.u32.u64 	%r8416, %rd4073;
	{ .reg .b32 tmp; mov.b64 {tmp, %r8417}, %rd4073; }
	// begin inline asm
	add.cc.u32  %r8409, %r8382, %r8414;
	addc.cc.u32 %r8410, %r8383, %r8415;
	addc.u32    %r8411, 0, 0;
	add.cc.u32  %r8409, %r8409, %r8416;
	addc.cc.u32 %r8410, %r8410, %r8417;
	addc.u32    %r8411, %r8411, 0;
	
	// end inline asm
	cvt.u64.u32 	%rd4076, %r8411;
	add.s64 	%rd4077, %rd4075, %rd4076;
	mul.lo.s64 	%rd4078, %rd4934, 8856726876819556112;
	mul.hi.u64 	%rd4079, %rd4934, %rd4046;
	cvt.u32.u64 	%r8421, %rd4065;
	{ .reg .b32 tmp; mov.b64 {tmp, %r8422}, %rd4065; }
	cvt.u32.u64 	%r8423, %rd4078;
	{ .reg .b32 tmp; mov.b64 {tmp, %r8424}, %rd4078; }
	cvt.u32.u64 	%r8425, %rd4077;
	{ .reg .b32 tmp; mov.b64 {tmp, %r8426}, %rd4077; }
	// begin inline asm
	add.cc.u32  %r8418, %r8421, %r8423;
	addc.cc.u32 %r8419, %r8422, %r8424;
	addc.u32    %r8420, 0, 0;
	add.cc.u32  %r8418, %r8418, %r8425;
	addc.cc.u32 %r8419, %r8419, %r8426;
	addc.u32    %r8420, %r8420, 0;
	
	// end inline asm
	cvt.u64.u32 	%rd4080, %r8420;
	add.s64 	%rd4081, %rd4079, %rd4080;
	mul.lo.s64 	%rd4082, %rd4935, -4523465429756870162;
	mul.hi.u64 	%rd4083, %rd4935, %rd4031;
	cvt.u32.u64 	%r8432, %rd4082;
	{ .reg .b32 tmp; mov.b64 {tmp, %r8433}, %rd4082; }
	// begin inline asm
	add.cc.u32  %r8427, %r8400, %r8432;
	addc.cc.u32 %r8428, %r8401, %r8433;
	addc.u32    %r8429, 0, 0;
	add.cc.u32  %r8427, %r8427, %r8587;
	addc.cc.u32 %r8428, %r8428, %r8587;
	addc.u32    %r8429, %r8429, 0;
	
	// end inline asm
	cvt.u64.u32 	%rd4084, %r8429;
	add.s64 	%rd4085, %rd4083, %rd4084;
	mul.lo.s64 	%rd4086, %rd4935, -7138124642204153451;
	mul.hi.u64 	%rd4087, %rd4935, %rd4036;
	cvt.u32.u64 	%r8441, %rd4086;
	{ .reg .b32 tmp; mov.b64 {tmp, %r8442}, %rd4086; }
	cvt.u32.u64 	%r8443, %rd4085;
	{ .reg .b32 tmp; mov.b64 {tmp, %r8444}, %rd4085; }
	// begin inline asm
	add.cc.u32  %r8436, %r8409, %r8441;
	addc.cc.u32 %r8437, %r8410, %r8442;
	addc.u32    %r8438, 0, 0;
	add.cc.u32  %r8436, %r8436, %r8443;
	addc.cc.u32 %r8437, %r8437, %r8444;
	addc.u32    %r8438, %r8438, 0;
	
	// end inline asm
	cvt.u64.u32 	%rd4088, %r8437;
	shl.b64 	%rd4089, %rd4088, 32;
	cvt.u64.u32 	%rd4090, %r8436;
	or.b64  	%rd4091, %rd4089, %rd4090;
	cvt.u64.u32 	%rd4092, %r8438;
	add.s64 	%rd4093, %rd4087, %rd4092;
	mul.lo.s64 	%rd4094, %rd4935, 7954561588662645993;
	mul.hi.u64 	%rd4095, %rd4935, %rd4041;
	cvt.u32.u64 	%r8450, %rd4094;
	{ .reg .b32 tmp; mov.b64 {tmp, %r8451}, %rd4094; }
	cvt.u32.u64 	%r8452, %rd4093;
	{ .reg .b32 tmp; mov.b64 {tmp, %r8453}, %rd4093; }
	// begin inline asm
	add.cc.u32  %r8445, %r8418, %r8450;
	addc.cc.u32 %r8446, %r8419, %r8451;
	addc.u32    %r8447, 0, 0;
	add.cc.u32  %r8445, %r8445, %r8452;
	addc.cc.u32 %r8446, %r8446, %r8453;
	addc.u32    %r8447, %r8447, 0;
	
	// end inline asm
	cvt.u64.u32 	%rd4096, %r8446;
	shl.b64 	%rd4097, %rd4096, 32;
	cvt.u64.u32 	%rd4098, %r8445;
	or.b64  	%rd4099, %rd4097, %rd4098;
	cvt.u64.u32 	%rd4100, %r8447;
	add.s64 	%rd4101, %rd4095, %rd4100;
	mul.lo.s64 	%rd4102, %rd4935, 8856726876819556112;
	mul.hi.u64 	%rd4103, %rd4935, %rd4046;
	cvt.u32.u64 	%r8457, %rd4081;
	{ .reg .b32 tmp; mov.b64 {tmp, %r8458}, %rd4081; }
	cvt.u32.u64 	%r8459, %rd4102;
	{ .reg .b32 tmp; mov.b64 {tmp, %r8460}, %rd4102; }
	cvt.u32.u64 	%r8461, %rd4101;
	{ .reg .b32 tmp; mov.b64 {tmp, %r8462}, %rd4101; }
	// begin inline asm
	add.cc.u32  %r8454, %r8457, %r8459;
	addc.cc.u32 %r8455, %r8458, %r8460;
	addc.u32    %r8456, 0, 0;
	add.cc.u32  %r8454, %r8454, %r8461;
	addc.cc.u32 %r8455, %r8455, %r8462;
	addc.u32    %r8456, %r8456, 0;
	
	// end inline asm
	cvt.u64.u32 	%rd4104, %r8455;
	shl.b64 	%rd4105, %rd4104, 32;
	cvt.u64.u32 	%rd4106, %r8454;
	or.b64  	%rd4107, %rd4105, %rd4106;
	cvt.u64.u32 	%rd4108, %r8456;
	add.s64 	%rd4109, %rd4103, %rd4108;
	mov.b64 	{%r8588, %r8589}, %rd4098;
	mov.b64 	{%r8590, %r8591}, %rd4089;
	mov.b64 	%rd4110, {%r8591, %r8588};
	mov.b64 	{%r8592, %r8593}, %rd4106;
	mov.b64 	{%r8594, %r8595}, %rd4097;
	mov.b64 	%rd4111, {%r8595, %r8592};
	mov.b64 	{%r8596, %r8597}, %rd4109;
	mov.b64 	{%r8598, %r8599}, %rd4105;
	mov.b64 	%rd4112, {%r8599, %r8596};
	mul.lo.s64 	%rd4113, %rd4091, 977;
	mov.b64 	%rd4114, 977;
	mul.hi.u64 	%rd4115, %rd4091, %rd4114;
	cvt.u32.u64 	%r8466, %rd4113;
	{ .reg .b32 tmp; mov.b64 {tmp, %r8467}, %rd4113; }
	// begin inline asm
	add.cc.u32  %r8463, %r8466, %r8587;
	addc.cc.u32 %r8464, %r8467, %r8587;
	addc.u32    %r8465, 0, 0;
	
	// end inline asm
	cvt.u64.u32 	%rd4116, %r8465;
	add.s64 	%rd4117, %rd4115, %rd4116;
	mul.lo.s64 	%rd4118, %rd4099, 977;
	mul.hi.u64 	%rd4119, %rd4099, %rd4114;
	cvt.u32.u64 	%r8473, %rd4118;
	{ .reg .b32 tmp; mov.b64 {tmp, %r8474}, %rd4118; }
	cvt.u32.u64 	%r8475, %rd4117;
	{ .reg .b32 tmp; mov.b64 {tmp, %r8476}, %rd4117; }
	// begin inline asm
	add.cc.u32  %r8470, %r8473, %r8475;
	addc.cc.u32 %r8471, %r8474, %r8476;
	addc.u32    %r8472, 0, 0;
	
	// end inline asm
	cvt.u64.u32 	%rd4120, %r8472;
	add.s64 	%rd4121, %rd4119, %rd4120;
	mul.lo.s64 	%rd4122, %rd4107, 977;
	mul.hi.u64 	%rd4123, %rd4107, %rd4114;
	cvt.u32.u64 	%r8480, %rd4122;
	{ .reg .b32 tmp; mov.b64 {tmp, %r8481}, %rd4122; }
	cvt.u32.u64 	%r8482, %rd4121;
	{ .reg .b32 tmp; mov.b64 {tmp, %r8483}, %rd4121; }
	// begin inline asm
	add.cc.u32  %r8477, %r8480, %r8482;
	addc.cc.u32 %r8478, %r8481, %r8483;
	addc.u32    %r8479, 0, 0;
	
	// end inline asm
	cvt.u64.u32 	%rd4124, %r8479;
	add.s64 	%rd4125, %rd4123, %rd4124;
	mul.lo.s64 	%rd4126, %rd4109, 977;
	mul.hi.u64 	%rd4127, %rd4109, %rd4114;
	cvt.u32.u64 	%r8487, %rd4126;
	{ .reg .b32 tmp; mov.b64 {tmp, %r8488}, %rd4126; }
	cvt.u32.u64 	%r8489, %rd4125;
	{ .reg .b32 tmp; mov.b64 {tmp, %r8490}, %rd4125; }
	// begin inline asm
	add.cc.u32  %r8484, %r8487, %r8489;
	addc.cc.u32 %r8485, %r8488, %r8490;
	addc.u32    %r8486, 0, 0;
	
	// end inline asm
	cvt.u64.u32 	%rd4128, %r8486;
	add.s64 	%rd4129, %rd4127, %rd4128;
	cvt.u32.u64 	%r8504, %rd4110;
	{ .reg .b32 tmp; mov.b64 {tmp, %r8505}, %rd4110; }
	cvt.u32.u64 	%r8506, %rd4111;
	{ .reg .b32 tmp; mov.b64 {tmp, %r8507}, %rd4111; }
	cvt.u32.u64 	%r8508, %rd4112;
	{ .reg .b32 tmp; mov.b64 {tmp, %r8509}, %rd4112; }
	{ .reg .b32 tmp; mov.b64 {tmp, %r8510}, %rd4109; }
	cvt.u32.u64 	%r8520, %rd4129;
	{ .reg .b32 tmp; mov.b64 {tmp, %r8521}, %rd4129; }
	// begin inline asm
	add.cc.u32   %r8491, %r8587, %r8463;
	addc.cc.u32  %r8492, %r8436, %r8464;
	addc.cc.u32  %r8493, %r8504, %r8470;
	addc.cc.u32  %r8494, %r8505, %r8471;
	addc.cc.u32  %r8495, %r8506, %r8477;
	addc.cc.u32  %r8496, %r8507, %r8478;
	addc.cc.u32  %r8497, %r8508, %r8484;
	addc.cc.u32  %r8498, %r8509, %r8485;
	addc.cc.u32  %r8499, %r8510, %r8520;
	addc.cc.u32  %r8500, %r8587, %r8521;
	addc.u32     %r8501, 0, 0;
	
	// end inline asm
	cvt.u64.u32 	%rd4130, %r8500;
	shl.b64 	%rd4131, %rd4130, 32;
	cvt.u64.u32 	%rd4132, %r8499;
	or.b64  	%rd4133, %rd4131, %rd4132;
	mul.lo.s64 	%rd4134, %rd4133, 977;
	mul.hi.u64 	%rd4135, %rd4133, %rd4114;
	cvt.u32.u64 	%r8531, %rd4134;
	{ .reg .b32 tmp; mov.b64 {tmp, %r8532}, %rd4134; }
	cvt.u32.u64 	%r8533, %rd4135;
	{ .reg .b32 tmp; mov.b64 {tmp, %r8534}, %rd4135; }
	// begin inline asm
	add.cc.u32   %r8522, %r8587, %r8531;
	addc.cc.u32  %r8523, %r8499, %r8532;
	addc.cc.u32  %r8524, %r8500, %r8533;
	addc.cc.u32  %r8525, %r8587, %r8534;
	addc.u32     %r8526, 0, 0;
	
	// end inline asm
	// begin inline asm
	add.cc.u32   %r8535, %r8491, %r8522;
	addc.cc.u32  %r8536, %r8492, %r8523;
	addc.cc.u32  %r8537, %r8493, %r8524;
	addc.cc.u32  %r8538, %r8494, %r8525;
	addc.cc.u32  %r8539, %r8495, %r8526;
	addc.cc.u32  %r8540, %r8496, 0;
	addc.cc.u32  %r8541, %r8497, 0;
	addc.cc.u32  %r8542, %r8498, 0;
	addc.u32     %r8543, 0, 0;
	
	// end inline asm
	// begin inline asm
	add.cc.u32   %r8557, %r8319, %r8535;
	addc.cc.u32  %r8558, %r8320, %r8536;
	addc.cc.u32  %r8559, %r8355, %r8537;
	addc.cc.u32  %r8560, %r8356, %r8538;
	addc.cc.u32  %r8561, %r8391, %r8539;
	addc.cc.u32  %r8562, %r8392, %r8540;
	addc.cc.u32  %r8563, %r8427, %r8541;
	addc.cc.u32  %r8564, %r8428, %r8542;
	addc.cc.u32  %r8565, %r8587, %r8543;
	addc.cc.u32  %r8566, %r8587, %r8587;
	addc.u32     %r8567, 0, 0;
	
	// end inline asm
	cvt.u64.u32 	%rd4136, %r8558;
	shl.b64 	%rd4137, %rd4136, 32;
	cvt.u64.u32 	%rd4138, %r8557;
	or.b64  	%rd4937, %rd4137, %rd4138;
	cvt.u64.u32 	%rd4139, %r8560;
	shl.b64 	%rd4140, %rd4139, 32;
	cvt.u64.u32 	%rd4141, %r8559;
	or.b64  	%rd4938, %rd4140, %rd4141;
	cvt.u64.u32 	%rd4142, %r8562;
	shl.b64 	%rd4143, %rd4142, 32;
	cvt.u64.u32 	%rd4144, %r8561;
	or.b64  	%rd4939, %rd4143, %rd4144;
	cvt.u64.u32 	%rd4145, %r8564;
	shl.b64 	%rd4146, %rd4145, 32;
	cvt.u64.u32 	%rd4147, %r8563;
	or.b64  	%rd4940, %rd4146, %rd4147;
	cvt.u64.u32 	%rd4148, %r8566;
	shl.b64 	%rd4149, %rd4148, 32;
	cvt.u64.u32 	%rd4150, %r8565;
	or.b64  	%rd4941, %rd4149, %rd4150;
$L__BB6_87:
	setp.ne.s64 	%p107, %rd4941, 0;
	@%p107 bra 	$L__BB6_168;
	and.b64  	%rd4151, %rd4940, %rd4939;
	and.b64  	%rd4152, %rd4151, %rd4938;
	setp.eq.s64 	%p108, %rd4152, -1;
	setp.gt.u64 	%p109, %rd4937, -4294968274;
	and.pred  	%p110, %p108, %p109;
	@%p110 bra 	$L__BB6_168;
	mul.lo.s64 	%rd4153, %rd4932, 4523465425461901888;
	mov.b64 	%rd4154, 4523465425461901888;
	mul.hi.u64 	%rd4155, %rd4932, %rd4154;
	cvt.u32.u64 	%r8605, %rd4153;
	{ .reg .b32 tmp; mov.b64 {tmp, %r8606}, %rd4153; }
	mov.b32 	%r8868, 0;
	// begin inline asm
	add.cc.u32  %r8600, %r8868, %r8605;
	addc.cc.u32 %r8601, %r8868, %r8606;
	addc.u32    %r8602, 0, 0;
	add.cc.u32  %r8600, %r8600, %r8868;
	addc.cc.u32 %r8601, %r8601, %r8868;
	addc.u32    %r8602, %r8602, 0;
	
	// end inline asm
	cvt.u64.u32 	%rd4156, %r8602;
	add.s64 	%rd4157, %rd4155, %rd4156;
	mul.lo.s64 	%rd4158, %rd4932, 7138124642204153450;
	mov.b64 	%rd4159, 7138124642204153450;
	mul.hi.u64 	%rd4160, %rd4932, %rd4159;
	cvt.u32.u64 	%r8614, %rd4158;
	{ .reg .b32 tmp; mov.b64 {tmp, %r8615}, %rd4158; }
	cvt.u32.u64 	%r8616, %rd4157;
	{ .reg .b32 tmp; mov.b64 {tmp, %r8617}, %rd4157; }
	// begin inline asm
	add.cc.u32  %r8609, %r8868, %r8614;
	addc.cc.u32 %r8610, %r8868, %r8615;
	addc.u32    %r8611, 0, 0;
	add.cc.u32  %r8609, %r8609, %r8616;
	addc.cc.u32 %r8610, %r8610, %r8617;
	addc.u32    %r8611, %r8611, 0;
	
	// end inline asm
	cvt.u64.u32 	%rd4161, %r8611;
	add.s64 	%rd4162, %rd4160, %rd4161;
	mul.lo.s64 	%rd4163, %rd4932, -7954561588662645994;
	mov.b64 	%rd4164, -7954561588662645994;
	mul.hi.u64 	%rd4165, %rd4932, %rd4164;
	cvt.u32.u64 	%r8623, %rd4163;
	{ .reg .b32 tmp; mov.b64 {tmp, %r8624}, %rd4163; }
	cvt.u32.u64 	%r8625, %rd4162;
	{ .reg .b32 tmp; mov.b64 {tmp, %r8626}, %rd4162; }
	// begin inline asm
	add.cc.u32  %r8618, %r8868, %r8623;
	addc.cc.u32 %r8619, %r8868, %r8624;
	addc.u32    %r8620, 0, 0;
	add.cc.u32  %r8618, %r8618, %r8625;
	addc.cc.u32 %r8619, %r8619, %r8626;
	addc.u32    %r8620, %r8620, 0;
	
	// end inline asm
	cvt.u64.u32 	%rd4166, %r8620;
	add.s64 	%rd4167, %rd4165, %rd4166;
	mul.lo.s64 	%rd4168, %rd4932, -8856726876819556113;
	mov.b64 	%rd4169, -8856726876819556113;
	mul.hi.u64 	%rd4170, %rd4932, %rd4169;
	cvt.u32.u64 	%r8632, %rd4168;
	{ .reg .b32 tmp; mov.b64 {tmp, %r8633}, %rd4168; }
	cvt.u32.u64 	%r8634, %rd4167;
	{ .reg .b32 tmp; mov.b64 {tmp, %r8635}, %rd4167; }
	// begin inline asm
	add.cc.u32  %r8627, %r8868, %r8632;
	addc.cc.u32 %r8628, %r8868, %r8633;
	addc.u32    %r8629, 0, 0;
	add.cc.u32  %r8627, %r8627, %r8634;
	addc.cc.u32 %r8628, %r8628, %r8635;
	addc.u32    %r8629, %r8629, 0;
	
	// end inline asm
	cvt.u64.u32 	%rd4171, %r8629;
	add.s64 	%rd4172, %rd4170, %rd4171;
	mul.lo.s64 	%rd4173, %rd4933, 4523465425461901888;
	mul.hi.u64 	%rd4174, %rd4933, %rd4154;
	cvt.u32.u64 	%r8641, %rd4173;
	{ .reg .b32 tmp; mov.b64 {tmp, %r8642}, %rd4173; }
	// begin inline asm
	add.cc.u32  %r8636, %r8609, %r8641;
	addc.cc.u32 %r8637, %r8610, %r8642;
	addc.u32    %r8638, 0, 0;
	add.cc.u32  %r8636, %r8636, %r8868;
	addc.cc.u32 %r8637, %r8637, %r8868;
	addc.u32    %r8638, %r8638, 0;
	
	// end inline asm
	cvt.u64.u32 	%rd4175, %r8638;
	add.s64 	%rd4176, %rd4174, %rd4175;
	mul.lo.s64 	%rd4177, %rd4933, 7138124642204153450;
	mul.hi.u64 	%rd4178, %rd4933, %rd4159;
	cvt.u32.u64 	%r8650, %rd4177;
	{ .reg .b32 tmp; mov.b64 {tmp, %r8651}, %rd4177; }
	cvt.u32.u64 	%r8652, %rd4176;
	{ .reg .b32 tmp; mov.b64 {tmp, %r8653}, %rd4176; }
	// begin inline asm
	add.cc.u32  %r8645, %r8618, %r8650;
	addc.cc.u32 %r8646, %r8619, %r8651;
	addc.u32    %r8647, 0, 0;
	add.cc.u32  %r8645, %r8645, %r8652;
	addc.cc.u32 %r8646, %r8646, %r8653;
	addc.u32    %r8647, %r8647, 0;
	
	// end inline asm
	cvt.u64.u32 	%rd4179, %r8647;
	add.s64 	%rd4180, %rd4178, %rd4179;
	mul.lo.s64 	%rd4181, %rd4933, -7954561588662645994;
	mul.hi.u64 	%rd4182, %rd4933, %rd4164;
	cvt.u32.u64 	%r8659, %rd4181;
	{ .reg .b32 tmp; mov.b64 {tmp, %r8660}, %rd4181; }
	cvt.u32.u64 	%r8661, %rd4180;
	{ .reg .b32 tmp; mov.b64 {tmp, %r8662}, %rd4180; }
	// begin inline asm
	add.cc.u32  %r8654, %r8627, %r8659;
	addc.cc.u32 %r8655, %r8628, %r8660;
	addc.u32    %r8656, 0, 0;
	add.cc.u32  %r8654, %r8654, %r8661;
	addc.cc.u32 %r8655, %r8655, %r8662;
	addc.u32    %r8656, %r8656, 0;
	
	// end inline asm
	cvt.u64.u32 	%rd4183, %r8656;
	add.s64 	%rd4184, %rd4182, %rd4183;
	mul.lo.s64 	%rd4185, %rd4933, -8856726876819556113;
	mul.hi.u64 	%rd4186, %rd4933, %rd4169;
	cvt.u32.u64 	%r8666, %rd4172;
	{ .reg .b32 tmp; mov.b64 {tmp, %r8667}, %rd4172; }
	cvt.u32.u64 	%r8668, %rd4185;
	{ .reg .b32 tmp; mov.b64 {tmp, %r8669}, %rd4185; }
	cvt.u32.u64 	%r8670, %rd4184;
	{ .reg .b32 tmp; mov.b64 {tmp, %r8671}, %rd4184; }
	// begin inline asm
	add.cc.u32  %r8663, %r8666, %r8668;
	addc.cc.u32 %r8664, %r8667, %r8669;
	addc.u32    %r8665, 0, 0;
	add.cc.u32  %r8663, %r8663, %r8670;
	addc.cc.u32 %r8664, %r8664, %r8671;
	addc.u32    %r8665, %r8665, 0;
	
	// end inline asm
	cvt.u64.u32 	%rd4187, %r8665;
	add.s64 	%rd4188, %rd4186, %rd4187;
	mul.lo.s64 	%rd4189, %rd4934, 4523465425461901888;
	mul.hi.u64 	%rd4190, %rd4934, %rd4154;
	cvt.u32.u64 	%r8677, %rd4189;
	{ .reg .b32 tmp; mov.b64 {tmp, %r8678}, %rd4189; }
	// begin inline asm
	add.cc.u32  %r8672, %r8645, %r8677;
	addc.cc.u32 %r8673, %r8646, %r8678;
	addc.u32    %r8674, 0, 0;
	add.cc.u32  %r8672, %r8672, %r8868;
	addc.cc.u32 %r8673, %r8673, %r8868;
	addc.u32    %r8674, %r8674, 0;
	
	// end inline asm
	cvt.u64.u32 	%rd4191, %r8674;
	add.s64 	%rd4192, %rd4190, %rd4191;
	mul.lo.s64 	%rd4193, %rd4934, 7138124642204153450;
	mul.hi.u64 	%rd4194, %rd4934, %rd4159;
	cvt.u32.u64 	%r8686, %rd4193;
	{ .reg .b32 tmp; mov.b64 {tmp, %r8687}, %rd4193; }
	cvt.u32.u64 	%r8688, %rd4192;
	{ .reg .b32 tmp; mov.b64 {tmp, %r8689}, %rd4192; }
	// begin inline asm
	add.cc.u32  %r8681, %r8654, %r8686;
	addc.cc.u32 %r8682, %r8655, %r8687;
	addc.u32    %r8683, 0, 0;
	add.cc.u32  %r8681, %r8681, %r8688;
	addc.cc.u32 %r8682, %r8682, %r8689;
	addc.u32    %r8683, %r8683, 0;
	
	// end inline asm
	cvt.u64.u32 	%rd4195, %r8683;
	add.s64 	%rd4196, %rd4194, %rd4195;
	mul.lo.s64 	%rd4197, %rd4934, -7954561588662645994;
	mul.hi.u64 	%rd4198, %rd4934, %rd4164;
	cvt.u32.u64 	%r8695, %rd4197;
	{ .reg .b32 tmp; mov.b64 {tmp, %r8696}, %rd4197; }
	cvt.u32.u64 	%r8697, %rd4196;
	{ .reg .b32 tmp; mov.b64 {tmp, %r8698}, %rd4196; }
	// begin inline asm
	add.cc.u32  %r8690, %r8663, %r8695;
	addc.cc.u32 %r8691, %r8664, %r8696;
	addc.u32    %r8692, 0, 0;
	add.cc.u32  %r8690, %r8690, %r8697;
	addc.cc.u32 %r8691, %r8691, %r8698;
	addc.u32    %r8692, %r8692, 0;
	
	// end inline asm
	cvt.u64.u32 	%rd4199, %r8692;
	add.s64 	%rd4200, %rd4198, %rd4199;
	mul.lo.s64 	%rd4201, %rd4934, -8856726876819556113;
	mul.hi.u64 	%rd4202, %rd4934, %rd4169;
	cvt.u32.u64 	%r8702, %rd4188;
	{ .reg .b32 tmp; mov.b64 {tmp, %r8703}, %rd4188; }
	cvt.u32.u64 	%r8704, %rd4201;
	{ .reg .b32 tmp; mov.b64 {tmp, %r8705}, %rd4201; }
	cvt.u32.u64 	%r8706, %rd4200;
	{ .reg .b32 tmp; mov.b64 {tmp, %r8707}, %rd4200; }
	// begin inline asm
	add.cc.u32  %r8699, %r8702, %r8704;
	addc.cc.u32 %r8700, %r8703, %r8705;
	addc.u32    %r8701, 0, 0;
	add.cc.u32  %r8699, %r8699, %r8706;
	addc.cc.u32 %r8700, %r8700, %r8707;
	addc.u32    %r8701, %r8701, 0;
	
	// end inline asm
	cvt.u64.u32 	%rd4203, %r8701;
	add.s64 	%rd4204, %rd4202, %rd4203;
	mul.lo.s64 	%rd4205, %rd4935, 4523465425461901888;
	mul.hi.u64 	%rd4206, %rd4935, %rd4154;
	cvt.u32.u64 	%r8713, %rd4205;
	{ .reg .b32 tmp; mov.b64 {tmp, %r8714}, %rd4205; }
	// begin inline asm
	add.cc.u32  %r8708, %r8681, %r8713;
	addc.cc.u32 %r8709, %r8682, %r8714;
	addc.u32    %r8710, 0, 0;
	add.cc.u32  %r8708, %r8708, %r8868;
	addc.cc.u32 %r8709, %r8709, %r8868;
	addc.u32    %r8710, %r8710, 0;
	
	// end inline asm
	cvt.u64.u32 	%rd4207, %r8710;
	add.s64 	%rd4208, %rd4206, %rd4207;
	mul.lo.s64 	%rd4209, %rd4935, 7138124642204153450;
	mul.hi.u64 	%rd4210, %rd4935, %rd4159;
	cvt.u32.u64 	%r8722, %rd4209;
	{ .reg .b32 tmp; mov.b64 {tmp, %r8723}, %rd4209; }
	cvt.u32.u64 	%r8724, %rd4208;
	{ .reg .b32 tmp; mov.b64 {tmp, %r8725}, %rd4208; }
	// begin inline asm
	add.cc.u32  %r8717, %r8690, %r8722;
	addc.cc.u32 %r8718, %r8691, %r8723;
	addc.u32    %r8719, 0, 0;
	add.cc.u32  %r8717, %r8717, %r8724;
	addc.cc.u32 %r8718, %r8718, %r8725;
	addc.u32    %r8719, %r8719, 0;
	
	// end inline asm
	cvt.u64.u32 	%rd4211, %r8718;
	shl.b64 	%rd4212, %rd4211, 32;
	cvt.u64.u32 	%rd4213, %r8717;
	or.b64  	%rd4214, %rd4212, %rd4213;
	cvt.u64.u32 	%rd4215, %r8719;
	add.s64 	%rd4216, %rd4210, %rd4215;
	mul.lo.s64 	%rd4217, %rd4935, -7954561588662645994;
	mul.hi.u64 	%rd4218, %rd4935, %rd4164;
	cvt.u32.u64 	%r8731, %rd4217;
	{ .reg .b32 tmp; mov.b64 {tmp, %r8732}, %rd4217; }
	cvt.u32.u64 	%r8733, %rd4216;
	{ .reg .b32 tmp; mov.b64 {tmp, %r8734}, %rd4216; }
	// begin inline asm
	add.cc.u32  %r8726, %r8699, %r8731;
	addc.cc.u32 %r8727, %r8700, %r8732;
	addc.u32    %r8728, 0, 0;
	add.cc.u32  %r8726, %r8726, %r8733;
	addc.cc.u32 %r8727, %r8727, %r8734;
	addc.u32    %r8728, %r8728, 0;
	
	// end inline asm
	cvt.u64.u32 	%rd4219, %r8727;
	shl.b64 	%rd4220, %rd4219, 32;
	cvt.u64.u32 	%rd4221, %r8726;
	or.b64  	%rd4222, %rd4220, %rd4221;
	cvt.u64.u32 	%rd4223, %r8728;
	add.s64 	%rd4224, %rd4218, %rd4223;
	mul.lo.s64 	%rd4225, %rd4935, -8856726876819556113;
	mul.hi.u64 	%rd4226, %rd4935, %rd4169;
	cvt.u32.u64 	%r8738, %rd4204;
	{ .reg .b32 tmp; mov.b64 {tmp, %r8739}, %rd4204; }
	cvt.u32.u64 	%r8740, %rd4225;
	{ .reg .b32 tmp; mov.b64 {tmp, %r8741}, %rd4225; }
	cvt.u32.u64 	%r8742, %rd4224;
	{ .reg .b32 tmp; mov.b64 {tmp, %r8743}, %rd4224; }
	// begin inline asm
	add.cc.u32  %r8735, %r8738, %r8740;
	addc.cc.u32 %r8736, %r8739, %r8741;
	addc.u32    %r8737, 0, 0;
	add.cc.u32  %r8735, %r8735, %r8742;
	addc.cc.u32 %r8736, %r8736, %r8743;
	addc.u32    %r8737, %r8737, 0;
	
	// end inline asm
	cvt.u64.u32 	%rd4227, %r8736;
	shl.b64 	%rd4228, %rd4227, 32;
	cvt.u64.u32 	%rd4229, %r8735;
	or.b64  	%rd4230, %rd4228, %rd4229;
	cvt.u64.u32 	%rd4231, %r8737;
	add.s64 	%rd4232, %rd4226, %rd4231;
	mov.b64 	{%r8869, %r8870}, %rd4221;
	mov.b64 	{%r8871, %r8872}, %rd4212;
	mov.b64 	%rd4233, {%r8872, %r8869};
	mov.b64 	{%r8873, %r8874}, %rd4229;
	mov.b64 	{%r8875, %r8876}, %rd4220;
	mov.b64 	%rd4234, {%r8876, %r8873};
	mov.b64 	{%r8877, %r8878}, %rd4232;
	mov.b64 	{%r8879, %r8880}, %rd4228;
	mov.b64 	%rd4235, {%r8880, %r8877};
	mul.lo.s64 	%rd4236, %rd4214, 977;
	mov.b64 	%rd4237, 977;
	mul.hi.u64 	%rd4238, %rd4214, %rd4237;
	cvt.u32.u64 	%r8747, %rd4236;
	{ .reg .b32 tmp; mov.b64 {tmp, %r8748}, %rd4236; }
	// begin inline asm
	add.cc.u32  %r8744, %r8747, %r8868;
	addc.cc.u32 %r8745, %r8748, %r8868;
	addc.u32    %r8746, 0, 0;
	
	// end inline asm
	cvt.u64.u32 	%rd4239, %r8746;
	add.s64 	%rd4240, %rd4238, %rd4239;
	mul.lo.s64 	%rd4241, %rd4222, 977;
	mul.hi.u64 	%rd4242, %rd4222, %rd4237;
	cvt.u32.u64 	%r8754, %rd4241;
	{ .reg .b32 tmp; mov.b64 {tmp, %r8755}, %rd4241; }
	cvt.u32.u64 	%r8756, %rd4240;
	{ .reg .b32 tmp; mov.b64 {tmp, %r8757}, %rd4240; }
	// begin inline asm
	add.cc.u32  %r8751, %r8754, %r8756;
	addc.cc.u32 %r8752, %r8755, %r8757;
	addc.u32    %r8753, 0, 0;
	
	// end inline asm
	cvt.u64.u32 	%rd4243, %r8753;
	add.s64 	%rd4244, %rd4242, %rd4243;
	mul.lo.s64 	%rd4245, %rd4230, 977;
	mul.hi.u64 	%rd4246, %rd4230, %rd4237;
	cvt.u32.u64 	%r8761, %rd4245;
	{ .reg .b32 tmp; mov.b64 {tmp, %r8762}, %rd4245; }
	cvt.u32.u64 	%r8763, %rd4244;
	{ .reg .b32 tmp; mov.b64 {tmp, %r8764}, %rd4244; }
	// begin inline asm
	add.cc.u32  %r8758, %r8761, %r8763;
	addc.cc.u32 %r8759, %r8762, %r8764;
	addc.u32    %r8760, 0, 0;
	
	// end inline asm
	cvt.u64.u32 	%rd4247, %r8760;
	add.s64 	%rd4248, %rd4246, %rd4247;
	mul.lo.s64 	%rd4249, %rd4232, 977;
	mul.hi.u64 	%rd4250, %rd4232, %rd4237;
	cvt.u32.u64 	%r8768, %rd4249;
	{ .reg .b32 tmp; mov.b64 {tmp, %r8769}, %rd4249; }
	cvt.u32.u64 	%r8770, %rd4248;
	{ .reg .b32 tmp; mov.b64 {tmp, %r8771}, %rd4248; }
	// begin inline asm
	add.cc.u32  %r8765, %r8768, %r8770;
	addc.cc.u32 %r8766, %r8769, %r8771;
	addc.u32    %r8767, 0, 0;
	
	// end inline asm
	cvt.u64.u32 	%rd4251, %r8767;
	add.s64 	%rd4252, %rd4250, %rd4251;
	cvt.u32.u64 	%r8785, %rd4233;
	{ .reg .b32 tmp; mov.b64 {tmp, %r8786}, %rd4233; }
	cvt.u32.u64 	%r8787, %rd4234;
	{ .reg .b32 tmp; mov.b64 {tmp, %r8788}, %rd4234; }
	cvt.u32.u64 	%r8789, %rd4235;
	{ .reg .b32 tmp; mov.b64 {tmp, %r8790}, %rd4235; }
	{ .reg .b32 tmp; mov.b64 {tmp, %r8791}, %rd4232; }
	cvt.u32.u64 	%r8801, %rd4252;
	{ .reg .b32 tmp; mov.b64 {tmp, %r8802}, %rd4252; }
	// begin inline asm
	add.cc.u32   %r8772, %r8868, %r8744;
	addc.cc.u32  %r8773, %r8717, %r8745;
	addc.cc.u32  %r8774, %r8785, %r8751;
	addc.cc.u32  %r8775, %r8786, %r8752;
	addc.cc.u32  %r8776, %r8787, %r8758;
	addc.cc.u32  %r8777, %r8788, %r8759;
	addc.cc.u32  %r8778, %r8789, %r8765;
	addc.cc.u32  %r8779, %r8790, %r8766;
	addc.cc.u32  %r8780, %r8791, %r8801;
	addc.cc.u32  %r8781, %r8868, %r8802;
	addc.u32     %r8782, 0, 0;
	
	// end inline asm
	cvt.u64.u32 	%rd4253, %r8781;
	shl.b64 	%rd4254, %rd4253, 32;
	cvt.u64.u32 	%rd4255, %r8780;
	or.b64  	%rd4256, %rd4254, %rd4255;
	mul.lo.s64 	%rd4257, %rd4256, 977;
	mul.hi.u64 	%rd4258, %rd4256, %rd4237;
	cvt.u32.u64 	%r8812, %rd4257;
	{ .reg .b32 tmp; mov.b64 {tmp, %r8813}, %rd4257; }
	cvt.u32.u64 	%r8814, %rd4258;
	{ .reg .b32 tmp; mov.b64 {tmp, %r8815}, %rd4258; }
	// begin inline asm
	add.cc.u32   %r8803, %r8868, %r8812;
	addc.cc.u32  %r8804, %r8780, %r8813;
	addc.cc.u32  %r8805, %r8781, %r8814;
	addc.cc.u32  %r8806, %r8868, %r8815;
	addc.u32     %r8807, 0, 0;
	
	// end inline asm
	// begin inline asm
	add.cc.u32   %r8816, %r8772, %r8803;
	addc.cc.u32  %r8817, %r8773, %r8804;
	addc.cc.u32  %r8818, %r8774, %r8805;
	addc.cc.u32  %r8819, %r8775, %r8806;
	addc.cc.u32  %r8820, %r8776, %r8807;
	addc.cc.u32  %r8821, %r8777, 0;
	addc.cc.u32  %r8822, %r8778, 0;
	addc.cc.u32  %r8823, %r8779, 0;
	addc.u32     %r8824, 0, 0;
	
	// end inline asm
	// begin inline asm
	add.cc.u32   %r8838, %r8600, %r8816;
	addc.cc.u32  %r8839, %r8601, %r8817;
	addc.cc.u32  %r8840, %r8636, %r8818;
	addc.cc.u32  %r8841, %r8637, %r8819;
	addc.cc.u32  %r8842, %r8672, %r8820;
	addc.cc.u32  %r8843, %r8673, %r8821;
	addc.cc.u32  %r8844, %r8708, %r8822;
	addc.cc.u32  %r8845, %r8709, %r8823;
	addc.cc.u32  %r8846, %r8868, %r8824;
	addc.cc.u32  %r8847, %r8868, %r8868;
	addc.u32     %r8848, 0, 0;
	
	// end inline asm
	cvt.u64.u32 	%rd4259, %r8839;
	shl.b64 	%rd4260, %rd4259, 32;
	cvt.u64.u32 	%rd4261, %r8838;
	or.b64  	%rd4942, %rd4260, %rd4261;
	cvt.u64.u32 	%rd4262, %r8841;
	shl.b64 	%rd4263, %rd4262, 32;
	cvt.u64.u32 	%rd4264, %r8840;
	or.b64  	%rd4943, %rd4263, %rd4264;
	cvt.u64.u32 	%rd4265, %r8843;
	shl.b64 	%rd4266, %rd4265, 32;
	cvt.u64.u32 	%rd4267, %r8842;
	or.b64  	%rd4944, %rd4266, %rd4267;
	cvt.u64.u32 	%rd4268, %r8845;
	shl.b64 	%rd4269, %rd4268, 32;
	cvt.u64.u32 	%rd4270, %r8844;
	or.b64  	%rd4945, %rd4269, %rd4270;
	cvt.u64.u32 	%rd4271, %r8847;
	shl.b64 	%rd4272, %rd4271, 32;
	cvt.u64.u32 	%rd4273, %r8846;
	or.b64  	%rd4946, %rd4272, %rd4273;
$L__BB6_90:
	setp.ne.s64 	%p111, %rd4946, 0;
	@%p111 bra 	$L__BB6_169;
	and.b64  	%rd4274, %rd4945, %rd4944;
	and.b64  	%rd4275, %rd4274, %rd4943;
	setp.eq.s64 	%p112, %rd4275, -1;
	setp.gt.u64 	%p113, %rd4942, -4294968274;
	and.pred  	%p114, %p112, %p113;
	@%p114 bra 	$L__BB6_169;
	add.s32 	%r8881, %r31, -1;
	and.b32  	%r8882, %r8881, 7;
	add.s32 	%r32, %r8882, -1;
	and.b32  	%r8883, %r8881, 3;
	add.s32 	%r33, %r8883, -1;
	setp.gt.u32 	%p115, %r31, 1;
	{ .reg .b32 tmp; mov.b64 {tmp, %r34}, %rd4935; }
	and.b32  	%r8884, %r35, %r34;
	setp.eq.s32 	%p116, %r8884, %r36;
	selp.u16 	%rs113, 1, 0, %p116;
	@%p115 bra 	$L__BB6_93;
	bra.uni 	$L__BB6_105;
$L__BB6_93:
	add.s32 	%r8886, %r31, -2;
	setp.lt.u32 	%p117, %r8886, 7;
	mov.b32 	%r9819, 1;
	@%p117 bra 	$L__BB6_97;
	mov.u64 	%rd4278, _masks;
	add.s64 	%rd4948, %rd4278, 16;
	mov.u64 	%rd4279, _patterns;
	add.s64 	%rd4947, %rd4279, 16;
	and.b32  	%r8889, %r8881, -8;
	neg.s32 	%r9817, %r8889;
	mov.b32 	%r9816, 0;
$L__BB6_95:
	.pragma "nounroll";
	ld.const.u32 	%r8890, [%rd4948+-12];
	and.b32  	%r8891, %r8890, %r34;
	ld.const.u32 	%r8892, [%rd4947+-12];
	setp.eq.s32 	%p118, %r8891, %r8892;
	selp.u16 	%rs41, 1, 0, %p118;
	or.b16  	%rs42, %rs113, %rs41;
	ld.const.u32 	%r8893, [%rd4948+-8];
	and.b32  	%r8894, %r8893, %r34;
	ld.const.u32 	%r8895, [%rd4947+-8];
	setp.eq.s32 	%p119, %r8894, %r8895;
	selp.u16 	%rs43, 1, 0, %p119;
	or.b16  	%rs44, %rs42, %rs43;
	ld.const.u32 	%r8896, [%rd4948+-4];
	and.b32  	%r8897, %r8896, %r34;
	ld.const.u32 	%r8898, [%rd4947+-4];
	setp.eq.s32 	%p120, %r8897, %r8898;
	selp.u16 	%rs45, 1, 0, %p120;
	or.b16  	%rs46, %rs44, %rs45;
	ld.const.u32 	%r8899, [%rd4948];
	and.b32  	%r8900, %r8899, %r34;
	ld.const.u32 	%r8901, [%rd4947];
	setp.eq.s32 	%p121, %r8900, %r8901;
	selp.u16 	%rs47, 1, 0, %p121;
	or.b16  	%rs48, %rs46, %rs47;
	ld.const.u32 	%r8902, [%rd4948+4];
	and.b32  	%r8903, %r8902, %r34;
	ld.const.u32 	%r8904, [%rd4947+4];
	setp.eq.s32 	%p122, %r8903, %r8904;
	selp.u16 	%rs49, 1, 0, %p122;
	or.b16  	%rs50, %rs48, %rs49;
	ld.const.u32 	%r8905, [%rd4948+8];
	and.b32  	%r8906, %r8905, %r34;
	ld.const.u32 	%r8907, [%rd4947+8];
	setp.eq.s32 	%p123, %r8906, %r8907;
	selp.u16 	%rs51, 1, 0, %p123;
	or.b16  	%rs52, %rs50, %rs51;
	ld.const.u32 	%r8908, [%rd4948+12];
	and.b32  	%r8909, %r8908, %r34;
	ld.const.u32 	%r8910, [%rd4947+12];
	setp.eq.s32 	%p124, %r8909, %r8910;
	selp.u16 	%rs53, 1, 0, %p124;
	or.b16  	%rs54, %rs52, %rs53;
	ld.const.u32 	%r8911, [%rd4948+16];
	and.b32  	%r8912, %r8911, %r34;
	ld.const.u32 	%r8913, [%rd4947+16];
	setp.eq.s32 	%p125, %r8912, %r8913;
	selp.u16 	%rs55, 1, 0, %p125;
	or.b16  	%rs113, %rs54, %rs55;
	add.s32 	%r9817, %r9817, 8;
	add.s32 	%r9816, %r9816, 8;
	add.s64 	%rd4948, %rd4948, 32;
	add.s64 	%rd4947, %rd4947, 32;
	setp.ne.s32 	%p126, %r9817, 0;
	@%p126 bra 	$L__BB6_95;
	add.s32 	%r9819, %r9816, 1;
$L__BB6_97:
	setp.eq.s32 	%p127, %r8882, 0;
	@%p127 bra 	$L__BB6_105;
	setp.lt.u32 	%p128, %r32, 3;
	@%p128 bra 	$L__BB6_100;
	mul.wide.u32 	%rd4280, %r9819, 4;
	mov.u64 	%rd4281, _masks;
	add.s64 	%rd4282, %rd4281, %rd4280;
	ld.const.u32 	%r8916, [%rd4282];
	and.b32  	%r8917, %r8916, %r34;
	mov.u64 	%rd4283, _patterns;
	add.s64 	%rd4284, %rd4283, %rd4280;
	ld.const.u32 	%r8918, [%rd4284];
	setp.eq.s32 	%p129, %r8917, %r8918;
	ld.const.u32 	%r8919, [%rd4282+4];
	and.b32  	%r8920, %r8919, %r34;
	ld.const.u32 	%r8921, [%rd4284+4];
	setp.eq.s32 	%p130, %r8920, %r8921;
	or.pred  	%p131, %p129, %p130;
	ld.const.u32 	%r8922, [%rd4282+8];
	and.b32  	%r8923, %r8922, %r34;
	ld.const.u32 	%r8924, [%rd4284+8];
	setp.eq.s32 	%p132, %r8923, %r8924;
	or.pred  	%p133, %p131, %p132;
	ld.const.u32 	%r8925, [%rd4282+12];
	and.b32  	%r8926, %r8925, %r34;
	ld.const.u32 	%r8927, [%rd4284+12];
	setp.eq.s32 	%p134, %r8926, %r8927;
	or.pred  	%p135, %p133, %p134;
	selp.u16 	%rs57, 1, 0, %p135;
	or.b16  	%rs113, %rs113, %rs57;
	add.s32 	%r9819, %r9819, 4;
$L__BB6_100:
	setp.eq.s32 	%p136, %r8883, 0;
	@%p136 bra 	$L__BB6_105;
	setp.eq.s32 	%p137, %r33, 0;
	@%p137 bra 	$L__BB6_103;
	mul.wide.u32 	%rd4285, %r9819, 4;
	mov.u64 	%rd4286, _masks;
	add.s64 	%rd4287, %rd4286, %rd4285;
	ld.const.u32 	%r8930, [%rd4287];
	and.b32  	%r8931, %r8930, %r34;
	mov.u64 	%rd4288, _patterns;
	add.s64 	%rd4289, %rd4288, %rd4285;
	ld.const.u32 	%r8932, [%rd4289];
	setp.eq.s32 	%p138, %r8931, %r8932;
	ld.const.u32 	%r8933, [%rd4287+4];
	and.b32  	%r8934, %r8933, %r34;
	ld.const.u32 	%r8935, [%rd4289+4];
	setp.eq.s32 	%p139, %r8934, %r8935;
	or.pred  	%p140, %p138, %p139;
	selp.u16 	%rs59, 1, 0, %p140;
	or.b16  	%rs113, %rs113, %rs59;
	add.s32 	%r9819, %r9819, 2;
$L__BB6_103:
	and.b32  	%r8936, %r31, 1;
	setp.eq.b32 	%p141, %r8936, 1;
	@%p141 bra 	$L__BB6_105;
	mul.wide.u32 	%rd4290, %r9819, 4;
	mov.u64 	%rd4291, _masks;
	add.s64 	%rd4292, %rd4291, %rd4290;
	ld.const.u32 	%r8937, [%rd4292];
	and.b32  	%r8938, %r8937, %r34;
	mov.u64 	%rd4293, _patterns;
	add.s64 	%rd4294, %rd4293, %rd4290;
	ld.const.u32 	%r8939, [%rd4294];
	setp.eq.s32 	%p142, %r8938, %r8939;
	selp.u16 	%rs60, 1, 0, %p142;
	or.b16  	%rs113, %rs113, %rs60;
$L__BB6_105:
	ld.param.u64 	%rd4751, [generate_pubkeys_sequential_param_8];
	ld.param.u64 	%rd4746, [generate_pubkeys_sequential_param_5];
	ld.param.u64 	%rd4743, [generate_pubkeys_sequential_param_3];
	mov.u32 	%r8940, %ctaid.x;
	mov.u32 	%r8941, %ntid.x;
	mov.u32 	%r8942, %tid.x;
	mad.lo.s32 	%r48, %r8940, %r8941, %r8942;
	cvta.to.global.u64 	%rd531, %rd4743;
	cvta.to.global.u64 	%rd532, %rd4746;
	cvta.to.global.u64 	%rd533, %rd4751;
	and.b16  	%rs61, %rs113, 255;
	setp.eq.s16 	%p143, %rs61, 0;
	@%p143 bra 	$L__BB6_108;
	atom.global.add.u32 	%r50, [%rd533], 1;
	setp.ge.u32 	%p144, %r50, %r49;
	@%p144 bra 	$L__BB6_108;
	ld.param.u64 	%rd4749, [generate_pubkeys_sequential_param_7];
	ld.param.u64 	%rd4747, [generate_pubkeys_sequential_param_6];
	ld.param.u64 	%rd4744, [generate_pubkeys_sequential_param_4];
	mul.wide.u32 	%rd4295, %r50, 4;
	add.s64 	%rd4296, %rd531, %rd4295;
	st.global.u32 	[%rd4296], %r48;
	cvta.to.global.u64 	%rd4297, %rd4744;
	add.s64 	%rd4298, %rd4297, %rd4295;
	st.global.u32 	[%rd4298], %r9815;
	cvta.to.global.u64 	%rd4299, %rd4749;
	add.s64 	%rd4300, %rd4299, %rd4295;
	mov.b32 	%r8960, 0;
	st.global.u32 	[%rd4300], %r8960;
	shl.b32 	%r8961, %r50, 2;
	mul.wide.u32 	%rd4301, %r8961, 8;
	add.s64 	%rd4302, %rd532, %rd4301;
	st.global.u64 	[%rd4302], %rd4932;
	st.global.u64 	[%rd4302+8], %rd4933;
	st.global.u64 	[%rd4302+16], %rd4934;
	st.global.u64 	[%rd4302+24], %rd4935;
	// begin inline asm
	add.cc.u32   %r8943, %r74, %r9815;
	addc.cc.u32  %r8944, %r75, %r8960;
	addc.cc.u32  %r8945, %r76, 0;
	addc.cc.u32  %r8946, %r77, 0;
	addc.cc.u32  %r8947, %r78, 0;
	addc.cc.u32  %r8948, %r79, 0;
	addc.cc.u32  %r8949, %r80, 0;
	addc.u32     %r8950, %r81, 0;
	
	// end inline asm
	cvt.u64.u32 	%rd4303, %r8944;
	shl.b64 	%rd4304, %rd4303, 32;
	cvt.u64.u32 	%rd4305, %r8943;
	or.b64  	%rd4306, %rd4304, %rd4305;
	cvt.u64.u32 	%rd4307, %r8946;
	shl.b64 	%rd4308, %rd4307, 32;
	cvt.u64.u32 	%rd4309, %r8945;
	or.b64  	%rd4310, %rd4308, %rd4309;
	cvt.u64.u32 	%rd4311, %r8948;
	shl.b64 	%rd4312, %rd4311, 32;
	cvt.u64.u32 	%rd4313, %r8947;
	or.b64  	%rd4314, %rd4312, %rd4313;
	cvt.u64.u32 	%rd4315, %r8950;
	shl.b64 	%rd4316, %rd4315, 32;
	cvt.u64.u32 	%rd4317, %r8949;
	or.b64  	%rd4318, %rd4316, %rd4317;
	cvta.to.global.u64 	%rd4319, %rd4747;
	add.s64 	%rd4320, %rd4319, %rd4301;
	st.global.u64 	[%rd4320], %rd4306;
	st.global.u64 	[%rd4320+8], %rd4310;
	st.global.u64 	[%rd4320+16], %rd4314;
	st.global.u64 	[%rd4320+24], %rd4318;
$L__BB6_108:
	setp.lt.u32 	%p145, %r31, 2;
	{ .reg .b32 tmp; mov.b64 {tmp, %r51}, %rd4940; }
	and.b32  	%r8962, %r35, %r51;
	setp.eq.s32 	%p146, %r8962, %r36;
	selp.u16 	%rs121, 1, 0, %p146;
	@%p145 bra 	$L__BB6_120;
	add.s32 	%r8964, %r31, -2;
	setp.lt.u32 	%p147, %r8964, 7;
	mov.b32 	%r9823, 1;
	@%p147 bra 	$L__BB6_112;
	mov.b32 	%r9821, 1;
$L__BB6_111:
	.pragma "nounroll";
	mul.wide.u32 	%rd4321, %r9821, 4;
	mov.u64 	%rd4322, _masks;
	add.s64 	%rd4323, %rd4322, %rd4321;
	ld.const.u32 	%r8966, [%rd4323];
	and.b32  	%r8967, %r8966, %r51;
	mov.u64 	%rd4324, _patterns;
	add.s64 	%rd4325, %rd4324, %rd4321;
	ld.const.u32 	%r8968, [%rd4325];
	setp.eq.s32 	%p148, %r8967, %r8968;
	selp.u16 	%rs63, 1, 0, %p148;
	or.b16  	%rs64, %rs121, %rs63;
	ld.const.u32 	%r8969, [%rd4323+4];
	and.b32  	%r8970, %r8969, %r51;
	ld.const.u32 	%r8971, [%rd4325+4];
	setp.eq.s32 	%p149, %r8970, %r8971;
	selp.u16 	%rs65, 1, 0, %p149;
	or.b16  	%rs66, %rs64, %rs65;
	ld.const.u32 	%r8972, [%rd4323+8];
	and.b32  	%r8973, %r8972, %r51;
	ld.const.u32 	%r8974, [%rd4325+8];
	setp.eq.s32 	%p150, %r8973, %r8974;
	selp.u16 	%rs67, 1, 0, %p150;
	or.b16  	%rs68, %rs66, %rs67;
	ld.const.u32 	%r8975, [%rd4323+12];
	and.b32  	%r8976, %r8975, %r51;
	ld.const.u32 	%r8977, [%rd4325+12];
	setp.eq.s32 	%p151, %r8976, %r8977;
	selp.u16 	%rs69, 1, 0, %p151;
	or.b16  	%rs70, %rs68, %rs69;
	ld.const.u32 	%r8978, [%rd4323+16];
	and.b32  	%r8979, %r8978, %r51;
	ld.const.u32 	%r8980, [%rd4325+16];
	setp.eq.s32 	%p152, %r8979, %r8980;
	selp.u16 	%rs71, 1, 0, %p152;
	or.b16  	%rs72, %rs70, %rs71;
	ld.const.u32 	%r8981, [%rd4323+20];
	and.b32  	%r8982, %r8981, %r51;
	ld.const.u32 	%r8983, [%rd4325+20];
	setp.eq.s32 	%p153, %r8982, %r8983;
	selp.u16 	%rs73, 1, 0, %p153;
	or.b16  	%rs74, %rs72, %rs73;
	ld.const.u32 	%r8984, [%rd4323+24];
	and.b32  	%r8985, %r8984, %r51;
	ld.const.u32 	%r8986, [%rd4325+24];
	setp.eq.s32 	%p154, %r8985, %r8986;
	selp.u16 	%rs75, 1, 0, %p154;
	or.b16  	%rs76, %rs74, %rs75;
	ld.const.u32 	%r8987, [%rd4323+28];
	and.b32  	%r8988, %r8987, %r51;
	ld.const.u32 	%r8989, [%rd4325+28];
	setp.eq.s32 	%p155, %r8988, %r8989;
	selp.u16 	%rs77, 1, 0, %p155;
	or.b16  	%rs121, %rs76, %rs77;
	add.s32 	%r9823, %r9821, 8;
	add.s32 	%r8990, %r9821, 7;
	and.b32  	%r8992, %r8881, -8;
	setp.ne.s32 	%p156, %r8990, %r8992;
	mov.u32 	%r9821, %r9823;
	@%p156 bra 	$L__BB6_111;
$L__BB6_112:
	setp.eq.s32 	%p157, %r8882, 0;
	@%p157 bra 	$L__BB6_120;
	setp.lt.u32 	%p158, %r32, 3;
	@%p158 bra 	$L__BB6_115;
	mul.wide.u32 	%rd4326, %r9823, 4;
	mov.u64 	%rd4327, _masks;
	add.s64 	%rd4328, %rd4327, %rd4326;
	ld.const.u32 	%r8995, [%rd4328];
	and.b32  	%r8996, %r8995, %r51;
	mov.u64 	%rd4329, _patterns;
	add.s64 	%rd4330, %rd4329, %rd4326;
	ld.const.u32 	%r8997, [%rd4330];
	setp.eq.s32 	%p159, %r8996, %r8997;
	ld.const.u32 	%r8998, [%rd4328+4];
	and.b32  	%r8999, %r8998, %r51;
	ld.const.u32 	%r9000, [%rd4330+4];
	setp.eq.s32 	%p160, %r8999, %r9000;
	or.pred  	%p161, %p159, %p160;
	ld.const.u32 	%r9001, [%rd4328+8];
	and.b32  	%r9002, %r9001, %r51;
	ld.const.u32 	%r9003, [%rd4330+8];
	setp.eq.s32 	%p162, %r9002, %r9003;
	or.pred  	%p163, %p161, %p162;
	ld.const.u32 	%r9004, [%rd4328+12];
	and.b32  	%r9005, %r9004, %r51;
	ld.const.u32 	%r9006, [%rd4330+12];
	setp.eq.s32 	%p164, %r9005, %r9006;
	or.pred  	%p165, %p163, %p164;
	selp.u16 	%rs79, 1, 0, %p165;
	or.b16  	%rs121, %rs121, %rs79;
	add.s32 	%r9823, %r9823, 4;
$L__BB6_115:
	and.b32  	%r9008, %r8881, 3;
	setp.eq.s32 	%p166, %r9008, 0;
	@%p166 bra 	$L__BB6_120;
	setp.eq.s32 	%p167, %r33, 0;
	@%p167 bra 	$L__BB6_118;
	mul.wide.u32 	%rd4331, %r9823, 4;
	mov.u64 	%rd4332, _masks;
	add.s64 	%rd4333, %rd4332, %rd4331;
	ld.const.u32 	%r9009, [%rd4333];
	and.b32  	%r9010, %r9009, %r51;
	mov.u64 	%rd4334, _patterns;
	add.s64 	%rd4335, %rd4334, %rd4331;
	ld.const.u32 	%r9011, [%rd4335];
	setp.eq.s32 	%p168, %r9010, %r9011;
	ld.const.u32 	%r9012, [%rd4333+4];
	and.b32  	%r9013, %r9012, %r51;
	ld.const.u32 	%r9014, [%rd4335+4];
	setp.eq.s32 	%p169, %r9013, %r9014;
	or.pred  	%p170, %p168, %p169;
	selp.u16 	%rs81, 1, 0, %p170;
	or.b16  	%rs121, %rs121, %rs81;
	add.s32 	%r9823, %r9823, 2;
$L__BB6_118:
	and.b32  	%r9015, %r31, 1;
	setp.eq.b32 	%p171, %r9015, 1;
	@%p171 bra 	$L__BB6_120;
	mul.wide.u32 	%rd4336, %r9823, 4;
	mov.u64 	%rd4337, _masks;
	add.s64 	%rd4338, %rd4337, %rd4336;
	ld.const.u32 	%r9016, [%rd4338];
	and.b32  	%r9017, %r9016, %r51;
	mov.u64 	%rd4339, _patterns;
	add.s64 	%rd4340, %rd4339, %rd4336;
	ld.const.u32 	%r9018, [%rd4340];
	setp.eq.s32 	%p172, %r9017, %r9018;
	selp.u16 	%rs82, 1, 0, %p172;
	or.b16  	%rs121, %rs121, %rs82;
$L__BB6_120:
	ld.param.u64 	%rd4750, [generate_pubkeys_sequential_param_7];
	ld.param.u64 	%rd4748, [generate_pubkeys_sequential_param_6];
	ld.param.u64 	%rd4745, [generate_pubkeys_sequential_param_4];
	cvta.to.global.u64 	%rd534, %rd4750;
	cvta.to.global.u64 	%rd535, %rd4748;
	cvta.to.global.u64 	%rd536, %rd4745;
	and.b16  	%rs83, %rs121, 255;
	setp.eq.s16 	%p173, %rs83, 0;
	@%p173 bra 	$L__BB6_123;
	atom.global.add.u32 	%r59, [%rd533], 1;
	setp.ge.u32 	%p174, %r59, %r49;
	@%p174 bra 	$L__BB6_123;
	mul.wide.u32 	%rd4341, %r59, 4;
	add.s64 	%rd4342, %rd531, %rd4341;
	st.global.u32 	[%rd4342], %r48;
	add.s64 	%rd4343, %rd536, %rd4341;
	st.global.u32 	[%rd4343], %r9815;
	add.s64 	%rd4344, %rd534, %rd4341;
	mov.b32 	%r9037, 1;
	st.global.u32 	[%rd4344], %r9037;
	shl.b32 	%r9038, %r59, 2;
	mul.wide.u32 	%rd4345, %r9038, 8;
	add.s64 	%rd4346, %rd532, %rd4345;
	st.global.u64 	[%rd4346], %rd4937;
	st.global.u64 	[%rd4346+8], %rd4938;
	st.global.u64 	[%rd4346+16], %rd4939;
	st.global.u64 	[%rd4346+24], %rd4940;
	mov.b32 	%r9036, 0;
	// begin inline asm
	add.cc.u32   %r9019, %r74, %r9815;
	addc.cc.u32  %r9020, %r75, %r9036;
	addc.cc.u32  %r9021, %r76, 0;
	addc.cc.u32  %r9022, %r77, 0;
	addc.cc.u32  %r9023, %r78, 0;
	addc.cc.u32  %r9024, %r79, 0;
	addc.cc.u32  %r9025, %r80, 0;
	addc.u32     %r9026, %r81, 0;
	
	// end inline asm
	cvt.u64.u32 	%rd4347, %r9020;
	shl.b64 	%rd4348, %rd4347, 32;
	cvt.u64.u32 	%rd4349, %r9019;
	or.b64  	%rd4350, %rd4348, %rd4349;
	cvt.u64.u32 	%rd4351, %r9022;
	shl.b64 	%rd4352, %rd4351, 32;
	cvt.u64.u32 	%rd4353, %r9021;
	or.b64  	%rd4354, %rd4352, %rd4353;
	cvt.u64.u32 	%rd4355, %r9024;
	shl.b64 	%rd4356, %rd4355, 32;
	cvt.u64.u32 	%rd4357, %r9023;
	or.b64  	%rd4358, %rd4356, %rd4357;
	cvt.u64.u32 	%rd4359, %r9026;
	shl.b64 	%rd4360, %rd4359, 32;
	cvt.u64.u32 	%rd4361, %r9025;
	or.b64  	%rd4362, %rd4360, %rd4361;
	add.s64 	%rd4363, %rd535, %rd4345;
	st.global.u64 	[%rd4363], %rd4350;
	st.global.u64 	[%rd4363+8], %rd4354;
	st.global.u64 	[%rd4363+16], %rd4358;
	st.global.u64 	[%rd4363+24], %rd4362;
$L__BB6_123:
	setp.lt.u32 	%p175, %r31, 2;
	{ .reg .b32 tmp; mov.b64 {tmp, %r60}, %rd4945; }
	and.b32  	%r9039, %r35, %r60;
	setp.eq.s32 	%p176, %r9039, %r36;
	selp.u16 	%rs129, 1, 0, %p176;
	@%p175 bra 	$L__BB6_135;
	add.s32 	%r9041, %r31, -2;
	setp.lt.u32 	%p177, %r9041, 7;
	mov.b32 	%r9827, 1;
	@%p177 bra 	$L__BB6_127;
	mov.b32 	%r9825, 1;
$L__BB6_126:
	.pragma "nounroll";
	mul.wide.u32 	%rd4364, %r9825, 4;
	mov.u64 	%rd4365, _masks;
	add.s64 	%rd4366, %rd4365, %rd4364;
	ld.const.u32 	%r9043, [%rd4366];
	and.b32  	%r9044, %r9043, %r60;
	mov.u64 	%rd4367, _patterns;
	add.s64 	%rd4368, %rd4367, %rd4364;
	ld.const.u32 	%r9045, [%rd4368];
	setp.eq.s32 	%p178, %r9044, %r9045;
	selp.u16 	%rs85, 1, 0, %p178;
	or.b16  	%rs86, %rs129, %rs85;
	ld.const.u32 	%r9046, [%rd4366+4];
	and.b32  	%r9047, %r9046, %r60;
	ld.const.u32 	%r9048, [%rd4368+4];
	setp.eq.s32 	%p179, %r9047, %r9048;
	selp.u16 	%rs87, 1, 0, %p179;
	or.b16  	%rs88, %rs86, %rs87;
	ld.const.u32 	%r9049, [%rd4366+8];
	and.b32  	%r9050, %r9049, %r60;
	ld.const.u32 	%r9051, [%rd4368+8];
	setp.eq.s32 	%p180, %r9050, %r9051;
	selp.u16 	%rs89, 1, 0, %p180;
	or.b16  	%rs90, %rs88, %rs89;
	ld.const.u32 	%r9052, [%rd4366+12];
	and.b32  	%r9053, %r9052, %r60;
	ld.const.u32 	%r9054, [%rd4368+12];
	setp.eq.s32 	%p181, %r9053, %r9054;
	selp.u16 	%rs91, 1, 0, %p181;
	or.b16  	%rs92, %rs90, %rs91;
	ld.const.u32 	%r9055, [%rd4366+16];
	and.b32  	%r9056, %r9055, %r60;
	ld.const.u32 	%r9057, [%rd4368+16];
	setp.eq.s32 	%p182, %r9056, %r9057;
	selp.u16 	%rs93, 1, 0, %p182;
	or.b16  	%rs94, %rs92, %rs93;
	ld.const.u32 	%r9058, [%rd4366+20];
	and.b32  	%r9059, %r9058, %r60;
	ld.const.u32 	%r9060, [%rd4368+20];
	setp.eq.s32 	%p183, %r9059, %r9060;
	selp.u16 	%rs95, 1, 0, %p183;
	or.b16  	%rs96, %rs94, %rs95;
	ld.const.u32 	%r9061, [%rd4366+24];
	and.b32  	%r9062, %r9061, %r60;
	ld.const.u32 	%r9063, [%rd4368+24];
	setp.eq.s32 	%p184, %r9062, %r9063;
	selp.u16 	%rs97, 1, 0, %p184;
	or.b16  	%rs98, %rs96, %rs97;
	ld.const.u32 	%r9064, [%rd4366+28];
	and.b32  	%r9065, %r9064, %r60;
	ld.const.u32 	%r9066, [%rd4368+28];
	setp.eq.s32 	%p185, %r9065, %r9066;
	selp.u16 	%rs99, 1, 0, %p185;
	or.b16  	%rs129, %rs98, %rs99;
	add.s32 	%r9827, %r9825, 8;
	add.s32 	%r9067, %r9825, 7;
	and.b32  	%r9069, %r8881, -8;
	setp.ne.s32 	%p186, %r9067, %r9069;
	mov.u32 	%r9825, %r9827;
	@%p186 bra 	$L__BB6_126;
$L__BB6_127:
	setp.eq.s32 	%p187, %r8882, 0;
	@%p187 bra 	$L__BB6_135;
	setp.lt.u32 	%p188, %r32, 3;
	@%p188 bra 	$L__BB6_130;
	mul.wide.u32 	%rd4369, %r9827, 4;
	mov.u64 	%rd4370, _masks;
	add.s64 	%rd4371, %rd4370, %rd4369;
	ld.const.u32 	%r9072, [%rd4371];
	and.b32  	%r9073, %r9072, %r60;
	mov.u64 	%rd4372, _patterns;
	add.s64 	%rd4373, %rd4372, %rd4369;
	ld.const.u32 	%r9074, [%rd4373];
	setp.eq.s32 	%p189, %r9073, %r9074;
	ld.const.u32 	%r9075, [%rd4371+4];
	and.b32  	%r9076, %r9075, %r60;
	ld.const.u32 	%r9077, [%rd4373+4];
	setp.eq.s32 	%p190, %r9076, %r9077;
	or.pred  	%p191, %p189, %p190;
	ld.const.u32 	%r9078, [%rd4371+8];
	and.b32  	%r9079, %r9078, %r60;
	ld.const.u32 	%r9080, [%rd4373+8];
	setp.eq.s32 	%p192, %r9079, %r9080;
	or.pred  	%p193, %p191, %p192;
	ld.const.u32 	%r9081, [%rd4371+12];
	and.b32  	%r9082, %r9081, %r60;
	ld.const.u32 	%r9083, [%rd4373+12];
	setp.eq.s32 	%p194, %r9082, %r9083;
	or.pred  	%p195, %p193, %p194;
	selp.u16 	%rs101, 1, 0, %p195;
	or.b16  	%rs129, %rs129, %rs101;
	add.s32 	%r9827, %r9827, 4;
$L__BB6_130:
	and.b32  	%r9085, %r8881, 3;
	setp.eq.s32 	%p196, %r9085, 0;
	@%p196 bra 	$L__BB6_135;
	setp.eq.s32 	%p197, %r33, 0;
	@%p197 bra 	$L__BB6_133;
	mul.wide.u32 	%rd4374, %r9827, 4;
	mov.u64 	%rd4375, _masks;
	add.s64 	%rd4376, %rd4375, %rd4374;
	ld.const.u32 	%r9086, [%rd4376];
	and.b32  	%r9087, %r9086, %r60;
	mov.u64 	%rd4377, _patterns;
	add.s64 	%rd4378, %rd4377, %rd4374;
	ld.const.u32 	%r9088, [%rd4378];
	setp.eq.s32 	%p198, %r9087, %r9088;
	ld.const.u32 	%r9089, [%rd4376+4];
	and.b32  	%r9090, %r9089, %r60;
	ld.const.u32 	%r9091, [%rd4378+4];
	setp.eq.s32 	%p199, %r9090, %r9091;
	or.pred  	%p200, %p198, %p199;
	selp.u16 	%rs103, 1, 0, %p200;
	or.b16  	%rs129, %rs129, %rs103;
	add.s32 	%r9827, %r9827, 2;
$L__BB6_133:
	and.b32  	%r9092, %r31, 1;
	setp.eq.b32 	%p201, %r9092, 1;
	@%p201 bra 	$L__BB6_135;
	mul.wide.u32 	%rd4379, %r9827, 4;
	mov.u64 	%rd4380, _masks;
	add.s64 	%rd4381, %rd4380, %rd4379;
	ld.const.u32 	%r9093, [%rd4381];
	and.b32  	%r9094, %r9093, %r60;
	mov.u64 	%rd4382, _patterns;
	add.s64 	%rd4383, %rd4382, %rd4379;
	ld.const.u32 	%r9095, [%rd4383];
	setp.eq.s32 	%p202, %r9094, %r9095;
	selp.u16 	%rs104, 1, 0, %p202;
	or.b16  	%rs129, %rs129, %rs104;
$L__BB6_135:
	and.b16  	%rs105, %rs129, 255;
	setp.eq.s16 	%p203, %rs105, 0;
	@%p203 bra 	$L__BB6_138;
	atom.global.add.u32 	%r68, [%rd533], 1;
	setp.ge.u32 	%p204, %r68, %r49;
	@%p204 bra 	$L__BB6_138;
	mul.wide.u32 	%rd4384, %r68, 4;
	add.s64 	%rd4385, %rd531, %rd4384;
	st.global.u32 	[%rd4385], %r48;
	add.s64 	%rd4386, %rd536, %rd4384;
	st.global.u32 	[%rd4386], %r9815;
	add.s64 	%rd4387, %rd534, %rd4384;
	mov.b32 	%r9114, 2;
	st.global.u32 	[%rd4387], %r9114;
	shl.b32 	%r9115, %r68, 2;
	mul.wide.u32 	%rd4388, %r9115, 8;
	add.s64 	%rd4389, %rd532, %rd4388;
	st.global.u64 	[%rd4389], %rd4942;
	st.global.u64 	[%rd4389+8], %rd4943;
	st.global.u64 	[%rd4389+16], %rd4944;
	st.global.u64 	[%rd4389+24], %rd4945;
	mov.b32 	%r9113, 0;
	// begin inline asm
	add.cc.u32   %r9096, %r74, %r9815;
	addc.cc.u32  %r9097, %r75, %r9113;
	addc.cc.u32  %r9098, %r76, 0;
	addc.cc.u32  %r9099, %r77, 0;
	addc.cc.u32  %r9100, %r78, 0;
	addc.cc.u32  %r9101, %r79, 0;
	addc.cc.u32  %r9102, %r80, 0;
	addc.u32     %r9103, %r81, 0;
	
	// end inline asm
	cvt.u64.u32 	%rd4390, %r9097;
	shl.b64 	%rd4391, %rd4390, 32;
	cvt.u64.u32 	%rd4392, %r9096;
	or.b64  	%rd4393, %rd4391, %rd4392;
	cvt.u64.u32 	%rd4394, %r9099;
	shl.b64 	%rd4395, %rd4394, 32;
	cvt.u64.u32 	%rd4396, %r9098;
	or.b64  	%rd4397, %rd4395, %rd4396;
	cvt.u64.u32 	%rd4398, %r9101;
	shl.b64 	%rd4399, %rd4398, 32;
	cvt.u64.u32 	%rd4400, %r9100;
	or.b64  	%rd4401, %rd4399, %rd4400;
	cvt.u64.u32 	%rd4402, %r9103;
	shl.b64 	%rd4403, %rd4402, 32;
	cvt.u64.u32 	%rd4404, %r9102;
	or.b64  	%rd4405, %rd4403, %rd4404;
	add.s64 	%rd4406, %rd535, %rd4388;
	st.global.u64 	[%rd4406], %rd4393;
	st.global.u64 	[%rd4406+8], %rd4397;
	st.global.u64 	[%rd4406+16], %rd4401;
	st.global.u64 	[%rd4406+24], %rd4405;
$L__BB6_138:
	setp.eq.s32 	%p205, %r9815, 0;
	@%p205 bra 	$L__BB6_143;
	add.s64 	%rd4408, %rd5, %rd3902;
	ld.local.u64 	%rd4409, [%rd4408];
	add.s64 	%rd4410, %rd6, %rd3902;
	ld.local.u64 	%rd4411, [%rd4410];
	add.s64 	%rd4412, %rd7, %rd3902;
	ld.local.u64 	%rd4413, [%rd4412];
	add.s64 	%rd4414, %rd8, %rd3902;
	ld.local.u64 	%rd4415, [%rd4414];
	mul.lo.s64 	%rd4416, %rd4409, %rd4927;
	mul.hi.u64 	%rd4417, %rd4927, %rd4409;
	cvt.u32.u64 	%r9121, %rd4416;
	{ .reg .b32 tmp; mov.b64 {tmp, %r9122}, %rd4416; }
	mov.b32 	%r9384, 0;
	// begin inline asm
	add.cc.u32  %r9116, %r9384, %r9121;
	addc.cc.u32 %r9117, %r9384, %r9122;
	addc.u32    %r9118, 0, 0;
	add.cc.u32  %r9116, %r9116, %r9384;
	addc.cc.u32 %r9117, %r9117, %r9384;
	addc.u32    %r9118, %r9118, 0;
	
	// end inline asm
	cvt.u64.u32 	%rd4418, %r9118;
	add.s64 	%rd4419, %rd4417, %rd4418;
	mul.lo.s64 	%rd4420, %rd4411, %rd4927;
	mul.hi.u64 	%rd4421, %rd4927, %rd4411;
	cvt.u32.u64 	%r9130, %rd4420;
	{ .reg .b32 tmp; mov.b64 {tmp, %r9131}, %rd4420; }
	cvt.u32.u64 	%r9132, %rd4419;
	{ .reg .b32 tmp; mov.b64 {tmp, %r9133}, %rd4419; }
	// begin inline asm
	add.cc.u32  %r9125, %r9384, %r9130;
	addc.cc.u32 %r9126, %r9384, %r9131;
	addc.u32    %r9127, 0, 0;
	add.cc.u32  %r9125, %r9125, %r9132;
	addc.cc.u32 %r9126, %r9126, %r9133;
	addc.u32    %r9127, %r9127, 0;
	
	// end inline asm
	cvt.u64.u32 	%rd4422, %r9127;
	add.s64 	%rd4423, %rd4421, %rd4422;
	mul.lo.s64 	%rd4424, %rd4413, %rd4927;
	mul.hi.u64 	%rd4425, %rd4927, %rd4413;
	cvt.u32.u64 	%r9139, %rd4424;
	{ .reg .b32 tmp; mov.b64 {tmp, %r9140}, %rd4424; }
	cvt.u32.u64 	%r9141, %rd4423;
	{ .reg .b32 tmp; mov.b64 {tmp, %r9142}, %rd4423; }
	// begin inline asm
	add.cc.u32  %r9134, %r9384, %r9139;
	addc.cc.u32 %r9135, %r9384, %r9140;
	addc.u32    %r9136, 0, 0;
	add.cc.u32  %r9134, %r9134, %r9141;
	addc.cc.u32 %r9135, %r9135, %r9142;
	addc.u32    %r9136, %r9136, 0;
	
	// end inline asm
	cvt.u64.u32 	%rd4426, %r9136;
	add.s64 	%rd4427, %rd4425, %rd4426;
	mul.lo.s64 	%rd4428, %rd4415, %rd4927;
	mul.hi.u64 	%rd4429, %rd4927, %rd4415;
	cvt.u32.u64 	%r9148, %rd4428;
	{ .reg .b32 tmp; mov.b64 {tmp, %r9149}, %rd4428; }
	cvt.u32.u64 	%r9150, %rd4427;
	{ .reg .b32 tmp; mov.b64 {tmp, %r9151}, %rd4427; }
	// begin inline asm
	add.cc.u32  %r9143, %r9384, %r9148;
	addc.cc.u32 %r9144, %r9384, %r9149;
	addc.u32    %r9145, 0, 0;
	add.cc.u32  %r9143, %r9143, %r9150;
	addc.cc.u32 %r9144, %r9144, %r9151;
	addc.u32    %r9145, %r9145, 0;
	
	// end inline asm
	cvt.u64.u32 	%rd4430, %r9145;
	add.s64 	%rd4431, %rd4429, %rd4430;
	mul.lo.s64 	%rd4432, %rd4409, %rd4926;
	mul.hi.u64 	%rd4433, %rd4926, %rd4409;
	cvt.u32.u64 	%r9157, %rd4432;
	{ .reg .b32 tmp; mov.b64 {tmp, %r9158}, %rd4432; }
	// begin inline asm
	add.cc.u32  %r9152, %r9125, %r9157;
	addc.cc.u32 %r9153, %r9126, %r9158;
	addc.u32    %r9154, 0, 0;
	add.cc.u32  %r9152, %r9152, %r9384;
	addc.cc.u32 %r9153, %r9153, %r9384;
	addc.u32    %r9154, %r9154, 0;
	
	// end inline asm
	cvt.u64.u32 	%rd4434, %r9154;
	add.s64 	%rd4435, %rd4433, %rd4434;
	mul.lo.s64 	%rd4436, %rd4411, %rd4926;
	mul.hi.u64 	%rd4437, %rd4926, %rd4411;
	cvt.u32.u64 	%r9166, %rd4436;
	{ .reg .b32 tmp; mov.b64 {tmp, %r9167}, %rd4436; }
	cvt.u32.u64 	%r9168, %rd4435;
	{ .reg .b32 tmp; mov.b64 {tmp, %r9169}, %rd4435; }
	// begin inline asm
	add.cc.u32  %r9161, %r9134, %r9166;
	addc.cc.u32 %r9162, %r9135, %r9167;
	addc.u32    %r9163, 0, 0;
	add.cc.u32  %r9161, %r9161, %r9168;
	addc.cc.u32 %r9162, %r9162, %r9169;
	addc.u32    %r9163, %r9163, 0;
	
	// end inline asm
	cvt.u64.u32 	%rd4438, %r9163;
	add.s64 	%rd4439, %rd4437, %rd4438;
	mul.lo.s64 	%rd4440, %rd4413, %rd4926;
	mul.hi.u64 	%rd4441, %rd4926, %rd4413;
	cvt.u32.u64 	%r9175, %rd4440;
	{ .reg .b32 tmp; mov.b64 {tmp, %r9176}, %rd4440; }
	cvt.u32.u64 	%r9177, %rd4439;
	{ .reg .b32 tmp; mov.b64 {tmp, %r9178}, %rd4439; }
	// begin inline asm
	add.cc.u32  %r9170, %r9143, %r9175;
	addc.cc.u32 %r9171, %r9144, %r9176;
	addc.u32    %r9172, 0, 0;
	add.cc.u32  %r9170, %r9170, %r9177;
	addc.cc.u32 %r9171, %r9171, %r9178;
	addc.u32    %r9172, %r9172, 0;
	
	// end inline asm
	cvt.u64.u32 	%rd4442, %r9172;
	add.s64 	%rd4443, %rd4441, %rd4442;
	mul.lo.s64 	%rd4444, %rd4415, %rd4926;
	mul.hi.u64 	%rd4445, %rd4926, %rd4415;
	cvt.u32.u64 	%r9182, %rd4431;
	{ .reg .b32 tmp; mov.b64 {tmp, %r9183}, %rd4431; }
	cvt.u32.u64 	%r9184, %rd4444;
	{ .reg .b32 tmp; mov.b64 {tmp, %r9185}, %rd4444; }
	cvt.u32.u64 	%r9186, %rd4443;
	{ .reg .b32 tmp; mov.b64 {tmp, %r9187}, %rd4443; }
	// begin inline asm
	add.cc.u32  %r9179, %r9182, %r9184;
	addc.cc.u32 %r9180, %r9183, %r9185;
	addc.u32    %r9181, 0, 0;
	add.cc.u32  %r9179, %r9179, %r9186;
	addc.cc.u32 %r9180, %r9180, %r9187;
	addc.u32    %r9181, %r9181, 0;
	
	// end inline asm
	cvt.u64.u32 	%rd4446, %r9181;
	add.s64 	%rd4447, %rd4445, %rd4446;
	mul.lo.s64 	%rd4448, %rd4409, %rd4925;
	mul.hi.u64 	%rd4449, %rd4925, %rd4409;
	cvt.u32.u64 	%r9193, %rd4448;
	{ .reg .b32 tmp; mov.b64 {tmp, %r9194}, %rd4448; }
	// begin inline asm
	add.cc.u32  %r9188, %r9161, %r9193;
	addc.cc.u32 %r9189, %r9162, %r9194;
	addc.u32    %r9190, 0, 0;
	add.cc.u32  %r9188, %r9188, %r9384;
	addc.cc.u32 %r9189, %r9189, %r9384;
	addc.u32    %r9190, %r9190, 0;
	
	// end inline asm
	cvt.u64.u32 	%rd4450, %r9190;
	add.s64 	%rd4451, %rd4449, %rd4450;
	mul.lo.s64 	%rd4452, %rd4411, %rd4925;
	mul.hi.u64 	%rd4453, %rd4925, %rd4411;
	cvt.u32.u64 	%r9202, %rd4452;
	{ .reg .b32 tmp; mov.b64 {tmp, %r9203}, %rd4452; }
	cvt.u32.u64 	%r9204, %rd4451;
	{ .reg .b32 tmp; mov.b64 {tmp, %r9205}, %rd4451; }
	// begin inline asm
	add.cc.u32  %r9197, %r9170, %r9202;
	addc.cc.u32 %r9198, %r9171, %r9203;
	addc.u32    %r9199, 0, 0;
	add.cc.u32  %r9197, %r9197, %r9204;
	addc.cc.u32 %r9198, %r9198, %r9205;
	addc.u32    %r9199, %r9199, 0;
	
	// end inline asm
	cvt.u64.u32 	%rd4454, %r9199;
	add.s64 	%rd4455, %rd4453, %rd4454;
	mul.lo.s64 	%rd4456, %rd4413, %rd4925;
	mul.hi.u64 	%rd4457, %rd4925, %rd4413;
	cvt.u32.u64 	%r9211, %rd4456;
	{ .reg .b32 tmp; mov.b64 {tmp, %r9212}, %rd4456; }
	cvt.u32.u64 	%r9213, %rd4455;
	{ .reg .b32 tmp; mov.b64 {tmp, %r9214}, %rd4455; }
	// begin inline asm
	add.cc.u32  %r9206, %r9179, %r9211;
	addc.cc.u32 %r9207, %r9180, %r9212;
	addc.u32    %r9208, 0, 0;
	add.cc.u32  %r9206, %r9206, %r9213;
	addc.cc.u32 %r9207, %r9207, %r9214;
	addc.u32    %r9208, %r9208, 0;
	
	// end inline asm
	cvt.u64.u32 	%rd4458, %r9208;
	add.s64 	%rd4459, %rd4457, %rd4458;
	mul.lo.s64 	%rd4460, %rd4415, %rd4925;
	mul.hi.u64 	%rd4461, %rd4925, %rd4415;
	cvt.u32.u64 	%r9218, %rd4447;
	{ .reg .b32 tmp; mov.b64 {tmp, %r9219}, %rd4447; }
	cvt.u32.u64 	%r9220, %rd4460;
	{ .reg .b32 tmp; mov.b64 {tmp, %r9221}, %rd4460; }
	cvt.u32.u64 	%r9222, %rd4459;
	{ .reg .b32 tmp; mov.b64 {tmp, %r9223}, %rd4459; }
	// begin inline asm
	add.cc.u32  %r9215, %r9218, %r9220;
	addc.cc.u32 %r9216, %r9219, %r9221;
	addc.u32    %r9217, 0, 0;
	add.cc.u32  %r9215, %r9215, %r9222;
	addc.cc.u32 %r9216, %r9216, %r9223;
	addc.u32    %r9217, %r9217, 0;
	
	// end inline asm
	cvt.u64.u32 	%rd4462, %r9217;
	add.s64 	%rd4463, %rd4461, %rd4462;
	mul.lo.s64 	%rd4464, %rd4409, %rd4924;
	mul.hi.u64 	%rd4465, %rd4924, %rd4409;
	cvt.u32.u64 	%r9229, %rd4464;
	{ .reg .b32 tmp; mov.b64 {tmp, %r9230}, %rd4464; }
	// begin inline asm
	add.cc.u32  %r9224, %r9197, %r9229;
	addc.cc.u32 %r9225, %r9198, %r9230;
	addc.u32    %r9226, 0, 0;
	add.cc.u32  %r9224, %r9224, %r9384;
	addc.cc.u32 %r9225, %r9225, %r9384;
	addc.u32    %r9226, %r9226, 0;
	
	// end inline asm
	cvt.u64.u32 	%rd4466, %r9226;
	add.s64 	%rd4467, %rd4465, %rd4466;
	mul.lo.s64 	%rd4468, %rd4411, %rd4924;
	mul.hi.u64 	%rd4469, %rd4924, %rd4411;
	cvt.u32.u64 	%r9238, %rd4468;
	{ .reg .b32 tmp; mov.b64 {tmp, %r9239}, %rd4468; }
	cvt.u32.u64 	%r9240, %rd4467;
	{ .reg .b32 tmp; mov.b64 {tmp, %r9241}, %rd4467; }
	// begin inline asm
	add.cc.u32  %r9233, %r9206, %r9238;
	addc.cc.u32 %r9234, %r9207, %r9239;
	addc.u32    %r9235, 0, 0;
	add.cc.u32  %r9233, %r9233, %r9240;
	addc.cc.u32 %r9234, %r9234, %r9241;
	addc.u32    %r9235, %r9235, 0;
	
	// end inline asm
	cvt.u64.u32 	%rd4470, %r9234;
	shl.b64 	%rd4471, %rd4470, 32;
	cvt.u64.u32 	%rd4472, %r9233;
	or.b64  	%rd4473, %rd4471, %rd4472;
	cvt.u64.u32 	%rd4474, %r9235;
	add.s64 	%rd4475, %rd4469, %rd4474;
	mul.lo.s64 	%rd4476, %rd4413, %rd4924;
	mul.hi.u64 	%rd4477, %rd4924, %rd4413;
	cvt.u32.u64 	%r9247, %rd4476;
	{ .reg .b32 tmp; mov.b64 {tmp, %r9248}, %rd4476; }
	cvt.u32.u64 	%r9249, %rd4475;
	{ .reg .b32 tmp; mov.b64 {tmp, %r9250}, %rd4475; }
	// begin inline asm
	add.cc.u32  %r9242, %r9215, %r9247;
	addc.cc.u32 %r9243, %r9216, %r9248;
	addc.u32    %r9244, 0, 0;
	add.cc.u32  %r9242, %r9242, %r9249;
	addc.cc.u32 %r9243, %r9243, %r9250;
	addc.u32    %r9244, %r9244, 0;
	
	// end inline asm
	cvt.u64.u32 	%rd4478, %r9243;
	shl.b64 	%rd4479, %rd4478, 32;
	cvt.u64.u32 	%rd4480, %r9242;
	or.b64  	%rd4481, %rd4479, %rd4480;
	cvt.u64.u32 	%rd4482, %r9244;
	add.s64 	%rd4483, %rd4477, %rd4482;
	mul.lo.s64 	%rd4484, %rd4415, %rd4924;
	mul.hi.u64 	%rd4485, %rd4924, %rd4415;
	cvt.u32.u64 	%r9254, %rd4463;
	{ .reg .b32 tmp; mov.b64 {tmp, %r9255}, %rd4463; }
	cvt.u32.u64 	%r9256, %rd4484;
	{ .reg .b32 tmp; mov.b64 {tmp, %r9257}, %rd4484; }
	cvt.u32.u64 	%r9258, %rd4483;
	{ .reg .b32 tmp; mov.b64 {tmp, %r9259}, %rd4483; }
	// begin inline asm
	add.cc.u32  %r9251, %r9254, %r9256;
	addc.cc.u32 %r9252, %r9255, %r9257;
	addc.u32    %r9253, 0, 0;
	add.cc.u32  %r9251, %r9251, %r9258;
	addc.cc.u32 %r9252, %r9252, %r9259;
	addc.u32    %r9253, %r9253, 0;
	
	// end inline asm
	cvt.u64.u32 	%rd4486, %r9252;
	shl.b64 	%rd4487, %rd4486, 32;
	cvt.u64.u32 	%rd4488, %r9251;
	or.b64  	%rd4489, %rd4487, %rd4488;
	cvt.u64.u32 	%rd4490, %r9253;
	add.s64 	%rd4491, %rd4485, %rd4490;
	mov.b64 	{%r9385, %r9386}, %rd4480;
	mov.b64 	{%r9387, %r9388}, %rd4471;
	mov.b64 	%rd4492, {%r9388, %r9385};
	mov.b64 	{%r9389, %r9390}, %rd4488;
	mov.b64 	{%r9391, %r9392}, %rd4479;
	mov.b64 	%rd4493, {%r9392, %r9389};
	mov.b64 	{%r9393, %r9394}, %rd4491;
	mov.b64 	{%r9395, %r9396}, %rd4487;
	mov.b64 	%rd4494, {%r9396, %r9393};
	mul.lo.s64 	%rd4495, %rd4473, 977;
	mov.b64 	%rd4496, 977;
	mul.hi.u64 	%rd4497, %rd4473, %rd4496;
	cvt.u32.u64 	%r9263, %rd4495;
	{ .reg .b32 tmp; mov.b64 {tmp, %r9264}, %rd4495; }
	// begin inline asm
	add.cc.u32  %r9260, %r9263, %r9384;
	addc.cc.u32 %r9261, %r9264, %r9384;
	addc.u32    %r9262, 0, 0;
	
	// end inline asm
	cvt.u64.u32 	%rd4498, %r9262;
	add.s64 	%rd4499, %rd4497, %rd4498;
	mul.lo.s64 	%rd4500, %rd4481, 977;
	mul.hi.u64 	%rd4501, %rd4481, %rd4496;
	cvt.u32.u64 	%r9270, %rd4500;
	{ .reg .b32 tmp; mov.b64 {tmp, %r9271}, %rd4500; }
	cvt.u32.u64 	%r9272, %rd4499;
	{ .reg .b32 tmp; mov.b64 {tmp, %r9273}, %rd4499; }
	// begin inline asm
	add.cc.u32  %r9267, %r9270, %r9272;
	addc.cc.u32 %r9268, %r9271, %r9273;
	addc.u32    %r9269, 0, 0;
	
	// end inline asm
	cvt.u64.u32 	%rd4502, %r9269;
	add.s64 	%rd4503, %rd4501, %rd4502;
	mul.lo.s64 	%rd4504, %rd4489, 977;
	mul.hi.u64 	%rd4505, %rd4489, %rd4496;
	cvt.u32.u64 	%r9277, %rd4504;
	{ .reg .b32 tmp; mov.b64 {tmp, %r9278}, %rd4504; }
	cvt.u32.u64 	%r9279, %rd4503;
	{ .reg .b32 tmp; mov.b64 {tmp, %r9280}, %rd4503; }
	// begin inline asm
	add.cc.u32  %r9274, %r9277, %r9279;
	addc.cc.u32 %r9275, %r9278, %r9280;
	addc.u32    %r9276, 0, 0;
	
	// end inline asm
	cvt.u64.u32 	%rd4506, %r9276;
	add.s64 	%rd4507, %rd4505, %rd4506;
	mul.lo.s64 	%rd4508, %rd4491, 977;
	mul.hi.u64 	%rd4509, %rd4491, %rd4496;
	cvt.u32.u64 	%r9284, %rd4508;
	{ .reg .b32 tmp; mov.b64 {tmp, %r9285}, %rd4508; }
	cvt.u32.u64 	%r9286, %rd4507;
	{ .reg .b32 tmp; mov.b64 {tmp, %r9287}, %rd4507; }
	// begin inline asm
	add.cc.u32  %r9281, %r9284, %r9286;
	addc.cc.u32 %r9282, %r9285, %r9287;
	addc.u32    %r9283, 0, 0;
	
	// end inline asm
	cvt.u64.u32 	%rd4510, %r9283;
	add.s64 	%rd4511, %rd4509, %rd4510;
	cvt.u32.u64 	%r9301, %rd4492;
	{ .reg .b32 tmp; mov.b64 {tmp, %r9302}, %rd4492; }
	cvt.u32.u64 	%r9303, %rd4493;
	{ .reg .b32 tmp; mov.b64 {tmp, %r9304}, %rd4493; }
	cvt.u32.u64 	%r9305, %rd4494;
	{ .reg .b32 tmp; mov.b64 {tmp, %r9306}, %rd4494; }
	{ .reg .b32 tmp; mov.b64 {tmp, %r9307}, %rd4491; }
	cvt.u32.u64 	%r9317, %rd4511;
	{ .reg .b32 tmp; mov.b64 {tmp, %r9318}, %rd4511; }
	// begin inline asm
	add.cc.u32   %r9288, %r9384, %r9260;
	addc.cc.u32  %r9289, %r9233, %r9261;
	addc.cc.u32  %r9290, %r9301, %r9267;
	addc.cc.u32  %r9291, %r9302, %r9268;
	addc.cc.u32  %r9292, %r9303, %r9274;
	addc.cc.u32  %r9293, %r9304, %r9275;
	addc.cc.u32  %r9294, %r9305, %r9281;
	addc.cc.u32  %r9295, %r9306, %r9282;
	addc.cc.u32  %r9296, %r9307, %r9317;
	addc.cc.u32  %r9297, %r9384, %r9318;
	addc.u32     %r9298, 0, 0;
	
	// end inline asm
	cvt.u64.u32 	%rd4512, %r9297;
	shl.b64 	%rd4513, %rd4512, 32;
	cvt.u64.u32 	%rd4514, %r9296;
	or.b64  	%rd4515, %rd4513, %rd4514;
	mul.lo.s64 	%rd4516, %rd4515, 977;
	mul.hi.u64 	%rd4517, %rd4515, %rd4496;
	cvt.u32.u64 	%r9328, %rd4516;
	{ .reg .b32 tmp; mov.b64 {tmp, %r9329}, %rd4516; }
	cvt.u32.u64 	%r9330, %rd4517;
	{ .reg .b32 tmp; mov.b64 {tmp, %r9331}, %rd4517; }
	// begin inline asm
	add.cc.u32   %r9319, %r9384, %r9328;
	addc.cc.u32  %r9320, %r9296, %r9329;
	addc.cc.u32  %r9321, %r9297, %r9330;
	addc.cc.u32  %r9322, %r9384, %r9331;
	addc.u32     %r9323, 0, 0;
	
	// end inline asm
	// begin inline asm
	add.cc.u32   %r9332, %r9288, %r9319;
	addc.cc.u32  %r9333, %r9289, %r9320;
	addc.cc.u32  %r9334, %r9290, %r9321;
	addc.cc.u32  %r9335, %r9291, %r9322;
	addc.cc.u32  %r9336, %r9292, %r9323;
	addc.cc.u32  %r9337, %r9293, 0;
	addc.cc.u32  %r9338, %r9294, 0;
	addc.cc.u32  %r9339, %r9295, 0;
	addc.u32     %r9340, 0, 0;
	
	// end inline asm
	// begin inline asm
	add.cc.u32   %r9354, %r9116, %r9332;
	addc.cc.u32  %r9355, %r9117, %r9333;
	addc.cc.u32  %r9356, %r9152, %r9334;
	addc.cc.u32  %r9357, %r9153, %r9335;
	addc.cc.u32  %r9358, %r9188, %r9336;
	addc.cc.u32  %r9359, %r9189, %r9337;
	addc.cc.u32  %r9360, %r9224, %r9338;
	addc.cc.u32  %r9361, %r9225, %r9339;
	addc.cc.u32  %r9362, %r9384, %r9340;
	addc.cc.u32  %r9363, %r9384, %r9384;
	addc.u32     %r9364, 0, 0;
	
	// end inline asm
	cvt.u64.u32 	%rd4518, %r9355;
	shl.b64 	%rd4519, %rd4518, 32;
	cvt.u64.u32 	%rd4520, %r9354;
	or.b64  	%rd4949, %rd4519, %rd4520;
	cvt.u64.u32 	%rd4521, %r9357;
	shl.b64 	%rd4522, %rd4521, 32;
	cvt.u64.u32 	%rd4523, %r9356;
	or.b64  	%rd4950, %rd4522, %rd4523;
	cvt.u64.u32 	%rd4524, %r9359;
	shl.b64 	%rd4525, %rd4524, 32;
	cvt.u64.u32 	%rd4526, %r9358;
	or.b64  	%rd4951, %rd4525, %rd4526;
	cvt.u64.u32 	%rd4527, %r9361;
	shl.b64 	%rd4528, %rd4527, 32;
	cvt.u64.u32 	%rd4529, %r9360;
	or.b64  	%rd4952, %rd4528, %rd4529;
	cvt.u64.u32 	%rd4530, %r9363;
	shl.b64 	%rd4531, %rd4530, 32;
	cvt.u64.u32 	%rd4532, %r9362;
	or.b64  	%rd4953, %rd4531, %rd4532;
$L__BB6_140:
	setp.ne.s64 	%p206, %rd4953, 0;
	@%p206 bra 	$L__BB6_170;
	and.b64  	%rd4533, %rd4952, %rd4951;
	and.b64  	%rd4534, %rd4533, %rd4950;
	setp.eq.s64 	%p207, %rd4534, -1;
	setp.gt.u64 	%p208, %rd4949, -4294968274;
	and.pred  	%p209, %p207, %p208;
	@%p209 bra 	$L__BB6_170;
	st.local.v2.u64 	[%rd13], {%rd4949, %rd4950};
	st.local.v2.u64 	[%rd13+16], {%rd4951, %rd4952};
$L__BB6_143:
	setp.ne.s32 	%p210, %r9815, 0;
	add.s32 	%r9815, %r9815, -1;
	@%p210 bra 	$L__BB6_77;
$L__BB6_144:
	ret;
$L__BB6_145:
	cvt.u32.u64 	%r3900, %rd43;
	{ .reg .b32 tmp; mov.b64 {tmp, %r3901}, %rd43; }
	cvt.u32.u64 	%r3902, %rd44;
	{ .reg .b32 tmp; mov.b64 {tmp, %r3903}, %rd44; }
	cvt.u32.u64 	%r3904, %rd45;
	{ .reg .b32 tmp; mov.b64 {tmp, %r3905}, %rd45; }
	cvt.u32.u64 	%r3906, %rd46;
	{ .reg .b32 tmp; mov.b64 {tmp, %r3907}, %rd46; }
	mov.b32 	%r3908, -977;
	mov.b32 	%r3909, -2;
	mov.b32 	%r3915, -1;
	// begin inline asm
	sub.cc.u32   %r3891, %r3900, %r3908;
	subc.cc.u32  %r3892, %r3901, %r3909;
	subc.cc.u32  %r3893, %r3902, %r3915;
	subc.cc.u32  %r3894, %r3903, %r3915;
	subc.cc.u32  %r3895, %r3904, %r3915;
	subc.cc.u32  %r3896, %r3905, %r3915;
	subc.cc.u32  %r3897, %r3906, %r3915;
	subc.cc.u32  %r3898, %r3907, %r3915;
	subc.u32     %r3899, 0, 0;
	
	// end inline asm
	cvt.u64.u32 	%rd2164, %r3892;
	shl.b64 	%rd2165, %rd2164, 32;
	cvt.u64.u32 	%rd2166, %r3891;
	or.b64  	%rd43, %rd2165, %rd2166;
	cvt.u64.u32 	%rd2167, %r3894;
	shl.b64 	%rd2168, %rd2167, 32;
	cvt.u64.u32 	%rd2169, %r3893;
	or.b64  	%rd44, %rd2168, %rd2169;
	cvt.u64.u32 	%rd2170, %r3896;
	shl.b64 	%rd2171, %rd2170, 32;
	cvt.u64.u32 	%rd2172, %r3895;
	or.b64  	%rd45, %rd2171, %rd2172;
	cvt.u64.u32 	%rd2173, %r3898;
	shl.b64 	%rd2174, %rd2173, 32;
	cvt.u64.u32 	%rd2175, %r3897;
	or.b64  	%rd46, %rd2174, %rd2175;
	and.b32  	%r3916, %r3899, 1;
	cvt.u64.u32 	%rd2176, %r3916;
	sub.s64 	%rd4772, %rd4772, %rd2176;
	bra.uni 	$L__BB6_4;
$L__BB6_146:
	cvt.u32.u64 	%r3874, %rd58;
	{ .reg .b32 tmp; mov.b64 {tmp, %r3875}, %rd58; }
	cvt.u32.u64 	%r3876, %rd59;
	{ .reg .b32 tmp; mov.b64 {tmp, %r3877}, %rd59; }
	cvt.u32.u64 	%r3878, %rd60;
	{ .reg .b32 tmp; mov.b64 {tmp, %r3879}, %rd60; }
	cvt.u32.u64 	%r3880, %rd61;
	{ .reg .b32 tmp; mov.b64 {tmp, %r3881}, %rd61; }
	mov.b32 	%r3882, -977;
	mov.b32 	%r3883, -2;
	mov.b32 	%r3889, -1;
	// begin inline asm
	sub.cc.u32   %r3865, %r3874, %r3882;
	subc.cc.u32  %r3866, %r3875, %r3883;
	subc.cc.u32  %r3867, %r3876, %r3889;
	subc.cc.u32  %r3868, %r3877, %r3889;
	subc.cc.u32  %r3869, %r3878, %r3889;
	subc.cc.u32  %r3870, %r3879, %r3889;
	subc.cc.u32  %r3871, %r3880, %r3889;
	subc.cc.u32  %r3872, %r3881, %r3889;
	subc.u32     %r3873, 0, 0;
	
	// end inline asm
	cvt.u64.u32 	%rd2151, %r3866;
	shl.b64 	%rd2152, %rd2151, 32;
	cvt.u64.u32 	%rd2153, %r3865;
	or.b64  	%rd58, %rd2152, %rd2153;
	cvt.u64.u32 	%rd2154, %r3868;
	shl.b64 	%rd2155, %rd2154, 32;
	cvt.u64.u32 	%rd2156, %r3867;
	or.b64  	%rd59, %rd2155, %rd2156;
	cvt.u64.u32 	%rd2157, %r3870;
	shl.b64 	%rd2158, %rd2157, 32;
	cvt.u64.u32 	%rd2159, %r3869;
	or.b64  	%rd60, %rd2158, %rd2159;
	cvt.u64.u32 	%rd2160, %r3872;
	shl.b64 	%rd2161, %rd2160, 32;
	cvt.u64.u32 	%rd2162, %r3871;
	or.b64  	%rd61, %rd2161, %rd2162;
	and.b32  	%r3890, %r3873, 1;
	cvt.u64.u32 	%rd2163, %r3890;
	sub.s64 	%rd4777, %rd4777, %rd2163;
	bra.uni 	$L__BB6_7;
$L__BB6_147:
	cvt.u32.u64 	%r3848, %rd4778;
	{ .reg .b32 tmp; mov.b64 {tmp, %r3849}, %rd4778; }
	cvt.u32.u64 	%r3850, %rd4779;
	{ .reg .b32 tmp; mov.b64 {tmp, %r3851}, %rd4779; }
	cvt.u32.u64 	%r3852, %rd4780;
	{ .reg .b32 tmp; mov.b64 {tmp, %r3853}, %rd4780; }
	cvt.u32.u64 	%r3854, %rd4781;
	{ .reg .b32 tmp; mov.b64 {tmp, %r3855}, %rd4781; }
	mov.b32 	%r3856, -977;
	mov.b32 	%r3857, -2;
	mov.b32 	%r3863, -1;
	// begin inline asm
	sub.cc.u32   %r3839, %r3848, %r3856;
	subc.cc.u32  %r3840, %r3849, %r3857;
	subc.cc.u32  %r3841, %r3850, %r3863;
	subc.cc.u32  %r3842, %r3851, %r3863;
	subc.cc.u32  %r3843, %r3852, %r3863;
	subc.cc.u32  %r3844, %r3853, %r3863;
	subc.cc.u32  %r3845, %r3854, %r3863;
	subc.cc.u32  %r3846, %r3855, %r3863;
	subc.u32     %r3847, 0, 0;
	
	// end inline asm
	cvt.u64.u32 	%rd2138, %r3840;
	shl.b64 	%rd2139, %rd2138, 32;
	cvt.u64.u32 	%rd2140, %r3839;
	or.b64  	%rd4778, %rd2139, %rd2140;
	cvt.u64.u32 	%rd2141, %r3842;
	shl.b64 	%rd2142, %rd2141, 32;
	cvt.u64.u32 	%rd2143, %r3841;
	or.b64  	%rd4779, %rd2142, %rd2143;
	cvt.u64.u32 	%rd2144, %r3844;
	shl.b64 	%rd2145, %rd2144, 32;
	cvt.u64.u32 	%rd2146, %r3843;
	or.b64  	%rd4780, %rd2145, %rd2146;
	cvt.u64.u32 	%rd2147, %r3846;
	shl.b64 	%rd2148, %rd2147, 32;
	cvt.u64.u32 	%rd2149, %r3845;
	or.b64  	%rd4781, %rd2148, %rd2149;
	and.b32  	%r3864, %r3847, 1;
	cvt.u64.u32 	%rd2150, %r3864;
	sub.s64 	%rd4782, %rd4782, %rd2150;
	bra.uni 	$L__BB6_10;
$L__BB6_148:
	cvt.u32.u64 	%r3822, %rd96;
	{ .reg .b32 tmp; mov.b64 {tmp, %r3823}, %rd96; }
	cvt.u32.u64 	%r3824, %rd97;
	{ .reg .b32 tmp; mov.b64 {tmp, %r3825}, %rd97; }
	cvt.u32.u64 	%r3826, %rd98;
	{ .reg .b32 tmp; mov.b64 {tmp, %r3827}, %rd98; }
	cvt.u32.u64 	%r3828, %rd99;
	{ .reg .b32 tmp; mov.b64 {tmp, %r3829}, %rd99; }
	mov.b32 	%r3830, -977;
	mov.b32 	%r3831, -2;
	mov.b32 	%r3837, -1;
	// begin inline asm
	sub.cc.u32   %r3813, %r3822, %r3830;
	subc.cc.u32  %r3814, %r3823, %r3831;
	subc.cc.u32  %r3815, %r3824, %r3837;
	subc.cc.u32  %r3816, %r3825, %r3837;
	subc.cc.u32  %r3817, %r3826, %r3837;
	subc.cc.u32  %r3818, %r3827, %r3837;
	subc.cc.u32  %r3819, %r3828, %r3837;
	subc.cc.u32  %r3820, %r3829, %r3837;
	subc.u32     %r3821, 0, 0;
	
	// end inline asm
	cvt.u64.u32 	%rd2125, %r3814;
	shl.b64 	%rd2126, %rd2125, 32;
	cvt.u64.u32 	%rd2127, %r3813;
	or.b64  	%rd96, %rd2126, %rd2127;
	cvt.u64.u32 	%rd2128, %r3816;
	shl.b64 	%rd2129, %rd2128, 32;
	cvt.u64.u32 	%rd2130, %r3815;
	or.b64  	%rd97, %rd2129, %rd2130;
	cvt.u64.u32 	%rd2131, %r3818;
	shl.b64 	%rd2132, %rd2131, 32;
	cvt.u64.u32 	%rd2133, %r3817;
	or.b64  	%rd98, %rd2132, %rd2133;
	cvt.u64.u32 	%rd2134, %r3820;
	shl.b64 	%rd2135, %rd2134, 32;
	cvt.u64.u32 	%rd2136, %r3819;
	or.b64  	%rd99, %rd2135, %rd2136;
	and.b32  	%r3838, %r3821, 1;
	cvt.u64.u32 	%rd2137, %r3838;
	sub.s64 	%rd4787, %rd4787, %rd2137;
	bra.uni 	$L__BB6_13;
$L__BB6_149:
	cvt.u32.u64 	%r3796, %rd111;
	{ .reg .b32 tmp; mov.b64 {tmp, %r3797}, %rd111; }
	cvt.u32.u64 	%r3798, %rd112;
	{ .reg .b32 tmp; mov.b64 {tmp, %r3799}, %rd112; }
	cvt.u32.u64 	%r3800, %rd113;
	{ .reg .b32 tmp; mov.b64 {tmp, %r3801}, %rd113; }
	cvt.u32.u64 	%r3802, %rd114;
	{ .reg .b32 tmp; mov.b64 {tmp, %r3803}, %rd114; }
	mov.b32 	%r3804, -977;
	mov.b32 	%r3805, -2;
	mov.b32 	%r3811, -1;
	// begin inline asm
	sub.cc.u32   %r3787, %r3796, %r3804;
	subc.cc.u32  %r3788, %r3797, %r3805;
	subc.cc.u32  %r3789, %r3798, %r3811;
	subc.cc.u32  %r3790, %r3799, %r3811;
	subc.cc.u32  %r3791, %r3800, %r3811;
	subc.cc.u32  %r3792, %r3801, %r3811;
	subc.cc.u32  %r3793, %r3802, %r3811;
	subc.cc.u32  %r3794, %r3803, %r3811;
	subc.u32     %r3795, 0, 0;
	
	// end inline asm
	cvt.u64.u32 	%rd2112, %r3788;
	shl.b64 	%rd2113, %rd2112, 32;
	cvt.u64.u32 	%rd2114, %r3787;
	or.b64  	%rd111, %rd2113, %rd2114;
	cvt.u64.u32 	%rd2115, %r3790;
	shl.b64 	%rd2116, %rd2115, 32;
	cvt.u64.u32 	%rd2117, %r3789;
	or.b64  	%rd112, %rd2116, %rd2117;
	cvt.u64.u32 	%rd2118, %r3792;
	shl.b64 	%rd2119, %rd2118, 32;
	cvt.u64.u32 	%rd2120, %r3791;
	or.b64  	%rd113, %rd2119, %rd2120;
	cvt.u64.u32 	%rd2121, %r3794;
	shl.b64 	%rd2122, %rd2121, 32;
	cvt.u64.u32 	%rd2123, %r3793;
	or.b64  	%rd114, %rd2122, %rd2123;
	and.b32  	%r3812, %r3795, 1;
	cvt.u64.u32 	%rd2124, %r3812;
	sub.s64 	%rd4792, %rd4792, %rd2124;
	bra.uni 	$L__BB6_16;
$L__BB6_150:
	cvt.u32.u64 	%r3770, %rd126;
	{ .reg .b32 tmp; mov.b64 {tmp, %r3771}, %rd126; }
	cvt.u32.u64 	%r3772, %rd127;
	{ .reg .b32 tmp; mov.b64 {tmp, %r3773}, %rd127; }
	cvt.u32.u64 	%r3774, %rd128;
	{ .reg .b32 tmp; mov.b64 {tmp, %r3775}, %rd128; }
	cvt.u32.u64 	%r3776, %rd129;
	{ .reg .b32 tmp; mov.b64 {tmp, %r3777}, %rd129; }
	mov.b32 	%r3778, -977;
	mov.b32 	%r3779, -2;
	mov.b32 	%r3785, -1;
	// begin inline asm
	sub.cc.u32   %r3761, %r3770, %r3778;
	subc.cc.u32  %r3762, %r3771, %r3779;
	subc.cc.u32  %r3763, %r3772, %r3785;
	subc.cc.u32  %r3764, %r3773, %r3785;
	subc.cc.u32  %r3765, %r3774, %r3785;
	subc.cc.u32  %r3766, %r3775, %r3785;
	subc.cc.u32  %r3767, %r3776, %r3785;
	subc.cc.u32  %r3768, %r3777, %r3785;
	subc.u32     %r3769, 0, 0;
	
	// end inline asm
	cvt.u64.u32 	%rd2099, %r3762;
	shl.b64 	%rd2100, %rd2099, 32;
	cvt.u64.u32 	%rd2101, %r3761;
	or.b64  	%rd126, %rd2100, %rd2101;
	cvt.u64.u32 	%rd2102, %r3764;
	shl.b64 	%rd2103, %rd2102, 32;
	cvt.u64.u32 	%rd2104, %r3763;
	or.b64  	%rd127, %rd2103, %rd2104;
	cvt.u64.u32 	%rd2105, %r3766;
	shl.b64 	%rd2106, %rd2105, 32;
	cvt.u64.u32 	%rd2107, %r3765;
	or.b64  	%rd128, %rd2106, %rd2107;
	cvt.u64.u32 	%rd2108, %r3768;
	shl.b64 	%rd2109, %rd2108, 32;
	cvt.u64.u32 	%rd2110, %r3767;
	or.b64  	%rd129, %rd2109, %rd2110;
	and.b32  	%r3786, %r3769, 1;
	cvt.u64.u32 	%rd2111, %r3786;
	sub.s64 	%rd4797, %rd4797, %rd2111;
	bra.uni 	$L__BB6_19;
$L__BB6_151:
	cvt.u32.u64 	%r3744, %rd4798;
	{ .reg .b32 tmp; mov.b64 {tmp, %r3745}, %rd4798; }
	cvt.u32.u64 	%r3746, %rd4799;
	{ .reg .b32 tmp; mov.b64 {tmp, %r3747}, %rd4799; }
	cvt.u32.u64 	%r3748, %rd4800;
	{ .reg .b32 tmp; mov.b64 {tmp, %r3749}, %rd4800; }
	cvt.u32.u64 	%r3750, %rd4801;
	{ .reg .b32 tmp; mov.b64 {tmp, %r3751}, %rd4801; }
	mov.b32 	%r3752, -977;
	mov.b32 	%r3753, -2;
	mov.b32 	%r3759, -1;
	// begin inline asm
	sub.cc.u32   %r3735, %r3744, %r3752;
	subc.cc.u32  %r3736, %r3745, %r3753;
	subc.cc.u32  %r3737, %r3746, %r3759;
	subc.cc.u32  %r3738, %r3747, %r3759;
	subc.cc.u32  %r3739, %r3748, %r3759;
	subc.cc.u32  %r3740, %r3749, %r3759;
	subc.cc.u32  %r3741, %r3750, %r3759;
	subc.cc.u32  %r3742, %r3751, %r3759;
	subc.u32     %r3743, 0, 0;
	
	// end inline asm
	cvt.u64.u32 	%rd2086, %r3736;
	shl.b64 	%rd2087, %rd2086, 32;
	cvt.u64.u32 	%rd2088, %r3735;
	or.b64  	%rd4798, %rd2087, %rd2088;
	cvt.u64.u32 	%rd2089, %r3738;
	shl.b64 	%rd2090, %rd2089, 32;
	cvt.u64.u32 	%rd2091, %r3737;
	or.b64  	%rd4799, %rd2090, %rd2091;
	cvt.u64.u32 	%rd2092, %r3740;
	shl.b64 	%rd2093, %rd2092, 32;
	cvt.u64.u32 	%rd2094, %r3739;
	or.b64  	%rd4800, %rd2093, %rd2094;
	cvt.u64.u32 	%rd2095, %r3742;
	shl.b64 	%rd2096, %rd2095, 32;
	cvt.u64.u32 	%rd2097, %r3741;
	or.b64  	%rd4801, %rd2096, %rd2097;
	and.b32  	%r3760, %r3743, 1;
	cvt.u64.u32 	%rd2098, %r3760;
	sub.s64 	%rd4802, %rd4802, %rd2098;
	bra.uni 	$L__BB6_22;
$L__BB6_152:
	cvt.u32.u64 	%r3718, %rd160;
	{ .reg .b32 tmp; mov.b64 {tmp, %r3719}, %rd160; }
	cvt.u32.u64 	%r3720, %rd161;
	{ .reg .b32 tmp; mov.b64 {tmp, %r3721}, %rd161; }
	cvt.u32.u64 	%r3722, %rd162;
	{ .reg .b32 tmp; mov.b64 {tmp, %r3723}, %rd162; }
	cvt.u32.u64 	%r3724, %rd163;
	{ .reg .b32 tmp; mov.b64 {tmp, %r3725}, %rd163; }
	mov.b32 	%r3726, -977;
	mov.b32 	%r3727, -2;
	mov.b32 	%r3733, -1;
	// begin inline asm
	sub.cc.u32   %r3709, %r3718, %r3726;
	subc.cc.u32  %r3710, %r3719, %r3727;
	subc.cc.u32  %r3711, %r3720, %r3733;
	subc.cc.u32  %r3712, %r3721, %r3733;
	subc.cc.u32  %r3713, %r3722, %r3733;
	subc.cc.u32  %r3714, %r3723, %r3733;
	subc.cc.u32  %r3715, %r3724, %r3733;
	subc.cc.u32  %r3716, %r3725, %r3733;
	subc.u32     %r3717, 0, 0;
	
	// end inline asm
	cvt.u64.u32 	%rd2073, %r3710;
	shl.b64 	%rd2074, %rd2073, 32;
	cvt.u64.u32 	%rd2075, %r3709;
	or.b64  	%rd160, %rd2074, %rd2075;
	cvt.u64.u32 	%rd2076, %r3712;
	shl.b64 	%rd2077, %rd2076, 32;
	cvt.u64.u32 	%rd2078, %r3711;
	or.b64  	%rd161, %rd2077, %rd2078;
	cvt.u64.u32 	%rd2079, %r3714;
	shl.b64 	%rd2080, %rd2079, 32;
	cvt.u64.u32 	%rd2081, %r3713;
	or.b64  	%rd162, %rd2080, %rd2081;
	cvt.u64.u32 	%rd2082, %r3716;
	shl.b64 	%rd2083, %rd2082, 32;
	cvt.u64.u32 	%rd2084, %r3715;
	or.b64  	%rd163, %rd2083, %rd2084;
	and.b32  	%r3734, %r3717, 1;
	cvt.u64.u32 	%rd2085, %r3734;
	sub.s64 	%rd4807, %rd4807, %rd2085;
	bra.uni 	$L__BB6_25;
$L__BB6_153:
	cvt.u32.u64 	%r3692, %rd4808;
	{ .reg .b32 tmp; mov.b64 {tmp, %r3693}, %rd4808; }
	cvt.u32.u64 	%r3694, %rd4809;
	{ .reg .b32 tmp; mov.b64 {tmp, %r3695}, %rd4809; }
	cvt.u32.u64 	%r3696, %rd4810;
	{ .reg .b32 tmp; mov.b64 {tmp, %r3697}, %rd4810; }
	cvt.u32.u64 	%r3698, %rd4811;
	{ .reg .b32 tmp; mov.b64 {tmp, %r3699}, %rd4811; }
	mov.b32 	%r3700, -977;
	mov.b32 	%r3701, -2;
	mov.b32 	%r3707, -1;
	// begin inline asm
	sub.cc.u32   %r3683, %r3692, %r3700;
	subc.cc.u32  %r3684, %r3693, %r3701;
	subc.cc.u32  %r3685, %r3694, %r3707;
	subc.cc.u32  %r3686, %r3695, %r3707;
	subc.cc.u32  %r3687, %r3696, %r3707;
	subc.cc.u32  %r3688, %r3697, %r3707;
	subc.cc.u32  %r3689, %r3698, %r3707;
	subc.cc.u32  %r3690, %r3699, %r3707;
	subc.u32     %r3691, 0, 0;
	
	// end inline asm
	cvt.u64.u32 	%rd2060, %r3684;
	shl.b64 	%rd2061, %rd2060, 32;
	cvt.u64.u32 	%rd2062, %r3683;
	or.b64  	%rd4808, %rd2061, %rd2062;
	cvt.u64.u32 	%rd2063, %r3686;
	shl.b64 	%rd2064, %rd2063, 32;
	cvt.u64.u32 	%rd2065, %r3685;
	or.b64  	%rd4809, %rd2064, %rd2065;
	cvt.u64.u32 	%rd2066, %r3688;
	shl.b64 	%rd2067, %rd2066, 32;
	cvt.u64.u32 	%rd2068, %r3687;
	or.b64  	%rd4810, %rd2067, %rd2068;
	cvt.u64.u32 	%rd2069, %r3690;
	shl.b64 	%rd2070, %rd2069, 32;
	cvt.u64.u32 	%rd2071, %r3689;
	or.b64  	%rd4811, %rd2070, %rd2071;
	and.b32  	%r3708, %r3691, 1;
	cvt.u64.u32 	%rd2072, %r3708;
	sub.s64 	%rd4812, %rd4812, %rd2072;
	bra.uni 	$L__BB6_28;
$L__BB6_154:
	cvt.u32.u64 	%r3666, %rd4813;
	{ .reg .b32 tmp; mov.b64 {tmp, %r3667}, %rd4813; }
	cvt.u32.u64 	%r3668, %rd4814;
	{ .reg .b32 tmp; mov.b64 {tmp, %r3669}, %rd4814; }
	cvt.u32.u64 	%r3670, %rd4815;
	{ .reg .b32 tmp; mov.b64 {tmp, %r3671}, %rd4815; }
	cvt.u32.u64 	%r3672, %rd4816;
	{ .reg .b32 tmp; mov.b64 {tmp, %r3673}, %rd4816; }
	mov.b32 	%r3674, -977;
	mov.b32 	%r3675, -2;
	mov.b32 	%r3681, -1;
	// begin inline asm
	sub.cc.u32   %r3657, %r3666, %r3674;
	subc.cc.u32  %r3658, %r3667, %r3675;
	subc.cc.u32  %r3659, %r3668, %r3681;
	subc.cc.u32  %r3660, %r3669, %r3681;
	subc.cc.u32  %r3661, %r3670, %r3681;
	subc.cc.u32  %r3662, %r3671, %r3681;
	subc.cc.u32  %r3663, %r3672, %r3681;
	subc.cc.u32  %r3664, %r3673, %r3681;
	subc.u32     %r3665, 0, 0;
	
	// end inline asm
	cvt.u64.u32 	%rd2047, %r3658;
	shl.b64 	%rd2048, %rd2047, 32;
	cvt.u64.u32 	%rd2049, %r3657;
	or.b64  	%rd4813, %rd2048, %rd2049;
	cvt.u64.u32 	%rd2050, %r3660;
	shl.b64 	%rd2051, %rd2050, 32;
	cvt.u64.u32 	%rd2052, %r3659;
	or.b64  	%rd4814, %rd2051, %rd2052;
	cvt.u64.u32 	%rd2053, %r3662;
	shl.b64 	%rd2054, %rd2053, 32;
	cvt.u64.u32 	%rd2055, %r3661;
	or.b64  	%rd4815, %rd2054, %rd2055;
	cvt.u64.u32 	%rd2056, %r3664;
	shl.b64 	%rd2057, %rd2056, 32;
	cvt.u64.u32 	%rd2058, %r3663;
	or.b64  	%rd4816, %rd2057, %rd2058;
	and.b32  	%r3682, %r3665, 1;
	cvt.u64.u32 	%rd2059, %r3682;
	sub.s64 	%rd4817, %rd4817, %rd2059;
	bra.uni 	$L__BB6_31;
$L__BB6_155:
	cvt.u32.u64 	%r9796, %rd260;
	{ .reg .b32 tmp; mov.b64 {tmp, %r9797}, %rd260; }
	cvt.u32.u64 	%r9798, %rd261;
	{ .reg .b32 tmp; mov.b64 {tmp, %r9799}, %rd261; }
	cvt.u32.u64 	%r9800, %rd262;
	{ .reg .b32 tmp; mov.b64 {tmp, %r9801}, %rd262; }
	cvt.u32.u64 	%r9802, %rd263;
	{ .reg .b32 tmp; mov.b64 {tmp, %r9803}, %rd263; }
	mov.b32 	%r9804, -977;
	mov.b32 	%r9805, -2;
	mov.b32 	%r9811, -1;
	// begin inline asm
	sub.cc.u32   %r9787, %r9796, %r9804;
	subc.cc.u32  %r9788, %r9797, %r9805;
	subc.cc.u32  %r9789, %r9798, %r9811;
	subc.cc.u32  %r9790, %r9799, %r9811;
	subc.cc.u32  %r9791, %r9800, %r9811;
	subc.cc.u32  %r9792, %r9801, %r9811;
	subc.cc.u32  %r9793, %r9802, %r9811;
	subc.cc.u32  %r9794, %r9803, %r9811;
	subc.u32     %r9795, 0, 0;
	
	// end inline asm
	cvt.u64.u32 	%rd4730, %r9788;
	shl.b64 	%rd4731, %rd4730, 32;
	cvt.u64.u32 	%rd4732, %r9787;
	or.b64  	%rd260, %rd4731, %rd4732;
	cvt.u64.u32 	%rd4733, %r9790;
	shl.b64 	%rd4734, %rd4733, 32;
	cvt.u64.u32 	%rd4735, %r9789;
	or.b64  	%rd261, %rd4734, %rd4735;
	cvt.u64.u32 	%rd4736, %r9792;
	shl.b64 	%rd4737, %rd4736, 32;
	cvt.u64.u32 	%rd4738, %r9791;
	or.b64  	%rd262, %rd4737, %rd4738;
	cvt.u64.u32 	%rd4739, %r9794;
	shl.b64 	%rd4740, %rd4739, 32;
	cvt.u64.u32 	%rd4741, %r9793;
	or.b64  	%rd263, %rd4740, %rd4741;
	and.b32  	%r9812, %r9795, 1;
	cvt.u64.u32 	%rd4742, %r9812;
	sub.s64 	%rd4863, %rd4863, %rd4742;
	bra.uni 	$L__BB6_40;
$L__BB6_156:
	cvt.u32.u64 	%r9770, %rd275;
	{ .reg .b32 tmp; mov.b64 {tmp, %r9771}, %rd275; }
	cvt.u32.u64 	%r9772, %rd276;
	{ .reg .b32 tmp; mov.b64 {tmp, %r9773}, %rd276; }
	cvt.u32.u64 	%r9774, %rd277;
	{ .reg .b32 tmp; mov.b64 {tmp, %r9775}, %rd277; }
	cvt.u32.u64 	%r9776, %rd278;
	{ .reg .b32 tmp; mov.b64 {tmp, %r9777}, %rd278; }
	mov.b32 	%r9778, -977;
	mov.b32 	%r9779, -2;
	mov.b32 	%r9785, -1;
	// begin inline asm
	sub.cc.u32   %r9761, %r9770, %r9778;
	subc.cc.u32  %r9762, %r9771, %r9779;
	subc.cc.u32  %r9763, %r9772, %r9785;
	subc.cc.u32  %r9764, %r9773, %r9785;
	subc.cc.u32  %r9765, %r9774, %r9785;
	subc.cc.u32  %r9766, %r9775, %r9785;
	subc.cc.u32  %r9767, %r9776, %r9785;
	subc.cc.u32  %r9768, %r9777, %r9785;
	subc.u32     %r9769, 0, 0;
	
	// end inline asm
	cvt.u64.u32 	%rd4717, %r9762;
	shl.b64 	%rd4718, %rd4717, 32;
	cvt.u64.u32 	%rd4719, %r9761;
	or.b64  	%rd275, %rd4718, %rd4719;
	cvt.u64.u32 	%rd4720, %r9764;
	shl.b64 	%rd4721, %rd4720, 32;
	cvt.u64.u32 	%rd4722, %r9763;
	or.b64  	%rd276, %rd4721, %rd4722;
	cvt.u64.u32 	%rd4723, %r9766;
	shl.b64 	%rd4724, %rd4723, 32;
	cvt.u64.u32 	%rd4725, %r9765;
	or.b64  	%rd277, %rd4724, %rd4725;
	cvt.u64.u32 	%rd4726, %r9768;
	shl.b64 	%rd4727, %rd4726, 32;
	cvt.u64.u32 	%rd4728, %r9767;
	or.b64  	%rd278, %rd4727, %rd4728;
	and.b32  	%r9786, %r9769, 1;
	cvt.u64.u32 	%rd4729, %r9786;
	sub.s64 	%rd4868, %rd4868, %rd4729;
	bra.uni 	$L__BB6_43;
$L__BB6_157:
	cvt.u32.u64 	%r9744, %rd4869;
	{ .reg .b32 tmp; mov.b64 {tmp, %r9745}, %rd4869; }
	cvt.u32.u64 	%r9746, %rd4870;
	{ .reg .b32 tmp; mov.b64 {tmp, %r9747}, %rd4870; }
	cvt.u32.u64 	%r9748, %rd4871;
	{ .reg .b32 tmp; mov.b64 {tmp, %r9749}, %rd4871; }
	cvt.u32.u64 	%r9750, %rd4872;
	{ .reg .b32 tmp; mov.b64 {tmp, %r9751}, %rd4872; }
	mov.b32 	%r9752, -977;
	mov.b32 	%r9753, -2;
	mov.b32 	%r9759, -1;
	// begin inline asm
	sub.cc.u32   %r9735, %r9744, %r9752;
	subc.cc.u32  %r9736, %r9745, %r9753;
	subc.cc.u32  %r9737, %r9746, %r9759;
	subc.cc.u32  %r9738, %r9747, %r9759;
	subc.cc.u32  %r9739, %r9748, %r9759;
	subc.cc.u32  %r9740, %r9749, %r9759;
	subc.cc.u32  %r9741, %r9750, %r9759;
	subc.cc.u32  %r9742, %r9751, %r9759;
	subc.u32     %r9743, 0, 0;
	
	// end inline asm
	cvt.u64.u32 	%rd4704, %r9736;
	shl.b64 	%rd4705, %rd4704, 32;
	cvt.u64.u32 	%rd4706, %r9735;
	or.b64  	%rd4869, %rd4705, %rd4706;
	cvt.u64.u32 	%rd4707, %r9738;
	shl.b64 	%rd4708, %rd4707, 32;
	cvt.u64.u32 	%rd4709, %r9737;
	or.b64  	%rd4870, %rd4708, %rd4709;
	cvt.u64.u32 	%rd4710, %r9740;
	shl.b64 	%rd4711, %rd4710, 32;
	cvt.u64.u32 	%rd4712, %r9739;
	or.b64  	%rd4871, %rd4711, %rd4712;
	cvt.u64.u32 	%rd4713, %r9742;
	shl.b64 	%rd4714, %rd4713, 32;
	cvt.u64.u32 	%rd4715, %r9741;
	or.b64  	%rd4872, %rd4714, %rd4715;
	and.b32  	%r9760, %r9743, 1;
	cvt.u64.u32 	%rd4716, %r9760;
	sub.s64 	%rd4873, %rd4873, %rd4716;
	bra.uni 	$L__BB6_46;
$L__BB6_158:
	cvt.u32.u64 	%r9718, %rd313;
	{ .reg .b32 tmp; mov.b64 {tmp, %r9719}, %rd313; }
	cvt.u32.u64 	%r9720, %rd314;
	{ .reg .b32 tmp; mov.b64 {tmp, %r9721}, %rd314; }
	cvt.u32.u64 	%r9722, %rd315;
	{ .reg .b32 tmp; mov.b64 {tmp, %r9723}, %rd315; }
	cvt.u32.u64 	%r9724, %rd316;
	{ .reg .b32 tmp; mov.b64 {tmp, %r9725}, %rd316; }
	mov.b32 	%r9726, -977;
	mov.b32 	%r9727, -2;
	mov.b32 	%r9733, -1;
	// begin inline asm
	sub.cc.u32   %r9709, %r9718, %r9726;
	subc.cc.u32  %r9710, %r9719, %r9727;
	subc.cc.u32  %r9711, %r9720, %r9733;
	subc.cc.u32  %r9712, %r9721, %r9733;
	subc.cc.u32  %r9713, %r9722, %r9733;
	subc.cc.u32  %r9714, %r9723, %r9733;
	subc.cc.u32  %r9715, %r9724, %r9733;
	subc.cc.u32  %r9716, %r9725, %r9733;
	subc.u32     %r9717, 0, 0;
	
	// end inline asm
	cvt.u64.u32 	%rd4691, %r9710;
	shl.b64 	%rd4692, %rd4691, 32;
	cvt.u64.u32 	%rd4693, %r9709;
	or.b64  	%rd313, %rd4692, %rd4693;
	cvt.u64.u32 	%rd4694, %r9712;
	shl.b64 	%rd4695, %rd4694, 32;
	cvt.u64.u32 	%rd4696, %r9711;
	or.b64  	%rd314, %rd4695, %rd4696;
	cvt.u64.u32 	%rd4697, %r9714;
	shl.b64 	%rd4698, %rd4697, 32;
	cvt.u64.u32 	%rd4699, %r9713;
	or.b64  	%rd315, %rd4698, %rd4699;
	cvt.u64.u32 	%rd4700, %r9716;
	shl.b64 	%rd4701, %rd4700, 32;
	cvt.u64.u32 	%rd4702, %r9715;
	or.b64  	%rd316, %rd4701, %rd4702;
	and.b32  	%r9734, %r9717, 1;
	cvt.u64.u32 	%rd4703, %r9734;
	sub.s64 	%rd4878, %rd4878, %rd4703;
	bra.uni 	$L__BB6_49;
$L__BB6_159:
	cvt.u32.u64 	%r9692, %rd328;
	{ .reg .b32 tmp; mov.b64 {tmp, %r9693}, %rd328; }
	cvt.u32.u64 	%r9694, %rd329;
	{ .reg .b32 tmp; mov.b64 {tmp, %r9695}, %rd329; }
	cvt.u32.u64 	%r9696, %rd330;
	{ .reg .b32 tmp; mov.b64 {tmp, %r9697}, %rd330; }
	cvt.u32.u64 	%r9698, %rd331;
	{ .reg .b32 tmp; mov.b64 {tmp, %r9699}, %rd331; }
	mov.b32 	%r9700, -977;
	mov.b32 	%r9701, -2;
	mov.b32 	%r9707, -1;
	// begin inline asm
	sub.cc.u32   %r9683, %r9692, %r9700;
	subc.cc.u32  %r9684, %r9693, %r9701;
	subc.cc.u32  %r9685, %r9694, %r9707;
	subc.cc.u32  %r9686, %r9695, %r9707;
	subc.cc.u32  %r9687, %r9696, %r9707;
	subc.cc.u32  %r9688, %r9697, %r9707;
	subc.cc.u32  %r9689, %r9698, %r9707;
	subc.cc.u32  %r9690, %r9699, %r9707;
	subc.u32     %r9691, 0, 0;
	
	// end inline asm
	cvt.u64.u32 	%rd4678, %r9684;
	shl.b64 	%rd4679, %rd4678, 32;
	cvt.u64.u32 	%rd4680, %r9683;
	or.b64  	%rd328, %rd4679, %rd4680;
	cvt.u64.u32 	%rd4681, %r9686;
	shl.b64 	%rd4682, %rd4681, 32;
	cvt.u64.u32 	%rd4683, %r9685;
	or.b64  	%rd329, %rd4682, %rd4683;
	cvt.u64.u32 	%rd4684, %r9688;
	shl.b64 	%rd4685, %rd4684, 32;
	cvt.u64.u32 	%rd4686, %r9687;
	or.b64  	%rd330, %rd4685, %rd4686;
	cvt.u64.u32 	%rd4687, %r9690;
	shl.b64 	%rd4688, %rd4687, 32;
	cvt.u64.u32 	%rd4689, %r9689;
	or.b64  	%rd331, %rd4688, %rd4689;
	and.b32  	%r9708, %r9691, 1;
	cvt.u64.u32 	%rd4690, %r9708;
	sub.s64 	%rd4883, %rd4883, %rd4690;
	bra.uni 	$L__BB6_52;
$L__BB6_160:
	cvt.u32.u64 	%r9666, %rd343;
	{ .reg .b32 tmp; mov.b64 {tmp, %r9667}, %rd343; }
	cvt.u32.u64 	%r9668, %rd344;
	{ .reg .b32 tmp; mov.b64 {tmp, %r9669}, %rd344; }
	cvt.u32.u64 	%r9670, %rd345;
	{ .reg .b32 tmp; mov.b64 {tmp, %r9671}, %rd345; }
	cvt.u32.u64 	%r9672, %rd346;
	{ .reg .b32 tmp; mov.b64 {tmp, %r9673}, %rd346; }
	mov.b32 	%r9674, -977;
	mov.b32 	%r9675, -2;
	mov.b32 	%r9681, -1;
	// begin inline asm
	sub.cc.u32   %r9657, %r9666, %r9674;
	subc.cc.u32  %r9658, %r9667, %r9675;
	subc.cc.u32  %r9659, %r9668, %r9681;
	subc.cc.u32  %r9660, %r9669, %r9681;
	subc.cc.u32  %r9661, %r9670, %r9681;
	subc.cc.u32  %r9662, %r9671, %r9681;
	subc.cc.u32  %r9663, %r9672, %r9681;
	subc.cc.u32  %r9664, %r9673, %r9681;
	subc.u32     %r9665, 0, 0;
	
	// end inline asm
	cvt.u64.u32 	%rd4665, %r9658;
	shl.b64 	%rd4666, %rd4665, 32;
	cvt.u64.u32 	%rd4667, %r9657;
	or.b64  	%rd343, %rd4666, %rd4667;
	cvt.u64.u32 	%rd4668, %r9660;
	shl.b64 	%rd4669, %rd4668, 32;
	cvt.u64.u32 	%rd4670, %r9659;
	or.b64  	%rd344, %rd4669, %rd4670;
	cvt.u64.u32 	%rd4671, %r9662;
	shl.b64 	%rd4672, %rd4671, 32;
	cvt.u64.u32 	%rd4673, %r9661;
	or.b64  	%rd345, %rd4672, %rd4673;
	cvt.u64.u32 	%rd4674, %r9664;
	shl.b64 	%rd4675, %rd4674, 32;
	cvt.u64.u32 	%rd4676, %r9663;
	or.b64  	%rd346, %rd4675, %rd4676;
	and.b32  	%r9682, %r9665, 1;
	cvt.u64.u32 	%rd4677, %r9682;
	sub.s64 	%rd4888, %rd4888, %rd4677;
	bra.uni 	$L__BB6_55;
$L__BB6_161:
	cvt.u32.u64 	%r9640, %rd4889;
	{ .reg .b32 tmp; mov.b64 {tmp, %r9641}, %rd4889; }
	cvt.u32.u64 	%r9642, %rd4890;
	{ .reg .b32 tmp; mov.b64 {tmp, %r9643}, %rd4890; }
	cvt.u32.u64 	%r9644, %rd4891;
	{ .reg .b32 tmp; mov.b64 {tmp, %r9645}, %rd4891; }
	cvt.u32.u64 	%r9646, %rd4892;
	{ .reg .b32 tmp; mov.b64 {tmp, %r9647}, %rd4892; }
	mov.b32 	%r9648, -977;
	mov.b32 	%r9649, -2;
	mov.b32 	%r9655, -1;
	// begin inline asm
	sub.cc.u32   %r9631, %r9640, %r9648;
	subc.cc.u32  %r9632, %r9641, %r9649;
	subc.cc.u32  %r9633, %r9642, %r9655;
	subc.cc.u32  %r9634, %r9643, %r9655;
	subc.cc.u32  %r9635, %r9644, %r9655;
	subc.cc.u32  %r9636, %r9645, %r9655;
	subc.cc.u32  %r9637, %r9646, %r9655;
	subc.cc.u32  %r9638, %r9647, %r9655;
	subc.u32     %r9639, 0, 0;
	
	// end inline asm
	cvt.u64.u32 	%rd4652, %r9632;
	shl.b64 	%rd4653, %rd4652, 32;
	cvt.u64.u32 	%rd4654, %r9631;
	or.b64  	%rd4889, %rd4653, %rd4654;
	cvt.u64.u32 	%rd4655, %r9634;
	shl.b64 	%rd4656, %rd4655, 32;
	cvt.u64.u32 	%rd4657, %r9633;
	or.b64  	%rd4890, %rd4656, %rd4657;
	cvt.u64.u32 	%rd4658, %r9636;
	shl.b64 	%rd4659, %rd4658, 32;
	cvt.u64.u32 	%rd4660, %r9635;
	or.b64  	%rd4891, %rd4659, %rd4660;
	cvt.u64.u32 	%rd4661, %r9638;
	shl.b64 	%rd4662, %rd4661, 32;
	cvt.u64.u32 	%rd4663, %r9637;
	or.b64  	%rd4892, %rd4662, %rd4663;
	and.b32  	%r9656, %r9639, 1;
	cvt.u64.u32 	%rd4664, %r9656;
	sub.s64 	%rd4893, %rd4893, %rd4664;
	bra.uni 	$L__BB6_58;
$L__BB6_162:
	cvt.u32.u64 	%r9614, %rd377;
	{ .reg .b32 tmp; mov.b64 {tmp, %r9615}, %rd377; }
	cvt.u32.u64 	%r9616, %rd378;
	{ .reg .b32 tmp; mov.b64 {tmp, %r9617}, %rd378; }
	cvt.u32.u64 	%r9618, %rd379;
	{ .reg .b32 tmp; mov.b64 {tmp, %r9619}, %rd379; }
	cvt.u32.u64 	%r9620, %rd380;
	{ .reg .b32 tmp; mov.b64 {tmp, %r9621}, %rd380; }
	mov.b32 	%r9622, -977;
	mov.b32 	%r9623, -2;
	mov.b32 	%r9629, -1;
	// begin inline asm
	sub.cc.u32   %r9605, %r9614, %r9622;
	subc.cc.u32  %r9606, %r9615, %r9623;
	subc.cc.u32  %r9607, %r9616, %r9629;
	subc.cc.u32  %r9608, %r9617, %r9629;
	subc.cc.u32  %r9609, %r9618, %r9629;
	subc.cc.u32  %r9610, %r9619, %r9629;
	subc.cc.u32  %r9611, %r9620, %r9629;
	subc.cc.u32  %r9612, %r9621, %r9629;
	subc.u32     %r9613, 0, 0;
	
	// end inline asm
	cvt.u64.u32 	%rd4639, %r9606;
	shl.b64 	%rd4640, %rd4639, 32;
	cvt.u64.u32 	%rd4641, %r9605;
	or.b64  	%rd377, %rd4640, %rd4641;
	cvt.u64.u32 	%rd4642, %r9608;
	shl.b64 	%rd4643, %rd4642, 32;
	cvt.u64.u32 	%rd4644, %r9607;
	or.b64  	%rd378, %rd4643, %rd4644;
	cvt.u64.u32 	%rd4645, %r9610;
	shl.b64 	%rd4646, %rd4645, 32;
	cvt.u64.u32 	%rd4647, %r9609;
	or.b64  	%rd379, %rd4646, %rd4647;
	cvt.u64.u32 	%rd4648, %r9612;
	shl.b64 	%rd4649, %rd4648, 32;
	cvt.u64.u32 	%rd4650, %r9611;
	or.b64  	%rd380, %rd4649, %rd4650;
	and.b32  	%r9630, %r9613, 1;
	cvt.u64.u32 	%rd4651, %r9630;
	sub.s64 	%rd4898, %rd4898, %rd4651;
	bra.uni 	$L__BB6_61;
$L__BB6_163:
	cvt.u32.u64 	%r9588, %rd4899;
	{ .reg .b32 tmp; mov.b64 {tmp, %r9589}, %rd4899; }
	cvt.u32.u64 	%r9590, %rd4900;
	{ .reg .b32 tmp; mov.b64 {tmp, %r9591}, %rd4900; }
	cvt.u32.u64 	%r9592, %rd4901;
	{ .reg .b32 tmp; mov.b64 {tmp, %r9593}, %rd4901; }
	cvt.u32.u64 	%r9594, %rd4902;
	{ .reg .b32 tmp; mov.b64 {tmp, %r9595}, %rd4902; }
	mov.b32 	%r9596, -977;
	mov.b32 	%r9597, -2;
	mov.b32 	%r9603, -1;
	// begin inline asm
	sub.cc.u32   %r9579, %r9588, %r9596;
	subc.cc.u32  %r9580, %r9589, %r9597;
	subc.cc.u32  %r9581, %r9590, %r9603;
	subc.cc.u32  %r9582, %r9591, %r9603;
	subc.cc.u32  %r9583, %r9592, %r9603;
	subc.cc.u32  %r9584, %r9593, %r9603;
	subc.cc.u32  %r9585, %r9594, %r9603;
	subc.cc.u32  %r9586, %r9595, %r9603;
	subc.u32     %r9587, 0, 0;
	
	// end inline asm
	cvt.u64.u32 	%rd4626, %r9580;
	shl.b64 	%rd4627, %rd4626, 32;
	cvt.u64.u32 	%rd4628, %r9579;
	or.b64  	%rd4899, %rd4627, %rd4628;
	cvt.u64.u32 	%rd4629, %r9582;
	shl.b64 	%rd4630, %rd4629, 32;
	cvt.u64.u32 	%rd4631, %r9581;
	or.b64  	%rd4900, %rd4630, %rd4631;
	cvt.u64.u32 	%rd4632, %r9584;
	shl.b64 	%rd4633, %rd4632, 32;
	cvt.u64.u32 	%rd4634, %r9583;
	or.b64  	%rd4901, %rd4633, %rd4634;
	cvt.u64.u32 	%rd4635, %r9586;
	shl.b64 	%rd4636, %rd4635, 32;
	cvt.u64.u32 	%rd4637, %r9585;
	or.b64  	%rd4902, %rd4636, %rd4637;
	and.b32  	%r9604, %r9587, 1;
	cvt.u64.u32 	%rd4638, %r9604;
	sub.s64 	%rd4903, %rd4903, %rd4638;
	bra.uni 	$L__BB6_64;
$L__BB6_164:
	cvt.u32.u64 	%r9562, %rd4813;
	{ .reg .b32 tmp; mov.b64 {tmp, %r9563}, %rd4813; }
	cvt.u32.u64 	%r9564, %rd4814;
	{ .reg .b32 tmp; mov.b64 {tmp, %r9565}, %rd4814; }
	cvt.u32.u64 	%r9566, %rd4815;
	{ .reg .b32 tmp; mov.b64 {tmp, %r9567}, %rd4815; }
	cvt.u32.u64 	%r9568, %rd4816;
	{ .reg .b32 tmp; mov.b64 {tmp, %r9569}, %rd4816; }
	mov.b32 	%r9570, -977;
	mov.b32 	%r9571, -2;
	mov.b32 	%r9577, -1;
	// begin inline asm
	sub.cc.u32   %r9553, %r9562, %r9570;
	subc.cc.u32  %r9554, %r9563, %r9571;
	subc.cc.u32  %r9555, %r9564, %r9577;
	subc.cc.u32  %r9556, %r9565, %r9577;
	subc.cc.u32  %r9557, %r9566, %r9577;
	subc.cc.u32  %r9558, %r9567, %r9577;
	subc.cc.u32  %r9559, %r9568, %r9577;
	subc.cc.u32  %r9560, %r9569, %r9577;
	subc.u32     %r9561, 0, 0;
	
	// end inline asm
	cvt.u64.u32 	%rd4613, %r9554;
	shl.b64 	%rd4614, %rd4613, 32;
	cvt.u64.u32 	%rd4615, %r9553;
	or.b64  	%rd4813, %rd4614, %rd4615;
	cvt.u64.u32 	%rd4616, %r9556;
	shl.b64 	%rd4617, %rd4616, 32;
	cvt.u64.u32 	%rd4618, %r9555;
	or.b64  	%rd4814, %rd4617, %rd4618;
	cvt.u64.u32 	%rd4619, %r9558;
	shl.b64 	%rd4620, %rd4619, 32;
	cvt.u64.u32 	%rd4621, %r9557;
	or.b64  	%rd4815, %rd4620, %rd4621;
	cvt.u64.u32 	%rd4622, %r9560;
	shl.b64 	%rd4623, %rd4622, 32;
	cvt.u64.u32 	%rd4624, %r9559;
	or.b64  	%rd4816, %rd4623, %rd4624;
	and.b32  	%r9578, %r9561, 1;
	cvt.u64.u32 	%rd4625, %r9578;
	sub.s64 	%rd4908, %rd4908, %rd4625;
	bra.uni 	$L__BB6_67;
$L__BB6_165:
	cvt.u32.u64 	%r9536, %rd422;
	{ .reg .b32 tmp; mov.b64 {tmp, %r9537}, %rd422; }
	cvt.u32.u64 	%r9538, %rd423;
	{ .reg .b32 tmp; mov.b64 {tmp, %r9539}, %rd423; }
	cvt.u32.u64 	%r9540, %rd424;
	{ .reg .b32 tmp; mov.b64 {tmp, %r9541}, %rd424; }
	cvt.u32.u64 	%r9542, %rd425;
	{ .reg .b32 tmp; mov.b64 {tmp, %r9543}, %rd425; }
	mov.b32 	%r9544, -977;
	mov.b32 	%r9545, -2;
	mov.b32 	%r9551, -1;
	// begin inline asm
	sub.cc.u32   %r9527, %r9536, %r9544;
	subc.cc.u32  %r9528, %r9537, %r9545;
	subc.cc.u32  %r9529, %r9538, %r9551;
	subc.cc.u32  %r9530, %r9539, %r9551;
	subc.cc.u32  %r9531, %r9540, %r9551;
	subc.cc.u32  %r9532, %r9541, %r9551;
	subc.cc.u32  %r9533, %r9542, %r9551;
	subc.cc.u32  %r9534, %r9543, %r9551;
	subc.u32     %r9535, 0, 0;
	
	// end inline asm
	cvt.u64.u32 	%rd4600, %r9528;
	shl.b64 	%rd4601, %rd4600, 32;
	cvt.u64.u32 	%rd4602, %r9527;
	or.b64  	%rd422, %rd4601, %rd4602;
	cvt.u64.u32 	%rd4603, %r9530;
	shl.b64 	%rd4604, %rd4603, 32;
	cvt.u64.u32 	%rd4605, %r9529;
	or.b64  	%rd423, %rd4604, %rd4605;
	cvt.u64.u32 	%rd4606, %r9532;
	shl.b64 	%rd4607, %rd4606, 32;
	cvt.u64.u32 	%rd4608, %r9531;
	or.b64  	%rd424, %rd4607, %rd4608;
	cvt.u64.u32 	%rd4609, %r9534;
	shl.b64 	%rd4610, %rd4609, 32;
	cvt.u64.u32 	%rd4611, %r9533;
	or.b64  	%rd425, %rd4610, %rd4611;
	and.b32  	%r9552, %r9535, 1;
	cvt.u64.u32 	%rd4612, %r9552;
	sub.s64 	%rd4913, %rd4913, %rd4612;
	bra.uni 	$L__BB6_70;
$L__BB6_166:
	cvt.u32.u64 	%r9510, %rd4838;
	{ .reg .b32 tmp; mov.b64 {tmp, %r9511}, %rd4838; }
	cvt.u32.u64 	%r9512, %rd4837;
	{ .reg .b32 tmp; mov.b64 {tmp, %r9513}, %rd4837; }
	cvt.u32.u64 	%r9514, %rd4836;
	{ .reg .b32 tmp; mov.b64 {tmp, %r9515}, %rd4836; }
	cvt.u32.u64 	%r9516, %rd4835;
	{ .reg .b32 tmp; mov.b64 {tmp, %r9517}, %rd4835; }
	mov.b32 	%r9518, -977;
	mov.b32 	%r9519, -2;
	mov.b32 	%r9525, -1;
	// begin inline asm
	sub.cc.u32   %r9501, %r9510, %r9518;
	subc.cc.u32  %r9502, %r9511, %r9519;
	subc.cc.u32  %r9503, %r9512, %r9525;
	subc.cc.u32  %r9504, %r9513, %r9525;
	subc.cc.u32  %r9505, %r9514, %r9525;
	subc.cc.u32  %r9506, %r9515, %r9525;
	subc.cc.u32  %r9507, %r9516, %r9525;
	subc.cc.u32  %r9508, %r9517, %r9525;
	subc.u32     %r9509, 0, 0;
	
	// end inline asm
	cvt.u64.u32 	%rd4587, %r9502;
	shl.b64 	%rd4588, %rd4587, 32;
	cvt.u64.u32 	%rd4589, %r9501;
	or.b64  	%rd4838, %rd4588, %rd4589;
	cvt.u64.u32 	%rd4590, %r9504;
	shl.b64 	%rd4591, %rd4590, 32;
	cvt.u64.u32 	%rd4592, %r9503;
	or.b64  	%rd4837, %rd4591, %rd4592;
	cvt.u64.u32 	%rd4593, %r9506;
	shl.b64 	%rd4594, %rd4593, 32;
	cvt.u64.u32 	%rd4595, %r9505;
	or.b64  	%rd4836, %rd4594, %rd4595;
	cvt.u64.u32 	%rd4596, %r9508;
	shl.b64 	%rd4597, %rd4596, 32;
	cvt.u64.u32 	%rd4598, %r9507;
	or.b64  	%rd4835, %rd4597, %rd4598;
	and.b32  	%r9526, %r9509, 1;
	cvt.u64.u32 	%rd4599, %r9526;
	sub.s64 	%rd4918, %rd4918, %rd4599;
	bra.uni 	$L__BB6_73;
$L__BB6_167:
	cvt.u32.u64 	%r9484, %rd4932;
	{ .reg .b32 tmp; mov.b64 {tmp, %r9485}, %rd4932; }
	cvt.u32.u64 	%r9486, %rd4933;
	{ .reg .b32 tmp; mov.b64 {tmp, %r9487}, %rd4933; }
	cvt.u32.u64 	%r9488, %rd4934;
	{ .reg .b32 tmp; mov.b64 {tmp, %r9489}, %rd4934; }
	cvt.u32.u64 	%r9490, %rd4935;
	{ .reg .b32 tmp; mov.b64 {tmp, %r9491}, %rd4935; }
	mov.b32 	%r9492, -977;
	mov.b32 	%r9493, -2;
	mov.b32 	%r9499, -1;
	// begin inline asm
	sub.cc.u32   %r9475, %r9484, %r9492;
	subc.cc.u32  %r9476, %r9485, %r9493;
	subc.cc.u32  %r9477, %r9486, %r9499;
	subc.cc.u32  %r9478, %r9487, %r9499;
	subc.cc.u32  %r9479, %r9488, %r9499;
	subc.cc.u32  %r9480, %r9489, %r9499;
	subc.cc.u32  %r9481, %r9490, %r9499;
	subc.cc.u32  %r9482, %r9491, %r9499;
	subc.u32     %r9483, 0, 0;
	
	// end inline asm
	cvt.u64.u32 	%rd4574, %r9476;
	shl.b64 	%rd4575, %rd4574, 32;
	cvt.u64.u32 	%rd4576, %r9475;
	or.b64  	%rd4932, %rd4575, %rd4576;
	cvt.u64.u32 	%rd4577, %r9478;
	shl.b64 	%rd4578, %rd4577, 32;
	cvt.u64.u32 	%rd4579, %r9477;
	or.b64  	%rd4933, %rd4578, %rd4579;
	cvt.u64.u32 	%rd4580, %r9480;
	shl.b64 	%rd4581, %rd4580, 32;
	cvt.u64.u32 	%rd4582, %r9479;
	or.b64  	%rd4934, %rd4581, %rd4582;
	cvt.u64.u32 	%rd4583, %r9482;
	shl.b64 	%rd4584, %rd4583, 32;
	cvt.u64.u32 	%rd4585, %r9481;
	or.b64  	%rd4935, %rd4584, %rd4585;
	and.b32  	%r9500, %r9483, 1;
	cvt.u64.u32 	%rd4586, %r9500;
	sub.s64 	%rd4936, %rd4936, %rd4586;
	bra.uni 	$L__BB6_84;
$L__BB6_168:
	cvt.u32.u64 	%r9458, %rd4937;
	{ .reg .b32 tmp; mov.b64 {tmp, %r9459}, %rd4937; }
	cvt.u32.u64 	%r9460, %rd4938;
	{ .reg .b32 tmp; mov.b64 {tmp, %r9461}, %rd4938; }
	cvt.u32.u64 	%r9462, %rd4939;
	{ .reg .b32 tmp; mov.b64 {tmp, %r9463}, %rd4939; }
	cvt.u32.u64 	%r9464, %rd4940;
	{ .reg .b32 tmp; mov.b64 {tmp, %r9465}, %rd4940; }
	mov.b32 	%r9466, -977;
	mov.b32 	%r9467, -2;
	mov.b32 	%r9473, -1;
	// begin inline asm
	sub.cc.u32   %r9449, %r9458, %r9466;
	subc.cc.u32  %r9450, %r9459, %r9467;
	subc.cc.u32  %r9451, %r9460, %r9473;
	subc.cc.u32  %r9452, %r9461, %r9473;
	subc.cc.u32  %r9453, %r9462, %r9473;
	subc.cc.u32  %r9454, %r9463, %r9473;
	subc.cc.u32  %r9455, %r9464, %r9473;
	subc.cc.u32  %r9456, %r9465, %r9473;
	subc.u32     %r9457, 0, 0;
	
	// end inline asm
	cvt.u64.u32 	%rd4561, %r9450;
	shl.b64 	%rd4562, %rd4561, 32;
	cvt.u64.u32 	%rd4563, %r9449;
	or.b64  	%rd4937, %rd4562, %rd4563;
	cvt.u64.u32 	%rd4564, %r9452;
	shl.b64 	%rd4565, %rd4564, 32;
	cvt.u64.u32 	%rd4566, %r9451;
	or.b64  	%rd4938, %rd4565, %rd4566;
	cvt.u64.u32 	%rd4567, %r9454;
	shl.b64 	%rd4568, %rd4567, 32;
	cvt.u64.u32 	%rd4569, %r9453;
	or.b64  	%rd4939, %rd4568, %rd4569;
	cvt.u64.u32 	%rd4570, %r9456;
	shl.b64 	%rd4571, %rd4570, 32;
	cvt.u64.u32 	%rd4572, %r9455;
	or.b64  	%rd4940, %rd4571, %rd4572;
	and.b32  	%r9474, %r9457, 1;
	cvt.u64.u32 	%rd4573, %r9474;
	sub.s64 	%rd4941, %rd4941, %rd4573;
	bra.uni 	$L__BB6_87;
$L__BB6_169:
	cvt.u32.u64 	%r9432, %rd4942;
	{ .reg .b32 tmp; mov.b64 {tmp, %r9433}, %rd4942; }
	cvt.u32.u64 	%r9434, %rd4943;
	{ .reg .b32 tmp; mov.b64 {tmp, %r9435}, %rd4943; }
	cvt.u32.u64 	%r9436, %rd4944;
	{ .reg .b32 tmp; mov.b64 {tmp, %r9437}, %rd4944; }
	cvt.u32.u64 	%r9438, %rd4945;
	{ .reg .b32 tmp; mov.b64 {tmp, %r9439}, %rd4945; }
	mov.b32 	%r9440, -977;
	mov.b32 	%r9441, -2;
	mov.b32 	%r9447, -1;
	// begin inline asm
	sub.cc.u32   %r9423, %r9432, %r9440;
	subc.cc.u32  %r9424, %r9433, %r9441;
	subc.cc.u32  %r9425, %r9434, %r9447;
	subc.cc.u32  %r9426, %r9435, %r9447;
	subc.cc.u32  %r9427, %r9436, %r9447;
	subc.cc.u32  %r9428, %r9437, %r9447;
	subc.cc.u32  %r9429, %r9438, %r9447;
	subc.cc.u32  %r9430, %r9439, %r9447;
	subc.u32     %r9431, 0, 0;
	
	// end inline asm
	cvt.u64.u32 	%rd4548, %r9424;
	shl.b64 	%rd4549, %rd4548, 32;
	cvt.u64.u32 	%rd4550, %r9423;
	or.b64  	%rd4942, %rd4549, %rd4550;
	cvt.u64.u32 	%rd4551, %r9426;
	shl.b64 	%rd4552, %rd4551, 32;
	cvt.u64.u32 	%rd4553, %r9425;
	or.b64  	%rd4943, %rd4552, %rd4553;
	cvt.u64.u32 	%rd4554, %r9428;
	shl.b64 	%rd4555, %rd4554, 32;
	cvt.u64.u32 	%rd4556, %r9427;
	or.b64  	%rd4944, %rd4555, %rd4556;
	cvt.u64.u32 	%rd4557, %r9430;
	shl.b64 	%rd4558, %rd4557, 32;
	cvt.u64.u32 	%rd4559, %r9429;
	or.b64  	%rd4945, %rd4558, %rd4559;
	and.b32  	%r9448, %r9431, 1;
	cvt.u64.u32 	%rd4560, %r9448;
	sub.s64 	%rd4946, %rd4946, %rd4560;
	bra.uni 	$L__BB6_90;
$L__BB6_170:
	cvt.u32.u64 	%r9406, %rd4949;
	{ .reg .b32 tmp; mov.b64 {tmp, %r9407}, %rd4949; }
	cvt.u32.u64 	%r9408, %rd4950;
	{ .reg .b32 tmp; mov.b64 {tmp, %r9409}, %rd4950; }
	cvt.u32.u64 	%r9410, %rd4951;
	{ .reg .b32 tmp; mov.b64 {tmp, %r9411}, %rd4951; }
	cvt.u32.u64 	%r9412, %rd4952;
	{ .reg .b32 tmp; mov.b64 {tmp, %r9413}, %rd4952; }
	mov.b32 	%r9414, -977;
	mov.b32 	%r9415, -2;
	mov.b32 	%r9421, -1;
	// begin inline asm
	sub.cc.u32   %r9397, %r9406, %r9414;
	subc.cc.u32  %r9398, %r9407, %r9415;
	subc.cc.u32  %r9399, %r9408, %r9421;
	subc.cc.u32  %r9400, %r9409, %r9421;
	subc.cc.u32  %r9401, %r9410, %r9421;
	subc.cc.u32  %r9402, %r9411, %r9421;
	subc.cc.u32  %r9403, %r9412, %r9421;
	subc.cc.u32  %r9404, %r9413, %r9421;
	subc.u32     %r9405, 0, 0;
	
	// end inline asm
	cvt.u64.u32 	%rd4535, %r9398;
	shl.b64 	%rd4536, %rd4535, 32;
	cvt.u64.u32 	%rd4537, %r9397;
	or.b64  	%rd4949, %rd4536, %rd4537;
	cvt.u64.u32 	%rd4538, %r9400;
	shl.b64 	%rd4539, %rd4538, 32;
	cvt.u64.u32 	%rd4540, %r9399;
	or.b64  	%rd4950, %rd4539, %rd4540;
	cvt.u64.u32 	%rd4541, %r9402;
	shl.b64 	%rd4542, %rd4541, 32;
	cvt.u64.u32 	%rd4543, %r9401;
	or.b64  	%rd4951, %rd4542, %rd4543;
	cvt.u64.u32 	%rd4544, %r9404;
	shl.b64 	%rd4545, %rd4544, 32;
	cvt.u64.u32 	%rd4546, %r9403;
	or.b64  	%rd4952, %rd4545, %rd4546;
	and.b32  	%r9422, %r9405, 1;
	cvt.u64.u32 	%rd4547, %r9422;
	sub.s64 	%rd4953, %rd4953, %rd4547;
	bra.uni 	$L__BB6_140;

}


// ===== COMPILED SASS (sm_100) =====

	.target	sm_100

	.elftype	@"ET_EXEC"


//--------------------- .note.nv.tkinfo           --------------------------
	.section	.note.nv.tkinfo,"",@"SHT_NOTE"
	.sectionflags	@"SHF_NOTE_NV_TKINFO"
	.tkinfo
        /*0018*/ 	.word	0x00000002
        /*0030*/ 	.string	""
        /*0030*/ 	.string	"ptxas"
        /*0030*/ 	.string	"Cuda compilation tools, release 13.0, V13.0.88"
        /*0030*/ 	.string	"Build cuda_13.0.r13.0/compiler.36424714_0"
        /*0030*/ 	.string	"-arch sm_100 -m 64 "



//--------------------- .note.nv.cuinfo           --------------------------
	.section	.note.nv.cuinfo,"",@"SHT_NOTE"
	.sectionflags	@"SHF_NOTE_NV_CUINFO"
        /*0018*/ 	.short	0x0002
        /*001a*/ 	.short	0x0064
        /*001c*/ 	.short	0x0082
	.zero		2


//--------------------- .nv.info                  --------------------------
	.section	.nv.info,"",@"SHT_CUDA_INFO"
	.align	4


	//----- nvinfo : EIATTR_REGCOUNT
	.align		4
        /*0000*/ 	.byte	0x04, 0x2f
        /*0002*/ 	.short	(.L_7 - .L_6)
	.align		4
.L_6:
        /*0004*/ 	.word	index@(test_mod_add)
        /*0008*/ 	.word	0x0000001c


	//----- nvinfo : EIATTR_FRAME_SIZE
	.align		4
.L_7:
        /*000c*/ 	.byte	0x04, 0x11
        /*000e*/ 	.short	(.L_9 - .L_8)
	.align		4
.L_8:
        /*0010*/ 	.word	index@(test_mod_add)
        /*0014*/ 	.word	0x00000000


	//----- nvinfo : EIATTR_REGCOUNT
	.align		4
.L_9:
        /*0018*/ 	.byte	0x04, 0x2f
        /*001a*/ 	.short	(.L_11 - .L_10)
	.align		4
.L_10:
        /*001c*/ 	.word	index@(test_mod_mult)
        /*0020*/ 	.word	0x00000028


	//----- nvinfo : EIATTR_FRAME_SIZE
	.align		4
.L_11:
        /*0024*/ 	.byte	0x04, 0x11
        /*0026*/ 	.short	(.L_13 - .L_12)
	.align		4
.L_12:
        /*0028*/ 	.word	index@(test_mod_mult)
        /*002c*/ 	.word	0x00000000


	//----- nvinfo : EIATTR_REGCOUNT
	.align		4
.L_13:
        /*0030*/ 	.byte	0x04, 0x2f
        /*0032*/ 	.short	(.L_15 - .L_14)
	.align		4
.L_14:
        /*0034*/ 	.word	index@(test_mod_inv)
        /*0038*/ 	.word	0x00000050


	//----- nvinfo : EIATTR_FRAME_SIZE
	.align		4
.L_15:
        /*003c*/ 	.byte	0x04, 0x11
        /*003e*/ 	.short	(.L_17 - .L_16)
	.align		4
.L_16:
        /*0040*/ 	.word	index@($test_mod_inv$_Z7_ModInvPKmPm)
        /*0044*/ 	.word	0x00000040


	//----- nvinfo : EIATTR_FRAME_SIZE
	.align		4
.L_17:
        /*0048*/ 	.byte	0x04, 0x11
        /*004a*/ 	.short	(.L_19 - .L_18)
	.align		4
.L_18:
        /*004c*/ 	.word	index@(test_mod_inv)
        /*0050*/ 	.word	0x00000040


	//----- nvinfo : EIATTR_REGCOUNT
	.align		4
.L_19:
        /*0054*/ 	.byte	0x04, 0x2f
        /*0056*/ 	.short	(.L_21 - .L_20)
	.align		4
.L_20:
        /*0058*/ 	.word	index@(test_mod_square)
        /*005c*/ 	.word	0x00000020


	//----- nvinfo : EIATTR_FRAME_SIZE
	.align		4
.L_21:
        /*0060*/ 	.byte	0x04, 0x11
        /*0062*/ 	.short	(.L_23 - .L_22)
	.align		4
.L_22:
        /*0064*/ 	.word	index@(test_mod_square)
        /*0068*/ 	.word	0x00000000


	//----- nvinfo : EIATTR_REGCOUNT
	.align		4
.L_23:
        /*006c*/ 	.byte	0x04, 0x2f
        /*006e*/ 	.short	(.L_25 - .L_24)
	.align		4
.L_24:
        /*0070*/ 	.word	index@(test_reduce512)
        /*0074*/ 	.word	0x00000016


	//----- nvinfo : EIATTR_FRAME_SIZE
	.align		4
.L_25:
        /*0078*/ 	.byte	0x04, 0x11
        /*007a*/ 	.short	(.L_27 - .L_26)
	.align		4
.L_26:
        /*007c*/ 	.word	index@(test_reduce512)
        /*0080*/ 	.word	0x00000000


	//----- nvinfo : EIATTR_REGCOUNT
	.align		4
.L_27:
        /*0084*/ 	.byte	0x04, 0x2f
        /*0086*/ 	.short	(.L_29 - .L_28)
	.align		4
.L_28:
        /*0088*/ 	.word	index@(generate_pubkeys_sequential)
        /*008c*/ 	.word	0x00000060


	//----- nvinfo : EIATTR_FRAME_SIZE
	.align		4
.L_29:
        /*0090*/ 	.byte	0x04, 0x11
        /*0092*/ 	.short	(.L_31 - .L_30)
	.align		4
.L_30:
        /*0094*/ 	.word	index@($generate_pubkeys_sequential$_Z7_ModInvPKmPm)
        /*0098*/ 	.word	0x00025880


	//----- nvinfo : EIATTR_FRAME_SIZE
	.align		4
.L_31:
        /*009c*/ 	.byte	0x04, 0x11
        /*009e*/ 	.short	(.L_33 - .L_32)
	.align		4
.L_32:
        /*00a0*/ 	.word	index@(generate_pubkeys_sequential)
        /*00a4*/ 	.word	0x00025880


	//----- nvinfo : EIATTR_MIN_STACK_SIZE
	.align		4
.L_33:
        /*00a8*/ 	.byte	0x04, 0x12
        /*00aa*/ 	.short	(.L_35 - .L_34)
	.align		4
.L_34:
        /*00ac*/ 	.word	index@(generate_pubkeys_sequential)
        /*00b0*/ 	.word	0x00025880


	//----- nvinfo : EIATTR_MIN_STACK_SIZE
	.align		4
.L_35:
        /*00b4*/ 	.byte	0x04, 0x12
        /*00b6*/ 	.short	(.L_37 - .L_36)
	.align		4
.L_36:
        /*00b8*/ 	.word	index@(test_reduce512)
        /*00bc*/ 	.word	0x00000000


	//----- nvinfo : EIATTR_MIN_STACK_SIZE
	.align		4
.L_37:
        /*00c0*/ 	.byte	0x04, 0x12
        /*00c2*/ 	.short	(.L_39 - .L_38)
	.align		4
.L_38:
        /*00c4*/ 	.word	index@(test_mod_square)
        /*00c8*/ 	.word	0x00000000


	//----- nvinfo : EIATTR_MIN_STACK_SIZE
	.align		4
.L_39:
        /*00cc*/ 	.byte	0x04, 0x12
        /*00ce*/ 	.short	(.L_41 - .L_40)
	.align		4
.L_40:
        /*00d0*/ 	.word	index@(test_mod_inv)
        /*00d4*/ 	.word	0x00000040


	//----- nvinfo : EIATTR_MIN_STACK_SIZE
	.align		4
.L_41:
        /*00d8*/ 	.byte	0x04, 0x12
        /*00da*/ 	.short	(.L_43 - .L_42)
	.align		4
.L_42:
        /*00dc*/ 	.word	index@(test_mod_mult)
        /*00e0*/ 	.word	0x00000000


	//----- nvinfo : EIATTR_MIN_STACK_SIZE
	.align		4
.L_43:
        /*00e4*/ 	.byte	0x04, 0x12
        /*00e6*/ 	.short	(.L_45 - .L_44)
	.align		4
.L_44:
        /*00e8*/ 	.word	index@(test_mod_add)
        /*00ec*/ 	.word	0x00000000
.L_45:


//--------------------- .nv.compat                --------------------------
	.section	.nv.compat,"",@"SHT_CUDA_COMPAT_INFO"
	.align	4
        /*0000*/ 	.byte	0x02, 0x09, 0x00, 0x00, 0x02, 0x02, 0x01, 0x00, 0x02, 0x05, 0x05, 0x00, 0x03, 0x07, 0x01, 0x01
        /*0010*/ 	.byte	0x02, 0x03, 0x00, 0x00, 0x02, 0x06, 0x01, 0x00, 0x04, 0x0b, 0x08, 0x00, 0x09, 0x00, 0x00, 0x00
        /*0020*/ 	.byte	0x00, 0x00, 0x00, 0x00


//--------------------- .nv.info.generate_pubkeys_sequential --------------------------
	.section	.nv.info.generate_pubkeys_sequential,"",@"SHT_CUDA_INFO"
	.sectionflags	@""
	.align	4


	//----- nvinfo : EIATTR_CUDA_API_VERSION
	.align		4
        /*0000*/ 	.byte	0x04, 0x37
        /*0002*/ 	.short	(.L_47 - .L_46)
.L_46:
        /*0004*/ 	.word	0x00000082


	//----- nvinfo : EIATTR_KPARAM_INFO
	.align		4
.L_47:
        /*0008*/ 	.byte	0x04, 0x17
        /*000a*/ 	.short	(.L_49 - .L_48)
.L_48:
        /*000c*/ 	.word	0x00000000
        /*0010*/ 	.short	0x0008
        /*0012*/ 	.short	0x0040
        /*0014*/ 	.byte	0x00, 0xf5, 0x21, 0x00


	//----- nvinfo : EIATTR_KPARAM_INFO
	.align		4
.L_49:
        /*0018*/ 	.byte	0x04, 0x17
        /*001a*/ 	.short	(.L_51 - .L_50)
.L_50:
        /*001c*/ 	.word	0x00000000
        /*0020*/ 	.short	0x0007
        /*0022*/ 	.short	0x0038
        /*0024*/ 	.byte	0x00, 0xf5, 0x21, 0x00


	//----- nvinfo : EIATTR_KPARAM_INFO
	.align		4
.L_51:
        /*0028*/ 	.byte	0x04, 0x17
        /*002a*/ 	.short	(.L_53 - .L_52)
.L_52:
        /*002c*/ 	.word	0x00000000
        /*0030*/ 	.short	0x0006
        /*0032*/ 	.short	0x0030
        /*0034*/ 	.byte	0x00, 0xf5, 0x21, 0x00


	//----- nvinfo : EIATTR_KPARAM_INFO
	.align		4
.L_53:
        /*0038*/ 	.byte	0x04, 0x17
        /*003a*/ 	.short	(.L_55 - .L_54)
.L_54:
        /*003c*/ 	.word	0x00000000
        /*0040*/ 	.short	0x0005
        /*0042*/ 	.short	0x0028
        /*0044*/ 	.byte	0x00, 0xf5, 0x21, 0x00


	//----- nvinfo : EIATTR_KPARAM_INFO
	.align		4
.L_55:
        /*0048*/ 	.byte	0x04, 0x17
        /*004a*/ 	.short	(.L_57 - .L_56)
.L_56:
        /*004c*/ 	.word	0x00000000
        /*0050*/ 	.short	0x0004
        /*0052*/ 	.short	0x0020
        /*0054*/ 	.byte	0x00, 0xf5, 0x21, 0x00


	//----- nvinfo : EIATTR_KPARAM_INFO
	.align		4
.L_57:
        /*0058*/ 	.byte	0x04, 0x17
        /*005a*/ 	.short	(.L_59 - .L_58)
.L_58:
        /*005c*/ 	.word	0x00000000
        /*0060*/ 	.short	0x0003
        /*0062*/ 	.short	0x0018
        /*0064*/ 	.byte	0x00, 0xf5, 0x21, 0x00


	//----- nvinfo : EIATTR_KPARAM_INFO
	.align		4
.L_59:
        /*0068*/ 	.byte	0x04, 0x17
        /*006a*/ 	.short	(.L_61 - .L_60)
.L_60:
        /*006c*/ 	.word	0x00000000
        /*0070*/ 	.short	0x0002
        /*0072*/ 	.short	0x0010
        /*0074*/ 	.byte	0x00, 0xf5, 0x21, 0x00


	//----- nvinfo : EIATTR_KPARAM_INFO
	.align		4
.L_61:
        /*0078*/ 	.byte	0x04, 0x17
        /*007a*/ 	.short	(.L_63 - .L_62)
.L_62:
        /*007c*/ 	.word	0x00000000
        /*0080*/ 	.short	0x0001
        /*0082*/ 	.short	0x0008
        /*0084*/ 	.byte	0x00, 0xf5, 0x21, 0x00


	//----- nvinfo : EIATTR_KPARAM_INFO
	.align		4
.L_63:
        /*0088*/ 	.byte	0x04, 0x17
        /*008a*/ 	.short	(.L_65 - .L_64)
.L_64:
        /*008c*/ 	.word	0x00000000
        /*0090*/ 	.short	0x0000
        /*0092*/ 	.short	0x0000
        /*0094*/ 	.byte	0x00, 0xf5, 0x21, 0x00


	//----- nvinfo : EIATTR_SPARSE_MMA_MASK
	.align		4
.L_65:
        /*0098*/ 	.byte	0x03, 0x50
        /*009a*/ 	.short	0x0000


	//----- nvinfo : EIATTR_MAXREG_COUNT
	.align		4
        /*009c*/ 	.byte	0x03, 0x1b
        /*009e*/ 	.short	0x0060


	//----- nvinfo : EIATTR_ANNOTATIONS
	.align		4
        /*00a0*/ 	.byte	0x04, 0x55
        /*00a2*/ 	.short	(.L_67 - .L_66)


	//   ....[0]....
.L_66:
        /*00a4*/ 	.word	0x00000001
        /*00a8*/ 	.byte	0x40, 0x02, 0x00, 0x00, 0x01, 0x00, 0x00, 0x00, 0x70, 0x02, 0x00, 0x00, 0x01, 0x00, 0x00, 0x00
        /* <DEDUP_REMOVED lines=29> */
        /*0288*/ 	.byte	0xb0, 0xd2, 0x02, 0x00, 0x01, 0x00, 0x00, 0x00, 0xd0, 0xd2, 0x02, 0x00


	//----- nvinfo : EIATTR_MERCURY_ISA_VERSION
	.align		4
.L_67:
        /*0294*/ 	.byte	0x03, 0x5f
        /*0296*/ 	.short	0x0101


	//----- nvinfo : EIATTR_INT_WARP_WIDE_INSTR_OFFSETS
	.align		4
        /*0298*/ 	.byte	0x04, 0x31
        /*029a*/ 	.short	(.L_69 - .L_68)


	//   ....[0]....
.L_68:
        /*029c*/ 	.word	0x0002bbd0


	//   ....[1]....
        /*02a0*/ 	.word	0x0002bc70


	//   ....[2]....
        /*02a4*/ 	.word	0x0002c6c0


	//   ....[3]....
        /*02a8*/ 	.word	0x0002c760


	//   ....[4]....
        /*02ac*/ 	.word	0x0002d140


	//   ....[5]....
        /*02b0*/ 	.word	0x0002d1e0


	//----- nvinfo : EIATTR_VRC_CTA_INIT_COUNT
	.align		4
.L_69:
        /*02b4*/ 	.byte	0x02, 0x4a
	.zero		1
	.zero		1


	//----- nvinfo : EIATTR_EXIT_INSTR_OFFSETS
	.align		4
        /*02b8*/ 	.byte	0x04, 0x1c
        /*02ba*/ 	.short	(.L_71 - .L_70)


	//   ....[0]....
.L_70:
        /*02bc*/ 	.word	0x000000a0


	//   ....[1]....
        /*02c0*/ 	.word	0x0002ef70


	//----- nvinfo : EIATTR_MAX_THREADS
	.align		4
.L_71:
        /*02c4*/ 	.byte	0x04, 0x05
        /*02c6*/ 	.short	(.L_73 - .L_72)
.L_72:
        /*02c8*/ 	.word	0x00000080
        /*02cc*/ 	.word	0x00000001
        /*02d0*/ 	.word	0x00000001


	//----- nvinfo : EIATTR_CRS_STACK_SIZE
	.align		4
.L_73:
        /*02d4*/ 	.byte	0x04, 0x1e
        /*02d6*/ 	.short	(.L_75 - .L_74)
.L_74:
        /*02d8*/ 	.word	0x00000000


	//----- nvinfo : EIATTR_CBANK_PARAM_SIZE
	.align		4
.L_75:
        /*02dc*/ 	.byte	0x03, 0x19
        /*02de*/ 	.short	0x0048


	//----- nvinfo : EIATTR_PARAM_CBANK
	.align		4
        /*02e0*/ 	.byte	0x04, 0x0a
        /*02e2*/ 	.short	(.L_77 - .L_76)
	.align		4
.L_76:
        /*02e4*/ 	.word	index@(.nv.constant0.generate_pubkeys_sequential)
        /*02e8*/ 	.short	0x0380
        /*02ea*/ 	.short	0x0048


	//----- nvinfo : EIATTR_SW_WAR
	.align		4
.L_77:
        /*02ec*/ 	.byte	0x04, 0x36
        /*02ee*/ 	.short	(.L_79 - .L_78)
.L_78:
        /*02f0*/ 	.word	0x00000008
.L_79:


//--------------------- .nv.info.test_reduce512   --------------------------
	.section	.nv.info.test_reduce512,"",@"SHT_CUDA_INFO"
	.sectionflags	@""
	.align	4


	//----- nvinfo : EIATTR_CUDA_API_VERSION
	.align		4
        /*0000*/ 	.byte	0x04, 0x37
        /*0002*/ 	.short	(.L_81 - .L_80)
.L_80:
        /*0004*/ 	.word	0x00000082


	//----- nvinfo : EIATTR_KPARAM_INFO
	.align		4
.L_81:
        /*0008*/ 	.byte	0x04, 0x17
        /*000a*/ 	.short	(.L_83 - .L_82)
.L_82:
        /*000c*/ 	.word	0x00000000
        /*0010*/ 	.short	0x0001
        /*0012*/ 	.short	0x0008
        /*0014*/ 	.byte	0x00, 0xf5, 0x21, 0x00


	//----- nvinfo : EIATTR_KPARAM_INFO
	.align		4
.L_83:
        /*0018*/ 	.byte	0x04, 0x17
        /*001a*/ 	.short	(.L_85 - .L_84)
.L_84:
        /*001c*/ 	.word	0x00000000
        /*0020*/ 	.short	0x0000
        /*0022*/ 	.short	0x0000
        /*0024*/ 	.byte	0x00, 0xf5, 0x21, 0x00


	//----- nvinfo : EIATTR_SPARSE_MMA_MASK
	.align		4
.L_85:
        /*0028*/ 	.byte	0x03, 0x50
        /*002a*/ 	.short	0x0000


	//----- nvinfo : EIATTR_MAXREG_COUNT
	.align		4
        /*002c*/ 	.byte	0x03, 0x1b
        /*002e*/ 	.short	0x00ff


	//----- nvinfo : EIATTR_MERCURY_ISA_VERSION
	.align		4
        /*0030*/ 	.byte	0x03, 0x5f
        /*0032*/ 	.short	0x0101


	//----- nvinfo : EIATTR_VRC_CTA_INIT_COUNT
	.align		4
        /*0034*/ 	.byte	0x02, 0x4a
	.zero		1
	.zero		1


	//----- nvinfo : EIATTR_EXIT_INSTR_OFFSETS
	.align		4
        /*0038*/ 	.byte	0x04, 0x1c
        /*003a*/ 	.short	(.L_87 - .L_86)


	//   ....[0]....
.L_86:
        /*003c*/ 	.word	0x00000070


	//   ....[1]....
        /*0040*/ 	.word	0x00000920


	//----- nvinfo : EIATTR_CBANK_PARAM_SIZE
	.align		4
.L_87:
        /*0044*/ 	.byte	0x03, 0x19
        /*0046*/ 	.short	0x0010


	//----- nvinfo : EIATTR_PARAM_CBANK
	.align		4
        /*0048*/ 	.byte	0x04, 0x0a
        /*004a*/ 	.short	(.L_89 - .L_88)
	.align		4
.L_88:
        /*004c*/ 	.word	index@(.nv.constant0.test_reduce512)
        /*0050*/ 	.short	0x0380
        /*0052*/ 	.short	0x0010


	//----- nvinfo : EIATTR_SW_WAR
	.align		4
.L_89:
        /*0054*/ 	.byte	0x04, 0x36
        /*0056*/ 	.short	(.L_91 - .L_90)
.L_90:
        /*0058*/ 	.word	0x00000008
.L_91:


//--------------------- .nv.info.test_mod_square  --------------------------
	.section	.nv.info.test_mod_square,"",@"SHT_CUDA_INFO"
	.sectionflags	@""
	.align	4


	//----- nvinfo : EIATTR_CUDA_API_VERSION
	.align		4
        /*0000*/ 	.byte	0x04, 0x37
        /*0002*/ 	.short	(.L_93 - .L_92)
.L_92:
        /*0004*/ 	.word	0x00000082


	//----- nvinfo : EIATTR_KPARAM_INFO
	.align		4
.L_93:
        /*0008*/ 	.byte	0x04, 0x17
        /*000a*/ 	.short	(.L_95 - .L_94)
.L_94:
        /*000c*/ 	.word	0x00000000
        /*0010*/ 	.short	0x0001
        /*0012*/ 	.short	0x0008
        /*0014*/ 	.byte	0x00, 0xf5, 0x21, 0x00


	//----- nvinfo : EIATTR_KPARAM_INFO
	.align		4
.L_95:
        /*0018*/ 	.byte	0x04, 0x17
        /*001a*/ 	.short	(.L_97 - .L_96)
.L_96:
        /*001c*/ 	.word	0x00000000
        /*0020*/ 	.short	0x0000
        /*0022*/ 	.short	0x0000
        /*0024*/ 	.byte	0x00, 0xf5, 0x21, 0x00


	//----- nvinfo : EIATTR_SPARSE_MMA_MASK
	.align		4
.L_97:
        /*0028*/ 	.byte	0x03, 0x50
        /*002a*/ 	.short	0x0000


	//----- nvinfo : EIATTR_MAXREG_COUNT
	.align		4
        /*002c*/ 	.byte	0x03, 0x1b
        /*002e*/ 	.short	0x00ff


	//----- nvinfo : EIATTR_MERCURY_ISA_VERSION
	.align		4
        /*0030*/ 	.byte	0x03, 0x5f
        /*0032*/ 	.short	0x0101


	//----- nvinfo : EIATTR_VRC_CTA_INIT_COUNT
	.align		4
        /*0034*/ 	.byte	0x02, 0x4a
	.zero		1
	.zero		1


	//----- nvinfo : EIATTR_EXIT_INSTR_OFFSETS
	.align		4
        /*0038*/ 	.byte	0x04, 0x1c
        /*003a*/ 	.short	(.L_99 - .L_98)


	//   ....[0]....
.L_98:
        /*003c*/ 	.word	0x000013e0


	//----- nvinfo : EIATTR_CRS_STACK_SIZE
	.align		4
.L_99:
        /*0040*/ 	.byte	0x04, 0x1e
        /*0042*/ 	.short	(.L_101 - .L_100)
.L_100:
        /*0044*/ 	.word	0x00000000


	//----- nvinfo : EIATTR_CBANK_PARAM_SIZE
	.align		4
.L_101:
        /*0048*/ 	.byte	0x03, 0x19
        /*004a*/ 	.short	0x0010


	//----- nvinfo : EIATTR_PARAM_CBANK
	.align		4
        /*004c*/ 	.byte	0x04, 0x0a
        /*004e*/ 	.short	(.L_103 - .L_102)
	.align		4
.L_102:
        /*0050*/ 	.word	index@(.nv.constant0.test_mod_square)
        /*0054*/ 	.short	0x0380
        /*0056*/ 	.short	0x0010


	//----- nvinfo : EIATTR_SW_WAR
	.align		4
.L_103:
        /*0058*/ 	.byte	0x04, 0x36
        /*005a*/ 	.short	(.L_105 - .L_104)
.L_104:
        /*005c*/ 	.word	0x00000008
.L_105:


//--------------------- .nv.info.test_mod_inv     --------------------------
	.section	.nv.info.test_mod_inv,"",@"SHT_CUDA_INFO"
	.sectionflags	@""
	.align	4


	//----- nvinfo : EIATTR_CUDA_API_VERSION
	.align		4
        /*0000*/ 	.byte	0x04, 0x37
        /*0002*/ 	.short	(.L_107 - .L_106)
.L_106:
        /*0004*/ 	.word	0x00000082


	//----- nvinfo : EIATTR_KPARAM_INFO
	.align		4
.L_107:
        /*0008*/ 	.byte	0x04, 0x17
        /*000a*/ 	.short	(.L_109 - .L_108)
.L_108:
        /*000c*/ 	.word	0x00000000
        /*0010*/ 	.short	0x0001
        /*0012*/ 	.short	0x0008
        /*0014*/ 	.byte	0x00, 0xf5, 0x21, 0x00


	//----- nvinfo : EIATTR_KPARAM_INFO
	.align		4
.L_109:
        /*0018*/ 	.byte	0x04, 0x17
        /*001a*/ 	.short	(.L_111 - .L_110)
.L_110:
        /*001c*/ 	.word	0x00000000
        /*0020*/ 	.short	0x0000
        /*0022*/ 	.short	0x0000
        /*0024*/ 	.byte	0x00, 0xf5, 0x21, 0x00


	//----- nvinfo : EIATTR_SPARSE_MMA_MASK
	.align		4
.L_111:
        /*0028*/ 	.byte	0x03, 0x50
        /*002a*/ 	.short	0x0000


	//----- nvinfo : EIATTR_MAXREG_COUNT
	.align		4
        /*002c*/ 	.byte	0x03, 0x1b
        /*002e*/ 	.short	0x00ff


	//----- nvinfo : EIATTR_MERCURY_ISA_VERSION
	.align		4
        /*0030*/ 	.byte	0x03, 0x5f
        /*0032*/ 	.short	0x0101


	//----- nvinfo : EIATTR_VRC_CTA_INIT_COUNT
	.align		4
        /*0034*/ 	.byte	0x02, 0x4a
	.zero		1
	.zero		1


	//----- nvinfo : EIATTR_EXIT_INSTR_OFFSETS
	.align		4
        /*0038*/ 	.byte	0x04, 0x1c
        /*003a*/ 	.short	(.L_113 - .L_112)


	//   ....[0]....
.L_112:
        /*003c*/ 	.word	0x000001c0


	//----- nvinfo : EIATTR_CRS_STACK_SIZE
	.align		4
.L_113:
        /*0040*/ 	.byte	0x04, 0x1e
        /*0042*/ 	.short	(.L_115 - .L_114)
.L_114:
        /*0044*/ 	.word	0x00000000


	//----- nvinfo : EIATTR_CBANK_PARAM_SIZE
	.align		4
.L_115:
        /*0048*/ 	.byte	0x03, 0x19
        /*004a*/ 	.short	0x0010


	//----- nvinfo : EIATTR_PARAM_CBANK
	.align		4
        /*004c*/ 	.byte	0x04, 0x0a
        /*004e*/ 	.short	(.L_117 - .L_116)
	.align		4
.L_116:
        /*0050*/ 	.word	index@(.nv.constant0.test_mod_inv)
        /*0054*/ 	.short	0x0380
        /*0056*/ 	.short	0x0010


	//----- nvinfo : EIATTR_SW_WAR
	.align		4
.L_117:
        /*0058*/ 	.byte	0x04, 0x36
        /*005a*/ 	.short	(.L_119 - .L_118)
.L_118:
        /*005c*/ 	.word	0x00000008
.L_119:


//--------------------- .nv.info.test_mod_mult    --------------------------
	.section	.nv.info.test_mod_mult,"",@"SHT_CUDA_INFO"
	.sectionflags	@""
	.align	4


	//----- nvinfo : EIATTR_CUDA_API_VERSION
	.align		4
        /*0000*/ 	.byte	0x04, 0x37
        /*0002*/ 	.short	(.L_121 - .L_120)
.L_120:
        /*0004*/ 	.word	0x00000082


	//----- nvinfo : EIATTR_KPARAM_INFO
	.align		4
.L_121:
        /*0008*/ 	.byte	0x04, 0x17
        /*000a*/ 	.short	(.L_123 - .L_122)
.L_122:
        /*000c*/ 	.word	0x00000000
        /*0010*/ 	.short	0x0002
        /*0012*/ 	.short	0x0010
        /*0014*/ 	.byte	0x00, 0xf5, 0x21, 0x00


	//----- nvinfo : EIATTR_KPARAM_INFO
	.align		4
.L_123:
        /*0018*/ 	.byte	0x04, 0x17
        /*001a*/ 	.short	(.L_125 - .L_124)
.L_124:
        /*001c*/ 	.word	0x00000000
        /*0020*/ 	.short	0x0001
        /*0022*/ 	.short	0x0008
        /*0024*/ 	.byte	0x00, 0xf5, 0x21, 0x00


	//----- nvinfo : EIATTR_KPARAM_INFO
	.align		4
.L_125:
        /*0028*/ 	.byte	0x04, 0x17
        /*002a*/ 	.short	(.L_127 - .L_126)
.L_126:
        /*002c*/ 	.word	0x00000000
        /*0030*/ 	.short	0x0000
        /*0032*/ 	.short	0x0000
        /*0034*/ 	.byte	0x00, 0xf5, 0x21, 0x00


	//----- nvinfo : EIATTR_SPARSE_MMA_MASK
	.align		4
.L_127:
        /*0038*/ 	.byte	0x03, 0x50
        /*003a*/ 	.short	0x0000


	//----- nvinfo : EIATTR_MAXREG_COUNT
	.align		4
        /*003c*/ 	.byte	0x03, 0x1b
        /*003e*/ 	.short	0x00ff


	//----- nvinfo : EIATTR_MERCURY_ISA_VERSION
	.align		4
        /*0040*/ 	.byte	0x03, 0x5f
        /*0042*/ 	.short	0x0101


	//----- nvinfo : EIATTR_VRC_CTA_INIT_COUNT
	.align		4
        /*0044*/ 	.byte	0x02, 0x4a
	.zero		1
	.zero		1


	//----- nvinfo : EIATTR_EXIT_INSTR_OFFSETS
	.align		4
        /*0048*/ 	.byte	0x04, 0x1c
        /*004a*/ 	.short	(.L_129 - .L_128)


	//   ....[0]....
.L_128:
        /*004c*/ 	.word	0x00001bc0


	//----- nvinfo : EIATTR_CRS_STACK_SIZE
	.align		4
.L_129:
        /*0050*/ 	.byte	0x04, 0x1e
        /*0052*/ 	.short	(.L_131 - .L_130)
.L_130:
        /*0054*/ 	.word	0x00000000


	//----- nvinfo : EIATTR_CBANK_PARAM_SIZE
	.align		4
.L_131:
        /*0058*/ 	.byte	0x03, 0x19
        /*005a*/ 	.short	0x0018


	//----- nvinfo : EIATTR_PARAM_CBANK
	.align		4
        /*005c*/ 	.byte	0x04, 0x0a
        /*005e*/ 	.short	(.L_133 - .L_132)
	.align		4
.L_132:
        /*0060*/ 	.word	index@(.nv.constant0.test_mod_mult)
        /*0064*/ 	.short	0x0380
        /*0066*/ 	.short	0x0018


	//----- nvinfo : EIATTR_SW_WAR
	.align		4
.L_133:
        /*0068*/ 	.byte	0x04, 0x36
        /*006a*/ 	.short	(.L_135 - .L_134)
.L_134:
        /*006c*/ 	.word	0x00000008
.L_135:


//--------------------- .nv.info.test_mod_add     --------------------------
	.section	.nv.info.test_mod_add,"",@"SHT_CUDA_INFO"
	.sectionflags	@""
	.align	4


	//----- nvinfo : EIATTR_CUDA_API_VERSION
	.align		4
        /*0000*/ 	.byte	0x04, 0x37
        /*0002*/ 	.short	(.L_137 - .L_136)
.L_136:
        /*0004*/ 	.word	0x00000082


	//----- nvinfo : EIATTR_KPARAM_INFO
	.align		4
.L_137:
        /*0008*/ 	.byte	0x04, 0x17
        /*000a*/ 	.short	(.L_139 - .L_138)
.L_138:
        /*000c*/ 	.word	0x00000000
        /*0010*/ 	.short	0x0002
        /*0012*/ 	.short	0x0010
        /*0014*/ 	.byte	0x00, 0xf5, 0x21, 0x00


	//----- nvinfo : EIATTR_KPARAM_INFO
	.align		4
.L_139:
        /*0018*/ 	.byte	0x04, 0x17
        /*001a*/ 	.short	(.L_141 - .L_140)
.L_140:
        /*001c*/ 	.word	0x00000000
        /*0020*/ 	.short	0x0001
        /*0022*/ 	.short	0x0008
        /*0024*/ 	.byte	0x00, 0xf5, 0x21, 0x00


	//----- nvinfo : EIATTR_KPARAM_INFO
	.align		4
.L_141:
        /*0028*/ 	.byte	0x04, 0x17
        /*002a*/ 	.short	(.L_143 - .L_142)
.L_142:
        /*002c*/ 	.word	0x00000000
        /*0030*/ 	.short	0x0000
        /*0032*/ 	.short	0x0000
        /*0034*/ 	.byte	0x00, 0xf5, 0x21, 0x00


	//----- nvinfo : EIATTR_SPARSE_MMA_MASK
	.align		4
.L_143:
        /*0038*/ 	.byte	0x03, 0x50
        /*003a*/ 	.short	0x0000


	//----- nvinfo : EIATTR_MAXREG_COUNT
	.align		4
        /*003c*/ 	.byte	0x03, 0x1b
        /*003e*/ 	.short	0x00ff


	//----- nvinfo : EIATTR_MERCURY_ISA_VERSION
	.align		4
        /*0040*/ 	.byte	0x03, 0x5f
        /*0042*/ 	.short	0x0101


	//----- nvinfo : EIATTR_VRC_CTA_INIT_COUNT
	.align		4
        /*0044*/ 	.byte	0x02, 0x4a
	.zero		1
	.zero		1


	//----- nvinfo : EIATTR_EXIT_INSTR_OFFSETS
	.align		4
        /*0048*/ 	.byte	0x04, 0x1c
        /*004a*/ 	.short	(.L_145 - .L_144)


	//   ....[0]....
.L_144:
        /*004c*/ 	.word	0x00000400


	//----- nvinfo : EIATTR_CBANK_PARAM_SIZE
	.align		4
.L_145:
        /*0050*/ 	.byte	0x03, 0x19
        /*0052*/ 	.short	0x0018


	//----- nvinfo : EIATTR_PARAM_CBANK
	.align		4
        /*0054*/ 	.byte	0x04, 0x0a
        /*0056*/ 	.short	(.L_147 - .L_146)
	.align		4
.L_146:
        /*0058*/ 	.word	index@(.nv.constant0.test_mod_add)
        /*005c*/ 	.short	0x0380
        /*005e*/ 	.short	0x0018


	//----- nvinfo : EIATTR_SW_WAR
	.align		4
.L_147:
        /*0060*/ 	.byte	0x04, 0x36
        /*0062*/ 	.short	(.L_149 - .L_148)
.L_148:
        /*0064*/ 	.word	0x00000008
.L_149:


//--------------------- .nv.callgraph             --------------------------
	.section	.nv.callgraph,"",@"SHT_CUDA_CALLGRAPH"
	.align	4
	.sectionentsize	8
	.align		4
        /*0000*/ 	.word	0x00000000
	.align		4
        /*0004*/ 	.word	0xffffffff
	.align		4
        /*0008*/ 	.word	0x00000000
	.align		4
        /*000c*/ 	.word	0xfffffffe
	.align		4
        /*0010*/ 	.word	0x00000000
	.align		4
        /*0014*/ 	.word	0xfffffffd
	.align		4
        /*0018*/ 	.word	0x00000000
	.align		4
        /*001c*/ 	.word	0xfffffffc


//--------------------- .nv.constant3             --------------------------
	.section	.nv.constant3,"a",@progbits
	.align	8
.nv.constant3:
	.type		_dG_table,@object
	.size		_dG_table,(_patterns - _dG_table)
_dG_table:
	.zero		1536
	.type		_patterns,@object
	.size		_patterns,(_masks - _patterns)
_patterns:
	.zero		1024
	.type		_masks,@object
	.size		_masks,(_num_prefixes - _masks)
_masks:
	.zero		1024
	.type		_num_prefixes,@object
	.size		_num_prefixes,(_num_threads - _num_prefixes)
_num_prefixes:
	.zero		4
	.type		_num_threads,@object
	.size		_num_threads,(_max_matches - _num_threads)
_num_threads:
	.zero		4
	.type		_max_matches,@object
	.size		_max_matches,(.L_5 - _max_matches)
_max_matches:
	.zero		4
.L_5:


//--------------------- .text.generate_pubkeys_sequential --------------------------
	.section	.text.generate_pubkeys_sequential,"ax",@progbits
	.align	128
        .global         generate_pubkeys_sequential
        .type           generate_pubkeys_sequential,@function
        .size           generate_pubkeys_sequential,(.L_x_416 - generate_pubkeys_sequential)
        .other          generate_pubkeys_sequential,@"STO_CUDA_ENTRY STV_DEFAULT"
generate_pubkeys_sequential:
.text.generate_pubkeys_sequential:
[----:B------:R-:W0:Y:S01]  /*0000*/  LDC R1, c[0x0][0x37c] ;  /* 0x0000df00ff017b82 */ /* 0x000e220000000800 */
[----:B------:R-:W1:Y:S07]  /*0010*/  S2R R3, SR_TID.X ;  /* 0x0000000000037919 */ /* 0x000e6e0000002100 */
[----:B------:R-:W1:Y:S01]  /*0020*/  S2UR UR4, SR_CTAID.X ;  /* 0x00000000000479c3 */ /* 0x000e620000002500 */
[----:B------:R-:W2:Y:S01]  /*0030*/  LDCU UR5, c[0x3][0xe04] ;  /* 0x00c1c080ff0577ac */ /* 0x000ea20008000800 */
[----:B0-----:R-:W-:-:S05]  /*0040*/  VIADD R1, R1, 0xfffda780 ;  /* 0xfffda78001017836 */ /* 0x001fca0000000000 */
[----:B------:R-:W-:Y:S01]  /*0050*/  R2UR UR7, R1 ;  /* 0x00000000010772ca */ /* 0x000fe200000e0000 */
[----:B------:R-:W1:Y:S02]  /*0060*/  LDC R2, c[0x0][0x360] ;  /* 0x0000d800ff027b82 */ /* 0x000e640000000800 */
[----:B-1----:R-:W-:-:S05]  /*0070*/  IMAD R2, R2, UR4, R3 ;  /* 0x0000000402027c24 */ /* 0x002fca000f8e0203 */
[----:B--2---:R-:W-:Y:S02]  /*0080*/  ISETP.GE.U32.AND P0, PT, R2, UR5, PT ;  /* 0x0000000502007c0c */ /* 0x004fe4000bf06070 */
[----:B------:R-:W-:-:S11]  /*0090*/  R2UR UR5, R1 ;  /* 0x00000000010572ca */ /* 0x000fd600000e0000 */
[----:B------:R-:W-:Y:S05]  /*00a0*/  @P0 EXIT ;  /* 0x000000000000094d */ /* 0x000fea0003800000 */
[----:B------:R-:W0:Y:S01]  /*00b0*/  LDC.64 R4, c[0x0][0x380] ;  /* 0x0000e000ff047b82 */ /* 0x000e220000000a00 */
[----:B------:R-:W0:Y:S02]  /*00c0*/  LDCU.64 UR8, c[0x0][0x358] ;  /* 0x00006b00ff0877ac */ /* 0x000e240008000a00 */
[----:B0-----:R-:W2:Y:S04]  /*00d0*/  LDG.E.64 R6, desc[UR8][R4.64] ;  /* 0x0000000804067981 */ /* 0x001ea8000c1e1b00 */
[----:B------:R-:W3:Y:S04]  /*00e0*/  LDG.E.64 R8, desc[UR8][R4.64+0x8] ;  /* 0x0000080804087981 */ /* 0x000ee8000c1e1b00 */
[----:B------:R-:W4:Y:S01]  /*00f0*/  LDG.E.64 R10, desc[UR8][R4.64+0x10] ;  /* 0x00001008040a7981 */ /* 0x000f22000c1e1b00 */
[----:B------:R-:W0:Y:S03]  /*0100*/  LDC.64 R14, c[0x0][0x388] ;  /* 0x0000e200ff0e7b82 */ /* 0x000e260000000a00 */
[----:B------:R-:W4:Y:S01]  /*0110*/  LDG.E.64 R12, desc[UR8][R4.64+0x18] ;  /* 0x00001808040c7981 */ /* 0x000f22000c1e1b00 */
[----:B------:R-:W-:-:S04]  /*0120*/  IMAD.WIDE.U32 R2, R2, 0x640, RZ ;  /* 0x0000064002027825 */ /* 0x000fc800078e00ff */
[----:B------:R-:W1:Y:S01]  /*0130*/  LDC.64 R16, c[0x0][0x390] ;  /* 0x0000e400ff107b82 */ /* 0x000e620000000a00 */
[----:B------:R-:W0:Y:S02]  /*0140*/  LDCU UR4, c[0x0][0x2f8] ;  /* 0x00005f00ff0477ac */ /* 0x000e240008000800 */
[----:B0-----:R-:W5:Y:S04]  /*0150*/  LDG.E.64 R52, desc[UR8][R14.64] ;  /* 0x000000080e347981 */ /* 0x001f68000c1e1b00 */
[----:B------:R-:W5:Y:S01]  /*0160*/  LDG.E.64 R50, desc[UR8][R14.64+0x8] ;  /* 0x000008080e327981 */ /* 0x000f62000c1e1b00 */
[----:B------:R-:W-:-:S03]  /*0170*/  UIADD3 UR5, UPT, UPT, UR5, UR4, URZ ;  /* 0x0000000405057290 */ /* 0x000fc6000fffe0ff */
[----:B------:R-:W5:Y:S04]  /*0180*/  LDG.E.64 R48, desc[UR8][R14.64+0x10] ;  /* 0x000010080e307981 */ /* 0x000f68000c1e1b00 */
[----:B------:R0:W5:Y:S04]  /*0190*/  LDG.E.64 R46, desc[UR8][R14.64+0x18] ;  /* 0x000018080e2e7981 */ /* 0x000168000c1e1b00 */
[----:B-1----:R-:W5:Y:S04]  /*01a0*/  LDG.E.64 R44, desc[UR8][R16.64] ;  /* 0x00000008102c7981 */ /* 0x002f68000c1e1b00 */
[----:B------:R-:W5:Y:S01]  /*01b0*/  LDG.E.64 R42, desc[UR8][R16.64+0x8] ;  /* 0x00000808102a7981 */ /* 0x000f62000c1e1b00 */
[----:B0-----:R-:W-:-:S03]  /*01c0*/  IMAD.MOV.U32 R14, RZ, RZ, RZ ;  /* 0x000000ffff0e7224 */ /* 0x001fc600078e00ff */
[----:B------:R-:W5:Y:S01]  /*01d0*/  LDG.E.64 R40, desc[UR8][R16.64+0x10] ;  /* 0x0000100810287981 */ /* 0x000f62000c1e1b00 */
[----:B------:R-:W-:-:S03]  /*01e0*/  IMAD.MOV.U32 R15, RZ, RZ, 0x1 ;  /* 0x00000001ff0f7424 */ /* 0x000fc600078e00ff */
[----:B------:R0:W5:Y:S01]  /*01f0*/  LDG.E.64 R38, desc[UR8][R16.64+0x18] ;  /* 0x0000180810267981 */ /* 0x000162000c1e1b00 */
[----:B------:R-:W-:Y:S01]  /*0200*/  UMOV UR4, URZ ;  /* 0x000000ff00047c82 */ /* 0x000fe20008000000 */
[----:B0-----:R-:W-:Y:S01]  /*0210*/  IMAD.MOV.U32 R16, RZ, RZ, RZ ;  /* 0x000000ffff107224 */ /* 0x001fe200078e00ff */
[----:B--2---:R-:W-:-:S04]  /*0220*/  IADD3 R4, P0, PT, R2, R6, RZ ;  /* 0x0000000602047210 */ /* 0x004fc80007f1e0ff */
[----:B------:R-:W-:Y:S01]  /*0230*/  IADD3.X R2, P0, PT, R3, R7, RZ, P0, !PT ;  /* 0x0000000703027210 */ /* 0x000fe2000071e4ff */
[----:B------:R0:W-:Y:S01]  /*0240*/  STL [R1+0x25860], R4 ;  /* 0x0258600401007387 */ /* 0x0001e20000100800 */
[----:B------:R-:W-:Y:S02]  /*0250*/  CS2R R6, SRZ ;  /* 0x0000000000067805 */ /* 0x000fe4000001ff00 */
[----:B---3--:R-:W-:Y:S01]  /*0260*/  IADD3.X R0, P0, PT, RZ, R8, RZ, P0, !PT ;  /* 0x00000008ff007210 */ /* 0x008fe2000071e4ff */
[----:B------:R4:W-:Y:S03]  /*0270*/  STL [R1+0x2585c], R2 ;  /* 0x02585c0201007387 */ /* 0x0009e60000100800 */
[----:B------:R-:W-:Y:S01]  /*0280*/  IADD3.X R3, P0, PT, RZ, R9, RZ, P0, !PT ;  /* 0x00000009ff037210 */ /* 0x000fe2000071e4ff */
[----:B------:R1:W-:Y:S01]  /*0290*/  STL [R1+0x25858], R0 ;  /* 0x0258580001007387 */ /* 0x0003e20000100800 */
[----:B------:R-:W-:-:S02]  /*02a0*/  CS2R R8, SRZ ;  /* 0x0000000000087805 */ /* 0x000fc4000001ff00 */
[----:B0-----:R-:W-:Y:S01]  /*02b0*/  CS2R R4, SRZ ;  /* 0x0000000000047805 */ /* 0x001fe2000001ff00 */
[----:B------:R-:W-:Y:S01]  /*02c0*/  STL [R1+0x25854], R3 ;  /* 0x0258540301007387 */ /* 0x000fe20000100800 */
[----:B----4-:R-:W-:-:S04]  /*02d0*/  IADD3.X R2, P0, PT, RZ, R10, RZ, P0, !PT ;  /* 0x0000000aff027210 */ /* 0x010fc8000071e4ff */
[----:B-1----:R-:W-:Y:S01]  /*02e0*/  IADD3.X R0, P0, PT, RZ, R11, RZ, P0, !PT ;  /* 0x0000000bff007210 */ /* 0x002fe2000071e4ff */
[----:B------:R0:W-:Y:S01]  /*02f0*/  STL [R1+0x25850], R2 ;  /* 0x0258500201007387 */ /* 0x0001e20000100800 */
[----:B------:R-:W-:-:S03]  /*0300*/  CS2R R10, SRZ ;  /* 0x00000000000a7805 */ /* 0x000fc6000001ff00 */
[----:B------:R1:W-:Y:S01]  /*0310*/  STL [R1+0x2584c], R0 ;  /* 0x02584c0001007387 */ /* 0x0003e20000100800 */
[----:B0-----:R-:W-:Y:S01]  /*0320*/  IADD3.X R2, P0, PT, RZ, R12, RZ, P0, !PT ;  /* 0x0000000cff027210 */ /* 0x001fe2000071e4ff */
[----:B-1----:R-:W-:-:S04]  /*0330*/  IMAD.MOV.U32 R0, RZ, RZ, 0x1 ;  /* 0x00000001ff007424 */ /* 0x002fc800078e00ff */
[----:B------:R-:W-:Y:S01]  /*0340*/  STL [R1+0x25848], R2 ;  /* 0x0258480201007387 */ /* 0x000fe20000100800 */
[----:B------:R-:W-:Y:S01]  /*0350*/  IMAD.X R3, RZ, RZ, R13, P0 ;  /* 0x000000ffff037224 */ /* 0x000fe200000e060d */
[----:B------:R-:W-:-:S04]  /*0360*/  CS2R R12, SRZ ;  /* 0x00000000000c7805 */ /* 0x000fc8000001ff00 */
[----:B------:R0:W-:Y:S02]  /*0370*/  STL [R1+0x25844], R3 ;  /* 0x0258440301007387 */ /* 0x0001e40000100800 */
[----:B0-----:R-:W-:-:S07]  /*0380*/  CS2R R2, SRZ ;  /* 0x0000000000027805 */ /* 0x001fce000001ff00 */
.L_x_34:
[----:B------:R-:W0:Y:S01]  /*0390*/  S2R R18, SR_TID.X ;  /* 0x0000000000127919 */ /* 0x000e220000002100 */
[----:B------:R-:W0:Y:S01]  /*03a0*/  S2UR UR6, SR_CTAID.X ;  /* 0x00000000000679c3 */ /* 0x000e220000002500 */
[----:B------:R-:W-:Y:S07]  /*03b0*/  BSSY.RECONVERGENT B0, `(.L_x_0) ;  /* 0x000119f000007945 */ /* 0x000fee0003800200 */
[----:B------:R-:W0:Y:S02]  /*03c0*/  LDC R17, c[0x0][0x360] ;  /* 0x0000d800ff117b82 */ /* 0x000e240000000800 */
[----:B0-----:R-:W-:-:S05]  /*03d0*/  IMAD R17, R17, UR6, R18 ;  /* 0x0000000611117c24 */ /* 0x001fca000f8e0212 */
[----:B------:R-:W-:-:S04]  /*03e0*/  SHF.R.U32.HI R17, RZ, UR4, R17 ;  /* 0x00000004ff117c19 */ /* 0x000fc80008011611 */
[----:B------:R-:W-:-:S04]  /*03f0*/  LOP3.LUT R17, R17, 0x1, RZ, 0xc0, !PT ;  /* 0x0000000111117812 */ /* 0x000fc800078ec0ff */
[----:B------:R-:W-:-:S13]  /*0400*/  ISETP.NE.U32.AND P0, PT, R17, 0x1, PT ;  /* 0x000000011100780c */ /* 0x000fda0003f05070 */
[----:B------:R-:W-:Y:S05]  /*0410*/  @P0 BRA `(.L_x_1) ;  /* 0x0000011800600947 */ /* 0x000fea0003800000 */
[-C--:B------:R-:W-:Y:S01]  /*0420*/  IMAD R17, R2, R15.reuse, RZ ;  /* 0x0000000f02117224 */ /* 0x080fe200078e02ff */
[----:B------:R-:W-:Y:S01]  /*0430*/  BSSY.RECONVERGENT B1, `(.L_x_2) ;  /* 0x000019c000017945 */ /* 0x000fe20003800200 */
[----:B------:R-:W-:-:S04]  /*0440*/  IMAD.WIDE.U32 R20, R0, R15, RZ ;  /* 0x0000000f00147225 */ /* 0x000fc800078e00ff */
[C---:B------:R-:W-:Y:S01]  /*0450*/  IMAD R17, R16.reuse, R0, R17 ;  /* 0x0000000010117224 */ /* 0x040fe200078e0211 */
[----:B------:R-:W-:Y:S01]  /*0460*/  IADD3 RZ, P0, PT, RZ, R20, RZ ;  /* 0x00000014ffff7210 */ /* 0x000fe20007f1e0ff */
[----:B------:R-:W-:-:S04]  /*0470*/  IMAD.WIDE.U32 R18, R16, R0, RZ ;  /* 0x0000000010127225 */ /* 0x000fc800078e00ff */
[----:B------:R-:W-:Y:S02]  /*0480*/  IMAD.IADD R64, R21, 0x1, R17 ;  /* 0x0000000115407824 */ /* 0x000fe400078e0211 */
[----:B------:R-:W-:-:S03]  /*0490*/  IMAD.WIDE.U32 R22, P2, R15, R2, R18 ;  /* 0x000000020f167225 */ /* 0x000fc60007840012 */
[----:B------:R-:W-:Y:S01]  /*04a0*/  IADD3.X R64, P1, PT, RZ, R64, RZ, P0, !PT ;  /* 0x00000040ff407210 */ /* 0x000fe2000073e4ff */
[----:B------:R-:W-:-:S03]  /*04b0*/  IMAD.WIDE.U32 R18, R15, R0, RZ ;  /* 0x000000000f127225 */ /* 0x000fc600078e00ff */
[----:B------:R-:W-:Y:S01]  /*04c0*/  IADD3.X R64, P0, PT, RZ, R64, RZ, P0, !PT ;  /* 0x00000040ff407210 */ /* 0x000fe2000071e4ff */
[----:B------:R-:W-:Y:S01]  /*04d0*/  IMAD.X R25, RZ, RZ, RZ, P2 ;  /* 0x000000ffff197224 */ /* 0x000fe200010e06ff */
[----:B------:R-:W-:Y:S01]  /*04e0*/  IADD3 RZ, P2, PT, R19, R22, RZ ;  /* 0x0000001613ff7210 */ /* 0x000fe20007f5e0ff */
[----:B------:R-:W-:Y:S01]  /*04f0*/  IMAD.MOV.U32 R24, RZ, RZ, R23 ;  /* 0x000000ffff187224 */ /* 0x000fe200078e0017 */
[----:B------:R-:W-:Y:S01]  /*0500*/  SEL R17, RZ, 0x1, !P1 ;  /* 0x00000001ff117807 */ /* 0x000fe20004800000 */
[----:B------:R-:W-:Y:S02]  /*0510*/  IMAD R21, R8, R15, RZ ;  /* 0x0000000f08157224 */ /* 0x000fe400078e02ff */
[----:B------:R-:W-:-:S04]  /*0520*/  IMAD.WIDE.U32.X R22, R16, R2, R24, P2 ;  /* 0x0000000210167225 */ /* 0x000fc800010e0418 */
[----:B------:R-:W-:Y:S02]  /*0530*/  IMAD.X R17, RZ, RZ, R17, P0 ;  /* 0x000000ffff117224 */ /* 0x000fe400000e0611 */
[----:B------:R-:W-:-:S04]  /*0540*/  IMAD.WIDE.U32 R18, R7, R15, RZ ;  /* 0x0000000f07127225 */ /* 0x000fc800078e00ff */
[C---:B------:R-:W-:Y:S01]  /*0550*/  IMAD R27, R16.reuse, R7, R21 ;  /* 0x00000007101b7224 */ /* 0x040fe200078e0215 */
[----:B------:R-:W-:Y:S01]  /*0560*/  IADD3 R21, P1, PT, R17, R22, RZ ;  /* 0x0000001611157210 */ /* 0x000fe20007f3e0ff */
[C---:B------:R-:W-:Y:S01]  /*0570*/  IMAD.WIDE.U32 R30, R16.reuse, R5, RZ ;  /* 0x00000005101e7225 */ /* 0x040fe200078e00ff */
[-C--:B------:R-:W-:Y:S02]  /*0580*/  IADD3 RZ, P5, PT, RZ, R18.reuse, RZ ;  /* 0x00000012ffff7210 */ /* 0x080fe40007fbe0ff */
[----:B------:R-:W-:Y:S01]  /*0590*/  IADD3 R21, P0, PT, R21, R18, RZ ;  /* 0x0000001215157210 */ /* 0x000fe20007f1e0ff */
[----:B------:R-:W-:-:S04]  /*05a0*/  IMAD.WIDE.U32 R24, R16, R7, RZ ;  /* 0x0000000710187225 */ /* 0x000fc800078e00ff */
[----:B------:R-:W-:Y:S02]  /*05b0*/  IMAD.IADD R17, R19, 0x1, R27 ;  /* 0x0000000113117824 */ /* 0x000fe400078e021b */
[----:B------:R-:W-:-:S03]  /*05c0*/  IMAD.WIDE.U32 R26, R15, R7, RZ ;  /* 0x000000070f1a7225 */ /* 0x000fc600078e00ff */
[----:B------:R-:W-:Y:S01]  /*05d0*/  IADD3.X R17, P5, PT, RZ, R17, RZ, P5, !PT ;  /* 0x00000011ff117210 */ /* 0x000fe20002fbe4ff */
[----:B------:R-:W-:-:S04]  /*05e0*/  IMAD.WIDE.U32 R28, R15, R5, RZ ;  /* 0x000000050f1c7225 */ /* 0x000fc800078e00ff */
[----:B------:R-:W-:-:S04]  /*05f0*/  IMAD.WIDE.U32 R18, P4, R15, R6, R30 ;  /* 0x000000060f127225 */ /* 0x000fc8000788001e */
[----:B------:R-:W-:-:S04]  /*0600*/  IMAD.WIDE.U32 R24, P3, R15, R8, R24 ;  /* 0x000000080f187225 */ /* 0x000fc80007860018 */
[----:B------:R-:W-:Y:S01]  /*0610*/  IMAD.X R26, RZ, RZ, R23, P1 ;  /* 0x000000ffff1a7224 */ /* 0x000fe200008e0617 */
[----:B------:R-:W-:Y:S01]  /*0620*/  IADD3 RZ, P1, PT, R29, R18, RZ ;  /* 0x000000121dff7210 */ /* 0x000fe20007f3e0ff */
[----:B------:R-:W-:Y:S01]  /*0630*/  IMAD.WIDE.U32 R22, R16, R3, RZ ;  /* 0x0000000310167225 */ /* 0x000fe200078e00ff */
[----:B------:R-:W-:Y:S02]  /*0640*/  IADD3 RZ, P6, PT, R27, R24, RZ ;  /* 0x000000181bff7210 */ /* 0x000fe40007fde0ff */
[----:B------:R-:W-:Y:S01]  /*0650*/  IADD3.X R18, P0, PT, R17, R26, RZ, P0, !PT ;  /* 0x0000001a11127210 */ /* 0x000fe2000071e4ff */
[----:B------:R-:W-:Y:S01]  /*0660*/  IMAD.WIDE.U32 R26, R14, R0, RZ ;  /* 0x000000000e1a7225 */ /* 0x000fe200078e00ff */
[----:B------:R-:W-:-:S03]  /*0670*/  SEL R17, RZ, 0x1, !P5 ;  /* 0x00000001ff117807 */ /* 0x000fc60006800000 */
[----:B------:R-:W-:-:S04]  /*0680*/  IMAD.WIDE.U32 R30, R15, R3, RZ ;  /* 0x000000030f1e7225 */ /* 0x000fc800078e00ff */
[----:B------:R-:W-:-:S04]  /*0690*/  IMAD.WIDE.U32 R22, P2, R15, R4, R22 ;  /* 0x000000040f167225 */ /* 0x000fc80007840016 */
[----:B------:R-:W-:Y:S02]  /*06a0*/  IMAD R35, R2, R13, RZ ;  /* 0x0000000d02237224 */ /* 0x000fe400078e02ff */
[----:B------:R-:W-:-:S04]  /*06b0*/  IMAD.WIDE.U32 R28, R13, R0, RZ ;  /* 0x000000000d1c7225 */ /* 0x000fc800078e00ff */
[----:B------:R-:W-:-:S04]  /*06c0*/  IMAD.WIDE.U32 R26, P5, R13, R2, R26 ;  /* 0x000000020d1a7225 */ /* 0x000fc800078a001a */
[----:B------:R-:W-:Y:S01]  /*06d0*/  IMAD.X R33, RZ, RZ, RZ, P3 ;  /* 0x000000ffff217224 */ /* 0x000fe200018e06ff */
[----:B------:R-:W-:Y:S01]  /*06e0*/  IADD3 RZ, P3, PT, R31, R22, RZ ;  /* 0x000000161fff7210 */ /* 0x000fe20007f7e0ff */
[----:B------:R-:W-:Y:S02]  /*06f0*/  IMAD.MOV.U32 R32, RZ, RZ, R25 ;  /* 0x000000ffff207224 */ /* 0x000fe400078e0019 */
[----:B------:R-:W-:-:S04]  /*0700*/  IMAD.WIDE.U32 R30, R0, R13, RZ ;  /* 0x0000000d001e7225 */ /* 0x000fc800078e00ff */
[----:B------:R-:W-:Y:S02]  /*0710*/  IMAD R35, R14, R0, R35 ;  /* 0x000000000e237224 */ /* 0x000fe400078e0223 */
[----:B------:R-:W-:Y:S01]  /*0720*/  IMAD.X R17, RZ, RZ, R17, P0 ;  /* 0x000000ffff117224 */ /* 0x000fe200000e0611 */
[----:B------:R-:W-:Y:S01]  /*0730*/  IADD3 RZ, P0, PT, R29, R26, RZ ;  /* 0x0000001a1dff7210 */ /* 0x000fe20007f1e0ff */
[----:B------:R-:W-:-:S04]  /*0740*/  IMAD.WIDE.U32.X R24, R16, R8, R32, P6 ;  /* 0x0000000810187225 */ /* 0x000fc800030e0420 */
[----:B------:R-:W-:Y:S02]  /*0750*/  IMAD.IADD R33, R31, 0x1, R35 ;  /* 0x000000011f217824 */ /* 0x000fe400078e0223 */
[----:B------:R-:W-:Y:S01]  /*0760*/  IMAD.X R29, RZ, RZ, RZ, P5 ;  /* 0x000000ffff1d7224 */ /* 0x000fe200028e06ff */
[----:B------:R-:W-:Y:S01]  /*0770*/  IADD3 R26, P5, PT, R21, R30, RZ ;  /* 0x0000001e151a7210 */ /* 0x000fe20007fbe0ff */
[-C--:B------:R-:W-:Y:S01]  /*0780*/  IMAD R22, R6, R15.reuse, RZ ;  /* 0x0000000f06167224 */ /* 0x080fe200078e02ff */
[----:B------:R-:W-:Y:S01]  /*0790*/  IADD3 R21, P6, PT, R17, R24, RZ ;  /* 0x0000001811157210 */ /* 0x000fe20007fde0ff */
[----:B------:R-:W-:Y:S01]  /*07a0*/  IMAD.WIDE.U32 R30, R5, R15, RZ ;  /* 0x0000000f051e7225 */ /* 0x000fe200078e00ff */
[----:B------:R-:W-:-:S03]  /*07b0*/  IADD3.X R18, P5, PT, R18, R33, RZ, P5, !PT ;  /* 0x0000002112127210 */ /* 0x000fc60002fbe4ff */
[----:B------:R-:W-:Y:S02]  /*07c0*/  IMAD R17, R16, R5, R22 ;  /* 0x0000000510117224 */ /* 0x000fe400078e0216 */
[----:B------:R-:W-:Y:S02]  /*07d0*/  IMAD.MOV.U32 R28, RZ, RZ, R27 ;  /* 0x000000ffff1c7224 */ /* 0x000fe400078e001b */
[----:B------:R-:W-:Y:S01]  /*07e0*/  IMAD.X R33, RZ, RZ, RZ, P4 ;  /* 0x000000ffff217224 */ /* 0x000fe200020e06ff */
[----:B------:R-:W-:Y:S01]  /*07f0*/  IADD3 RZ, P4, PT, RZ, R26, RZ ;  /* 0x0000001affff7210 */ /* 0x000fe20007f9e0ff */
[----:B------:R-:W-:Y:S01]  /*0800*/  IMAD.X R22, RZ, RZ, R25, P6 ;  /* 0x000000ffff167224 */ /* 0x000fe200030e0619 */
[----:B------:R-:W-:Y:S01]  /*0810*/  IADD3 RZ, P6, PT, RZ, R30, RZ ;  /* 0x0000001effff7210 */ /* 0x000fe20007fde0ff */
[----:B------:R-:W-:Y:S02]  /*0820*/  IMAD.IADD R17, R31, 0x1, R17 ;  /* 0x000000011f117824 */ /* 0x000fe400078e0211 */
[----:B------:R-:W-:Y:S01]  /*0830*/  IMAD.WIDE.U32.X R24, R14, R2, R28, P0 ;  /* 0x000000020e187225 */ /* 0x000fe200000e041c */
[----:B------:R-:W-:-:S02]  /*0840*/  IADD3.X R28, P4, PT, RZ, R18, RZ, P4, !PT ;  /* 0x00000012ff1c7210 */ /* 0x000fc4000279e4ff */
[----:B------:R-:W-:Y:S01]  /*0850*/  SEL R18, RZ, 0x1, !P5 ;  /* 0x00000001ff127807 */ /* 0x000fe20006800000 */
[----:B------:R-:W-:Y:S01]  /*0860*/  IMAD.MOV.U32 R32, RZ, RZ, R19 ;  /* 0x000000ffff207224 */ /* 0x000fe200078e0013 */
[----:B------:R-:W-:Y:S01]  /*0870*/  IADD3 R21, P0, PT, R21, R30, RZ ;  /* 0x0000001e15157210 */ /* 0x000fe20007f1e0ff */
[----:B------:R-:W-:Y:S01]  /*0880*/  IMAD R27, R8, R13, RZ ;  /* 0x0000000d081b7224 */ /* 0x000fe200078e02ff */
[----:B------:R-:W-:Y:S01]  /*0890*/  IADD3.X R17, P6, PT, RZ, R17, RZ, P6, !PT ;  /* 0x00000011ff117210 */ /* 0x000fe200037de4ff */
[----:B------:R-:W-:Y:S02]  /*08a0*/  IMAD.X R19, RZ, RZ, R18, P4 ;  /* 0x000000ffff137224 */ /* 0x000fe400020e0612 */
[----:B------:R-:W-:Y:S01]  /*08b0*/  IMAD.WIDE.U32.X R32, R16, R6, R32, P1 ;  /* 0x0000000610207225 */ /* 0x000fe200008e0420 */
[----:B------:R-:W-:Y:S02]  /*08c0*/  IADD3.X R18, P0, PT, R17, R22, RZ, P0, !PT ;  /* 0x0000001611127210 */ /* 0x000fe4000071e4ff */
[----:B------:R-:W-:Y:S01]  /*08d0*/  SEL R17, RZ, 0x1, !P6 ;  /* 0x00000001ff117807 */ /* 0x000fe20007000000 */
[----:B------:R-:W-:Y:S01]  /*08e0*/  IMAD.WIDE.U32 R36, R14, R5, RZ ;  /* 0x000000050e247225 */ /* 0x000fe200078e00ff */
[----:B------:R-:W-:-:S03]  /*08f0*/  IADD3 R54, P4, PT, R19, R24, RZ ;  /* 0x0000001813367210 */ /* 0x000fc60007f9e0ff */
[----:B------:R-:W-:Y:S02]  /*0900*/  IMAD.X R17, RZ, RZ, R17, P0 ;  /* 0x000000ffff117224 */ /* 0x000fe400000e0611 */
[----:B------:R-:W-:Y:S02]  /*0910*/  IMAD R19, R4, R15, RZ ;  /* 0x0000000f04137224 */ /* 0x000fe400078e02ff */
[----:B------:R-:W-:Y:S01]  /*0920*/  IMAD.X R55, RZ, RZ, R25, P4 ;  /* 0x000000ffff377224 */ /* 0x000fe200020e0619 */
[----:B------:R-:W-:Y:S01]  /*0930*/  IADD3 R67, P0, PT, R17, R32, RZ ;  /* 0x0000002011437210 */ /* 0x000fe20007f1e0ff */
[----:B------:R-:W-:-:S04]  /*0940*/  IMAD.WIDE.U32 R30, R7, R13, RZ ;  /* 0x0000000d071e7225 */ /* 0x000fc800078e00ff */
[----:B------:R-:W-:Y:S01]  /*0950*/  IMAD R27, R14, R7, R27 ;  /* 0x000000070e1b7224 */ /* 0x000fe200078e021b */
[----:B------:R-:W-:Y:S01]  /*0960*/  IADD3 R21, P1, PT, R21, R30, RZ ;  /* 0x0000001e15157210 */ /* 0x000fe20007f3e0ff */
[----:B------:R-:W-:-:S04]  /*0970*/  IMAD.WIDE.U32 R24, R3, R15, RZ ;  /* 0x0000000f03187225 */ /* 0x000fc800078e00ff */
[----:B------:R-:W-:Y:S02]  /*0980*/  IMAD R19, R16, R3, R19 ;  /* 0x0000000310137224 */ /* 0x000fe400078e0213 */
[----:B------:R-:W-:Y:S01]  /*0990*/  IMAD.X R29, RZ, RZ, R33, P0 ;  /* 0x000000ffff1d7224 */ /* 0x000fe200000e0621 */
[----:B------:R-:W-:Y:S01]  /*09a0*/  IADD3 RZ, P0, PT, RZ, R24, RZ ;  /* 0x00000018ffff7210 */ /* 0x000fe20007f1e0ff */
[----:B------:R-:W-:-:S04]  /*09b0*/  IMAD.WIDE.U32 R34, R14, R7, RZ ;  /* 0x000000070e227225 */ /* 0x000fc800078e00ff */
[----:B------:R-:W-:Y:S02]  /*09c0*/  IMAD.IADD R27, R31, 0x1, R27 ;  /* 0x000000011f1b7824 */ /* 0x000fe400078e021b */
[----:B------:R-:W-:Y:S02]  /*09d0*/  IMAD.IADD R65, R25, 0x1, R19 ;  /* 0x0000000119417824 */ /* 0x000fe400078e0213 */
[C---:B------:R-:W-:Y:S01]  /*09e0*/  IMAD.WIDE.U32 R32, R13.reuse, R5, RZ ;  /* 0x000000050d207225 */ /* 0x040fe200078e00ff */
[----:B------:R-:W-:Y:S02]  /*09f0*/  IADD3.X R22, P1, PT, R18, R27, RZ, P1, !PT ;  /* 0x0000001b12167210 */ /* 0x000fe40000f3e4ff */
[----:B------:R-:W-:Y:S01]  /*0a00*/  IADD3.X R65, P0, PT, RZ, R65, RZ, P0, !PT ;  /* 0x00000041ff417210 */ /* 0x000fe2000071e4ff */
[C---:B------:R-:W-:Y:S01]  /*0a10*/  IMAD.WIDE.U32 R36, P4, R13.reuse, R6, R36 ;  /* 0x000000060d247225 */ /* 0x040fe20007880024 */
[----:B------:R-:W-:Y:S02]  /*0a20*/  SEL R69, RZ, 0x1, !P1 ;  /* 0x00000001ff457807 */ /* 0x000fe40004800000 */
[----:B------:R-:W-:Y:S01]  /*0a30*/  SEL R17, RZ, 0x1, !P0 ;  /* 0x00000001ff117807 */ /* 0x000fe20004000000 */
[----:B------:R-:W-:Y:S01]  /*0a40*/  IMAD.WIDE.U32 R30, R13, R7, RZ ;  /* 0x000000070d1e7225 */ /* 0x000fe200078e00ff */
[----:B------:R-:W-:-:S03]  /*0a50*/  IADD3 RZ, P5, PT, R33, R36, RZ ;  /* 0x0000002421ff7210 */ /* 0x000fc60007fbe0ff */
[----:B------:R-:W-:-:S04]  /*0a60*/  IMAD.WIDE.U32 R34, P6, R13, R8, R34 ;  /* 0x000000080d227225 */ /* 0x000fc800078c0022 */
[----:B------:R-:W-:Y:S01]  /*0a70*/  IMAD.WIDE.U32 R58, R14, R3, RZ ;  /* 0x000000030e3a7225 */ /* 0x000fe200078e00ff */
[----:B------:R-:W-:-:S03]  /*0a80*/  IADD3 RZ, P0, PT, R31, R34, RZ ;  /* 0x000000221fff7210 */ /* 0x000fc60007f1e0ff */
[----:B------:R-:W-:Y:S01]  /*0a90*/  IMAD.X R19, RZ, RZ, RZ, P2 ;  /* 0x000000ffff137224 */ /* 0x000fe200010e06ff */
[----:B------:R-:W-:Y:S01]  /*0aa0*/  IADD3 R27, P2, PT, R21, R54, RZ ;  /* 0x00000036151b7210 */ /* 0x000fe20007f5e0ff */
[----:B------:R-:W-:Y:S02]  /*0ab0*/  IMAD.MOV.U32 R18, RZ, RZ, R23 ;  /* 0x000000ffff127224 */ /* 0x000fe400078e0017 */
[----:B------:R-:W-:Y:S01]  /*0ac0*/  IMAD.WIDE.U32 R60, R12, R0, RZ ;  /* 0x000000000c3c7225 */ /* 0x000fe200078e00ff */
[----:B------:R-:W-:-:S03]  /*0ad0*/  IADD3.X R21, P2, PT, R22, R55, RZ, P2, !PT ;  /* 0x0000003716157210 */ /* 0x000fc6000175e4ff */
[----:B------:R-:W-:-:S04]  /*0ae0*/  IMAD.WIDE.U32 R32, R12, R7, RZ ;  /* 0x000000070c207225 */ /* 0x000fc800078e00ff */
[----:B------:R-:W-:-:S04]  /*0af0*/  IMAD.WIDE.U32.X R18, R16, R4, R18, P3 ;  /* 0x0000000410127225 */ /* 0x000fc800018e0412 */
[----:B------:R-:W-:-:S04]  /*0b00*/  IMAD.WIDE.U32 R30, R13, R3, RZ ;  /* 0x000000030d1e7225 */ /* 0x000fc800078e00ff */
[----:B------:R-:W-:-:S04]  /*0b10*/  IMAD.WIDE.U32 R58, P3, R13, R4, R58 ;  /* 0x000000040d3a7225 */ /* 0x000fc8000786003a */
[----:B------:R-:W-:Y:S02]  /*0b20*/  IMAD.X R63, RZ, RZ, RZ, P6 ;  /* 0x000000ffff3f7224 */ /* 0x000fe400030e06ff */
[----:B------:R-:W-:-:S04]  /*0b30*/  IMAD.WIDE.U32 R56, R11, R7, RZ ;  /* 0x000000070b387225 */ /* 0x000fc800078e00ff */
[----:B------:R-:W-:-:S04]  /*0b40*/  IMAD.WIDE.U32 R60, P1, R11, R2, R60 ;  /* 0x000000020b3c7225 */ /* 0x000fc8000782003c */
[----:B------:R-:W-:-:S04]  /*0b50*/  IMAD.WIDE.U32 R32, P6, R11, R8, R32 ;  /* 0x000000080b207225 */ /* 0x000fc800078c0020 */
[----:B------:R-:W-:-:S04]  /*0b60*/  IMAD.WIDE.U32 R54, R11, R0, RZ ;  /* 0x000000000b367225 */ /* 0x000fc800078e00ff */
[----:B------:R-:W-:Y:S02]  /*0b70*/  IMAD.MOV.U32 R22, RZ, RZ, R37 ;  /* 0x000000ffff167224 */ /* 0x000fe400078e0025 */
[----:B------:R-:W-:Y:S01]  /*0b80*/  IMAD.X R23, RZ, RZ, RZ, P4 ;  /* 0x000000ffff177224 */ /* 0x000fe200020e06ff */
[----:B------:R-:W-:Y:S01]  /*0b90*/  IADD3 RZ, P4, PT, R31, R58, RZ ;  /* 0x0000003a1fff7210 */ /* 0x000fe20007f9e0ff */
[----:B------:R-:W-:Y:S02]  /*0ba0*/  IMAD.MOV.U32 R62, RZ, RZ, R35 ;  /* 0x000000ffff3e7224 */ /* 0x000fe400078e0023 */
[----:B------:R-:W-:Y:S02]  /*0bb0*/  IMAD R37, R2, R11, RZ ;  /* 0x0000000b02257224 */ /* 0x000fe400078e02ff */
[----:B------:R-:W-:Y:S01]  /*0bc0*/  IMAD.X R69, RZ, RZ, R69, P2 ;  /* 0x000000ffff457224 */ /* 0x000fe200010e0645 */
[----:B------:R-:W-:Y:S01]  /*0bd0*/  IADD3 RZ, P2, PT, R57, R32, RZ ;  /* 0x0000002039ff7210 */ /* 0x000fe20007f5e0ff */
[----:B------:R-:W-:Y:S01]  /*0be0*/  IMAD.X R35, RZ, RZ, RZ, P1 ;  /* 0x000000ffff237224 */ /* 0x000fe200008e06ff */
[----:B------:R-:W-:Y:S01]  /*0bf0*/  IADD3 R67, P1, PT, R67, R24, RZ ;  /* 0x0000001843437210 */ /* 0x000fe20007f3e0ff */
[----:B------:R-:W-:Y:S01]  /*0c00*/  IMAD.X R31, RZ, RZ, RZ, P3 ;  /* 0x000000ffff1f7224 */ /* 0x000fe200018e06ff */
[----:B------:R-:W-:Y:S01]  /*0c10*/  IADD3 RZ, P3, PT, R55, R60, RZ ;  /* 0x0000003c37ff7210 */ /* 0x000fe20007f7e0ff */
[----:B------:R-:W-:Y:S01]  /*0c20*/  IMAD R32, R6, R13, RZ ;  /* 0x0000000d06207224 */ /* 0x000fe200078e02ff */
[----:B------:R-:W-:Y:S01]  /*0c30*/  IADD3.X R29, P1, PT, R65, R29, RZ, P1, !PT ;  /* 0x0000001d411d7210 */ /* 0x000fe20000f3e4ff */
[----:B------:R-:W-:-:S04]  /*0c40*/  IMAD.WIDE.U32 R24, R0, R11, RZ ;  /* 0x0000000b00187225 */ /* 0x000fc800078e00ff */
[----:B------:R-:W-:Y:S02]  /*0c50*/  IMAD R55, R12, R0, R37 ;  /* 0x000000000c377224 */ /* 0x000fe400078e0225 */
[----:B------:R-:W-:-:S04]  /*0c60*/  IMAD.WIDE.U32.X R62, R14, R8, R62, P0 ;  /* 0x000000080e3e7225 */ /* 0x000fc800000e043e */
[----:B------:R-:W-:-:S04]  /*0c70*/  IMAD.WIDE.U32 R36, R5, R13, RZ ;  /* 0x0000000d05247225 */ /* 0x000fc800078e00ff */
[----:B------:R-:W-:Y:S02]  /*0c80*/  IMAD R57, R14, R5, R32 ;  /* 0x000000050e397224 */ /* 0x000fe400078e0220 */
[----:B------:R-:W-:Y:S01]  /*0c90*/  IMAD.IADD R32, R25, 0x1, R55 ;  /* 0x0000000119207824 */ /* 0x000fe200078e0237 */
[----:B------:R-:W-:Y:S01]  /*0ca0*/  IADD3 R25, P0, PT, R27, R24, RZ ;  /* 0x000000181b197210 */ /* 0x000fe20007f1e0ff */
[----:B------:R-:W-:Y:S01]  /*0cb0*/  IMAD.X R55, RZ, RZ, RZ, P6 ;  /* 0x000000ffff377224 */ /* 0x000fe200030e06ff */
[----:B------:R-:W-:Y:S01]  /*0cc0*/  IADD3 R56, P6, PT, R69, R62, RZ ;  /* 0x0000003e45387210 */ /* 0x000fe20007fde0ff */
[----:B------:R-:W-:Y:S01]  /*0cd0*/  IMAD.IADD R24, R37, 0x1, R57 ;  /* 0x0000000125187824 */ /* 0x000fe200078e0239 */
[----:B------:R-:W-:Y:S01]  /*0ce0*/  IADD3.X R21, P0, PT, R21, R32, RZ, P0, !PT ;  /* 0x0000002015157210 */ /* 0x000fe2000071e4ff */
[----:B------:R-:W-:Y:S01]  /*0cf0*/  IMAD.X R17, RZ, RZ, R17, P1 ;  /* 0x000000ffff117224 */ /* 0x000fe200008e0611 */
[----:B------:R-:W-:Y:S01]  /*0d00*/  IADD3 R67, P1, PT, R67, R36, RZ ;  /* 0x0000002443437210 */ /* 0x000fe20007f3e0ff */
[----:B------:R-:W-:-:S02]  /*0d10*/  IMAD.MOV.U32 R34, RZ, RZ, R61 ;  /* 0x000000ffff227224 */ /* 0x000fc400078e003d */
[----:B------:R-:W-:Y:S02]  /*0d20*/  IMAD R27, R8, R11, RZ ;  /* 0x0000000b081b7224 */ /* 0x000fe400078e02ff */
[----:B------:R-:W-:Y:S01]  /*0d30*/  IMAD.X R62, RZ, RZ, R63, P6 ;  /* 0x000000ffff3e7224 */ /* 0x000fe200030e063f */
[----:B------:R-:W-:Y:S01]  /*0d40*/  IADD3.X R29, P6, PT, R29, R24, RZ, P1, !PT ;  /* 0x000000181d1d7210 */ /* 0x000fe20000fde4ff */
[----:B------:R-:W-:Y:S01]  /*0d50*/  IMAD.MOV.U32 R54, RZ, RZ, R33 ;  /* 0x000000ffff367224 */ /* 0x000fe200078e0021 */
[----:B------:R-:W-:Y:S01]  /*0d60*/  IADD3 R67, P1, PT, R67, R56, RZ ;  /* 0x0000003843437210 */ /* 0x000fe20007f3e0ff */
[----:B------:R-:W-:Y:S02]  /*0d70*/  IMAD R24, R4, R13, RZ ;  /* 0x0000000d04187224 */ /* 0x000fe400078e02ff */
[----:B------:R-:W-:Y:S01]  /*0d80*/  IMAD.WIDE.U32 R32, R7, R11, RZ ;  /* 0x0000000b07207225 */ /* 0x000fe200078e00ff */
[----:B------:R-:W-:-:S03]  /*0d90*/  IADD3.X R29, P1, PT, R29, R62, RZ, P1, !PT ;  /* 0x0000003e1d1d7210 */ /* 0x000fc60000f3e4ff */
[C---:B------:R-:W-:Y:S02]  /*0da0*/  IMAD R27, R12.reuse, R7, R27 ;  /* 0x000000070c1b7224 */ /* 0x040fe400078e021b */
[----:B------:R-:W-:Y:S01]  /*0db0*/  IMAD.WIDE.U32.X R34, R12, R2, R34, P3 ;  /* 0x000000020c227225 */ /* 0x000fe200018e0422 */
[----:B------:R-:W-:-:S03]  /*0dc0*/  IADD3 RZ, P3, PT, RZ, R25, RZ ;  /* 0x00000019ffff7210 */ /* 0x000fc60007f7e0ff */
[C---:B------:R-:W-:Y:S02]  /*0dd0*/  IMAD R57, R14.reuse, R3, R24 ;  /* 0x000000030e397224 */ /* 0x040fe400078e0218 */
[----:B------:R-:W-:Y:S01]  /*0de0*/  IMAD.IADD R24, R33, 0x1, R27 ;  /* 0x0000000121187824 */ /* 0x000fe200078e021b */
[----:B------:R-:W-:Y:S01]  /*0df0*/  IADD3.X R27, P3, PT, RZ, R21, RZ, P3, !PT ;  /* 0x00000015ff1b7210 */ /* 0x000fe20001f7e4ff */
[----:B------:R-:W-:Y:S01]  /*0e00*/  IMAD.WIDE.U32 R36, R3, R13, RZ ;  /* 0x0000000d03247225 */ /* 0x000fe200078e00ff */
[----:B------:R-:W-:Y:S02]  /*0e10*/  SEL R21, RZ, 0x1, !P0 ;  /* 0x00000001ff157807 */ /* 0x000fe40004000000 */
[----:B------:R-:W-:Y:S01]  /*0e20*/  IADD3 R65, P0, PT, R67, R32, RZ ;  /* 0x0000002043417210 */ /* 0x000fe20007f1e0ff */
[----:B------:R-:W-:-:S04]  /*0e30*/  IMAD.WIDE.U32.X R22, R14, R6, R22, P5 ;  /* 0x000000060e167225 */ /* 0x000fc800028e0416 */
[----:B------:R-:W-:Y:S01]  /*0e40*/  IMAD.X R33, RZ, RZ, R21, P3 ;  /* 0x000000ffff217224 */ /* 0x000fe200018e0615 */
[----:B------:R-:W-:Y:S01]  /*0e50*/  SEL R21, RZ, 0x1, !P6 ;  /* 0x00000001ff157807 */ /* 0x000fe20007000000 */
[----:B------:R-:W-:Y:S01]  /*0e60*/  IMAD.IADD R32, R37, 0x1, R57 ;  /* 0x0000000125207824 */ /* 0x000fe200078e0239 */
[----:B------:R-:W-:Y:S01]  /*0e70*/  IADD3 R17, P3, PT, R17, R18, RZ ;  /* 0x0000001211117210 */ /* 0x000fe20007f7e0ff */
[----:B------:R-:W-:Y:S01]  /*0e80*/  IMAD.MOV.U32 R30, RZ, RZ, R59 ;  /* 0x000000ffff1e7224 */ /* 0x000fe200078e003b */
[----:B------:R-:W-:Y:S01]  /*0e90*/  IADD3 R18, P5, PT, R33, R34, RZ ;  /* 0x0000002221127210 */ /* 0x000fe20007fbe0ff */
[----:B------:R-:W-:Y:S01]  /*0ea0*/  IMAD.X R21, RZ, RZ, R21, P1 ;  /* 0x000000ffff157224 */ /* 0x000fe200008e0615 */
[----:B------:R-:W-:Y:S01]  /*0eb0*/  IADD3 R36, P6, PT, R17, R36, RZ ;  /* 0x0000002411247210 */ /* 0x000fe20007fde0ff */
[----:B------:R-:W-:Y:S01]  /*0ec0*/  IMAD.X R17, RZ, RZ, R19, P3 ;  /* 0x000000ffff117224 */ /* 0x000fe200018e0613 */
[----:B------:R-:W-:Y:S01]  /*0ed0*/  IADD3 R65, P3, PT, R65, R18, RZ ;  /* 0x0000001241417210 */ /* 0x000fe20007f7e0ff */
[----:B------:R-:W-:Y:S01]  /*0ee0*/  IMAD.X R34, RZ, RZ, R35, P5 ;  /* 0x000000ffff227224 */ /* 0x000fe200028e0623 */
[----:B------:R-:W-:Y:S01]  /*0ef0*/  IADD3 R19, P5, PT, R21, R22, RZ ;  /* 0x0000001615137210 */ /* 0x000fe20007fbe0ff */
[----:B------:R-:W-:Y:S01]  /*0f00*/  IMAD.WIDE.U32.X R30, R14, R4, R30, P4 ;  /* 0x000000040e1e7225 */ /* 0x000fe200020e041e */
[----:B------:R-:W-:-:S02]  /*0f10*/  IADD3.X R21, P1, PT, R29, R24, RZ, P0, !PT ;  /* 0x000000181d157210 */ /* 0x000fc4000073e4ff */
[----:B------:R-:W-:Y:S01]  /*0f20*/  IADD3.X R17, P0, PT, R32, R17, RZ, P6, !PT ;  /* 0x0000001120117210 */ /* 0x000fe2000371e4ff */
[----:B------:R-:W-:Y:S01]  /*0f30*/  IMAD.X R24, RZ, RZ, R23, P5 ;  /* 0x000000ffff187224 */ /* 0x000fe200028e0617 */
[----:B------:R-:W-:Y:S01]  /*0f40*/  IADD3 R29, P6, PT, R36, R19, RZ ;  /* 0x00000013241d7210 */ /* 0x000fe20007fde0ff */
[----:B------:R-:W-:Y:S01]  /*0f50*/  IMAD.WIDE.U32 R18, R12, R5, RZ ;  /* 0x000000050c127225 */ /* 0x000fe200078e00ff */
[----:B------:R-:W-:Y:S02]  /*0f60*/  IADD3.X R21, P5, PT, R21, R34, RZ, P3, !PT ;  /* 0x0000002215157210 */ /* 0x000fe40001fbe4ff */
[----:B------:R-:W-:Y:S01]  /*0f70*/  IADD3.X R24, P6, PT, R17, R24, RZ, P6, !PT ;  /* 0x0000001811187210 */ /* 0x000fe200037de4ff */
[-C--:B------:R-:W-:Y:S01]  /*0f80*/  IMAD R34, R6, R11.reuse, RZ ;  /* 0x0000000b06227224 */ /* 0x080fe200078e02ff */
[----:B------:R-:W-:Y:S01]  /*0f90*/  SEL R17, RZ, 0x1, !P0 ;  /* 0x00000001ff117807 */ /* 0x000fe20004000000 */
[----:B------:R-:W-:-:S04]  /*0fa0*/  IMAD.WIDE.U32 R22, R5, R11, RZ ;  /* 0x0000000b05167225 */ /* 0x000fc800078e00ff */
[-C--:B------:R-:W-:Y:S01]  /*0fb0*/  IMAD.WIDE.U32 R32, R11, R5.reuse, RZ ;  /* 0x000000050b207225 */ /* 0x080fe200078e00ff */
[----:B------:R-:W-:Y:S02]  /*0fc0*/  SEL R32, RZ, 0x1, !P1 ;  /* 0x00000001ff207807 */ /* 0x000fe40004800000 */
[----:B------:R-:W-:Y:S01]  /*0fd0*/  IADD3 R29, P4, PT, R29, R22, RZ ;  /* 0x000000161d1d7210 */ /* 0x000fe20007f9e0ff */
[----:B------:R-:W-:Y:S02]  /*0fe0*/  IMAD R37, R12, R5, R34 ;  /* 0x000000050c257224 */ /* 0x000fe400078e0222 */
[----:B------:R-:W-:-:S04]  /*0ff0*/  IMAD.WIDE.U32 R18, P3, R11, R6, R18 ;  /* 0x000000060b127225 */ /* 0x000fc80007860012 */
[----:B------:R-:W-:Y:S01]  /*1000*/  IMAD.IADD R23, R23, 0x1, R37 ;  /* 0x0000000117177824 */ /* 0x000fe200078e0225 */
[----:B------:R-:W-:Y:S01]  /*1010*/  IADD3 RZ, P0, PT, R33, R18, RZ ;  /* 0x0000001221ff7210 */ /* 0x000fe20007f1e0ff */
[----:B------:R-:W-:Y:S02]  /*1020*/  IMAD.X R17, RZ, RZ, R17, P6 ;  /* 0x000000ffff117224 */ /* 0x000fe400030e0611 */
[----:B------:R-:W-:Y:S01]  /*1030*/  IMAD.WIDE.U32.X R54, R12, R8, R54, P2 ;  /* 0x000000080c367225 */ /* 0x000fe200010e0436 */
[----:B------:R-:W-:Y:S02]  /*1040*/  IADD3.X R18, P4, PT, R24, R23, RZ, P4, !PT ;  /* 0x0000001718127210 */ /* 0x000fe4000279e4ff */
[----:B------:R-:W-:Y:S01]  /*1050*/  IADD3 R17, P1, PT, R17, R30, RZ ;  /* 0x0000001e11117210 */ /* 0x000fe20007f3e0ff */
[----:B------:R-:W-:Y:S02]  /*1060*/  IMAD.X R35, RZ, RZ, R32, P5 ;  /* 0x000000ffff237224 */ /* 0x000fe400028e0620 */
[----:B------:R-:W-:-:S03]  /*1070*/  IMAD.WIDE.U32 R22, R12, R3, RZ ;  /* 0x000000030c167225 */ /* 0x000fc600078e00ff */
[----:B------:R-:W-:Y:S01]  /*1080*/  IADD3 R58, P2, PT, R35, R54, RZ ;  /* 0x00000036233a7210 */ /* 0x000fe20007f5e0ff */
[----:B------:R-:W-:-:S04]  /*1090*/  IMAD.WIDE.U32 R34, R10, R0, RZ ;  /* 0x000000000a227225 */ /* 0x000fc800078e00ff */
[----:B------:R-:W-:Y:S02]  /*10a0*/  IMAD.X R24, RZ, RZ, R31, P1 ;  /* 0x000000ffff187224 */ /* 0x000fe400008e061f */
[----:B------:R-:W-:-:S04]  /*10b0*/  IMAD.WIDE.U32 R30, R10, R7, RZ ;  /* 0x000000070a1e7225 */ /* 0x000fc800078e00ff */
[----:B------:R-:W-:-:S04]  /*10c0*/  IMAD.WIDE.U32 R36, R11, R3, RZ ;  /* 0x000000030b247225 */ /* 0x000fc800078e00ff */
[----:B------:R-:W-:-:S04]  /*10d0*/  IMAD.WIDE.U32 R22, P1, R11, R4, R22 ;  /* 0x000000040b167225 */ /* 0x000fc80007820016 */
[----:B------:R-:W-:Y:S02]  /*10e0*/  IMAD.X R59, RZ, RZ, R55, P2 ;  /* 0x000000ffff3b7224 */ /* 0x000fe400010e0637 */
[----:B------:R-:W-:-:S04]  /*10f0*/  IMAD.WIDE.U32 R34, P2, R9, R2, R34 ;  /* 0x0000000209227225 */ /* 0x000fc80007840022 */
[----:B------:R-:W-:Y:S01]  /*1100*/  IMAD.X R33, RZ, RZ, RZ, P3 ;  /* 0x000000ffff217224 */ /* 0x000fe200018e06ff */
[----:B------:R-:W-:Y:S01]  /*1110*/  IADD3 RZ, P3, PT, R37, R22, RZ ;  /* 0x0000001625ff7210 */ /* 0x000fe20007f7e0ff */
[----:B------:R-:W-:Y:S01]  /*1120*/  IMAD.WIDE.U32 R54, R9, R0, RZ ;  /* 0x0000000009367225 */ /* 0x000fe200078e00ff */
[----:B------:R-:W-:-:S03]  /*1130*/  SEL R22, RZ, 0x1, !P4 ;  /* 0x00000001ff167807 */ /* 0x000fc60006000000 */
[----:B------:R-:W-:Y:S01]  /*1140*/  IMAD.WIDE.U32 R56, R9, R7, RZ ;  /* 0x0000000709387225 */ /* 0x000fe200078e00ff */
[----:B------:R-:W-:-:S03]  /*1150*/  IADD3 RZ, P6, PT, R55, R34, RZ ;  /* 0x0000002237ff7210 */ /* 0x000fc60007fde0ff */
[----:B------:R-:W-:-:S04]  /*1160*/  IMAD.WIDE.U32 R30, P5, R9, R8, R30 ;  /* 0x00000008091e7225 */ /* 0x000fc800078a001e */
[----:B------:R-:W-:Y:S01]  /*1170*/  IMAD.MOV.U32 R32, RZ, RZ, R19 ;  /* 0x000000ffff207224 */ /* 0x000fe200078e0013 */
[----:B------:R-:W-:Y:S01]  /*1180*/  IADD3 RZ, P4, PT, R57, R30, RZ ;  /* 0x0000001e39ff7210 */ /* 0x000fe20007f9e0ff */
[----:B------:R-:W-:Y:S01]  /*1190*/  IMAD.X R37, RZ, RZ, RZ, P2 ;  /* 0x000000ffff257224 */ /* 0x000fe200010e06ff */
[----:B------:R-:W-:Y:S01]  /*11a0*/  IADD3 R29, P2, PT, R29, R58, RZ ;  /* 0x0000003a1d1d7210 */ /* 0x000fe20007f5e0ff */
[-C--:B------:R-:W-:Y:S02]  /*11b0*/  IMAD R19, R2, R9.reuse, RZ ;  /* 0x0000000902137224 */ /* 0x080fe400078e02ff */
[----:B------:R-:W-:Y:S01]  /*11c0*/  IMAD.WIDE.U32 R54, R0, R9, RZ ;  /* 0x0000000900367225 */ /* 0x000fe200078e00ff */
[----:B------:R-:W-:-:S03]  /*11d0*/  IADD3.X R30, P2, PT, R18, R59, RZ, P2, !PT ;  /* 0x0000003b121e7210 */ /* 0x000fc6000175e4ff */
[----:B------:R-:W-:Y:S02]  /*11e0*/  IMAD R57, R10, R0, R19 ;  /* 0x000000000a397224 */ /* 0x000fe400078e0213 */
[----:B------:R-:W-:Y:S02]  /*11f0*/  IMAD.MOV.U32 R36, RZ, RZ, R35 ;  /* 0x000000ffff247224 */ /* 0x000fe400078e0023 */
[----:B------:R-:W-:Y:S02]  /*1200*/  IMAD.IADD R56, R55, 0x1, R57 ;  /* 0x0000000137387824 */ /* 0x000fe400078e0239 */
[----:B------:R-:W-:Y:S01]  /*1210*/  IMAD.X R55, RZ, RZ, R22, P2 ;  /* 0x000000ffff377224 */ /* 0x000fe200010e0616 */
[----:B------:R-:W-:Y:S01]  /*1220*/  IADD3 R65, P2, PT, R65, R54, RZ ;  /* 0x0000003641417210 */ /* 0x000fe20007f5e0ff */
[----:B------:R-:W-:Y:S02]  /*1230*/  IMAD R34, R8, R9, RZ ;  /* 0x0000000908227224 */ /* 0x000fe400078e02ff */
[----:B------:R-:W-:Y:S01]  /*1240*/  IMAD.WIDE.U32.X R36, R10, R2, R36, P6 ;  /* 0x000000020a247225 */ /* 0x000fe200030e0424 */
[----:B------:R-:W-:-:S02]  /*1250*/  IADD3.X R21, P2, PT, R21, R56, RZ, P2, !PT ;  /* 0x0000003815157210 */ /* 0x000fc4000175e4ff */
[----:B------:R-:W-:Y:S01]  /*1260*/  IADD3 RZ, P6, PT, RZ, R65, RZ ;  /* 0x00000041ffff7210 */ /* 0x000fe20007fde0ff */
[----:B------:R-:W-:-:S03]  /*1270*/  IMAD.WIDE.U32 R18, R7, R9, RZ ;  /* 0x0000000907127225 */ /* 0x000fc600078e00ff */
[----:B------:R-:W-:Y:S01]  /*1280*/  IADD3.X R66, P6, PT, RZ, R21, RZ, P6, !PT ;  /* 0x00000015ff427210 */ /* 0x000fe200037de4ff */
[----:B------:R-:W-:Y:S01]  /*1290*/  IMAD R59, R10, R7, R34 ;  /* 0x000000070a3b7224 */ /* 0x000fe200078e0222 */
[----:B------:R-:W-:Y:S01]  /*12a0*/  SEL R21, RZ, 0x1, !P2 ;  /* 0x00000001ff157807 */ /* 0x000fe20005000000 */
[----:B------:R-:W-:Y:S01]  /*12b0*/  IMAD.WIDE.U32.X R34, R12, R6, R32, P0 ;  /* 0x000000060c227225 */ /* 0x000fe200000e0420 */
[----:B------:R-:W-:-:S03]  /*12c0*/  IADD3 R54, P0, PT, R29, R18, RZ ;  /* 0x000000121d367210 */ /* 0x000fc60007f1e0ff */
[----:B------:R-:W-:Y:S01]  /*12d0*/  IMAD.IADD R19, R19, 0x1, R59 ;  /* 0x0000000113137824 */ /* 0x000fe200078e023b */
[----:B------:R-:W-:Y:S01]  /*12e0*/  IADD3 R29, P2, PT, R55, R34, RZ ;  /* 0x00000022371d7210 */ /* 0x000fe20007f5e0ff */
[----:B------:R-:W-:Y:S02]  /*12f0*/  IMAD R22, R4, R11, RZ ;  /* 0x0000000b04167224 */ /* 0x000fe400078e02ff */
[----:B------:R-:W-:Y:S01]  /*1300*/  IMAD.X R21, RZ, RZ, R21, P6 ;  /* 0x000000ffff157224 */ /* 0x000fe200030e0615 */
[----:B------:R-:W-:Y:S01]  /*1310*/  IADD3.X R30, P0, PT, R30, R19, RZ, P0, !PT ;  /* 0x000000131e1e7210 */ /* 0x000fe2000071e4ff */
[----:B------:R-:W-:Y:S02]  /*1320*/  IMAD R59, R12, R3, R22 ;  /* 0x000000030c3b7224 */ /* 0x000fe400078e0216 */
[----:B------:R-:W-:-:S04]  /*1330*/  IMAD.WIDE.U32 R18, R3, R11, RZ ;  /* 0x0000000b03127225 */ /* 0x000fc800078e00ff */
[----:B------:R-:W-:Y:S01]  /*1340*/  IMAD.X R22, RZ, RZ, R35, P2 ;  /* 0x000000ffff167224 */ /* 0x000fe200010e0623 */
[----:B------:R-:W-:Y:S01]  /*1350*/  IADD3 R21, P2, PT, R21, R36, RZ ;  /* 0x0000002415157210 */ /* 0x000fe20007f5e0ff */
[----:B------:R-:W-:Y:S02]  /*1360*/  IMAD.IADD R59, R19, 0x1, R59 ;  /* 0x00000001133b7824 */ /* 0x000fe400078e023b */
[----:B------:R-:W-:-:S04]  /*1370*/  IMAD.WIDE.U32 R32, R10, R5, RZ ;  /* 0x000000050a207225 */ /* 0x000fc800078e00ff */
[----:B------:R-:W-:Y:S01]  /*1380*/  IMAD.X R19, RZ, RZ, RZ, P1 ;  /* 0x000000ffff137224 */ /* 0x000fe200008e06ff */
[----:B------:R-:W-:Y:S01]  /*1390*/  IADD3 R18, P1, PT, R17, R18, RZ ;  /* 0x0000001211127210 */ /* 0x000fe20007f3e0ff */
[----:B------:R-:W-:Y:S01]  /*13a0*/  IMAD.X R55, RZ, RZ, R37, P2 ;  /* 0x000000ffff377224 */ /* 0x000fe200010e0625 */
[----:B------:R-:W-:Y:S01]  /*13b0*/  IADD3 R17, P2, PT, R54, R21, RZ ;  /* 0x0000001536117210 */ /* 0x000fe20007f5e0ff */
[C---:B------:R-:W-:Y:S01]  /*13c0*/  IMAD.WIDE.U32 R34, R9.reuse, R5, RZ ;  /* 0x0000000509227225 */ /* 0x040fe200078e00ff */
[----:B------:R-:W-:Y:S02]  /*13d0*/  SEL R54, RZ, 0x1, !P0 ;  /* 0x00000001ff367807 */ /* 0x000fe40004000000 */
[----:B------:R-:W-:Y:S01]  /*13e0*/  IADD3.X R21, P2, PT, R30, R55, RZ, P2, !PT ;  /* 0x000000371e157210 */ /* 0x000fe2000175e4ff */
[----:B------:R-:W-:Y:S01]  /*13f0*/  IMAD.WIDE.U32 R32, P6, R9, R6, R32 ;  /* 0x0000000609207225 */ /* 0x000fe200078c0020 */
[----:B------:R-:W-:-:S03]  /*1400*/  IADD3.X R59, P1, PT, R59, R24, RZ, P1, !PT ;  /* 0x000000183b3b7210 */ /* 0x000fc60000f3e4ff */
[----:B------:R-:W-:Y:S01]  /*1410*/  IMAD.WIDE.U32 R36, R10, R3, RZ ;  /* 0x000000030a247225 */ /* 0x000fe200078e00ff */
[----:B------:R-:W-:-:S03]  /*1420*/  IADD3 RZ, P0, PT, R35, R32, RZ ;  /* 0x0000002023ff7210 */ /* 0x000fc60007f1e0ff */
[----:B------:R-:W-:Y:S02]  /*1430*/  IMAD R24, R6, R9, RZ ;  /* 0x0000000906187224 */ /* 0x000fe400078e02ff */
[----:B------:R-:W-:Y:S02]  /*1440*/  IMAD.X R61, RZ, RZ, R54, P2 ;  /* 0x000000ffff3d7224 */ /* 0x000fe400010e0636 */
[----:B------:R-:W-:-:S04]  /*1450*/  IMAD.WIDE.U32 R34, R9, R3, RZ ;  /* 0x0000000309227225 */ /* 0x000fc800078e00ff */
[----:B------:R-:W-:-:S04]  /*1460*/  IMAD.WIDE.U32 R36, P2, R9, R4, R36 ;  /* 0x0000000409247225 */ /* 0x000fc80007840024 */
[----:B------:R-:W-:Y:S01]  /*1470*/  IMAD.X R57, RZ, RZ, RZ, P5 ;  /* 0x000000ffff397224 */ /* 0x000fe200028e06ff */
[----:B------:R-:W-:Y:S01]  /*1480*/  IADD3 RZ, P5, PT, R35, R36, RZ ;  /* 0x0000002423ff7210 */ /* 0x000fe20007fbe0ff */
[----:B------:R-:W-:Y:S02]  /*1490*/  IMAD.MOV.U32 R56, RZ, RZ, R31 ;  /* 0x000000ffff387224 */ /* 0x000fe400078e001f */
[C---:B------:R-:W-:Y:S01]  /*14a0*/  IMAD R63, R10.reuse, R5, R24 ;  /* 0x000000050a3f7224 */ /* 0x040fe200078e0218 */
[----:B------:R-:W-:Y:S01]  /*14b0*/  SEL R24, RZ, 0x1, !P1 ;  /* 0x00000001ff187807 */ /* 0x000fe20004800000 */
[----:B------:R-:W-:Y:S01]  /*14c0*/  IMAD.WIDE.U32.X R56, R10, R8, R56, P4 ;  /* 0x000000080a387225 */ /* 0x000fe200020e0438 */
[----:B------:R-:W-:-:S03]  /*14d0*/  IADD3 R29, P1, PT, R18, R29, RZ ;  /* 0x0000001d121d7210 */ /* 0x000fc60007f3e0ff */
[----:B------:R-:W-:-:S04]  /*14e0*/  IMAD.WIDE.U32 R54, R5, R9, RZ ;  /* 0x0000000905367225 */ /* 0x000fc800078e00ff */
[----:B------:R-:W-:Y:S01]  /*14f0*/  IMAD.X R31, RZ, RZ, RZ, P6 ;  /* 0x000000ffff1f7224 */ /* 0x000fe200030e06ff */
[----:B------:R-:W-:Y:S01]  /*1500*/  IADD3.X R22, P6, PT, R59, R22, RZ, P1, !PT ;  /* 0x000000163b167210 */ /* 0x000fe20000fde4ff */
[----:B------:R-:W-:Y:S01]  /*1510*/  IMAD.WIDE.U32 R34, R21, 0x3d1, RZ ;  /* 0x000003d115227825 */ /* 0x000fe200078e00ff */
[----:B------:R-:W-:Y:S02]  /*1520*/  IADD3 R61, P1, PT, R61, R56, RZ ;  /* 0x000000383d3d7210 */ /* 0x000fe40007f3e0ff */
[----:B------:R-:W-:Y:S01]  /*1530*/  IADD3 R54, P4, PT, R29, R54, RZ ;  /* 0x000000361d367210 */ /* 0x000fe20007f9e0ff */
[----:B------:R-:W-:Y:S02]  /*1540*/  IMAD.MOV.U32 R18, RZ, RZ, R23 ;  /* 0x000000ffff127224 */ /* 0x000fe400078e0017 */
[----:B------:R-:W-:Y:S02]  /*1550*/  IMAD.IADD R55, R55, 0x1, R63 ;  /* 0x0000000137377824 */ /* 0x000fe400078e023f */
[----:B------:R-:W-:-:S04]  /*1560*/  IMAD.WIDE.U32.X R18, R12, R4, R18, P3 ;  /* 0x000000040c127225 */ /* 0x000fc800018e0412 */
[----:B------:R-:W-:-:S04]  /*1570*/  IMAD.WIDE.U32 R34, P3, RZ, R17, R34 ;  /* 0x00000011ff227225 */ /* 0x000fc80007860022 */
[----:B------:R-:W-:Y:S02]  /*1580*/  IMAD.X R29, RZ, RZ, R24, P6 ;  /* 0x000000ffff1d7224 */ /* 0x000fe400030e0618 */
[----:B------:R-:W-:Y:S01]  /*1590*/  IMAD.X R59, RZ, RZ, R57, P1 ;  /* 0x000000ffff3b7224 */ /* 0x000fe200008e0639 */
[----:B------:R-:W-:Y:S01]  /*15a0*/  IADD3.X R36, P1, PT, R22, R55, RZ, P4, !PT ;  /* 0x0000003716247210 */ /* 0x000fe2000273e4ff */
[----:B------:R-:W-:Y:S01]  /*15b0*/  IMAD.X R55, RZ, RZ, RZ, P3 ;  /* 0x000000ffff377224 */ /* 0x000fe200018e06ff */
[----:B------:R-:W-:Y:S01]  /*15c0*/  IADD3 R57, P4, PT, R54, R61, RZ ;  /* 0x0000003d36397210 */ /* 0x000fe20007f9e0ff */
[----:B------:R-:W-:Y:S01]  /*15d0*/  IMAD.MOV.U32 R30, RZ, RZ, R33 ;  /* 0x000000ffff1e7224 */ /* 0x000fe200078e0021 */
[----:B------:R-:W-:Y:S01]  /*15e0*/  IADD3 R61, P3, PT, R29, R18, RZ ;  /* 0x000000121d3d7210 */ /* 0x000fe20007f7e0ff */
[----:B------:R-:W-:Y:S01]  /*15f0*/  IMAD R24, R4, R9, RZ ;  /* 0x0000000904187224 */ /* 0x000fe200078e02ff */
[----:B------:R-:W-:Y:S01]  /*1600*/  IADD3.X R29, P4, PT, R36, R59, RZ, P4, !PT ;  /* 0x0000003b241d7210 */ /* 0x000fe2000279e4ff */
[----:B------:R-:W-:Y:S01]  /*1610*/  IMAD.WIDE.U32 R32, R17, 0x3d1, RZ ;  /* 0x000003d111207825 */ /* 0x000fe200078e00ff */
[----:B------:R-:W-:-:S03]  /*1620*/  SEL R18, RZ, 0x1, !P1 ;  /* 0x00000001ff127807 */ /* 0x000fc60004800000 */
[----:B------:R-:W-:Y:S02]  /*1630*/  IMAD.MOV.U32 R54, RZ, RZ, R35 ;  /* 0x000000ffff367224 */ /* 0x000fe400078e0023 */
[----:B------:R-:W-:Y:S01]  /*1640*/  IMAD R63, R10, R3, R24 ;  /* 0x000000030a3f7224 */ /* 0x000fe200078e0218 */
[----:B------:R-:W-:Y:S01]  /*1650*/  IADD3 R24, P6, PT, R33, R34, RZ ;  /* 0x0000002221187210 */ /* 0x000fe20007fde0ff */
[----:B------:R-:W-:Y:S01]  /*1660*/  IMAD.X R35, RZ, RZ, R19, P3 ;  /* 0x000000ffff237224 */ /* 0x000fe200018e0613 */
[----:B------:R-:W-:Y:S01]  /*1670*/  IADD3 RZ, P3, PT, RZ, R32, RZ ;  /* 0x00000020ffff7210 */ /* 0x000fe20007f7e0ff */
[----:B------:R-:W-:-:S04]  /*1680*/  IMAD.WIDE.U32 R22, R3, R9, RZ ;  /* 0x0000000903167225 */ /* 0x000fc800078e00ff */
[----:B------:R-:W-:Y:S01]  /*1690*/  IMAD.WIDE.U32.X R30, R10, R6, R30, P0 ;  /* 0x000000060a1e7225 */ /* 0x000fe200000e041e */
[----:B------:R-:W-:Y:S02]  /*16a0*/  IADD3.X R24, P0, PT, RZ, R24, RZ, P3, !PT ;  /* 0x00000018ff187210 */ /* 0x000fe40001f1e4ff */
[----:B------:R-:W-:Y:S01]  /*16b0*/  IADD3 R36, P1, PT, R61, R22, RZ ;  /* 0x000000163d247210 */ /* 0x000fe20007f3e0ff */
[----:B------:R-:W-:Y:S01]  /*16c0*/  IMAD.X R33, RZ, RZ, R18, P4 ;  /* 0x000000ffff217224 */ /* 0x000fe200020e0612 */
[----:B------:R-:W-:Y:S01]  /*16d0*/  SEL R59, RZ, 0x1, !P0 ;  /* 0x00000001ff3b7807 */ /* 0x000fe20004000000 */
[----:B------:R-:W-:Y:S01]  /*16e0*/  IMAD.IADD R34, R23, 0x1, R63 ;  /* 0x0000000117227824 */ /* 0x000fe200078e023f */
[----:B------:R-:W-:Y:S01]  /*16f0*/  IADD3.X R17, P3, PT, R17, R24, RZ, P3, !PT ;  /* 0x0000001811117210 */ /* 0x000fe20001f7e4ff */
[----:B------:R-:W-:Y:S01]  /*1700*/  IMAD.WIDE.U32.X R54, RZ, R21, R54, P6 ;  /* 0x00000015ff367225 */ /* 0x000fe200030e0436 */
[----:B------:R-:W-:-:S03]  /*1710*/  IADD3 R33, P0, PT, R33, R30, RZ ;  /* 0x0000001e21217210 */ /* 0x000fc60007f1e0ff */
[----:B------:R-:W-:-:S04]  /*1720*/  IMAD.WIDE.U32 R22, R29, 0x3d1, RZ ;  /* 0x000003d11d167825 */ /* 0x000fc800078e00ff */
[----:B------:R-:W-:Y:S01]  /*1730*/  IMAD.X R19, RZ, RZ, RZ, P2 ;  /* 0x000000ffff137224 */ /* 0x000fe200010e06ff */
[----:B------:R-:W-:Y:S01]  /*1740*/  IADD3 R59, P2, PT, R59, R54, RZ ;  /* 0x000000363b3b7210 */ /* 0x000fe20007f5e0ff */
[----:B------:R-:W-:Y:S01]  /*1750*/  IMAD.MOV.U32 R18, RZ, RZ, R37 ;  /* 0x000000ffff127224 */ /* 0x000fe200078e0025 */
[----:B------:R-:W-:Y:S01]  /*1760*/  IADD3.X R37, P1, PT, R34, R35, RZ, P1, !PT ;  /* 0x0000002322257210 */ /* 0x000fe20000f3e4ff */
[----:B------:R-:W-:-:S04]  /*1770*/  IMAD.WIDE.U32 R22, P4, RZ, R57, R22 ;  /* 0x00000039ff167225 */ /* 0x000fc80007880016 */
[----:B------:R-:W-:-:S04]  /*1780*/  IMAD.WIDE.U32 R34, R57, 0x3d1, RZ ;  /* 0x000003d139227825 */ /* 0x000fc800078e00ff */
[----:B------:R-:W-:Y:S01]  /*1790*/  IMAD.X R30, RZ, RZ, R31, P0 ;  /* 0x000000ffff1e7224 */ /* 0x000fe200000e061f */
[----:B------:R-:W-:Y:S01]  /*17a0*/  IADD3 R33, P0, PT, R36, R33, RZ ;  /* 0x0000002124217210 */ /* 0x000fe20007f1e0ff */
[----:B------:R-:W-:Y:S01]  /*17b0*/  IMAD.X R55, RZ, RZ, R55, P2 ;  /* 0x000000ffff377224 */ /* 0x000fe200010e0637 */
[----:B------:R-:W-:Y:S01]  /*17c0*/  IADD3 R36, P2, PT, R59, R34, RZ ;  /* 0x000000223b247210 */ /* 0x000fe20007f5e0ff */
[----:B------:R-:W-:Y:S01]  /*17d0*/  IMAD.X R31, RZ, RZ, RZ, P4 ;  /* 0x000000ffff1f7224 */ /* 0x000fe200020e06ff */
[----:B------:R-:W-:Y:S01]  /*17e0*/  IADD3 R54, P4, PT, R35, R22, RZ ;  /* 0x0000001623367210 */ /* 0x000fe20007f9e0ff */
[----:B------:R-:W-:Y:S01]  /*17f0*/  IMAD.WIDE.U32.X R18, R10, R4, R18, P5 ;  /* 0x000000040a127225 */ /* 0x000fe200028e0412 */
[----:B------:R-:W-:Y:S02]  /*1800*/  IADD3.X R37, P0, PT, R37, R30, RZ, P0, !PT ;  /* 0x0000001e25257210 */ /* 0x000fe4000071e4ff */
[----:B------:R-:W-:Y:S01]  /*1810*/  SEL R22, RZ, 0x1, !P1 ;  /* 0x00000001ff167807 */ /* 0x000fe20004800000 */
[----:B------:R-:W-:Y:S01]  /*1820*/  IMAD.MOV.U32 R30, RZ, RZ, R23 ;  /* 0x000000ffff1e7224 */ /* 0x000fe200078e0017 */
[----:B------:R-:W-:Y:S01]  /*1830*/  IADD3.X R54, P2, PT, R54, R55, RZ, P2, !PT ;  /* 0x0000003736367210 */ /* 0x000fe2000175e4ff */
[----:B------:R-:W-:Y:S01]  /*1840*/  IMAD.WIDE.U32 R34, R37, 0x3d1, RZ ;  /* 0x000003d125227825 */ /* 0x000fe200078e00ff */
[----:B------:R-:W-:-:S02]  /*1850*/  IADD3.X R21, P3, PT, R21, R36, RZ, P3, !PT ;  /* 0x0000002415157210 */ /* 0x000fc40001f7e4ff */
[----:B------:R-:W-:Y:S01]  /*1860*/  SEL R61, RZ, 0x1, !P2 ;  /* 0x00000001ff3d7807 */ /* 0x000fe20005000000 */
[----:B------:R-:W-:Y:S01]  /*1870*/  IMAD.X R55, RZ, RZ, R22, P0 ;  /* 0x000000ffff377224 */ /* 0x000fe200000e0616 */
[----:B------:R-:W-:Y:S01]  /*1880*/  IADD3.X R57, P3, PT, R57, R54, RZ, P3, !PT ;  /* 0x0000003639397210 */ /* 0x000fe20001f7e4ff */
[----:B------:R-:W-:-:S03]  /*1890*/  IMAD.WIDE.U32.X R30, RZ, R29, R30, P4 ;  /* 0x0000001dff1e7225 */ /* 0x000fc600020e041e */
[----:B------:R-:W-:Y:S01]  /*18a0*/  IADD3 R55, P0, PT, R55, R18, RZ ;  /* 0x0000001237377210 */ /* 0x000fe20007f1e0ff */
[----:B------:R-:W-:Y:S01]  /*18b0*/  IMAD.WIDE.U32 R22, R33, 0x3d1, RZ ;  /* 0x000003d121167825 */ /* 0x000fe200078e00ff */
[----:B------:R-:W-:-:S03]  /*18c0*/  IADD3 R61, P2, PT, R61, R30, RZ ;  /* 0x0000001e3d3d7210 */ /* 0x000fc60007f5e0ff */
[----:B------:R-:W-:-:S04]  /*18d0*/  IMAD.WIDE.U32 R34, P1, RZ, R33, R34 ;  /* 0x00000021ff227225 */ /* 0x000fc80007820022 */
[----:B------:R-:W-:Y:S01]  /*18e0*/  IMAD.X R59, RZ, RZ, R19, P0 ;  /* 0x000000ffff3b7224 */ /* 0x000fe200000e0613 */
[----:B------:R-:W-:Y:S01]  /*18f0*/  IADD3 R24, P0, PT, R61, R22, RZ ;  /* 0x000000163d187210 */ /* 0x000fe20007f1e0ff */
[----:B------:R-:W-:Y:S01]  /*1900*/  IMAD.X R31, RZ, RZ, R31, P2 ;  /* 0x000000ffff1f7224 */ /* 0x000fe200010e061f */
[----:B------:R-:W-:Y:S01]  /*1910*/  IADD3 R34, P2, PT, R23, R34, RZ ;  /* 0x0000002217227210 */ /* 0x000fe20007f5e0ff */
[----:B------:R-:W-:Y:S01]  /*1920*/  IMAD.X R23, RZ, RZ, RZ, P1 ;  /* 0x000000ffff177224 */ /* 0x000fe200008e06ff */
[----:B------:R-:W-:Y:S01]  /*1930*/  IADD3.X R24, P3, PT, R29, R24, RZ, P3, !PT ;  /* 0x000000181d187210 */ /* 0x000fe20001f7e4ff */
[----:B------:R-:W-:Y:S01]  /*1940*/  IMAD.MOV.U32 R22, RZ, RZ, R35 ;  /* 0x000000ffff167224 */ /* 0x000fe200078e0023 */
[----:B------:R-:W-:Y:S01]  /*1950*/  IADD3.X R34, P0, PT, R34, R31, RZ, P0, !PT ;  /* 0x0000001f22227210 */ /* 0x000fe2000071e4ff */
[----:B------:R-:W-:-:S03]  /*1960*/  IMAD.WIDE.U32 R18, R59, 0x3d1, RZ ;  /* 0x000003d13b127825 */ /* 0x000fc600078e00ff */
[----:B------:R-:W-:Y:S01]  /*1970*/  SEL R35, RZ, 0x1, !P0 ;  /* 0x00000001ff237807 */ /* 0x000fe20004000000 */
[----:B------:R-:W-:Y:S01]  /*1980*/  IMAD.WIDE.U32.X R22, RZ, R37, R22, P2 ;  /* 0x00000025ff167225 */ /* 0x000fe200010e0416 */
[----:B------:R-:W-:-:S03]  /*1990*/  IADD3.X R33, P3, PT, R33, R34, RZ, P3, !PT ;  /* 0x0000002221217210 */ /* 0x000fc60001f7e4ff */
[----:B------:R-:W-:Y:S01]  /*19a0*/  IMAD.WIDE.U32 R30, R55, 0x3d1, RZ ;  /* 0x000003d1371e7825 */ /* 0x000fe200078e00ff */
[----:B------:R-:W-:-:S03]  /*19b0*/  IADD3 R35, P2, PT, R35, R22, RZ ;  /* 0x0000001623237210 */ /* 0x000fc60007f5e0ff */
[----:B------:R-:W-:Y:S01]  /*19c0*/  IMAD.WIDE.U32 R18, P4, RZ, R55, R18 ;  /* 0x00000037ff127225 */ /* 0x000fe20007880012 */
[----:B------:R-:W-:-:S03]  /*19d0*/  IADD3 R30, P0, PT, R35, R30, RZ ;  /* 0x0000001e231e7210 */ /* 0x000fc60007f1e0ff */
[----:B------:R-:W-:Y:S01]  /*19e0*/  IMAD.X R29, RZ, RZ, R23, P2 ;  /* 0x000000ffff1d7224 */ /* 0x000fe200010e0617 */
[----:B------:R-:W-:Y:S01]  /*19f0*/  IADD3 R18, P1, PT, R31, R18, RZ ;  /* 0x000000121f127210 */ /* 0x000fe20007f3e0ff */
[----:B------:R-:W-:Y:S01]  /*1a00*/  IMAD.X R23, RZ, RZ, RZ, P4 ;  /* 0x000000ffff177224 */ /* 0x000fe200020e06ff */
[----:B------:R-:W-:Y:S01]  /*1a10*/  IADD3.X R37, P3, PT, R37, R30, RZ, P3, !PT ;  /* 0x0000001e25257210 */ /* 0x000fe20001f7e4ff */
[----:B------:R-:W-:Y:S01]  /*1a20*/  IMAD.MOV.U32 R22, RZ, RZ, R19 ;  /* 0x000000ffff167224 */ /* 0x000fe200078e0013 */
[----:B------:R-:W-:-:S03]  /*1a30*/  IADD3.X R18, P0, PT, R18, R29, RZ, P0, !PT ;  /* 0x0000001d12127210 */ /* 0x000fc6000071e4ff */
[----:B------:R-:W-:Y:S01]  /*1a40*/  IMAD.WIDE.U32.X R22, RZ, R59, R22, P1 ;  /* 0x0000003bff167225 */ /* 0x000fe200008e0416 */
[----:B------:R-:W-:Y:S02]  /*1a50*/  SEL R19, RZ, 0x1, !P0 ;  /* 0x00000001ff137807 */ /* 0x000fe40004000000 */
[----:B------:R-:W-:Y:S02]  /*1a60*/  IADD3.X R55, P3, PT, R18, R55, RZ, P3, !PT ;  /* 0x0000003712377210 */ /* 0x000fe40001f7e4ff */
[----:B------:R-:W-:-:S04]  /*1a70*/  IADD3 R18, P0, PT, R19, R22, RZ ;  /* 0x0000001613127210 */ /* 0x000fc80007f1e0ff */
[----:B------:R-:W-:-:S04]  /*1a80*/  IADD3.X R59, P3, PT, R18, R59, RZ, P3, !PT ;  /* 0x0000003b123b7210 */ /* 0x000fc80001f7e4ff */
[----:B------:R-:W-:Y:S01]  /*1a90*/  IADD3.X R29, PT, PT, RZ, RZ, R23, P3, P0 ;  /* 0x000000ffff1d7210 */ /* 0x000fe20001fe0417 */
[----:B------:R-:W-:-:S04]  /*1aa0*/  IMAD.WIDE.U32 R18, R59, 0x3d1, RZ ;  /* 0x000003d13b127825 */ /* 0x000fc800078e00ff */
[----:B------:R-:W-:-:S04]  /*1ab0*/  IMAD.WIDE.U32 R22, R29, 0x3d1, RZ ;  /* 0x000003d11d167825 */ /* 0x000fc800078e00ff */
[----:B------:R-:W-:-:S04]  /*1ac0*/  IMAD.WIDE.U32 R22, P0, RZ, R59, R22 ;  /* 0x0000003bff167225 */ /* 0x000fc80007800016 */
[----:B------:R-:W-:Y:S01]  /*1ad0*/  IMAD.X R31, RZ, RZ, RZ, P0 ;  /* 0x000000ffff1f7224 */ /* 0x000fe200000e06ff */
[----:B------:R-:W-:Y:S01]  /*1ae0*/  IADD3 R22, P1, PT, R19, R22, RZ ;  /* 0x0000001613167210 */ /* 0x000fe20007f3e0ff */
[----:B------:R-:W-:Y:S01]  /*1af0*/  IMAD.MOV.U32 R30, RZ, RZ, R23 ;  /* 0x000000ffff1e7224 */ /* 0x000fe200078e0017 */
[----:B------:R-:W-:-:S03]  /*1b00*/  IADD3 RZ, P0, PT, RZ, R18, RZ ;  /* 0x00000012ffff7210 */ /* 0x000fc60007f1e0ff */
[----:B------:R-:W-:Y:S01]  /*1b10*/  IMAD.WIDE.U32.X R30, RZ, R29, R30, P1 ;  /* 0x0000001dff1e7225 */ /* 0x000fe200008e041e */
[----:B------:R-:W-:Y:S02]  /*1b20*/  IADD3.X R22, P0, PT, R59, R22, RZ, P0, !PT ;  /* 0x000000163b167210 */ /* 0x000fe4000071e4ff */
[----:B------:R-:W-:Y:S02]  /*1b30*/  IADD3 R19, P1, PT, R32, R18, RZ ;  /* 0x0000001220137210 */ /* 0x000fe40007f3e0ff */
[----:B------:R-:W-:Y:S02]  /*1b40*/  IADD3.X R18, P0, PT, R29, R30, RZ, P0, !PT ;  /* 0x0000001e1d127210 */ /* 0x000fe4000071e4ff */
[----:B------:R-:W-:Y:S02]  /*1b50*/  IADD3.X R17, P1, PT, R17, R22, RZ, P1, !PT ;  /* 0x0000001611117210 */ /* 0x000fe40000f3e4ff */
[----:B------:R-:W-:Y:S02]  /*1b60*/  IADD3 R29, P2, PT, R19, R20, RZ ;  /* 0x00000014131d7210 */ /* 0x000fe40007f5e0ff */
[----:B------:R-:W-:-:S02]  /*1b70*/  IADD3.X R30, P0, PT, RZ, R31, RZ, P0, !PT ;  /* 0x0000001fff1e7210 */ /* 0x000fc4000071e4ff */
[----:B------:R-:W-:Y:S02]  /*1b80*/  IADD3.X R21, P1, PT, R21, R18, RZ, P1, !PT ;  /* 0x0000001215157210 */ /* 0x000fe40000f3e4ff */
[----:B------:R-:W-:Y:S02]  /*1b90*/  IADD3.X R64, P2, PT, R64, R17, RZ, P2, !PT ;  /* 0x0000001140407210 */ /* 0x000fe4000175e4ff */
[----:B------:R-:W-:Y:S02]  /*1ba0*/  IADD3.X R57, P1, PT, R57, R30, RZ, P1, !PT ;  /* 0x0000001e39397210 */ /* 0x000fe40000f3e4ff */
[----:B------:R-:W-:Y:S02]  /*1bb0*/  SEL R17, RZ, 0x1, !P0 ;  /* 0x00000001ff117807 */ /* 0x000fe40004000000 */
[----:B------:R-:W-:Y:S02]  /*1bc0*/  IADD3.X R26, P2, PT, R26, R21, RZ, P2, !PT ;  /* 0x000000151a1a7210 */ /* 0x000fe4000175e4ff */
[----:B------:R-:W-:-:S02]  /*1bd0*/  IADD3.X R24, P1, PT, R24, R17, RZ, P1, !PT ;  /* 0x0000001118187210 */ /* 0x000fc40000f3e4ff */
[----:B------:R-:W-:Y:S02]  /*1be0*/  IADD3.X R28, P2, PT, R28, R57, RZ, P2, !PT ;  /* 0x000000391c1c7210 */ /* 0x000fe4000175e4ff */
[----:B------:R-:W-:Y:S02]  /*1bf0*/  IADD3.X R18, P1, PT, RZ, R33, RZ, P1, !PT ;  /* 0x00000021ff127210 */ /* 0x000fe40000f3e4ff */
[----:B------:R-:W-:-:S04]  /*1c00*/  IADD3.X R25, P2, PT, R25, R24, RZ, P2, !PT ;  /* 0x0000001819197210 */ /* 0x000fc8000175e4ff */
[----:B------:R-:W-:Y:S02]  /*1c10*/  IADD3.X R27, P2, PT, R27, R18, RZ, P2, !PT ;  /* 0x000000121b1b7210 */ /* 0x000fe4000175e4ff */
[----:B------:R-:W-:-:S04]  /*1c20*/  IADD3.X R18, P1, PT, RZ, R37, RZ, P1, !PT ;  /* 0x00000025ff127210 */ /* 0x000fc80000f3e4ff */
[----:B------:R-:W-:Y:S02]  /*1c30*/  IADD3.X R65, P2, PT, R65, R18, RZ, P2, !PT ;  /* 0x0000001241417210 */ /* 0x000fe4000175e4ff */
[----:B------:R-:W-:-:S04]  /*1c40*/  IADD3.X R55, P1, PT, RZ, R55, RZ, P1, !PT ;  /* 0x00000037ff377210 */ /* 0x000fc80000f3e4ff */
[----:B------:R-:W-:Y:S02]  /*1c50*/  IADD3.X R66, P2, PT, R66, R55, RZ, P2, !PT ;  /* 0x0000003742427210 */ /* 0x000fe4000175e4ff */
[----:B------:R-:W-:-:S04]  /*1c60*/  SEL R17, RZ, 0x1, !P1 ;  /* 0x00000001ff117807 */ /* 0x000fc80004800000 */
[----:B------:R-:W-:-:S04]  /*1c70*/  IADD3.X R18, P2, PT, RZ, R17, RZ, P2, !PT ;  /* 0x00000011ff127210 */ /* 0x000fc8000175e4ff */
[----:B------:R-:W-:-:S09]  /*1c80*/  SEL R19, RZ, 0x1, !P2 ;  /* 0x00000001ff137807 */ /* 0x000fd20005000000 */
.L_x_4:
[----:B------:R-:W-:Y:S02]  /*1c90*/  LOP3.LUT R17, R26, R65, R25, 0x80, !PT ;  /* 0x000000411a117212 */ /* 0x000fe400078e8019 */
[----:B------:R-:W-:Y:S02]  /*1ca0*/  ISETP.GT.U32.AND P0, PT, R29, -0x3d2, PT ;  /* 0xfffffc2e1d00780c */ /* 0x000fe40003f04070 */
[----:B------:R-:W-:Y:S02]  /*1cb0*/  ISETP.EQ.U32.AND P2, PT, R17, -0x1, PT ;  /* 0xffffffff1100780c */ /* 0x000fe40003f42070 */
[----:B------:R-:W-:Y:S02]  /*1cc0*/  ISETP.NE.U32.AND P1, PT, R18, RZ, PT ;  /* 0x000000ff1200720c */ /* 0x000fe40003f25070 */
[----:B------:R-:W-:Y:S02]  /*1cd0*/  LOP3.LUT R17, R28, R66, R27, 0x80, !PT ;  /* 0x000000421c117212 */ /* 0x000fe400078e801b */
[----:B------:R-:W-:-:S02]  /*1ce0*/  ISETP.GT.U32.AND.EX P0, PT, R64, -0x2, PT, P0 ;  /* 0xfffffffe4000780c */ /* 0x000fc40003f04100 */
[----:B------:R-:W-:Y:S02]  /*1cf0*/  ISETP.NE.AND.EX P1, PT, R19, RZ, PT, P1 ;  /* 0x000000ff1300720c */ /* 0x000fe40003f25310 */
[----:B------:R-:W-:-:S13]  /*1d00*/  ISETP.EQ.AND.EX P0, PT, R17, -0x1, P0, P2 ;  /* 0xffffffff1100780c */ /* 0x000fda0000702320 */
[----:B------:R-:W-:Y:S05]  /*1d10*/  @!P0 BRA !P1, `(.L_x_3) ;  /* 0x0000000000348947 */ /* 0x000fea0004800000 */
[----:B------:R-:W-:-:S04]  /*1d20*/  IADD3 R29, P0, PT, R29, 0x3d1, RZ ;  /* 0x000003d11d1d7810 */ /* 0x000fc80007f1e0ff */
[----:B------:R-:W-:-:S04]  /*1d30*/  IADD3.X R64, P0, PT, R64, 0x1, RZ, P0, !PT ;  /* 0x0000000140407810 */ /* 0x000fc8000071e4ff */
[----:B------:R-:W-:-:S04]  /*1d40*/  IADD3.X R26, P0, PT, RZ, R26, RZ, P0, !PT ;  /* 0x0000001aff1a7210 */ /* 0x000fc8000071e4ff */
[----:B------:R-:W-:-:S04]  /*1d50*/  IADD3.X R28, P0, PT, RZ, R28, RZ, P0, !PT ;  /* 0x0000001cff1c7210 */ /* 0x000fc8000071e4ff */
[----:B------:R-:W-:-:S04]  /*1d60*/  IADD3.X R25, P0, PT, RZ, R25, RZ, P0, !PT ;  /* 0x00000019ff197210 */ /* 0x000fc8000071e4ff */
[----:B------:R-:W-:-:S04]  /*1d70*/  IADD3.X R27, P0, PT, RZ, R27, RZ, P0, !PT ;  /* 0x0000001bff1b7210 */ /* 0x000fc8000071e4ff */
[----:B------:R-:W-:-:S04]  /*1d80*/  IADD3.X R65, P0, PT, RZ, R65, RZ, P0, !PT ;  /* 0x00000041ff417210 */ /* 0x000fc8000071e4ff */
[----:B------:R-:W-:-:S05]  /*1d90*/  IADD3.X R66, P0, PT, RZ, R66, RZ, P0, !PT ;  /* 0x00000042ff427210 */ /* 0x000fca000071e4ff */
[----:B------:R-:W-:-:S05]  /*1da0*/  IMAD.X R17, RZ, RZ, -0x1, P0 ;  /* 0xffffffffff117424 */ /* 0x000fca00000e06ff */
[----:B------:R-:W-:-:S04]  /*1db0*/  LOP3.LUT R17, R17, 0x1, RZ, 0xc0, !PT ;  /* 0x0000000111117812 */ /* 0x000fc800078ec0ff */
[----:B------:R-:W-:-:S04]  /*1dc0*/  IADD3 R18, P0, PT, -R17, R18, RZ ;  /* 0x0000001211127210 */ /* 0x000fc80007f1e1ff */
[----:B------:R-:W-:Y:S01]  /*1dd0*/  IADD3.X R19, PT, PT, R19, -0x1, RZ, P0, !PT ;  /* 0xffffffff13137810 */ /* 0x000fe200007fe4ff */
[----:B------:R-:W-:Y:S08]  /*1de0*/  BRA `(.L_x_4) ;  /* 0xfffffffc00a87947 */ /* 0x000ff0000383ffff */
.L_x_3:
[----:B------:R-:W-:Y:S05]  /*1df0*/  BSYNC.RECONVERGENT B1 ;  /* 0x0000000000017941 */ /* 0x000fea0003800200 */
.L_x_2:
[----:B------:R-:W-:Y:S01]  /*1e00*/  IMAD.U32 R30, RZ, RZ, UR4 ;  /* 0x00000004ff1e7e24 */ /* 0x000fe2000f8e00ff */
[----:B------:R-:W-:Y:S03]  /*1e10*/  BSSY.RECONVERGENT B1, `(.L_x_5) ;  /* 0x00001a3000017945 */ /* 0x000fe60003800200 */
[----:B------:R-:W-:-:S04]  /*1e20*/  IMAD.SHL.U32 R30, R30, 0x8, RZ ;  /* 0x000000081e1e7824 */ /* 0x000fc800078e00ff */
[----:B------:R-:W-:-:S04]  /*1e30*/  IMAD.SHL.U32 R31, R30, 0x8, RZ ;  /* 0x000000081e1f7824 */ /* 0x000fc800078e00ff */
[----:B------:R-:W0:Y:S02]  /*1e40*/  LDC.64 R34, c[0x3][R31] ;  /* 0x00c000001f227b82 */ /* 0x000e240000000a00 */
[----:B0-----:R-:W-:Y:S02]  /*1e50*/  IMAD R17, R16, R34, RZ ;  /* 0x0000002210117224 */ /* 0x001fe400078e02ff */
[----:B------:R-:W-:-:S04]  /*1e60*/  IMAD.WIDE.U32 R20, R35, R15, RZ ;  /* 0x0000000f23147225 */ /* 0x000fc800078e00ff */
[----:B------:R-:W-:-:S04]  /*1e70*/  IMAD.WIDE.U32 R18, R15, R34, RZ ;  /* 0x000000220f127225 */ /* 0x000fc800078e00ff */
[----:B------:R-:W-:Y:S01]  /*1e80*/  IMAD R17, R35, R15, R17 ;  /* 0x0000000f23117224 */ /* 0x000fe200078e0211 */
[----:B------:R-:W-:Y:S01]  /*1e90*/  IADD3 RZ, P0, PT, RZ, R18, RZ ;  /* 0x00000012ffff7210 */ /* 0x000fe20007f1e0ff */
[----:B------:R-:W-:-:S04]  /*1ea0*/  IMAD.WIDE.U32 R20, P1, R34, R16, R20 ;  /* 0x0000001022147225 */ /* 0x000fc80007820014 */
[----:B------:R-:W-:Y:S02]  /*1eb0*/  IMAD.IADD R67, R19, 0x1, R17 ;  /* 0x0000000113437824 */ /* 0x000fe400078e0211 */
[----:B------:R-:W-:-:S04]  /*1ec0*/  IMAD.WIDE.U32 R32, R34, R15, RZ ;  /* 0x0000000f22207225 */ /* 0x000fc800078e00ff */
[----:B------:R-:W-:Y:S01]  /*1ed0*/  IMAD.X R23, RZ, RZ, RZ, P1 ;  /* 0x000000ffff177224 */ /* 0x000fe200008e06ff */
[----:B------:R-:W-:Y:S01]  /*1ee0*/  IADD3.X R67, P1, PT, RZ, R67, RZ, P0, !PT ;  /* 0x00000043ff437210 */ /* 0x000fe2000073e4ff */
[----:B------:R-:W-:Y:S01]  /*1ef0*/  IMAD.MOV.U32 R22, RZ, RZ, R21 ;  /* 0x000000ffff167224 */ /* 0x000fe200078e0015 */
[----:B------:R-:W-:Y:S01]  /*1f00*/  IADD3 RZ, P2, PT, R33, R20, RZ ;  /* 0x0000001421ff7210 */ /* 0x000fe20007f5e0ff */
[-C--:B------:R-:W-:Y:S01]  /*1f10*/  IMAD R19, R14, R34.reuse, RZ ;  /* 0x000000220e137224 */ /* 0x080fe200078e02ff */
[----:B------:R-:W-:Y:S01]  /*1f20*/  IADD3.X R67, P0, PT, RZ, R67, RZ, P0, !PT ;  /* 0x00000043ff437210 */ /* 0x000fe2000071e4ff */
[----:B------:R-:W-:Y:S01]  /*1f30*/  IMAD.WIDE.U32 R20, R13, R34, RZ ;  /* 0x000000220d147225 */ /* 0x000fe200078e00ff */
[----:B------:R-:W-:-:S03]  /*1f40*/  SEL R17, RZ, 0x1, !P1 ;  /* 0x00000001ff117807 */ /* 0x000fc60004800000 */
[----:B------:R-:W-:-:S04]  /*1f50*/  IMAD.WIDE.U32.X R22, R35, R16, R22, P2 ;  /* 0x0000001023167225 */ /* 0x000fc800010e0416 */
[----:B------:R-:W-:Y:S01]  /*1f60*/  IMAD.X R17, RZ, RZ, R17, P0 ;  /* 0x000000ffff117224 */ /* 0x000fe200000e0611 */
[----:B------:R-:W-:Y:S01]  /*1f70*/  IADD3 RZ, P0, PT, RZ, R20, RZ ;  /* 0x00000014ffff7210 */ /* 0x000fe20007f1e0ff */
[CC--:B------:R-:W-:Y:S02]  /*1f80*/  IMAD R19, R35.reuse, R13.reuse, R19 ;  /* 0x0000000d23137224 */ /* 0x0c0fe400078e0213 */
[----:B------:R-:W-:Y:S01]  /*1f90*/  IMAD.WIDE.U32 R32, R35, R13, RZ ;  /* 0x0000000d23207225 */ /* 0x000fe200078e00ff */
[----:B------:R-:W-:-:S03]  /*1fa0*/  IADD3 R17, P2, PT, R17, R22, RZ ;  /* 0x0000001611117210 */ /* 0x000fc60007f5e0ff */
[----:B------:R-:W-:Y:S01]  /*1fb0*/  IMAD.IADD R56, R21, 0x1, R19 ;  /* 0x0000000115387824 */ /* 0x000fe200078e0213 */
[----:B------:R-:W-:Y:S01]  /*1fc0*/  IADD3 R19, P1, PT, R17, R20, RZ ;  /* 0x0000001411137210 */ /* 0x000fe20007f3e0ff */
[----:B------:R-:W-:-:S03]  /*1fd0*/  IMAD.WIDE.U32 R32, P3, R34, R14, R32 ;  /* 0x0000000e22207225 */ /* 0x000fc60007860020 */
[----:B------:R-:W-:Y:S01]  /*1fe0*/  IADD3.X R56, P0, PT, RZ, R56, RZ, P0, !PT ;  /* 0x00000038ff387210 */ /* 0x000fe2000071e4ff */
[----:B------:R-:W-:-:S03]  /*1ff0*/  IMAD.WIDE.U32 R36, R34, R13, RZ ;  /* 0x0000000d22247225 */ /* 0x000fc600078e00ff */
[----:B------:R-:W-:Y:S01]  /*2000*/  SEL R17, RZ, 0x1, !P0 ;  /* 0x00000001ff117807 */ /* 0x000fe20004000000 */
[----:B------:R-:W-:Y:S01]  /*2010*/  IMAD.X R23, RZ, RZ, R23, P2 ;  /* 0x000000ffff177224 */ /* 0x000fe200010e0617 */
[----:B------:R-:W-:Y:S01]  /*2020*/  IADD3 RZ, P2, PT, R37, R32, RZ ;  /* 0x0000002025ff7210 */ /* 0x000fe20007f5e0ff */
[----:B------:R-:W-:Y:S02]  /*2030*/  IMAD.X R21, RZ, RZ, RZ, P3 ;  /* 0x000000ffff157224 */ /* 0x000fe400018e06ff */
[----:B------:R-:W-:Y:S01]  /*2040*/  IMAD.MOV.U32 R20, RZ, RZ, R33 ;  /* 0x000000ffff147224 */ /* 0x000fe200078e0021 */
[----:B------:R-:W-:Y:S01]  /*2050*/  IADD3.X R56, P1, PT, R56, R23, RZ, P1, !PT ;  /* 0x0000001738387210 */ /* 0x000fe20000f3e4ff */
[----:B------:R-:W-:Y:S02]  /*2060*/  IMAD R24, R12, R34, RZ ;  /* 0x000000220c187224 */ /* 0x000fe400078e02ff */
[----:B------:R-:W-:-:S04]  /*2070*/  IMAD.WIDE.U32.X R20, R35, R14, R20, P2 ;  /* 0x0000000e23147225 */ /* 0x000fc800010e0414 */
[----:B------:R-:W-:Y:S02]  /*2080*/  IMAD.X R17, RZ, RZ, R17, P1 ;  /* 0x000000ffff117224 */ /* 0x000fe400008e0611 */
[----:B------:R-:W-:-:S03]  /*2090*/  IMAD.WIDE.U32 R22, R11, R34, RZ ;  /* 0x000000220b167225 */ /* 0x000fc600078e00ff */
[----:B------:R-:W-:Y:S01]  /*20a0*/  IADD3 R17, P2, PT, R17, R20, RZ ;  /* 0x0000001411117210 */ /* 0x000fe20007f5e0ff */
[CC--:B------:R-:W-:Y:S01]  /*20b0*/  IMAD R37, R35.reuse, R11.reuse, R24 ;  /* 0x0000000b23257224 */ /* 0x0c0fe200078e0218 */
[-C--:B------:R-:W-:Y:S01]  /*20c0*/  IADD3 RZ, P0, PT, RZ, R22.reuse, RZ ;  /* 0x00000016ffff7210 */ /* 0x080fe20007f1e0ff */
[----:B------:R-:W-:Y:S01]  /*20d0*/  IMAD.WIDE.U32 R32, R35, R11, RZ ;  /* 0x0000000b23207225 */ /* 0x000fe200078e00ff */
[----:B------:R-:W-:-:S03]  /*20e0*/  IADD3 R59, P1, PT, R17, R22, RZ ;  /* 0x00000016113b7210 */ /* 0x000fc60007f3e0ff */
[----:B------:R-:W-:Y:S02]  /*20f0*/  IMAD.IADD R58, R23, 0x1, R37 ;  /* 0x00000001173a7824 */ /* 0x000fe400078e0225 */
[----:B------:R-:W-:Y:S02]  /*2100*/  IMAD.X R17, RZ, RZ, R21, P2 ;  /* 0x000000ffff117224 */ /* 0x000fe400010e0615 */
[C---:B------:R-:W-:Y:S01]  /*2110*/  IMAD.WIDE.U32 R32, P3, R34.reuse, R12, R32 ;  /* 0x0000000c22207225 */ /* 0x040fe20007860020 */
[----:B------:R-:W-:Y:S01]  /*2120*/  IADD3.X R58, P0, PT, RZ, R58, RZ, P0, !PT ;  /* 0x0000003aff3a7210 */ /* 0x000fe2000071e4ff */
[----:B------:R-:W0:Y:S02]  /*2130*/  LDC.64 R20, c[0x3][R31+0x8] ;  /* 0x00c002001f147b82 */ /* 0x000e240000000a00 */
[----:B------:R-:W-:Y:S01]  /*2140*/  IMAD.WIDE.U32 R36, R34, R11, RZ ;  /* 0x0000000b22247225 */ /* 0x000fe200078e00ff */
[----:B------:R-:W-:Y:S02]  /*2150*/  IADD3.X R58, P1, PT, R58, R17, RZ, P1, !PT ;  /* 0x000000113a3a7210 */ /* 0x000fe40000f3e4ff */
[----:B------:R-:W-:Y:S01]  /*2160*/  SEL R17, RZ, 0x1, !P0 ;  /* 0x00000001ff117807 */ /* 0x000fe20004000000 */
[----:B------:R-:W-:Y:S01]  /*2170*/  IMAD.X R23, RZ, RZ, RZ, P3 ;  /* 0x000000ffff177224 */ /* 0x000fe200018e06ff */
[----:B------:R-:W-:Y:S01]  /*2180*/  IADD3 RZ, P2, PT, R37, R32, RZ ;  /* 0x0000002025ff7210 */ /* 0x000fe20007f5e0ff */
[----:B------:R-:W-:-:S02]  /*2190*/  IMAD.MOV.U32 R22, RZ, RZ, R33 ;  /* 0x000000ffff167224 */ /* 0x000fc400078e0021 */
[----:B------:R-:W-:Y:S02]  /*21a0*/  IMAD R24, R10, R34, RZ ;  /* 0x000000220a187224 */ /* 0x000fe400078e02ff */
[----:B------:R-:W-:-:S04]  /*21b0*/  IMAD.WIDE.U32 R36, R35, R9, RZ ;  /* 0x0000000923247225 */ /* 0x000fc800078e00ff */
[----:B------:R-:W-:-:S04]  /*21c0*/  IMAD.WIDE.U32.X R22, R35, R12, R22, P2 ;  /* 0x0000000c23167225 */ /* 0x000fc800010e0416 */
[----:B------:R-:W-:Y:S02]  /*21d0*/  IMAD.X R17, RZ, RZ, R17, P1 ;  /* 0x000000ffff117224 */ /* 0x000fe400008e0611 */
[----:B------:R-:W-:-:S03]  /*21e0*/  IMAD.WIDE.U32 R62, R9, R34, RZ ;  /* 0x00000022093e7225 */ /* 0x000fc600078e00ff */
[----:B------:R-:W-:Y:S01]  /*21f0*/  IADD3 R17, P2, PT, R17, R22, RZ ;  /* 0x0000001611117210 */ /* 0x000fe20007f5e0ff */
[----:B------:R-:W-:Y:S01]  /*2200*/  IMAD R33, R35, R9, R24 ;  /* 0x0000000923217224 */ /* 0x000fe200078e0218 */
[----:B------:R-:W-:Y:S01]  /*2210*/  IADD3 RZ, P0, PT, RZ, R62, RZ ;  /* 0x0000003effff7210 */ /* 0x000fe20007f1e0ff */
[----:B------:R-:W-:-:S04]  /*2220*/  IMAD.WIDE.U32 R36, P1, R34, R10, R36 ;  /* 0x0000000a22247225 */ /* 0x000fc80007820024 */
[----:B------:R-:W-:Y:S02]  /*2230*/  IMAD.IADD R63, R63, 0x1, R33 ;  /* 0x000000013f3f7824 */ /* 0x000fe400078e0221 */
[----:B------:R-:W-:-:S03]  /*2240*/  IMAD.WIDE.U32 R54, R34, R9, RZ ;  /* 0x0000000922367225 */ /* 0x000fc600078e00ff */
[----:B------:R-:W-:Y:S01]  /*2250*/  IADD3.X R63, P0, PT, RZ, R63, RZ, P0, !PT ;  /* 0x0000003fff3f7210 */ /* 0x000fe2000071e4ff */
[----:B------:R-:W-:Y:S01]  /*2260*/  IMAD.X R33, RZ, RZ, RZ, P1 ;  /* 0x000000ffff217224 */ /* 0x000fe200008e06ff */
[----:B------:R-:W-:Y:S01]  /*2270*/  IADD3 R62, P1, PT, R17, R62, RZ ;  /* 0x0000003e113e7210 */ /* 0x000fe20007f3e0ff */
[----:B------:R-:W-:Y:S01]  /*2280*/  IMAD.X R24, RZ, RZ, R23, P2 ;  /* 0x000000ffff187224 */ /* 0x000fe200010e0617 */
[----:B------:R-:W-:Y:S01]  /*2290*/  IADD3 RZ, P3, PT, R55, R36, RZ ;  /* 0x0000002437ff7210 */ /* 0x000fe20007f7e0ff */
[----:B------:R-:W-:Y:S01]  /*22a0*/  IMAD.MOV.U32 R32, RZ, RZ, R37 ;  /* 0x000000ffff207224 */ /* 0x000fe200078e0025 */
[----:B------:R-:W-:Y:S01]  /*22b0*/  SEL R17, RZ, 0x1, !P0 ;  /* 0x00000001ff117807 */ /* 0x000fe20004000000 */
[----:B0-----:R-:W-:Y:S01]  /*22c0*/  IMAD.WIDE.U32 R22, R21, R15, RZ ;  /* 0x0000000f15167225 */ /* 0x001fe200078e00ff */
[----:B------:R-:W-:-:S03]  /*22d0*/  IADD3.X R63, P1, PT, R63, R24, RZ, P1, !PT ;  /* 0x000000183f3f7210 */ /* 0x000fc60000f3e4ff */
[----:B------:R-:W-:Y:S02]  /*22e0*/  IMAD R24, R16, R20, RZ ;  /* 0x0000001410187224 */ /* 0x000fe400078e02ff */
[----:B------:R-:W-:-:S04]  /*22f0*/  IMAD.WIDE.U32.X R34, R35, R10, R32, P3 ;  /* 0x0000000a23227225 */ /* 0x000fc800018e0420 */
[----:B------:R-:W-:Y:S02]  /*2300*/  IMAD.X R17, RZ, RZ, R17, P1 ;  /* 0x000000ffff117224 */ /* 0x000fe400008e0611 */
[----:B------:R-:W-:-:S04]  /*2310*/  IMAD.WIDE.U32 R36, R15, R20, RZ ;  /* 0x000000140f247225 */ /* 0x000fc800078e00ff */
[----:B------:R-:W-:-:S04]  /*2320*/  IMAD.WIDE.U32 R22, P0, R20, R16, R22 ;  /* 0x0000001014167225 */ /* 0x000fc80007800016 */
[-C--:B------:R-:W-:Y:S01]  /*2330*/  IMAD R57, R21, R15.reuse, R24 ;  /* 0x0000000f15397224 */ /* 0x080fe200078e0218 */
[----:B------:R-:W-:Y:S01]  /*2340*/  IADD3 R24, P1, PT, R17, R34, RZ ;  /* 0x0000002211187210 */ /* 0x000fe20007f3e0ff */
[----:B------:R-:W-:Y:S01]  /*2350*/  IMAD.X R55, RZ, RZ, RZ, P0 ;  /* 0x000000ffff377224 */ /* 0x000fe200000e06ff */
[----:B------:R-:W-:Y:S01]  /*2360*/  IADD3 R19, P0, PT, R19, R36, RZ ;  /* 0x0000002413137210 */ /* 0x000fe20007f1e0ff */
[----:B------:R-:W-:Y:S02]  /*2370*/  IMAD.IADD R37, R37, 0x1, R57 ;  /* 0x0000000125257824 */ /* 0x000fe400078e0239 */
[----:B------:R-:W-:-:S03]  /*2380*/  IMAD.WIDE.U32 R32, R20, R15, RZ ;  /* 0x0000000f14207225 */ /* 0x000fc600078e00ff */
[----:B------:R-:W-:Y:S01]  /*2390*/  IADD3.X R56, P0, PT, R56, R37, RZ, P0, !PT ;  /* 0x0000002538387210 */ /* 0x000fe2000071e4ff */
[----:B------:R-:W-:Y:S01]  /*23a0*/  IMAD.X R17, RZ, RZ, R35, P1 ;  /* 0x000000ffff117224 */ /* 0x000fe200008e0623 */
[----:B------:R-:W-:Y:S01]  /*23b0*/  IADD3 RZ, P1, PT, RZ, R19, RZ ;  /* 0x00000013ffff7210 */ /* 0x000fe20007f3e0ff */
[-C--:B------:R-:W-:Y:S01]  /*23c0*/  IMAD.WIDE.U32 R34, R20, R13.reuse, RZ ;  /* 0x0000000d14227225 */ /* 0x080fe200078e00ff */
[----:B------:R-:W-:Y:S02]  /*23d0*/  IADD3 RZ, P2, PT, R33, R22, RZ ;  /* 0x0000001621ff7210 */ /* 0x000fe40007f5e0ff */
[----:B------:R-:W-:Y:S01]  /*23e0*/  IADD3.X R71, P1, PT, RZ, R56, RZ, P1, !PT ;  /* 0x00000038ff477210 */ /* 0x000fe20000f3e4ff */
[----:B------:R-:W-:Y:S01]  /*23f0*/  IMAD.WIDE.U32 R32, R21, R13, RZ ;  /* 0x0000000d15207225 */ /* 0x000fe200078e00ff */
[----:B------:R-:W-:-:S03]  /*2400*/  SEL R34, RZ, 0x1, !P0 ;  /* 0x00000001ff227807 */ /* 0x000fc60004000000 */
[----:B------:R-:W-:Y:S02]  /*2410*/  IMAD.MOV.U32 R54, RZ, RZ, R23 ;  /* 0x000000ffff367224 */ /* 0x000fe400078e0017 */
[----:B------:R-:W-:-:S04]  /*2420*/  IMAD.WIDE.U32 R22, R21, R11, RZ ;  /* 0x0000000b15167225 */ /* 0x000fc800078e00ff */
[----:B------:R-:W-:Y:S02]  /*2430*/  IMAD R57, R14, R20, RZ ;  /* 0x000000140e397224 */ /* 0x000fe400078e02ff */
[----:B------:R-:W-:-:S04]  /*2440*/  IMAD.WIDE.U32 R32, P5, R20, R14, R32 ;  /* 0x0000000e14207225 */ /* 0x000fc800078a0020 */
[----:B------:R-:W-:Y:S01]  /*2450*/  IMAD.WIDE.U32.X R54, R21, R16, R54, P2 ;  /* 0x0000001015367225 */ /* 0x000fe200010e0436 */
[----:B------:R-:W-:-:S03]  /*2460*/  IADD3 RZ, P4, PT, R35, R32, RZ ;  /* 0x0000002023ff7210 */ /* 0x000fc60007f9e0ff */
[----:B------:R-:W-:Y:S02]  /*2470*/  IMAD.X R61, RZ, RZ, R34, P1 ;  /* 0x000000ffff3d7224 */ /* 0x000fe400008e0622 */
[----:B------:R-:W-:-:S03]  /*2480*/  IMAD.WIDE.U32 R36, R13, R20, RZ ;  /* 0x000000140d247225 */ /* 0x000fc600078e00ff */
[----:B------:R-:W-:Y:S01]  /*2490*/  IADD3 R35, P1, PT, R61, R54, RZ ;  /* 0x000000363d237210 */ /* 0x000fe20007f3e0ff */
[----:B------:R-:W-:Y:S01]  /*24a0*/  IMAD R69, R21, R13, R57 ;  /* 0x0000000d15457224 */ /* 0x000fe200078e0239 */
[----:B------:R-:W-:Y:S01]  /*24b0*/  IADD3 R60, P0, PT, R59, R36, RZ ;  /* 0x000000243b3c7210 */ /* 0x000fe20007f1e0ff */
[----:B------:R-:W-:-:S04]  /*24c0*/  IMAD.WIDE.U32 R56, R20, R11, RZ ;  /* 0x0000000b14387225 */ /* 0x000fc800078e00ff */
[----:B------:R-:W-:-:S04]  /*24d0*/  IMAD.WIDE.U32 R22, P3, R20, R12, R22 ;  /* 0x0000000c14167225 */ /* 0x000fc80007860016 */
[----:B------:R-:W-:Y:S01]  /*24e0*/  IMAD.IADD R61, R37, 0x1, R69 ;  /* 0x00000001253d7824 */ /* 0x000fe200078e0245 */
[----:B------:R-:W-:Y:S01]  /*24f0*/  IADD3 RZ, P2, PT, R57, R22, RZ ;  /* 0x0000001639ff7210 */ /* 0x000fe20007f5e0ff */
[----:B------:R-:W-:Y:S01]  /*2500*/  IMAD.X R22, RZ, RZ, R55, P1 ;  /* 0x000000ffff167224 */ /* 0x000fe200008e0637 */
[----:B------:R-:W-:Y:S01]  /*2510*/  IADD3 R60, P1, PT, R60, R35, RZ ;  /* 0x000000233c3c7210 */ /* 0x000fe20007f3e0ff */
[----:B------:R-:W-:Y:S01]  /*2520*/  IMAD.X R59, RZ, RZ, RZ, P5 ;  /* 0x000000ffff3b7224 */ /* 0x000fe200028e06ff */
[----:B------:R-:W0:Y:S01]  /*2530*/  LDC.64 R34, c[0x3][R31+0x10] ;  /* 0x00c004001f227b82 */ /* 0x000e220000000a00 */
[----:B------:R-:W-:Y:S01]  /*2540*/  IADD3.X R61, P0, PT, R58, R61, RZ, P0, !PT ;  /* 0x0000003d3a3d7210 */ /* 0x000fe2000071e4ff */
[----:B------:R-:W-:Y:S02]  /*2550*/  IMAD.MOV.U32 R58, RZ, RZ, R33 ;  /* 0x000000ffff3a7224 */ /* 0x000fe400078e0021 */
[----:B------:R-:W-:Y:S01]  /*2560*/  IMAD.WIDE.U32 R54, R21, R9, RZ ;  /* 0x0000000915367225 */ /* 0x000fe200078e00ff */
[----:B------:R-:W-:-:S02]  /*2570*/  IADD3.X R61, P1, PT, R61, R22, RZ, P1, !PT ;  /* 0x000000163d3d7210 */ /* 0x000fc40000f3e4ff */
[----:B------:R-:W-:Y:S01]  /*2580*/  SEL R22, RZ, 0x1, !P0 ;  /* 0x00000001ff167807 */ /* 0x000fe20004000000 */
[----:B------:R-:W-:Y:S02]  /*2590*/  IMAD R56, R12, R20, RZ ;  /* 0x000000140c387224 */ /* 0x000fe400078e02ff */
[----:B------:R-:W-:-:S04]  /*25a0*/  IMAD.WIDE.U32.X R58, R21, R14, R58, P4 ;  /* 0x0000000e153a7225 */ /* 0x000fc800020e043a */
[----:B------:R-:W-:Y:S02]  /*25b0*/  IMAD.X R69, RZ, RZ, R22, P1 ;  /* 0x000000ffff457224 */ /* 0x000fe400008e0616 */
[----:B------:R-:W-:-:S03]  /*25c0*/  IMAD.WIDE.U32 R32, R11, R20, RZ ;  /* 0x000000140b207225 */ /* 0x000fc600078e00ff */
[----:B------:R-:W-:Y:S01]  /*25d0*/  IADD3 R69, P1, PT, R69, R58, RZ ;  /* 0x0000003a45457210 */ /* 0x000fe20007f3e0ff */
[----:B------:R-:W-:Y:S01]  /*25e0*/  IMAD R73, R21, R11, R56 ;  /* 0x0000000b15497224 */ /* 0x000fe200078e0238 */
[----:B------:R-:W-:Y:S01]  /*25f0*/  IADD3 R58, P0, PT, R62, R32, RZ ;  /* 0x000000203e3a7210 */ /* 0x000fe20007f1e0ff */
[----:B------:R-:W-:-:S04]  /*2600*/  IMAD.WIDE.U32 R36, R20, R9, RZ ;  /* 0x0000000914247225 */ /* 0x000fc800078e00ff */
[----:B------:R-:W-:-:S04]  /*2610*/  IMAD.WIDE.U32 R54, P5, R20, R10, R54 ;  /* 0x0000000a14367225 */ /* 0x000fc800078a0036 */
[----:B------:R-:W-:Y:S02]  /*2620*/  IMAD.IADD R22, R33, 0x1, R73 ;  /* 0x0000000121167824 */ /* 0x000fe400078e0249 */
[----:B------:R-:W-:Y:S01]  /*2630*/  IMAD.X R57, RZ, RZ, RZ, P3 ;  /* 0x000000ffff397224 */ /* 0x000fe200018e06ff */
[----:B------:R-:W-:Y:S01]  /*2640*/  IADD3 RZ, P3, PT, R37, R54, RZ ;  /* 0x0000003625ff7210 */ /* 0x000fe20007f7e0ff */
[----:B------:R-:W-:Y:S02]  /*2650*/  IMAD.X R37, RZ, RZ, RZ, P5 ;  /* 0x000000ffff257224 */ /* 0x000fe400028e06ff */
[----:B------:R-:W-:Y:S02]  /*2660*/  IMAD.MOV.U32 R36, RZ, RZ, R55 ;  /* 0x000000ffff247224 */ /* 0x000fe400078e0037 */
[----:B------:R-:W-:Y:S01]  /*2670*/  IMAD.X R62, RZ, RZ, R59, P1 ;  /* 0x000000ffff3e7224 */ /* 0x000fe200008e063b */
[----:B------:R-:W-:Y:S01]  /*2680*/  IADD3.X R59, P0, PT, R63, R22, RZ, P0, !PT ;  /* 0x000000163f3b7210 */ /* 0x000fe2000071e4ff */
[----:B------:R-:W-:Y:S01]  /*2690*/  IMAD.MOV.U32 R56, RZ, RZ, R23 ;  /* 0x000000ffff387224 */ /* 0x000fe200078e0017 */
[----:B------:R-:W-:Y:S01]  /*26a0*/  IADD3 R58, P1, PT, R58, R69, RZ ;  /* 0x000000453a3a7210 */ /* 0x000fe20007f3e0ff */
[----:B------:R-:W-:-:S02]  /*26b0*/  IMAD R32, R10, R20, RZ ;  /* 0x000000140a207224 */ /* 0x000fc400078e02ff */
[----:B0-----:R-:W-:-:S04]  /*26c0*/  IMAD.WIDE.U32 R22, R35, R15, RZ ;  /* 0x0000000f23167225 */ /* 0x001fc800078e00ff */
[----:B------:R-:W-:-:S04]  /*26d0*/  IMAD.WIDE.U32.X R54, R21, R10, R36, P3 ;  /* 0x0000000a15367225 */ /* 0x000fc800018e0424 */
[----:B------:R-:W-:Y:S02]  /*26e0*/  IMAD R36, R16, R34, RZ ;  /* 0x0000002210247224 */ /* 0x000fe400078e02ff */
[----:B------:R-:W-:Y:S02]  /*26f0*/  IMAD R63, R21, R9, R32 ;  /* 0x00000009153f7224 */ /* 0x000fe400078e0220 */
[----:B------:R-:W-:-:S04]  /*2700*/  IMAD.WIDE.U32 R32, R9, R20, RZ ;  /* 0x0000001409207225 */ /* 0x000fc800078e00ff */
[----:B------:R-:W-:Y:S01]  /*2710*/  IMAD.WIDE.U32.X R56, R21, R12, R56, P2 ;  /* 0x0000000c15387225 */ /* 0x000fe200010e0438 */
[----:B------:R-:W-:Y:S02]  /*2720*/  IADD3.X R59, P2, PT, R59, R62, RZ, P1, !PT ;  /* 0x0000003e3b3b7210 */ /* 0x000fe40000f5e4ff */
[----:B------:R-:W-:Y:S01]  /*2730*/  IADD3 R24, P1, PT, R24, R32, RZ ;  /* 0x0000002018187210 */ /* 0x000fe20007f3e0ff */
[----:B------:R-:W-:-:S04]  /*2740*/  IMAD.WIDE.U32 R20, R15, R34, RZ ;  /* 0x000000220f147225 */ /* 0x000fc800078e00ff */
[----:B------:R-:W-:-:S04]  /*2750*/  IMAD.WIDE.U32 R22, P3, R34, R16, R22 ;  /* 0x0000001022167225 */ /* 0x000fc80007860016 */
[-C--:B------:R-:W-:Y:S02]  /*2760*/  IMAD R69, R35, R15.reuse, R36 ;  /* 0x0000000f23457224 */ /* 0x080fe400078e0224 */
[----:B------:R-:W-:Y:S02]  /*2770*/  IMAD.IADD R62, R33, 0x1, R63 ;  /* 0x00000001213e7824 */ /* 0x000fe400078e023f */
[----:B------:R-:W-:-:S04]  /*2780*/  IMAD.WIDE.U32 R36, R34, R15, RZ ;  /* 0x0000000f22247225 */ /* 0x000fc800078e00ff */
[----:B------:R-:W-:Y:S01]  /*2790*/  IMAD.X R33, RZ, RZ, RZ, P3 ;  /* 0x000000ffff217224 */ /* 0x000fe200018e06ff */
[----:B------:R-:W-:Y:S01]  /*27a0*/  IADD3 RZ, P4, PT, R37, R22, RZ ;  /* 0x0000001625ff7210 */ /* 0x000fe20007f9e0ff */
[----:B------:R-:W-:Y:S01]  /*27b0*/  IMAD.IADD R36, R21, 0x1, R69 ;  /* 0x0000000115247824 */ /* 0x000fe200078e0245 */
[----:B------:R-:W-:Y:S01]  /*27c0*/  IADD3 R21, P3, PT, R60, R20, RZ ;  /* 0x000000143c157210 */ /* 0x000fe20007f7e0ff */
[----:B------:R-:W-:Y:S01]  /*27d0*/  IMAD.MOV.U32 R32, RZ, RZ, R23 ;  /* 0x000000ffff207224 */ /* 0x000fe200078e0017 */
[----:B------:R-:W-:Y:S01]  /*27e0*/  IADD3.X R20, P1, PT, R62, R17, RZ, P1, !PT ;  /* 0x000000113e147210 */ /* 0x000fe20000f3e4ff */
[----:B------:R-:W-:Y:S01]  /*27f0*/  IMAD R62, R14, R34, RZ ;  /* 0x000000220e3e7224 */ /* 0x000fe200078e02ff */
[----:B------:R-:W-:Y:S01]  /*2800*/  SEL R17, RZ, 0x1, !P0 ;  /* 0x00000001ff117807 */ /* 0x000fe20004000000 */
[----:B------:R-:W-:Y:S01]  /*2810*/  IMAD.WIDE.U32.X R32, R35, R16, R32, P4 ;  /* 0x0000001023207225 */ /* 0x000fe200020e0420 */
[----:B------:R-:W-:Y:S02]  /*2820*/  IADD3.X R61, P3, PT, R61, R36, RZ, P3, !PT ;  /* 0x000000243d3d7210 */ /* 0x000fe40001f7e4ff */
[----:B------:R-:W-:Y:S01]  /*2830*/  IADD3 RZ, P0, PT, RZ, R21, RZ ;  /* 0x00000015ffff7210 */ /* 0x000fe20007f1e0ff */
[----:B------:R-:W-:Y:S01]  /*2840*/  IMAD.X R17, RZ, RZ, R17, P2 ;  /* 0x000000ffff117224 */ /* 0x000fe200010e0611 */
[----:B------:R-:W-:Y:S01]  /*2850*/  SEL R60, RZ, 0x1, !P3 ;  /* 0x00000001ff3c7807 */ /* 0x000fe20005800000 */
[----:B------:R-:W-:Y:S01]  /*2860*/  IMAD.WIDE.U32 R22, R13, R34, RZ ;  /* 0x000000220d167225 */ /* 0x000fe200078e00ff */
[----:B------:R-:W-:-:S02]  /*2870*/  IADD3.X R69, P0, PT, RZ, R61, RZ, P0, !PT ;  /* 0x0000003dff457210 */ /* 0x000fc4000071e4ff */
[----:B------:R-:W-:Y:S01]  /*2880*/  IADD3 R17, P2, PT, R17, R56, RZ ;  /* 0x0000003811117210 */ /* 0x000fe20007f5e0ff */
[C---:B------:R-:W-:Y:S01]  /*2890*/  IMAD R73, R35.reuse, R13, R62 ;  /* 0x0000000d23497224 */ /* 0x040fe200078e023e */
[----:B------:R-:W-:Y:S01]  /*28a0*/  SEL R56, RZ, 0x1, !P1 ;  /* 0x00000001ff387807 */ /* 0x000fe20004800000 */
[----:B------:R-:W-:Y:S01]  /*28b0*/  IMAD.X R61, RZ, RZ, R60, P0 ;  /* 0x000000ffff3d7224 */ /* 0x000fe200000e063c */
[----:B------:R-:W-:Y:S01]  /*28c0*/  IADD3 R17, P0, PT, R24, R17, RZ ;  /* 0x0000001118117210 */ /* 0x000fe20007f1e0ff */
[----:B------:R-:W-:Y:S01]  /*28d0*/  IMAD.X R63, RZ, RZ, R57, P2 ;  /* 0x000000ffff3f7224 */ /* 0x000fe200010e0639 */
[----:B------:R-:W-:Y:S01]  /*28e0*/  IADD3 R58, P2, PT, R58, R22, RZ ;  /* 0x000000163a3a7210 */ /* 0x000fe20007f5e0ff */
[----:B------:R-:W-:Y:S01]  /*28f0*/  IMAD.WIDE.U32 R36, R35, R13, RZ ;  /* 0x0000000d23247225 */ /* 0x000fe200078e00ff */
[----:B------:R-:W-:Y:S02]  /*2900*/  IADD3 R61, P3, PT, R61, R32, RZ ;  /* 0x000000203d3d7210 */ /* 0x000fe40007f7e0ff */
[----:B------:R-:W-:Y:S01]  /*2910*/  IADD3.X R20, P0, PT, R20, R63, RZ, P0, !PT ;  /* 0x0000003f14147210 */ /* 0x000fe2000071e4ff */
[----:B------:R-:W-:-:S02]  /*2920*/  IMAD.IADD R24, R23, 0x1, R73 ;  /* 0x0000000117187824 */ /* 0x000fc400078e0249 */
[----:B------:R-:W-:Y:S01]  /*2930*/  IMAD.X R57, RZ, RZ, R33, P3 ;  /* 0x000000ffff397224 */ /* 0x000fe200018e0621 */
[----:B------:R-:W-:Y:S01]  /*2940*/  IADD3 R61, P3, PT, R58, R61, RZ ;  /* 0x0000003d3a3d7210 */ /* 0x000fe20007f7e0ff */
[----:B------:R-:W-:Y:S01]  /*2950*/  IMAD.WIDE.U32 R36, P4, R34, R14, R36 ;  /* 0x0000000e22247225 */ /* 0x000fe20007880024 */
[----:B------:R-:W-:-:S03]  /*2960*/  IADD3.X R24, P2, PT, R59, R24, RZ, P2, !PT ;  /* 0x000000183b187210 */ /* 0x000fc6000175e4ff */
[----:B------:R-:W-:Y:S01]  /*2970*/  IMAD.WIDE.U32 R22, R34, R13, RZ ;  /* 0x0000000d22167225 */ /* 0x000fe200078e00ff */
[----:B------:R-:W-:-:S03]  /*2980*/  IADD3.X R24, P3, PT, R24, R57, RZ, P3, !PT ;  /* 0x0000003918187210 */ /* 0x000fc60001f7e4ff */
[----:B------:R-:W-:Y:S02]  /*2990*/  IMAD.X R59, RZ, RZ, R56, P0 ;  /* 0x000000ffff3b7224 */ /* 0x000fe400000e0638 */
[----:B------:R-:W-:Y:S01]  /*29a0*/  IMAD.X R33, RZ, RZ, RZ, P4 ;  /* 0x000000ffff217224 */ /* 0x000fe200020e06ff */
[----:B------:R-:W-:Y:S01]  /*29b0*/  IADD3 RZ, P4, PT, R23, R36, RZ ;  /* 0x0000002417ff7210 */ /* 0x000fe20007f9e0ff */
[----:B------:R-:W-:Y:S01]  /*29c0*/  IMAD.WIDE.U32 R56, R34, R11, RZ ;  /* 0x0000000b22387225 */ /* 0x000fe200078e00ff */
[----:B------:R-:W-:Y:S02]  /*29d0*/  SEL R56, RZ, 0x1, !P2 ;  /* 0x00000001ff387807 */ /* 0x000fe40005000000 */
[----:B------:R-:W-:Y:S01]  /*29e0*/  IADD3 R59, P0, PT, R59, R54, RZ ;  /* 0x000000363b3b7210 */ /* 0x000fe20007f1e0ff */
[----:B------:R-:W-:Y:S02]  /*29f0*/  IMAD.MOV.U32 R32, RZ, RZ, R37 ;  /* 0x000000ffff207224 */ /* 0x000fe400078e0025 */
[----:B------:R-:W-:-:S02]  /*2a00*/  IMAD R58, R12, R34, RZ ;  /* 0x000000220c3a7224 */ /* 0x000fc400078e02ff */
[----:B------:R-:W-:-:S04]  /*2a10*/  IMAD.WIDE.U32.X R32, R35, R14, R32, P4 ;  /* 0x0000000e23207225 */ /* 0x000fc800020e0420 */
[----:B------:R-:W-:Y:S02]  /*2a20*/  IMAD.X R63, RZ, RZ, R56, P3 ;  /* 0x000000ffff3f7224 */ /* 0x000fe400018e0638 */
[----:B------:R-:W-:-:S03]  /*2a30*/  IMAD.WIDE.U32 R36, R11, R34, RZ ;  /* 0x000000220b247225 */ /* 0x000fc600078e00ff */
[----:B------:R-:W-:Y:S01]  /*2a40*/  IADD3 R54, P1, PT, R63, R32, RZ ;  /* 0x000000203f367210 */ /* 0x000fe20007f3e0ff */
[CC--:B------:R-:W-:Y:S02]  /*2a50*/  IMAD R73, R35.reuse, R11.reuse, R58 ;  /* 0x0000000b23497224 */ /* 0x0c0fe400078e023a */
[----:B------:R-:W-:-:S04]  /*2a60*/  IMAD.WIDE.U32 R22, R35, R11, RZ ;  /* 0x0000000b23167225 */ /* 0x000fc800078e00ff */
[----:B------:R-:W-:Y:S01]  /*2a70*/  IMAD.X R56, RZ, RZ, R55, P0 ;  /* 0x000000ffff387224 */ /* 0x000fe200000e0637 */
[----:B------:R-:W-:Y:S01]  /*2a80*/  IADD3 R17, P0, PT, R17, R36, RZ ;  /* 0x0000002411117210 */ /* 0x000fe20007f1e0ff */
[----:B------:R-:W-:Y:S02]  /*2a90*/  IMAD.IADD R55, R37, 0x1, R73 ;  /* 0x0000000125377824 */ /* 0x000fe400078e0249 */
[----:B------:R-:W-:-:S03]  /*2aa0*/  IMAD.WIDE.U32 R22, P2, R34, R12, R22 ;  /* 0x0000000c22167225 */ /* 0x000fc60007840016 */
[----:B------:R-:W-:Y:S01]  /*2ab0*/  IADD3.X R32, P0, PT, R20, R55, RZ, P0, !PT ;  /* 0x0000003714207210 */ /* 0x000fe2000071e4ff */
[----:B------:R-:W-:Y:S01]  /*2ac0*/  IMAD.X R33, RZ, RZ, R33, P1 ;  /* 0x000000ffff217224 */ /* 0x000fe200008e0621 */
[----:B------:R-:W-:Y:S01]  /*2ad0*/  IADD3 R20, P1, PT, R17, R54, RZ ;  /* 0x0000003611147210 */ /* 0x000fe20007f3e0ff */
[----:B------:R-:W-:Y:S01]  /*2ae0*/  IMAD.X R37, RZ, RZ, RZ, P2 ;  /* 0x000000ffff257224 */ /* 0x000fe200010e06ff */
[----:B------:R-:W-:Y:S01]  /*2af0*/  IADD3 RZ, P3, PT, R57, R22, RZ ;  /* 0x0000001639ff7210 */ /* 0x000fe20007f7e0ff */
[-C--:B------:R-:W-:Y:S01]  /*2b00*/  IMAD R55, R10, R34.reuse, RZ ;  /* 0x000000220a377224 */ /* 0x080fe200078e02ff */
[----:B------:R-:W-:Y:S01]  /*2b10*/  IADD3.X R17, P1, PT, R32, R33, RZ, P1, !PT ;  /* 0x0000002120117210 */ /* 0x000fe20000f3e4ff */
[----:B------:R-:W-:Y:S01]  /*2b20*/  IMAD.MOV.U32 R36, RZ, RZ, R23 ;  /* 0x000000ffff247224 */ /* 0x000fe200078e0017 */
[----:B------:R-:W-:Y:S01]  /*2b30*/  SEL R57, RZ, 0x1, !P0 ;  /* 0x00000001ff397807 */ /* 0x000fe20004000000 */
[----:B------:R0:W1:Y:S01]  /*2b40*/  LDC.64 R32, c[0x3][R31+0x18] ;  /* 0x00c006001f207b82 */ /* 0x0000620000000a00 */
[----:B------:R-:W-:-:S04]  /*2b50*/  IMAD.WIDE.U32 R22, R9, R34, RZ ;  /* 0x0000002209167225 */ /* 0x000fc800078e00ff */
[----:B------:R-:W-:Y:S01]  /*2b60*/  IMAD R63, R35, R9, R55 ;  /* 0x00000009233f7224 */ /* 0x000fe200078e0237 */
[----:B------:R-:W-:Y:S01]  /*2b70*/  IADD3 R59, P0, PT, R59, R22, RZ ;  /* 0x000000163b3b7210 */ /* 0x000fe20007f1e0ff */
[----:B------:R-:W-:-:S04]  /*2b80*/  IMAD.WIDE.U32.X R36, R35, R12, R36, P3 ;  /* 0x0000000c23247225 */ /* 0x000fc800018e0424 */
[----:B------:R-:W-:Y:S02]  /*2b90*/  IMAD.X R57, RZ, RZ, R57, P1 ;  /* 0x000000ffff397224 */ /* 0x000fe400008e0639 */
[----:B------:R-:W-:-:S03]  /*2ba0*/  IMAD.WIDE.U32 R54, R35, R9, RZ ;  /* 0x0000000923367225 */ /* 0x000fc600078e00ff */
[----:B------:R-:W-:Y:S01]  /*2bb0*/  IADD3 R60, P1, PT, R57, R36, RZ ;  /* 0x00000024393c7210 */ /* 0x000fe20007f3e0ff */
[----:B------:R-:W-:-:S04]  /*2bc0*/  IMAD.IADD R23, R23, 0x1, R63 ;  /* 0x0000000117177824 */ /* 0x000fc800078e023f */
[----:B0-----:R-:W-:Y:S01]  /*2bd0*/  IMAD.X R31, RZ, RZ, R37, P1 ;  /* 0x000000ffff1f7224 */ /* 0x001fe200008e0625 */
[----:B------:R-:W-:Y:S01]  /*2be0*/  IADD3.X R56, P0, PT, R23, R56, RZ, P0, !PT ;  /* 0x0000003817387210 */ /* 0x000fe2000071e4ff */
[----:B------:R-:W-:Y:S01]  /*2bf0*/  IMAD.WIDE.U32 R22, P2, R34, R10, R54 ;  /* 0x0000000a22167225 */ /* 0x000fe20007840036 */
[----:B------:R-:W-:-:S03]  /*2c00*/  IADD3 R60, P1, PT, R59, R60, RZ ;  /* 0x0000003c3b3c7210 */ /* 0x000fc60007f3e0ff */
[----:B------:R-:W-:Y:S01]  /*2c10*/  IMAD.WIDE.U32 R54, R34, R9, RZ ;  /* 0x0000000922367225 */ /* 0x000fe200078e00ff */
[----:B------:R-:W-:Y:S02]  /*2c20*/  IADD3.X R62, P1, PT, R56, R31, RZ, P1, !PT ;  /* 0x0000001f383e7210 */ /* 0x000fe40000f3e4ff */
[----:B------:R-:W-:Y:S01]  /*2c30*/  SEL R31, RZ, 0x1, !P0 ;  /* 0x00000001ff1f7807 */ /* 0x000fe20004000000 */
[----:B------:R-:W-:Y:S01]  /*2c40*/  IMAD.X R37, RZ, RZ, RZ, P2 ;  /* 0x000000ffff257224 */ /* 0x000fe200010e06ff */
[----:B------:R-:W-:Y:S01]  /*2c50*/  IADD3 RZ, P2, PT, R55, R22, RZ ;  /* 0x0000001637ff7210 */ /* 0x000fe20007f5e0ff */
[----:B------:R-:W-:Y:S02]  /*2c60*/  IMAD.MOV.U32 R36, RZ, RZ, R23 ;  /* 0x000000ffff247224 */ /* 0x000fe400078e0017 */
[----:B------:R-:W-:Y:S02]  /*2c70*/  IMAD.X R31, RZ, RZ, R31, P1 ;  /* 0x000000ffff1f7224 */ /* 0x000fe400008e061f */
[----:B------:R-:W-:-:S04]  /*2c80*/  IMAD.WIDE.U32.X R22, R35, R10, R36, P2 ;  /* 0x0000000a23167225 */ /* 0x000fc800010e0424 */
[----:B-1----:R-:W-:Y:S01]  /*2c90*/  IMAD R54, R16, R32, RZ ;  /* 0x0000002010367224 */ /* 0x002fe200078e02ff */
[----:B------:R-:W-:Y:S01]  /*2ca0*/  IADD3 R31, P0, PT, R31, R22, RZ ;  /* 0x000000161f1f7210 */ /* 0x000fe20007f1e0ff */
[----:B------:R-:W-:-:S04]  /*2cb0*/  IMAD.WIDE.U32 R56, R33, R15, RZ ;  /* 0x0000000f21387225 */ /* 0x000fc800078e00ff */
[----:B------:R-:W-:-:S04]  /*2cc0*/  IMAD.WIDE.U32 R36, R15, R32, RZ ;  /* 0x000000200f247225 */ /* 0x000fc800078e00ff */
[C---:B------:R-:W-:Y:S02]  /*2cd0*/  IMAD R63, R33.reuse, R15, R54 ;  /* 0x0000000f213f7224 */ /* 0x040fe400078e0236 */
[----:B------:R-:W-:-:S04]  /*2ce0*/  IMAD.WIDE.U32 R34, R33, R13, RZ ;  /* 0x0000000d21227225 */ /* 0x000fc800078e00ff */
[----:B------:R-:W-:Y:S01]  /*2cf0*/  IMAD.X R22, RZ, RZ, R23, P0 ;  /* 0x000000ffff167224 */ /* 0x000fe200000e0617 */
[----:B------:R-:W-:Y:S01]  /*2d00*/  IADD3 R23, P0, PT, R61, R36, RZ ;  /* 0x000000243d177210 */ /* 0x000fe20007f1e0ff */
[----:B------:R-:W-:-:S04]  /*2d10*/  IMAD.WIDE.U32 R56, P1, R32, R16, R56 ;  /* 0x0000001020387225 */ /* 0x000fc80007820038 */
[----:B------:R-:W-:Y:S02]  /*2d20*/  IMAD.IADD R63, R37, 0x1, R63 ;  /* 0x00000001253f7824 */ /* 0x000fe400078e023f */
[----:B------:R-:W-:-:S03]  /*2d30*/  IMAD.WIDE.U32 R58, R32, R13, RZ ;  /* 0x0000000d203a7225 */ /* 0x000fc600078e00ff */
[----:B------:R-:W-:Y:S01]  /*2d40*/  IADD3.X R24, P0, PT, R24, R63, RZ, P0, !PT ;  /* 0x0000003f18187210 */ /* 0x000fe2000071e4ff */
[----:B------:R-:W-:-:S04]  /*2d50*/  IMAD.WIDE.U32 R34, P3, R32, R14, R34 ;  /* 0x0000000e20227225 */ /* 0x000fc80007860022 */
[----:B------:R-:W-:Y:S01]  /*2d60*/  IMAD.WIDE.U32 R54, R32, R15, RZ ;  /* 0x0000000f20367225 */ /* 0x000fe200078e00ff */
[----:B------:R-:W-:Y:S02]  /*2d70*/  IADD3 RZ, P2, PT, R59, R34, RZ ;  /* 0x000000223bff7210 */ /* 0x000fe40007f5e0ff */
[----:B------:R-:W-:Y:S01]  /*2d80*/  SEL R34, RZ, 0x1, !P0 ;  /* 0x00000001ff227807 */ /* 0x000fe20004000000 */
[----:B------:R-:W-:Y:S01]  /*2d90*/  IMAD.X R37, RZ, RZ, RZ, P1 ;  /* 0x000000ffff257224 */ /* 0x000fe200008e06ff */
[----:B------:R-:W-:Y:S01]  /*2da0*/  IADD3 RZ, P1, PT, RZ, R23, RZ ;  /* 0x00000017ffff7210 */ /* 0x000fe20007f3e0ff */
[----:B------:R-:W-:Y:S01]  /*2db0*/  IMAD.MOV.U32 R36, RZ, RZ, R57 ;  /* 0x000000ffff247224 */ /* 0x000fe200078e0039 */
[----:B------:R-:W-:Y:S01]  /*2dc0*/  IADD3 RZ, P4, PT, R55, R56, RZ ;  /* 0x0000003837ff7210 */ /* 0x000fe20007f9e0ff */
[----:B------:R-:W-:Y:S01]  /*2dd0*/  IMAD R56, R14, R32, RZ ;  /* 0x000000200e387224 */ /* 0x000fe200078e02ff */
[----:B------:R-:W-:Y:S01]  /*2de0*/  IADD3.X R24, P1, PT, RZ, R24, RZ, P1, !PT ;  /* 0x00000018ff187210 */ /* 0x000fe20000f3e4ff */
[----:B------:R-:W-:-:S04]  /*2df0*/  IMAD.WIDE.U32 R54, R33, R11, RZ ;  /* 0x0000000b21367225 */ /* 0x000fc800078e00ff */
        /* <DEDUP_REMOVED lines=11> */
[----:B------:R-:W-:Y:S01]  /*2eb0*/  IMAD.X R37, RZ, RZ, R37, P1 ;  /* 0x000000ffff257224 */ /* 0x000fe200008e0625 */
[----:B------:R-:W-:Y:S01]  /*2ec0*/  IADD3.X R36, P0, PT, R17, R34, RZ, P0, !PT ;  /* 0x0000002211247210 */ /* 0x000fe2000071e4ff */
[-C--:B------:R-:W-:Y:S01]  /*2ed0*/  IMAD R54, R12, R32.reuse, RZ ;  /* 0x000000200c367224 */ /* 0x080fe200078e02ff */
[----:B------:R-:W-:Y:S01]  /*2ee0*/  IADD3 R17, P1, PT, R20, R61, RZ ;  /* 0x0000003d14117210 */ /* 0x000fe20007f3e0ff */
[----:B------:R-:W-:Y:S02]  /*2ef0*/  IMAD.MOV.U32 R58, RZ, RZ, R35 ;  /* 0x000000ffff3a7224 */ /* 0x000fe400078e0023 */
[----:B------:R-:W-:Y:S01]  /*2f00*/  IMAD R63, R33, R11, R54 ;  /* 0x0000000b213f7224 */ /* 0x000fe200078e0236 */
[----:B------:R-:W-:Y:S01]  /*2f10*/  IADD3.X R20, P1, PT, R36, R37, RZ, P1, !PT ;  /* 0x0000002524147210 */ /* 0x000fe20000f3e4ff */
[----:B------:R-:W-:Y:S01]  /*2f20*/  IMAD.WIDE.U32 R36, R11, R32, RZ ;  /* 0x000000200b247225 */ /* 0x000fe200078e00ff */
[----:B------:R-:W-:-:S03]  /*2f30*/  SEL R54, RZ, 0x1, !P0 ;  /* 0x00000001ff367807 */ /* 0x000fc60004000000 */
[----:B------:R-:W-:-:S04]  /*2f40*/  IMAD.WIDE.U32.X R58, R33, R14, R58, P2 ;  /* 0x0000000e213a7225 */ /* 0x000fc800010e043a */
[----:B------:R-:W-:Y:S01]  /*2f50*/  IMAD.X R61, RZ, RZ, R54, P1 ;  /* 0x000000ffff3d7224 */ /* 0x000fe200008e0636 */
[----:B------:R-:W-:Y:S01]  /*2f60*/  IADD3 R68, P1, PT, R60, R36, RZ ;  /* 0x000000243c447210 */ /* 0x000fe20007f3e0ff */
[----:B------:R-:W-:-:S03]  /*2f70*/  IMAD.WIDE.U32 R34, R33, R9, RZ ;  /* 0x0000000921227225 */ /* 0x000fc600078e00ff */
[----:B------:R-:W-:Y:S01]  /*2f80*/  IADD3 R73, P2, PT, R61, R58, RZ ;  /* 0x0000003a3d497210 */ /* 0x000fe20007f5e0ff */
[----:B------:R-:W-:-:S04]  /*2f90*/  IMAD.WIDE.U32 R60, R20, 0x3d1, RZ ;  /* 0x000003d1143c7825 */ /* 0x000fc800078e00ff */
[----:B------:R-:W-:-:S04]  /*2fa0*/  IMAD.WIDE.U32 R56, R32, R9, RZ ;  /* 0x0000000920387225 */ /* 0x000fc800078e00ff */
[----:B------:R-:W-:-:S04]  /*2fb0*/  IMAD.WIDE.U32 R34, P0, R32, R10, R34 ;  /* 0x0000000a20227225 */ /* 0x000fc80007800022 */
[----:B------:R-:W-:Y:S02]  /*2fc0*/  IMAD.IADD R63, R37, 0x1, R63 ;  /* 0x00000001253f7824 */ /* 0x000fe400078e023f */
[----:B------:R-:W-:Y:S01]  /*2fd0*/  IMAD.X R37, RZ, RZ, RZ, P4 ;  /* 0x000000ffff257224 */ /* 0x000fe200020e06ff */
[----:B------:R-:W-:Y:S01]  /*2fe0*/  IADD3 RZ, P4, PT, R57, R34, RZ ;  /* 0x0000002239ff7210 */ /* 0x000fe20007f9e0ff */
[----:B------:R-:W-:Y:S01]  /*2ff0*/  IMAD.MOV.U32 R36, RZ, RZ, R55 ;  /* 0x000000ffff247224 */ /* 0x000fe200078e0037 */
[----:B------:R-:W-:Y:S01]  /*3000*/  IADD3.X R62, P1, PT, R62, R63, RZ, P1, !PT ;  /* 0x0000003f3e3e7210 */ /* 0x000fe20000f3e4ff */
[----:B------:R-:W-:-:S04]  /*3010*/  IMAD.WIDE.U32 R54, P5, RZ, R17, R60 ;  /* 0x00000011ff367225 */ /* 0x000fc800078a003c */
[----:B------:R-:W-:Y:S01]  /*3020*/  IMAD.X R75, RZ, RZ, R59, P2 ;  /* 0x000000ffff4b7224 */ /* 0x000fe200010e063b */
[----:B------:R-:W-:Y:S01]  /*3030*/  IADD3 R68, P2, PT, R68, R73, RZ ;  /* 0x0000004944447210 */ /* 0x000fe20007f5e0ff */
[----:B------:R-:W-:Y:S02]  /*3040*/  IMAD R34, R10, R32, RZ ;  /* 0x000000200a227224 */ /* 0x000fe400078e02ff */
[----:B------:R-:W-:Y:S01]  /*3050*/  IMAD.WIDE.U32 R60, R17, 0x3d1, RZ ;  /* 0x000003d1113c7825 */ /* 0x000fe200078e00ff */
[----:B------:R-:W-:-:S03]  /*3060*/  IADD3.X R70, P2, PT, R62, R75, RZ, P2, !PT ;  /* 0x0000004b3e467210 */ /* 0x000fc6000175e4ff */
[----:B------:R-:W-:Y:S01]  /*3070*/  IMAD.WIDE.U32 R58, R9, R32, RZ ;  /* 0x00000020093a7225 */ /* 0x000fe200078e00ff */
[----:B------:R-:W-:-:S03]  /*3080*/  SEL R32, RZ, 0x1, !P1 ;  /* 0x00000001ff207807 */ /* 0x000fc60004800000 */
[----:B------:R-:W-:Y:S01]  /*3090*/  IMAD.X R57, RZ, RZ, RZ, P0 ;  /* 0x000000ffff397224 */ /* 0x000fe200000e06ff */
[----:B------:R-:W-:Y:S01]  /*30a0*/  IADD3 RZ, P0, PT, RZ, R60, RZ ;  /* 0x0000003cffff7210 */ /* 0x000fe20007f1e0ff */
[----:B------:R-:W-:Y:S01]  /*30b0*/  IMAD.X R63, RZ, RZ, RZ, P5 ;  /* 0x000000ffff3f7224 */ /* 0x000fe200028e06ff */
[----:B------:R-:W-:Y:S01]  /*30c0*/  IADD3 R31, P1, PT, R31, R58, RZ ;  /* 0x0000003a1f1f7210 */ /* 0x000fe20007f3e0ff */
[----:B------:R-:W-:Y:S01]  /*30d0*/  IMAD R73, R33, R9, R34 ;  /* 0x0000000921497224 */ /* 0x000fe200078e0222 */
[----:B------:R-:W-:Y:S01]  /*30e0*/  IADD3 R34, P5, PT, R61, R54, RZ ;  /* 0x000000363d227210 */ /* 0x000fe20007fbe0ff */
[----:B------:R-:W-:Y:S02]  /*30f0*/  IMAD.MOV.U32 R62, RZ, RZ, R55 ;  /* 0x000000ffff3e7224 */ /* 0x000fe400078e0037 */
[----:B------:R-:W-:Y:S01]  /*3100*/  IMAD.WIDE.U32.X R36, R33, R12, R36, P3 ;  /* 0x0000000c21247225 */ /* 0x000fe200018e0424 */
[----:B------:R-:W-:-:S03]  /*3110*/  IADD3.X R58, P3, PT, RZ, R34, RZ, P0, !PT ;  /* 0x00000022ff3a7210 */ /* 0x000fc6000077e4ff */
[----:B------:R-:W-:Y:S02]  /*3120*/  IMAD.MOV.U32 R56, RZ, RZ, R35 ;  /* 0x000000ffff387224 */ /* 0x000fe400078e0023 */
[----:B------:R-:W-:Y:S01]  /*3130*/  IMAD.IADD R61, R59, 0x1, R73 ;  /* 0x000000013b3d7824 */ /* 0x000fe200078e0249 */
[----:B------:R-:W-:Y:S01]  /*3140*/  SEL R59, RZ, 0x1, !P3 ;  /* 0x00000001ff3b7807 */ /* 0x000fe20005800000 */
[----:B------:R-:W-:Y:S02]  /*3150*/  IMAD.X R35, RZ, RZ, R32, P2 ;  /* 0x000000ffff237224 */ /* 0x000fe400010e0620 */
[----:B------:R-:W-:Y:S01]  /*3160*/  IMAD.WIDE.U32.X R62, RZ, R20, R62, P5 ;  /* 0x00000014ff3e7225 */ /* 0x000fe200028e043e */
[----:B------:R-:W-:Y:S02]  /*3170*/  IADD3.X R32, P1, PT, R61, R22, RZ, P1, !PT ;  /* 0x000000163d207210 */ /* 0x000fe40000f3e4ff */
[----:B------:R-:W-:Y:S01]  /*3180*/  IADD3 R22, P2, PT, R35, R36, RZ ;  /* 0x0000002423167210 */ /* 0x000fe20007f5e0ff */
[----:B------:R-:W-:Y:S01]  /*3190*/  IMAD.WIDE.U32 R54, R70, 0x3d1, RZ ;  /* 0x000003d146367825 */ /* 0x000fe200078e00ff */
[----:B------:R-:W-:-:S02]  /*31a0*/  IADD3 R59, P6, PT, R59, R62, RZ ;  /* 0x0000003e3b3b7210 */ /* 0x000fc40007fde0ff */
[----:B------:R-:W-:Y:S01]  /*31b0*/  IADD3 R22, P3, PT, R31, R22, RZ ;  /* 0x000000161f167210 */ /* 0x000fe20007f7e0ff */
[----:B------:R-:W-:-:S04]  /*31c0*/  IMAD.WIDE.U32 R34, R68, 0x3d1, RZ ;  /* 0x000003d144227825 */ /* 0x000fc800078e00ff */
[----:B------:R-:W-:-:S04]  /*31d0*/  IMAD.WIDE.U32 R54, P5, RZ, R68, R54 ;  /* 0x00000044ff367225 */ /* 0x000fc800078a0036 */
[----:B------:R-:W-:Y:S01]  /*31e0*/  IMAD.X R73, RZ, RZ, R37, P2 ;  /* 0x000000ffff497224 */ /* 0x000fe200010e0625 */
[----:B------:R-:W-:Y:S01]  /*31f0*/  IADD3 R59, P2, PT, R59, R34, RZ ;  /* 0x000000223b3b7210 */ /* 0x000fe20007f5e0ff */
[----:B------:R-:W-:Y:S01]  /*3200*/  IMAD.X R62, RZ, RZ, R63, P6 ;  /* 0x000000ffff3e7224 */ /* 0x000fe200030e063f */
[----:B------:R-:W-:Y:S01]  /*3210*/  SEL R34, RZ, 0x1, !P1 ;  /* 0x00000001ff227807 */ /* 0x000fe20004800000 */
[----:B------:R-:W-:Y:S01]  /*3220*/  IMAD.X R37, RZ, RZ, RZ, P5 ;  /* 0x000000ffff257224 */ /* 0x000fe200028e06ff */
[----:B------:R-:W-:Y:S01]  /*3230*/  IADD3 R61, P5, PT, R35, R54, RZ ;  /* 0x00000036233d7210 */ /* 0x000fe20007fbe0ff */
[----:B------:R-:W-:Y:S01]  /*3240*/  IMAD.MOV.U32 R36, RZ, RZ, R55 ;  /* 0x000000ffff247224 */ /* 0x000fe200078e0037 */
[----:B------:R-:W-:Y:S01]  /*3250*/  IADD3.X R31, P3, PT, R32, R73, RZ, P3, !PT ;  /* 0x00000049201f7210 */ /* 0x000fe20001f7e4ff */
[----:B------:R-:W-:Y:S01]  /*3260*/  IMAD.WIDE.U32.X R32, R33, R10, R56, P4 ;  /* 0x0000000a21207225 */ /* 0x000fe200020e0438 */
[----:B------:R-:W-:Y:S02]  /*3270*/  IADD3.X R61, P2, PT, R61, R62, RZ, P2, !PT ;  /* 0x0000003e3d3d7210 */ /* 0x000fe4000175e4ff */
[----:B------:R-:W-:Y:S01]  /*3280*/  IADD3.X R17, P1, PT, R17, R58, RZ, P0, !PT ;  /* 0x0000003a11117210 */ /* 0x000fe2000073e4ff */
[----:B------:R-:W-:Y:S01]  /*3290*/  IMAD.X R57, RZ, RZ, R34, P3 ;  /* 0x000000ffff397224 */ /* 0x000fe200018e0622 */
[----:B------:R-:W-:Y:S01]  /*32a0*/  SEL R63, RZ, 0x1, !P2 ;  /* 0x00000001ff3f7807 */ /* 0x000fe20005000000 */
[----:B------:R-:W-:Y:S01]  /*32b0*/  IMAD.WIDE.U32.X R36, RZ, R70, R36, P5 ;  /* 0x00000046ff247225 */ /* 0x000fe200028e0424 */
[----:B------:R-:W-:-:S02]  /*32c0*/  IADD3.X R20, P1, PT, R20, R59, RZ, P1, !PT ;  /* 0x0000003b14147210 */ /* 0x000fc40000f3e4ff */
[----:B------:R-:W-:Y:S01]  /*32d0*/  IADD3 R56, P3, PT, R57, R32, RZ ;  /* 0x0000002039387210 */ /* 0x000fe20007f7e0ff */
[----:B------:R-:W-:Y:S01]  /*32e0*/  IMAD.WIDE.U32 R54, R31, 0x3d1, RZ ;  /* 0x000003d11f367825 */ /* 0x000fe200078e00ff */
[----:B------:R-:W-:Y:S02]  /*32f0*/  IADD3 R63, P4, PT, R63, R36, RZ ;  /* 0x000000243f3f7210 */ /* 0x000fe40007f9e0ff */
[----:B------:R-:W-:Y:S01]  /*3300*/  IADD3.X R68, P1, PT, R68, R61, RZ, P1, !PT ;  /* 0x0000003d44447210 */ /* 0x000fe20000f3e4ff */
[----:B------:R-:W-:-:S04]  /*3310*/  IMAD.WIDE.U32 R34, R22, 0x3d1, RZ ;  /* 0x000003d116227825 */ /* 0x000fc800078e00ff */
[----:B------:R-:W-:Y:S01]  /*3320*/  IMAD.WIDE.U32 R54, P2, RZ, R22, R54 ;  /* 0x00000016ff367225 */ /* 0x000fe20007840036 */
[----:B------:R-:W-:-:S03]  /*3330*/  IADD3 R63, P0, PT, R63, R34, RZ ;  /* 0x000000223f3f7210 */ /* 0x000fc60007f1e0ff */
[----:B------:R-:W-:Y:S01]  /*3340*/  IMAD.X R57, RZ, RZ, R33, P3 ;  /* 0x000000ffff397224 */ /* 0x000fe200018e0621 */
[----:B------:R-:W-:Y:S01]  /*3350*/  IADD3 R34, P3, PT, R35, R54, RZ ;  /* 0x0000003623227210 */ /* 0x000fe20007f7e0ff */
[----:B------:R-:W-:Y:S01]  /*3360*/  IMAD.X R37, RZ, RZ, R37, P4 ;  /* 0x000000ffff257224 */ /* 0x000fe200020e0625 */
[----:B------:R-:W-:Y:S01]  /*3370*/  IADD3.X R70, P1, PT, R70, R63, RZ, P1, !PT ;  /* 0x0000003f46467210 */ /* 0x000fe20000f3e4ff */
[----:B------:R-:W-:Y:S02]  /*3380*/  IMAD.X R33, RZ, RZ, RZ, P2 ;  /* 0x000000ffff217224 */ /* 0x000fe400010e06ff */
        /* <DEDUP_REMOVED lines=13> */
[----:B------:R-:W-:Y:S02]  /*3460*/  IADD3.X R31, P1, PT, R31, R36, RZ, P1, !PT ;  /* 0x000000241f1f7210 */ /* 0x000fe40000f3e4ff */
[----:B------:R-:W-:Y:S01]  /*3470*/  IADD3.X R37, P0, PT, R37, R32, RZ, P0, !PT ;  /* 0x0000002025257210 */ /* 0x000fe2000071e4ff */
[----:B------:R-:W-:-:S03]  /*3480*/  IMAD.MOV.U32 R32, RZ, RZ, R35 ;  /* 0x000000ffff207224 */ /* 0x000fc600078e0023 */
[----:B------:R-:W-:Y:S01]  /*3490*/  SEL R35, RZ, 0x1, !P0 ;  /* 0x00000001ff237807 */ /* 0x000fe20004000000 */
[----:B------:R-:W-:Y:S01]  /*34a0*/  IMAD.WIDE.U32.X R32, RZ, R57, R32, P2 ;  /* 0x00000039ff207225 */ /* 0x000fe200010e0420 */
        /* <DEDUP_REMOVED lines=26> */
[----:B------:R-:W-:Y:S02]  /*3650*/  IADD3.X R21, P2, PT, R21, R70, RZ, P2, !PT ;  /* 0x0000004615157210 */ /* 0x000fe4000175e4ff */
[----:B------:R-:W-:Y:S02]  /*3660*/  IADD3.X R32, P1, PT, RZ, R31, RZ, P1, !PT ;  /* 0x0000001fff207210 */ /* 0x000fe40000f3e4ff */
[----:B------:R-:W-:Y:S02]  /*3670*/  IADD3.X R22, P2, PT, R69, R22, RZ, P2, !PT ;  /* 0x0000001645167210 */ /* 0x000fe4000175e4ff */
[----:B------:R-:W-:-:S02]  /*3680*/  IADD3.X R31, P1, PT, RZ, R56, RZ, P1, !PT ;  /* 0x00000038ff1f7210 */ /* 0x000fc40000f3e4ff */
[----:B------:R-:W-:-:S04]  /*3690*/  IADD3.X R23, P2, PT, R23, R32, RZ, P2, !PT ;  /* 0x0000002017177210 */ /* 0x000fc8000175e4ff */
[----:B------:R-:W-:Y:S02]  /*36a0*/  IADD3.X R24, P2, PT, R24, R31, RZ, P2, !PT ;  /* 0x0000001f18187210 */ /* 0x000fe4000175e4ff */
[----:B------:R-:W-:-:S04]  /*36b0*/  SEL R31, RZ, 0x1, !P1 ;  /* 0x00000001ff1f7807 */ /* 0x000fc80004800000 */
[----:B------:R-:W-:-:S04]  /*36c0*/  IADD3.X R32, P2, PT, RZ, R31, RZ, P2, !PT ;  /* 0x0000001fff207210 */ /* 0x000fc8000175e4ff */
[----:B------:R-:W-:-:S09]  /*36d0*/  SEL R33, RZ, 0x1, !P2 ;  /* 0x00000001ff217807 */ /* 0x000fd20005000000 */
.L_x_7:
        /* <DEDUP_REMOVED lines=22> */
.L_x_6:
[----:B------:R-:W-:Y:S05]  /*3840*/  BSYNC.RECONVERGENT B1 ;  /* 0x0000000000017941 */ /* 0x000fea0003800200 */
.L_x_5:
[----:B------:R-:W-:Y:S01]  /*3850*/  IMAD.SHL.U32 R72, R30, 0x8, RZ ;  /* 0x000000081e487824 */ /* 0x000fe200078e00ff */
[----:B------:R-:W-:Y:S03]  /*3860*/  BSSY.RECONVERGENT B1, `(.L_x_8) ;  /* 0x00001a1000017945 */ /* 0x000fe60003800200 */
        /* <DEDUP_REMOVED lines=45> */
[----:B------:R-:W0:Y:S01]  /*3b40*/  LDC.64 R32, c[0x3][R72+0x28] ;  /* 0x00c00a0048207b82 */ /* 0x000e220000000a00 */
[----:B------:R-:W-:Y:S01]  /*3b50*/  IMAD.WIDE.U32 R34, P3, R62, R27, R34 ;  /* 0x0000001b3e227225 */ /* 0x000fe20007860022 */
[----:B------:R-:W-:-:S03]  /*3b60*/  IADD3.X R67, P0, PT, RZ, R67, RZ, P0, !PT ;  /* 0x00000043ff437210 */ /* 0x000fc6000071e4ff */
[----:B------:R-:W-:Y:S01]  /*3b70*/  IMAD.WIDE.U32 R54, R62, R25, RZ ;  /* 0x000000193e367225 */ /* 0x000fe200078e00ff */
[----:B------:R-:W-:Y:S02]  /*3b80*/  IADD3.X R67, P1, PT, R67, R56, RZ, P1, !PT ;  /* 0x0000003843437210 */ /* 0x000fe40000f3e4ff */
[----:B------:R-:W-:Y:S01]  /*3b90*/  SEL R31, RZ, 0x1, !P0 ;  /* 0x00000001ff1f7807 */ /* 0x000fe20004000000 */
[----:B------:R-:W-:Y:S01]  /*3ba0*/  IMAD.X R37, RZ, RZ, RZ, P3 ;  /* 0x000000ffff257224 */ /* 0x000fe200018e06ff */
[----:B------:R-:W-:Y:S01]  /*3bb0*/  IADD3 RZ, P2, PT, R55, R34, RZ ;  /* 0x0000002237ff7210 */ /* 0x000fe20007f5e0ff */
[----:B------:R-:W-:Y:S02]  /*3bc0*/  IMAD.MOV.U32 R36, RZ, RZ, R35 ;  /* 0x000000ffff247224 */ /* 0x000fe400078e0023 */
[----:B------:R-:W-:-:S04]  /*3bd0*/  IMAD.WIDE.U32 R54, R63, R65, RZ ;  /* 0x000000413f367225 */ /* 0x000fc800078e00ff */
[----:B------:R-:W-:Y:S02]  /*3be0*/  IMAD R56, R66, R62, RZ ;  /* 0x0000003e42387224 */ /* 0x000fe400078e02ff */
[----:B------:R-:W-:-:S04]  /*3bf0*/  IMAD.WIDE.U32.X R36, R63, R27, R36, P2 ;  /* 0x0000001b3f247225 */ /* 0x000fc800010e0424 */
[----:B------:R-:W-:Y:S02]  /*3c00*/  IMAD.X R31, RZ, RZ, R31, P1 ;  /* 0x000000ffff1f7224 */ /* 0x000fe400008e061f */
[----:B------:R-:W-:-:S03]  /*3c10*/  IMAD.WIDE.U32 R34, R65, R62, RZ ;  /* 0x0000003e41227225 */ /* 0x000fc600078e00ff */
[----:B------:R-:W-:Y:S01]  /*3c20*/  IADD3 R71, P1, PT, R31, R36, RZ ;  /* 0x000000241f477210 */ /* 0x000fe20007f3e0ff */
[----:B------:R-:W-:Y:S01]  /*3c30*/  IMAD R59, R63, R65, R56 ;  /* 0x000000413f3b7224 */ /* 0x000fe200078e0238 */
[----:B------:R-:W-:Y:S01]  /*3c40*/  IADD3 RZ, P2, PT, RZ, R34, RZ ;  /* 0x00000022ffff7210 */ /* 0x000fe20007f5e0ff */
[----:B------:R-:W-:-:S04]  /*3c50*/  IMAD.WIDE.U32 R54, P0, R62, R66, R54 ;  /* 0x000000423e367225 */ /* 0x000fc80007800036 */
[----:B------:R-:W-:-:S04]  /*3c60*/  IMAD.WIDE.U32 R56, R62, R65, RZ ;  /* 0x000000413e387225 */ /* 0x000fc800078e00ff */
[----:B------:R-:W-:Y:S01]  /*3c70*/  IMAD.IADD R31, R35, 0x1, R59 ;  /* 0x00000001231f7824 */ /* 0x000fe200078e023b */
[----:B------:R-:W-:Y:S01]  /*3c80*/  IADD3 RZ, P3, PT, R57, R54, RZ ;  /* 0x0000003639ff7210 */ /* 0x000fe20007f7e0ff */
[----:B------:R-:W-:Y:S01]  /*3c90*/  IMAD.X R35, RZ, RZ, RZ, P0 ;  /* 0x000000ffff237224 */ /* 0x000fe200000e06ff */
[----:B------:R-:W-:Y:S01]  /*3ca0*/  IADD3 R71, P0, PT, R71, R34, RZ ;  /* 0x0000002247477210 */ /* 0x000fe20007f1e0ff */
[----:B------:R-:W-:Y:S01]  /*3cb0*/  IMAD.MOV.U32 R34, RZ, RZ, R55 ;  /* 0x000000ffff227224 */ /* 0x000fe200078e0037 */
[----:B------:R-:W-:Y:S01]  /*3cc0*/  IADD3.X R31, P2, PT, RZ, R31, RZ, P2, !PT ;  /* 0x0000001fff1f7210 */ /* 0x000fe2000175e4ff */
[----:B------:R-:W-:Y:S02]  /*3cd0*/  IMAD.X R36, RZ, RZ, R37, P1 ;  /* 0x000000ffff247224 */ /* 0x000fe400008e0625 */
[----:B0-----:R-:W-:-:S03]  /*3ce0*/  IMAD.WIDE.U32 R54, R33, R29, RZ ;  /* 0x0000001d21367225 */ /* 0x001fc600078e00ff */
[----:B------:R-:W-:Y:S01]  /*3cf0*/  IADD3.X R31, P0, PT, R31, R36, RZ, P0, !PT ;  /* 0x000000241f1f7210 */ /* 0x000fe2000071e4ff */
[----:B------:R-:W-:-:S04]  /*3d00*/  IMAD.WIDE.U32.X R62, R63, R66, R34, P3 ;  /* 0x000000423f3e7225 */ /* 0x000fc800018e0422 */
[-C--:B------:R-:W-:Y:S02]  /*3d10*/  IMAD R34, R64, R32.reuse, RZ ;  /* 0x0000002040227224 */ /* 0x080fe400078e02ff */
[----:B------:R-:W-:-:S04]  /*3d20*/  IMAD.WIDE.U32 R36, R29, R32, RZ ;  /* 0x000000201d247225 */ /* 0x000fc800078e00ff */
[----:B------:R-:W-:-:S04]  /*3d30*/  IMAD.WIDE.U32 R54, P1, R32, R64, R54 ;  /* 0x0000004020367225 */ /* 0x000fc80007820036 */
[C---:B------:R-:W-:Y:S02]  /*3d40*/  IMAD R73, R33.reuse, R29, R34 ;  /* 0x0000001d21497224 */ /* 0x040fe400078e0222 */
[----:B------:R-:W-:-:S04]  /*3d50*/  IMAD.WIDE.U32 R56, R33, R26, RZ ;  /* 0x0000001a21387225 */ /* 0x000fc800078e00ff */
[----:B------:R-:W-:Y:S02]  /*3d60*/  IMAD.X R35, RZ, RZ, RZ, P1 ;  /* 0x000000ffff237224 */ /* 0x000fe400008e06ff */
[----:B------:R-:W-:Y:S01]  /*3d70*/  IMAD.IADD R37, R37, 0x1, R73 ;  /* 0x0000000125257824 */ /* 0x000fe200078e0249 */
[----:B------:R-:W-:Y:S01]  /*3d80*/  IADD3 R73, P1, PT, R70, R36, RZ ;  /* 0x0000002446497210 */ /* 0x000fe20007f3e0ff */
[----:B------:R-:W-:-:S03]  /*3d90*/  IMAD.WIDE.U32 R58, R32, R26, RZ ;  /* 0x0000001a203a7225 */ /* 0x000fc600078e00ff */
[----:B------:R-:W-:Y:S01]  /*3da0*/  IADD3.X R68, P1, PT, R68, R37, RZ, P1, !PT ;  /* 0x0000002544447210 */ /* 0x000fe20000f3e4ff */
[----:B------:R-:W-:Y:S01]  /*3db0*/  IMAD.WIDE.U32 R56, P4, R32, R28, R56 ;  /* 0x0000001c20387225 */ /* 0x000fe20007880038 */
[----:B------:R-:W-:-:S03]  /*3dc0*/  IADD3 RZ, P6, PT, RZ, R73, RZ ;  /* 0x00000049ffff7210 */ /* 0x000fc60007fde0ff */
[----:B------:R-:W-:Y:S01]  /*3dd0*/  IMAD.WIDE.U32 R60, R32, R29, RZ ;  /* 0x0000001d203c7225 */ /* 0x000fe200078e00ff */
[----:B------:R-:W-:Y:S02]  /*3de0*/  IADD3 RZ, P3, PT, R59, R56, RZ ;  /* 0x000000383bff7210 */ /* 0x000fe40007f7e0ff */
[----:B------:R-:W-:Y:S01]  /*3df0*/  IADD3.X R74, P6, PT, RZ, R68, RZ, P6, !PT ;  /* 0x00000044ff4a7210 */ /* 0x000fe200037de4ff */
[----:B------:R-:W-:Y:S01]  /*3e00*/  IMAD.MOV.U32 R34, RZ, RZ, R55 ;  /* 0x000000ffff227224 */ /* 0x000fe200078e0037 */
[----:B------:R-:W-:Y:S01]  /*3e10*/  IADD3 RZ, P5, PT, R61, R54, RZ ;  /* 0x000000363dff7210 */ /* 0x000fe20007fbe0ff */
[----:B------:R-:W-:Y:S01]  /*3e20*/  IMAD R55, R28, R32, RZ ;  /* 0x000000201c377224 */ /* 0x000fe200078e02ff */
[----:B------:R-:W-:Y:S01]  /*3e30*/  SEL R56, RZ, 0x1, !P1 ;  /* 0x00000001ff387807 */ /* 0x000fe20004800000 */
[----:B------:R-:W-:-:S04]  /*3e40*/  IMAD.WIDE.U32 R58, R33, R25, RZ ;  /* 0x00000019213a7225 */ /* 0x000fc800078e00ff */
[C---:B------:R-:W-:Y:S02]  /*3e50*/  IMAD R79, R33.reuse, R26, R55 ;  /* 0x0000001a214f7224 */ /* 0x040fe400078e0237 */
[----:B------:R-:W-:-:S04]  /*3e60*/  IMAD.WIDE.U32.X R54, R33, R64, R34, P5 ;  /* 0x0000004021367225 */ /* 0x000fc800028e0422 */
[----:B------:R-:W-:Y:S02]  /*3e70*/  IMAD.X R77, RZ, RZ, R56, P6 ;  /* 0x000000ffff4d7224 */ /* 0x000fe400030e0638 */
[----:B------:R-:W-:-:S03]  /*3e80*/  IMAD.WIDE.U32 R36, R26, R32, RZ ;  /* 0x000000201a247225 */ /* 0x000fc600078e00ff */
[----:B------:R-:W-:Y:S01]  /*3e90*/  IADD3 R56, P6, PT, R77, R54, RZ ;  /* 0x000000364d387210 */ /* 0x000fe20007fde0ff */
[C---:B------:R-:W-:Y:S01]  /*3ea0*/  IMAD.WIDE.U32 R60, R32.reuse, R25, RZ ;  /* 0x00000019203c7225 */ /* 0x040fe200078e00ff */
[----:B------:R-:W-:Y:S02]  /*3eb0*/  SEL R60, RZ, 0x1, !P2 ;  /* 0x00000001ff3c7807 */ /* 0x000fe40005000000 */
[----:B------:R-:W-:Y:S01]  /*3ec0*/  IADD3 R69, P1, PT, R69, R36, RZ ;  /* 0x0000002445457210 */ /* 0x000fe20007f3e0ff */
[----:B------:R-:W-:Y:S02]  /*3ed0*/  IMAD.IADD R68, R37, 0x1, R79 ;  /* 0x0000000125447824 */ /* 0x000fe400078e024f */
[----:B------:R-:W-:-:S03]  /*3ee0*/  IMAD.WIDE.U32 R34, P5, R32, R27, R58 ;  /* 0x0000001b20227225 */ /* 0x000fc600078a003a */
[----:B------:R-:W-:Y:S01]  /*3ef0*/  IADD3.X R68, P1, PT, R67, R68, RZ, P1, !PT ;  /* 0x0000004443447210 */ /* 0x000fe20000f3e4ff */
[----:B------:R-:W-:Y:S01]  /*3f00*/  IMAD.X R79, RZ, RZ, R55, P6 ;  /* 0x000000ffff4f7224 */ /* 0x000fe200030e0637 */
[----:B------:R-:W-:Y:S01]  /*3f10*/  IADD3 RZ, P2, PT, R61, R34, RZ ;  /* 0x000000223dff7210 */ /* 0x000fe20007f5e0ff */
[----:B------:R-:W0:Y:S01]  /*3f20*/  LDC.64 R54, c[0x3][R72+0x30] ;  /* 0x00c00c0048367b82 */ /* 0x000e220000000a00 */
[----:B------:R-:W-:Y:S01]  /*3f30*/  IMAD.X R77, RZ, RZ, R60, P0 ;  /* 0x000000ffff4d7224 */ /* 0x000fe200000e063c */
[----:B------:R-:W-:Y:S01]  /*3f40*/  IADD3 R67, P0, PT, R69, R56, RZ ;  /* 0x0000003845437210 */ /* 0x000fe20007f1e0ff */
[----:B------:R-:W-:Y:S02]  /*3f50*/  IMAD R34, R27, R32, RZ ;  /* 0x000000201b227224 */ /* 0x000fe400078e02ff */
[----:B------:R-:W-:Y:S01]  /*3f60*/  IMAD.WIDE.U32 R36, R33, R65, RZ ;  /* 0x0000004121247225 */ /* 0x000fe200078e00ff */
[----:B------:R-:W-:-:S03]  /*3f70*/  IADD3.X R68, P0, PT, R68, R79, RZ, P0, !PT ;  /* 0x0000004f44447210 */ /* 0x000fc6000071e4ff */
[----:B------:R-:W-:Y:S01]  /*3f80*/  IMAD R79, R33, R25, R34 ;  /* 0x00000019214f7224 */ /* 0x000fe200078e0222 */
[----:B------:R-:W-:Y:S01]  /*3f90*/  SEL R34, RZ, 0x1, !P1 ;  /* 0x00000001ff227807 */ /* 0x000fe20004800000 */
[----:B------:R-:W-:Y:S01]  /*3fa0*/  IMAD.X R61, RZ, RZ, RZ, P4 ;  /* 0x000000ffff3d7224 */ /* 0x000fe200020e06ff */
[----:B------:R-:W-:Y:S01]  /*3fb0*/  IADD3 R70, P1, PT, R77, R62, RZ ;  /* 0x0000003e4d467210 */ /* 0x000fe20007f3e0ff */
[----:B------:R-:W-:Y:S02]  /*3fc0*/  IMAD.MOV.U32 R60, RZ, RZ, R57 ;  /* 0x000000ffff3c7224 */ /* 0x000fe400078e0039 */
[----:B------:R-:W-:-:S04]  /*3fd0*/  IMAD.WIDE.U32 R58, R32, R65, RZ ;  /* 0x00000041203a7225 */ /* 0x000fc800078e00ff */
[----:B------:R-:W-:-:S04]  /*3fe0*/  IMAD.WIDE.U32 R36, P6, R32, R66, R36 ;  /* 0x0000004220247225 */ /* 0x000fc800078c0024 */
[----:B------:R-:W-:Y:S01]  /*3ff0*/  IMAD.WIDE.U32.X R60, R33, R28, R60, P3 ;  /* 0x0000001c213c7225 */ /* 0x000fe200018e043c */
[----:B------:R-:W-:-:S03]  /*4000*/  IADD3 RZ, P4, PT, R59, R36, RZ ;  /* 0x000000243bff7210 */ /* 0x000fc60007f9e0ff */
[----:B------:R-:W-:Y:S02]  /*4010*/  IMAD.X R77, RZ, RZ, R34, P0 ;  /* 0x000000ffff4d7224 */ /* 0x000fe400000e0622 */
[----:B------:R-:W-:-:S04]  /*4020*/  IMAD.WIDE.U32 R56, R25, R32, RZ ;  /* 0x0000002019387225 */ /* 0x000fc800078e00ff */
[----:B------:R-:W-:Y:S01]  /*4030*/  IMAD.X R69, RZ, RZ, R63, P1 ;  /* 0x000000ffff457224 */ /* 0x000fe200008e063f */
[----:B------:R-:W-:Y:S01]  /*4040*/  IADD3 R36, P1, PT, R77, R60, RZ ;  /* 0x0000003c4d247210 */ /* 0x000fe20007f3e0ff */
[----:B------:R-:W-:Y:S01]  /*4050*/  IMAD.IADD R34, R57, 0x1, R79 ;  /* 0x0000000139227824 */ /* 0x000fe200078e024f */
[----:B------:R-:W-:Y:S01]  /*4060*/  IADD3 R71, P0, PT, R71, R56, RZ ;  /* 0x0000003847477210 */ /* 0x000fe20007f1e0ff */
[----:B------:R-:W-:Y:S02]  /*4070*/  IMAD.MOV.U32 R62, RZ, RZ, R37 ;  /* 0x000000ffff3e7224 */ /* 0x000fe400078e0025 */
[----:B------:R-:W-:Y:S02]  /*4080*/  IMAD R37, R66, R32, RZ ;  /* 0x0000002042257224 */ /* 0x000fe400078e02ff */
[----:B------:R-:W-:Y:S01]  /*4090*/  IMAD.X R60, RZ, RZ, R61, P1 ;  /* 0x000000ffff3c7224 */ /* 0x000fe200008e063d */
[----:B------:R-:W-:Y:S01]  /*40a0*/  IADD3.X R61, P0, PT, R31, R34, RZ, P0, !PT ;  /* 0x000000221f3d7210 */ /* 0x000fe2000071e4ff */
[----:B------:R-:W-:Y:S01]  /*40b0*/  IMAD.MOV.U32 R58, RZ, RZ, R35 ;  /* 0x000000ffff3a7224 */ /* 0x000fe200078e0023 */
[----:B------:R-:W-:Y:S01]  /*40c0*/  IADD3 R31, P1, PT, R71, R36, RZ ;  /* 0x00000024471f7210 */ /* 0x000fe20007f3e0ff */
[----:B0-----:R-:W-:-:S04]  /*40d0*/  IMAD.WIDE.U32 R34, R55, R29, RZ ;  /* 0x0000001d37227225 */ /* 0x001fc800078e00ff */
[----:B------:R-:W-:Y:S02]  /*40e0*/  IMAD.X R59, RZ, RZ, RZ, P5 ;  /* 0x000000ffff3b7224 */ /* 0x000fe400028e06ff */
[----:B------:R-:W-:Y:S02]  /*40f0*/  IMAD.X R63, RZ, RZ, RZ, P6 ;  /* 0x000000ffff3f7224 */ /* 0x000fe400030e06ff */
[----:B------:R-:W-:Y:S02]  /*4100*/  IMAD R57, R33, R65, R37 ;  /* 0x0000004121397224 */ /* 0x000fe400078e0225 */
[----:B------:R-:W-:-:S04]  /*4110*/  IMAD.WIDE.U32 R36, R65, R32, RZ ;  /* 0x0000002041247225 */ /* 0x000fc800078e00ff */
[----:B------:R-:W-:Y:S02]  /*4120*/  IMAD R56, R64, R54, RZ ;  /* 0x0000003640387224 */ /* 0x000fe400078e02ff */
[----:B------:R-:W-:Y:S01]  /*4130*/  IMAD.WIDE.U32.X R58, R33, R27, R58, P2 ;  /* 0x0000001b213a7225 */ /* 0x000fe200010e043a */
[----:B------:R-:W-:Y:S02]  /*4140*/  IADD3.X R61, P2, PT, R61, R60, RZ, P1, !PT ;  /* 0x0000003c3d3d7210 */ /* 0x000fe40000f5e4ff */
[----:B------:R-:W-:Y:S01]  /*4150*/  IADD3 R70, P1, PT, R70, R36, RZ ;  /* 0x0000002446467210 */ /* 0x000fe20007f3e0ff */
[----:B------:R-:W-:-:S04]  /*4160*/  IMAD.WIDE.U32.X R62, R33, R66, R62, P4 ;  /* 0x00000042213e7225 */ /* 0x000fc800020e043e */
[----:B------:R-:W-:-:S04]  /*4170*/  IMAD.WIDE.U32 R32, R29, R54, RZ ;  /* 0x000000361d207225 */ /* 0x000fc800078e00ff */
[----:B------:R-:W-:-:S04]  /*4180*/  IMAD.WIDE.U32 R34, P3, R54, R64, R34 ;  /* 0x0000004036227225 */ /* 0x000fc80007860022 */
[-C--:B------:R-:W-:Y:S02]  /*4190*/  IMAD R71, R55, R29.reuse, R56 ;  /* 0x0000001d37477224 */ /* 0x080fe400078e0238 */
[----:B------:R-:W-:Y:S02]  /*41a0*/  IMAD.IADD R76, R37, 0x1, R57 ;  /* 0x00000001254c7824 */ /* 0x000fe400078e0239 */
[----:B------:R-:W-:-:S03]  /*41b0*/  IMAD.WIDE.U32 R56, R54, R29, RZ ;  /* 0x0000001d36387225 */ /* 0x000fc600078e00ff */
[----:B------:R-:W-:Y:S01]  /*41c0*/  IADD3.X R69, P1, PT, R76, R69, RZ, P1, !PT ;  /* 0x000000454c457210 */ /* 0x000fe20000f3e4ff */
[----:B------:R-:W-:Y:S01]  /*41d0*/  IMAD.X R37, RZ, RZ, RZ, P3 ;  /* 0x000000ffff257224 */ /* 0x000fe200018e06ff */
[----:B------:R-:W-:Y:S01]  /*41e0*/  IADD3 R60, P3, PT, R67, R32, RZ ;  /* 0x00000020433c7210 */ /* 0x000fe20007f7e0ff */
[----:B------:R-:W-:Y:S01]  /*41f0*/  IMAD.IADD R33, R33, 0x1, R71 ;  /* 0x0000000121217824 */ /* 0x000fe200078e0247 */
[----:B------:R-:W-:Y:S01]  /*4200*/  IADD3 RZ, P4, PT, R57, R34, RZ ;  /* 0x0000002239ff7210 */ /* 0x000fe20007f9e0ff */
[----:B------:R-:W-:Y:S01]  /*4210*/  IMAD.MOV.U32 R36, RZ, RZ, R35 ;  /* 0x000000ffff247224 */ /* 0x000fe200078e0023 */
[----:B------:R-:W-:Y:S01]  /*4220*/  SEL R34, RZ, 0x1, !P0 ;  /* 0x00000001ff227807 */ /* 0x000fe20004000000 */
[----:B------:R-:W-:Y:S01]  /*4230*/  IMAD R77, R28, R54, RZ ;  /* 0x000000361c4d7224 */ /* 0x000fe200078e02ff */
[----:B------:R-:W-:Y:S01]  /*4240*/  IADD3.X R68, P3, PT, R68, R33, RZ, P3, !PT ;  /* 0x0000002144447210 */ /* 0x000fe20001f7e4ff */
[----:B------:R-:W-:Y:S01]  /*4250*/  IMAD.WIDE.U32.X R36, R55, R64, R36, P4 ;  /* 0x0000004037247225 */ /* 0x000fe200020e0424 */
[----:B------:R-:W-:-:S02]  /*4260*/  IADD3 RZ, P0, PT, RZ, R60, RZ ;  /* 0x0000003cffff7210 */ /* 0x000fc40007f1e0ff */
[----:B------:R-:W-:Y:S01]  /*4270*/  SEL R56, RZ, 0x1, !P3 ;  /* 0x00000001ff387807 */ /* 0x000fe20005800000 */
[----:B------:R-:W-:Y:S01]  /*4280*/  IMAD.X R57, RZ, RZ, R34, P2 ;  /* 0x000000ffff397224 */ /* 0x000fe200010e0622 */
[----:B------:R-:W-:Y:S01]  /*4290*/  IADD3.X R71, P0, PT, RZ, R68, RZ, P0, !PT ;  /* 0x00000044ff477210 */ /* 0x000fe2000071e4ff */
[----:B------:R-:W-:-:S03]  /*42a0*/  IMAD.WIDE.U32 R34, R55, R26, RZ ;  /* 0x0000001a37227225 */ /* 0x000fc600078e00ff */
[----:B------:R-:W-:Y:S01]  /*42b0*/  IADD3 R67, P2, PT, R57, R58, RZ ;  /* 0x0000003a39437210 */ /* 0x000fe20007f5e0ff */
[----:B------:R-:W-:Y:S02]  /*42c0*/  IMAD.X R57, RZ, RZ, R56, P0 ;  /* 0x000000ffff397224 */ /* 0x000fe400000e0638 */
[----:B------:R-:W-:Y:S01]  /*42d0*/  IMAD.WIDE.U32 R32, R26, R54, RZ ;  /* 0x000000361a207225 */ /* 0x000fe200078e00ff */
[----:B------:R-:W-:Y:S02]  /*42e0*/  IADD3 R67, P0, PT, R70, R67, RZ ;  /* 0x0000004346437210 */ /* 0x000fe40007f1e0ff */
[----:B------:R-:W-:Y:S01]  /*42f0*/  IADD3 R68, P3, PT, R57, R36, RZ ;  /* 0x0000002439447210 */ /* 0x000fe20007f7e0ff */
[----:B------:R-:W-:Y:S02]  /*4300*/  IMAD R77, R55, R26, R77 ;  /* 0x0000001a374d7224 */ /* 0x000fe400078e024d */
[----:B------:R-:W-:-:S04]  /*4310*/  IMAD.WIDE.U32 R34, P4, R54, R28, R34 ;  /* 0x0000001c36227225 */ /* 0x000fc80007880022 */
[----:B------:R-:W-:Y:S02]  /*4320*/  IMAD.X R57, RZ, RZ, R37, P3 ;  /* 0x000000ffff397224 */ /* 0x000fe400018e0625 */
[----:B------:R-:W-:-:S04]  /*4330*/  IMAD.WIDE.U32 R36, R54, R26, RZ ;  /* 0x0000001a36247225 */ /* 0x000fc800078e00ff */
[----:B------:R-:W-:Y:S01]  /*4340*/  IMAD.X R58, RZ, RZ, R59, P2 ;  /* 0x000000ffff3a7224 */ /* 0x000fe200010e063b */
[----:B------:R-:W-:Y:S01]  /*4350*/  IADD3 R31, P2, PT, R31, R32, RZ ;  /* 0x000000201f1f7210 */ /* 0x000fe20007f5e0ff */
[----:B------:R-:W-:Y:S02]  /*4360*/  IMAD.IADD R56, R33, 0x1, R77 ;  /* 0x0000000121387824 */ /* 0x000fe400078e024d */
[----:B------:R-:W-:Y:S01]  /*4370*/  IMAD.X R33, RZ, RZ, RZ, P4 ;  /* 0x000000ffff217224 */ /* 0x000fe200020e06ff */
[----:B------:R-:W-:Y:S01]  /*4380*/  IADD3 RZ, P4, PT, R37, R34, RZ ;  /* 0x0000002225ff7210 */ /* 0x000fe20007f9e0ff */
[----:B------:R-:W-:Y:S01]  /*4390*/  IMAD.MOV.U32 R32, RZ, RZ, R35 ;  /* 0x000000ffff207224 */ /* 0x000fe200078e0023 */
[----:B------:R-:W-:Y:S01]  /*43a0*/  IADD3.X R69, P0, PT, R69, R58, RZ, P0, !PT ;  /* 0x0000003a45457210 */ /* 0x000fe2000071e4ff */
[----:B------:R-:W-:Y:S01]  /*43b0*/  IMAD.WIDE.U32 R58, R54, R25, RZ ;  /* 0x00000019363a7225 */ /* 0x000fe200078e00ff */
[----:B------:R-:W-:Y:S02]  /*43c0*/  SEL R34, RZ, 0x1, !P1 ;  /* 0x00000001ff227807 */ /* 0x000fe40004800000 */
[----:B------:R-:W-:-:S02]  /*43d0*/  IADD3.X R36, P2, PT, R61, R56, RZ, P2, !PT ;  /* 0x000000383d247210 */ /* 0x000fc4000175e4ff */
[----:B------:R-:W-:Y:S01]  /*43e0*/  IADD3 R61, P3, PT, R31, R68, RZ ;  /* 0x000000441f3d7210 */ /* 0x000fe20007f7e0ff */
[----:B------:R-:W-:Y:S01]  /*43f0*/  IMAD.X R35, RZ, RZ, R34, P0 ;  /* 0x000000ffff237224 */ /* 0x000fe200000e0622 */
[----:B------:R-:W-:Y:S01]  /*4400*/  SEL R58, RZ, 0x1, !P2 ;  /* 0x00000001ff3a7807 */ /* 0x000fe20005000000 */
[----:B------:R-:W-:Y:S01]  /*4410*/  IMAD R68, R27, R54, RZ ;  /* 0x000000361b447224 */ /* 0x000fe200078e02ff */
[----:B------:R-:W-:Y:S01]  /*4420*/  IADD3.X R31, P3, PT, R36, R57, RZ, P3, !PT ;  /* 0x00000039241f7210 */ /* 0x000fe20001f7e4ff */
[----:B------:R-:W-:Y:S01]  /*4430*/  IMAD.WIDE.U32 R56, R55, R25, RZ ;  /* 0x0000001937387225 */ /* 0x000fe200078e00ff */
[----:B------:R-:W-:-:S03]  /*4440*/  IADD3 R62, P0, PT, R35, R62, RZ ;  /* 0x0000003e233e7210 */ /* 0x000fc60007f1e0ff */
[----:B------:R-:W-:-:S04]  /*4450*/  IMAD.WIDE.U32.X R34, R55, R28, R32, P4 ;  /* 0x0000001c37227225 */ /* 0x000fc800020e0420 */
[----:B------:R-:W-:Y:S02]  /*4460*/  IMAD.X R77, RZ, RZ, R58, P3 ;  /* 0x000000ffff4d7224 */ /* 0x000fe400018e063a */
[----:B------:R-:W-:-:S03]  /*4470*/  IMAD.WIDE.U32 R36, R25, R54, RZ ;  /* 0x0000003619247225 */ /* 0x000fc600078e00ff */
[----:B------:R-:W-:Y:S01]  /*4480*/  IADD3 R34, P1, PT, R77, R34, RZ ;  /* 0x000000224d227210 */ /* 0x000fe20007f3e0ff */
[----:B------:R-:W-:Y:S02]  /*4490*/  IMAD R79, R55, R25, R68 ;  /* 0x00000019374f7224 */ /* 0x000fe400078e0244 */
[----:B------:R-:W-:-:S04]  /*44a0*/  IMAD.WIDE.U32 R32, P2, R54, R27, R56 ;  /* 0x0000001b36207225 */ /* 0x000fc80007840038 */
[----:B------:R-:W-:Y:S01]  /*44b0*/  IMAD.X R63, RZ, RZ, R63, P0 ;  /* 0x000000ffff3f7224 */ /* 0x000fe200000e063f */
[----:B------:R-:W-:Y:S01]  /*44c0*/  IADD3 R67, P0, PT, R67, R36, RZ ;  /* 0x0000002443437210 */ /* 0x000fe20007f1e0ff */
[----:B------:R-:W-:Y:S01]  /*44d0*/  IMAD.IADD R56, R37, 0x1, R79 ;  /* 0x0000000125387824 */ /* 0x000fe200078e024f */
[----:B------:R-:W-:Y:S01]  /*44e0*/  IADD3 RZ, P3, PT, R59, R32, RZ ;  /* 0x000000203bff7210 */ /* 0x000fe20007f7e0ff */
[----:B------:R-:W0:Y:S01]  /*44f0*/  LDC.64 R36, c[0x3][R72+0x38] ;  /* 0x00c00e0048247b82 */ /* 0x000e220000000a00 */
[----:B------:R-:W-:Y:S01]  /*4500*/  IMAD.X R70, RZ, RZ, R35, P1 ;  /* 0x000000ffff467224 */ /* 0x000fe200008e0623 */
[----:B------:R-:W-:Y:S01]  /*4510*/  IADD3 R67, P1, PT, R67, R34, RZ ;  /* 0x0000002243437210 */ /* 0x000fe20007f3e0ff */
[----:B------:R-:W-:Y:S01]  /*4520*/  IMAD R32, R66, R54, RZ ;  /* 0x0000003642207224 */ /* 0x000fe200078e02ff */
[----:B------:R-:W-:Y:S01]  /*4530*/  IADD3.X R69, P0, PT, R69, R56, RZ, P0, !PT ;  /* 0x0000003845457210 */ /* 0x000fe2000071e4ff */
[----:B------:R-:W-:Y:S02]  /*4540*/  IMAD.X R35, RZ, RZ, RZ, P2 ;  /* 0x000000ffff237224 */ /* 0x000fe400010e06ff */
[----:B------:R-:W-:Y:S01]  /*4550*/  IMAD R77, R55, R65, R32 ;  /* 0x00000041374d7224 */ /* 0x000fe200078e0220 */
[----:B------:R-:W-:Y:S01]  /*4560*/  IADD3.X R70, P1, PT, R69, R70, RZ, P1, !PT ;  /* 0x0000004645467210 */ /* 0x000fe20000f3e4ff */
[----:B------:R-:W-:Y:S01]  /*4570*/  IMAD.MOV.U32 R34, RZ, RZ, R33 ;  /* 0x000000ffff227224 */ /* 0x000fe200078e0021 */
[----:B------:R-:W-:Y:S01]  /*4580*/  SEL R32, RZ, 0x1, !P0 ;  /* 0x00000001ff207807 */ /* 0x000fe20004000000 */
[----:B------:R-:W-:-:S04]  /*4590*/  IMAD.WIDE.U32 R56, R65, R54, RZ ;  /* 0x0000003641387225 */ /* 0x000fc800078e00ff */
[----:B------:R-:W-:Y:S01]  /*45a0*/  IMAD.WIDE.U32.X R34, R55, R27, R34, P3 ;  /* 0x0000001b37227225 */ /* 0x000fe200018e0422 */
[----:B------:R-:W-:-:S03]  /*45b0*/  IADD3 R62, P0, PT, R62, R56, RZ ;  /* 0x000000383e3e7210 */ /* 0x000fc60007f1e0ff */
[----:B------:R-:W-:Y:S02]  /*45c0*/  IMAD.X R33, RZ, RZ, R32, P1 ;  /* 0x000000ffff217224 */ /* 0x000fe400008e0620 */
[----:B------:R-:W-:Y:S02]  /*45d0*/  IMAD.IADD R68, R57, 0x1, R77 ;  /* 0x0000000139447824 */ /* 0x000fe400078e024d */
[----:B------:R-:W-:Y:S01]  /*45e0*/  IMAD.WIDE.U32 R58, R55, R65, RZ ;  /* 0x00000041373a7225 */ /* 0x000fe200078e00ff */
[----:B------:R-:W-:Y:S02]  /*45f0*/  IADD3 R69, P1, PT, R33, R34, RZ ;  /* 0x0000002221457210 */ /* 0x000fe40007f3e0ff */
[----:B------:R-:W-:Y:S01]  /*4600*/  IADD3.X R63, P0, PT, R68, R63, RZ, P0, !PT ;  /* 0x0000003f443f7210 */ /* 0x000fe2000071e4ff */
[----:B------:R-:W-:-:S04]  /*4610*/  IMAD.WIDE.U32 R56, R54, R65, RZ ;  /* 0x0000004136387225 */ /* 0x000fc800078e00ff */
[----:B------:R-:W-:Y:S01]  /*4620*/  IMAD.X R68, RZ, RZ, R35, P1 ;  /* 0x000000ffff447224 */ /* 0x000fe200008e0623 */
[----:B------:R-:W-:Y:S01]  /*4630*/  IADD3 R69, P1, PT, R62, R69, RZ ;  /* 0x000000453e457210 */ /* 0x000fe20007f3e0ff */
[----:B------:R-:W-:-:S03]  /*4640*/  IMAD.WIDE.U32 R58, P2, R54, R66, R58 ;  /* 0x00000042363a7225 */ /* 0x000fc6000784003a */
[----:B------:R-:W-:Y:S01]  /*4650*/  IADD3.X R68, P1, PT, R63, R68, RZ, P1, !PT ;  /* 0x000000443f447210 */ /* 0x000fe20000f3e4ff */
[----:B0-----:R-:W-:Y:S02]  /*4660*/  IMAD R54, R64, R36, RZ ;  /* 0x0000002440367224 */ /* 0x001fe400078e02ff */
[----:B------:R-:W-:-:S04]  /*4670*/  IMAD.WIDE.U32 R34, R37, R29, RZ ;  /* 0x0000001d25227225 */ /* 0x000fc800078e00ff */
[----:B------:R-:W-:Y:S01]  /*4680*/  IMAD.X R33, RZ, RZ, RZ, P2 ;  /* 0x000000ffff217224 */ /* 0x000fe200010e06ff */
[----:B------:R-:W-:Y:S01]  /*4690*/  IADD3 RZ, P2, PT, R57, R58, RZ ;  /* 0x0000003a39ff7210 */ /* 0x000fe20007f5e0ff */
[-C--:B------:R-:W-:Y:S01]  /*46a0*/  IMAD R63, R37, R29.reuse, R54 ;  /* 0x0000001d253f7224 */ /* 0x080fe200078e0236 */
[----:B------:R-:W-:Y:S01]  /*46b0*/  SEL R54, RZ, 0x1, !P0 ;  /* 0x00000001ff367807 */ /* 0x000fe20004000000 */
[----:B------:R-:W-:Y:S02]  /*46c0*/  IMAD.MOV.U32 R32, RZ, RZ, R59 ;  /* 0x000000ffff207224 */ /* 0x000fe400078e003b */
[----:B------:R-:W-:-:S04]  /*46d0*/  IMAD.WIDE.U32 R56, R36, R29, RZ ;  /* 0x0000001d24387225 */ /* 0x000fc800078e00ff */
[----:B------:R-:W-:-:S04]  /*46e0*/  IMAD.WIDE.U32 R34, P3, R36, R64, R34 ;  /* 0x0000004024227225 */ /* 0x000fc80007860022 */
[----:B------:R-:W-:-:S04]  /*46f0*/  IMAD.WIDE.U32 R58, R29, R36, RZ ;  /* 0x000000241d3a7225 */ /* 0x000fc800078e00ff */
[----:B------:R-:W-:Y:S01]  /*4700*/  IMAD.WIDE.U32.X R32, R55, R66, R32, P2 ;  /* 0x0000004237207225 */ /* 0x000fe200010e0420 */
[----:B------:R-:W-:Y:S02]  /*4710*/  IADD3 RZ, P2, PT, R57, R34, RZ ;  /* 0x0000002239ff7210 */ /* 0x000fe40007f5e0ff */
[----:B------:R-:W-:Y:S01]  /*4720*/  IADD3 R61, P0, PT, R61, R58, RZ ;  /* 0x0000003a3d3d7210 */ /* 0x000fe20007f1e0ff */
[----:B------:R-:W-:Y:S02]  /*4730*/  IMAD.X R29, RZ, RZ, R54, P1 ;  /* 0x000000ffff1d7224 */ /* 0x000fe400008e0636 */
[----:B------:R-:W-:Y:S02]  /*4740*/  IMAD.X R55, RZ, RZ, RZ, P3 ;  /* 0x000000ffff377224 */ /* 0x000fe400018e06ff */
[----:B------:R-:W-:Y:S01]  /*4750*/  IMAD.IADD R34, R59, 0x1, R63 ;  /* 0x000000013b227824 */ /* 0x000fe200078e023f */
[----:B------:R-:W-:Y:S01]  /*4760*/  IADD3 R29, P1, PT, R29, R32, RZ ;  /* 0x000000201d1d7210 */ /* 0x000fe20007f3e0ff */
[----:B------:R-:W-:-:S02]  /*4770*/  IMAD.MOV.U32 R54, RZ, RZ, R35 ;  /* 0x000000ffff367224 */ /* 0x000fc400078e0023 */
[----:B------:R-:W-:Y:S02]  /*4780*/  IMAD R63, R28, R36, RZ ;  /* 0x000000241c3f7224 */ /* 0x000fe400078e02ff */
[----:B------:R-:W-:Y:S01]  /*4790*/  IMAD.WIDE.U32.X R54, R37, R64, R54, P2 ;  /* 0x0000004025367225 */ /* 0x000fe200010e0436 */
[----:B------:R-:W-:-:S03]  /*47a0*/  IADD3.X R64, P0, PT, R31, R34, RZ, P0, !PT ;  /* 0x000000221f407210 */ /* 0x000fc6000071e4ff */
[----:B------:R-:W-:Y:S01]  /*47b0*/  IMAD.X R31, RZ, RZ, R33, P1 ;  /* 0x000000ffff1f7224 */ /* 0x000fe200008e0621 */
[----:B------:R-:W-:Y:S01]  /*47c0*/  IADD3 RZ, P1, PT, RZ, R61, RZ ;  /* 0x0000003dffff7210 */ /* 0x000fe20007f3e0ff */
[----:B------:R-:W-:Y:S01]  /*47d0*/  IMAD.WIDE.U32 R32, R36, R26, RZ ;  /* 0x0000001a24207225 */ /* 0x000fe200078e00ff */
[----:B------:R-:W-:Y:S02]  /*47e0*/  SEL R32, RZ, 0x1, !P0 ;  /* 0x00000001ff207807 */ /* 0x000fe40004000000 */
[----:B------:R-:W-:Y:S01]  /*47f0*/  IADD3.X R64, P1, PT, RZ, R64, RZ, P1, !PT ;  /* 0x00000040ff407210 */ /* 0x000fe20000f3e4ff */
[----:B------:R-:W-:-:S04]  /*4800*/  IMAD.WIDE.U32 R34, R37, R26, RZ ;  /* 0x0000001a25227225 */ /* 0x000fc800078e00ff */
[----:B------:R-:W-:Y:S02]  /*4810*/  IMAD.X R77, RZ, RZ, R32, P1 ;  /* 0x000000ffff4d7224 */ /* 0x000fe400008e0620 */
[----:B------:R-:W-:Y:S02]  /*4820*/  IMAD R79, R37, R26, R63 ;  /* 0x0000001a254f7224 */ /* 0x000fe400078e023f */
[----:B------:R-:W-:Y:S01]  /*4830*/  IMAD.WIDE.U32 R62, R26, R36, RZ ;  /* 0x000000241a3e7225 */ /* 0x000fe200078e00ff */
[----:B------:R-:W-:-:S03]  /*4840*/  IADD3 R26, P1, PT, R77, R54, RZ ;  /* 0x000000364d1a7210 */ /* 0x000fc60007f3e0ff */
[----:B------:R-:W-:Y:S01]  /*4850*/  IMAD.WIDE.U32 R34, P5, R36, R28, R34 ;  /* 0x0000001c24227225 */ /* 0x000fe200078a0022 */
[----:B------:R-:W-:-:S03]  /*4860*/  IADD3 R67, P0, PT, R67, R62, RZ ;  /* 0x0000003e43437210 */ /* 0x000fc60007f1e0ff */
[----:B------:R-:W-:Y:S01]  /*4870*/  IMAD.IADD R63, R63, 0x1, R79 ;  /* 0x000000013f3f7824 */ /* 0x000fe200078e024f */
[----:B------:R-:W-:Y:S01]  /*4880*/  IADD3 RZ, P4, PT, R33, R34, RZ ;  /* 0x0000002221ff7210 */ /* 0x000fe20007f9e0ff */
[----:B------:R-:W-:-:S03]  /*4890*/  IMAD.WIDE.U32 R58, R37, R25, RZ ;  /* 0x00000019253a7225 */ /* 0x000fc600078e00ff */
[----:B------:R-:W-:Y:S01]  /*48a0*/  IADD3.X R70, P0, PT, R70, R63, RZ, P0, !PT ;  /* 0x0000003f46467210 */ /* 0x000fe2000071e4ff */
[----:B------:R-:W-:Y:S01]  /*48b0*/  IMAD.X R77, RZ, RZ, R55, P1 ;  /* 0x000000ffff4d7224 */ /* 0x000fe200008e0637 */
[----:B------:R-:W-:Y:S01]  /*48c0*/  IADD3 R67, P1, PT, R67, R26, RZ ;  /* 0x0000001a43437210 */ /* 0x000fe20007f3e0ff */
[----:B------:R-:W-:Y:S01]  /*48d0*/  IMAD.X R55, RZ, RZ, RZ, P5 ;  /* 0x000000ffff377224 */ /* 0x000fe200028e06ff */
[----:B------:R-:W-:Y:S01]  /*48e0*/  SEL R26, RZ, 0x1, !P0 ;  /* 0x00000001ff1a7807 */ /* 0x000fe20004000000 */
[----:B------:R-:W-:Y:S01]  /*48f0*/  IMAD.MOV.U32 R54, RZ, RZ, R35 ;  /* 0x000000ffff367224 */ /* 0x000fe200078e0023 */
[----:B------:R-:W-:Y:S01]  /*4900*/  IADD3.X R70, P1, PT, R70, R77, RZ, P1, !PT ;  /* 0x0000004d46467210 */ /* 0x000fe20000f3e4ff */
[----:B------:R-:W-:-:S04]  /*4910*/  IMAD.WIDE.U32 R56, R36, R25, RZ ;  /* 0x0000001924387225 */ /* 0x000fc800078e00ff */
[----:B------:R-:W-:-:S04]  /*4920*/  IMAD.WIDE.U32 R58, P2, R36, R27, R58 ;  /* 0x0000001b243a7225 */ /* 0x000fc8000784003a */
[----:B------:R-:W-:Y:S01]  /*4930*/  IMAD.WIDE.U32 R32, R37, R65, RZ ;  /* 0x0000004125207225 */ /* 0x000fe200078e00ff */
[----:B------:R-:W-:-:S03]  /*4940*/  IADD3 RZ, P3, PT, R57, R58, RZ ;  /* 0x0000003a39ff7210 */ /* 0x000fc60007f7e0ff */
[----:B------:R-:W-:-:S04]  /*4950*/  IMAD.WIDE.U32.X R54, R37, R28, R54, P4 ;  /* 0x0000001c25367225 */ /* 0x000fc800020e0436 */
[----:B------:R-:W-:Y:S02]  /*4960*/  IMAD R28, R27, R36, RZ ;  /* 0x000000241b1c7224 */ /* 0x000fe400078e02ff */
[----:B------:R-:W-:-:S04]  /*4970*/  IMAD.WIDE.U32 R56, R36, R65, RZ ;  /* 0x0000004124387225 */ /* 0x000fc800078e00ff */
[----:B------:R-:W-:-:S04]  /*4980*/  IMAD.WIDE.U32 R32, P5, R36, R66, R32 ;  /* 0x0000004224207225 */ /* 0x000fc800078a0020 */
[----:B------:R-:W-:Y:S01]  /*4990*/  IMAD R77, R37, R25, R28 ;  /* 0x00000019254d7224 */ /* 0x000fe200078e021c */
[----:B------:R-:W-:Y:S01]  /*49a0*/  IADD3 RZ, P4, PT, R57, R32, RZ ;  /* 0x0000002039ff7210 */ /* 0x000fe20007f9e0ff */
[----:B------:R-:W-:-:S04]  /*49b0*/  IMAD.WIDE.U32 R62, R25, R36, RZ ;  /* 0x00000024193e7225 */ /* 0x000fc800078e00ff */
[----:B------:R-:W-:Y:S01]  /*49c0*/  IMAD.X R25, RZ, RZ, R26, P1 ;  /* 0x000000ffff197224 */ /* 0x000fe200008e061a */
[----:B------:R-:W-:Y:S01]  /*49d0*/  IADD3 R62, P0, PT, R69, R62, RZ ;  /* 0x0000003e453e7210 */ /* 0x000fe20007f1e0ff */
[----:B------:R-:W-:Y:S02]  /*49e0*/  IMAD.MOV.U32 R56, RZ, RZ, R59 ;  /* 0x000000ffff387224 */ /* 0x000fe400078e003b */
[----:B------:R-:W-:Y:S01]  /*49f0*/  IMAD.MOV.U32 R34, RZ, RZ, R33 ;  /* 0x000000ffff227224 */ /* 0x000fe200078e0021 */
[----:B------:R-:W-:Y:S01]  /*4a00*/  IADD3 R59, P1, PT, R25, R54, RZ ;  /* 0x00000036193b7210 */ /* 0x000fe20007f3e0ff */
[----:B------:R-:W-:-:S04]  /*4a10*/  IMAD.WIDE.U32 R32, R70, 0x3d1, RZ ;  /* 0x000003d146207825 */ /* 0x000fc800078e00ff */
[----:B------:R-:W-:Y:S02]  /*4a20*/  IMAD.IADD R25, R63, 0x1, R77 ;  /* 0x000000013f197824 */ /* 0x000fe400078e024d */
[----:B------:R-:W-:Y:S02]  /*4a30*/  IMAD.X R57, RZ, RZ, RZ, P2 ;  /* 0x000000ffff397224 */ /* 0x000fe400010e06ff */
[----:B------:R-:W-:Y:S01]  /*4a40*/  IMAD.X R26, RZ, RZ, R55, P1 ;  /* 0x000000ffff1a7224 */ /* 0x000fe200008e0637 */
[----:B------:R-:W-:Y:S01]  /*4a50*/  IADD3.X R25, P1, PT, R68, R25, RZ, P0, !PT ;  /* 0x0000001944197210 */ /* 0x000fe2000073e4ff */
[----:B------:R-:W-:Y:S01]  /*4a60*/  IMAD.WIDE.U32 R32, P2, RZ, R67, R32 ;  /* 0x00000043ff207225 */ /* 0x000fe20007840020 */
[----:B------:R-:W-:-:S03]  /*4a70*/  IADD3 R62, P0, PT, R62, R59, RZ ;  /* 0x0000003b3e3e7210 */ /* 0x000fc60007f1e0ff */
[----:B------:R-:W-:Y:S02]  /*4a80*/  IMAD R28, R66, R36, RZ ;  /* 0x00000024421c7224 */ /* 0x000fe400078e02ff */
[----:B------:R-:W-:-:S04]  /*4a90*/  IMAD.WIDE.U32 R54, R67, 0x3d1, RZ ;  /* 0x000003d143367825 */ /* 0x000fc800078e00ff */
[----:B------:R-:W-:-:S04]  /*4aa0*/  IMAD.WIDE.U32.X R56, R37, R27, R56, P3 ;  /* 0x0000001b25387225 */ /* 0x000fc800018e0438 */
[----:B------:R-:W-:Y:S01]  /*4ab0*/  IMAD.X R27, RZ, RZ, RZ, P2 ;  /* 0x000000ffff1b7224 */ /* 0x000fe200010e06ff */
[----:B------:R-:W-:Y:S01]  /*4ac0*/  IADD3.X R25, P2, PT, R25, R26, RZ, P0, !PT ;  /* 0x0000001a19197210 */ /* 0x000fe2000075e4ff */
[----:B------:R-:W-:Y:S01]  /*4ad0*/  IMAD.X R35, RZ, RZ, RZ, P5 ;  /* 0x000000ffff237224 */ /* 0x000fe200028e06ff */
[----:B------:R-:W-:Y:S01]  /*4ae0*/  IADD3 R55, P5, PT, R55, R32, RZ ;  /* 0x0000002037377210 */ /* 0x000fe20007fbe0ff */
[----:B------:R-:W-:Y:S01]  /*4af0*/  IMAD R63, R37, R65, R28 ;  /* 0x00000041253f7224 */ /* 0x000fe200078e021c */
[----:B------:R-:W-:Y:S01]  /*4b00*/  IADD3 RZ, P0, PT, RZ, R54, RZ ;  /* 0x00000036ffff7210 */ /* 0x000fe20007f1e0ff */
[----:B------:R-:W-:Y:S01]  /*4b10*/  IMAD.WIDE.U32 R58, R65, R36, RZ ;  /* 0x00000024413a7225 */ /* 0x000fe200078e00ff */
[----:B------:R-:W-:Y:S02]  /*4b20*/  SEL R28, RZ, 0x1, !P1 ;  /* 0x00000001ff1c7807 */ /* 0x000fe40004800000 */
[----:B------:R-:W-:Y:S01]  /*4b30*/  IADD3.X R55, P3, PT, RZ, R55, RZ, P0, !PT ;  /* 0x00000037ff377210 */ /* 0x000fe2000077e4ff */
[----:B------:R-:W-:Y:S01]  /*4b40*/  IMAD.MOV.U32 R26, RZ, RZ, R33 ;  /* 0x000000ffff1a7224 */ /* 0x000fe200078e0021 */
[----:B------:R-:W-:Y:S01]  /*4b50*/  IADD3 R58, P1, PT, R29, R58, RZ ;  /* 0x0000003a1d3a7210 */ /* 0x000fe20007f3e0ff */
[----:B------:R-:W-:Y:S01]  /*4b60*/  IMAD.IADD R36, R59, 0x1, R63 ;  /* 0x000000013b247824 */ /* 0x000fe200078e023f */
[----:B------:R-:W-:Y:S01]  /*4b70*/  SEL R59, RZ, 0x1, !P3 ;  /* 0x00000001ff3b7807 */ /* 0x000fe20005800000 */
[----:B------:R-:W-:-:S02]  /*4b80*/  IMAD.X R33, RZ, RZ, R28, P2 ;  /* 0x000000ffff217224 */ /* 0x000fc400010e061c */
[----:B------:R-:W-:Y:S01]  /*4b90*/  IMAD.WIDE.U32.X R26, RZ, R70, R26, P5 ;  /* 0x00000046ff1a7225 */ /* 0x000fe200028e041a */
[----:B------:R-:W-:Y:S02]  /*4ba0*/  IADD3.X R36, P1, PT, R36, R31, RZ, P1, !PT ;  /* 0x0000001f24247210 */ /* 0x000fe40000f3e4ff */
[----:B------:R-:W-:Y:S01]  /*4bb0*/  IADD3 R31, P2, PT, R33, R56, RZ ;  /* 0x00000038211f7210 */ /* 0x000fe20007f5e0ff */
[----:B------:R-:W-:Y:S01]  /*4bc0*/  IMAD.WIDE.U32 R28, R25, 0x3d1, RZ ;  /* 0x000003d1191c7825 */ /* 0x000fe200078e00ff */
[----:B------:R-:W-:Y:S02]  /*4bd0*/  IADD3 R59, P6, PT, R59, R26, RZ ;  /* 0x0000001a3b3b7210 */ /* 0x000fe40007fde0ff */
[----:B------:R-:W-:Y:S01]  /*4be0*/  IADD3 R31, P3, PT, R58, R31, RZ ;  /* 0x0000001f3a1f7210 */ /* 0x000fe20007f7e0ff */
[----:B------:R-:W-:-:S04]  /*4bf0*/  IMAD.WIDE.U32 R32, R62, 0x3d1, RZ ;  /* 0x000003d13e207825 */ /* 0x000fc800078e00ff */
[----:B------:R-:W-:-:S04]  /*4c00*/  IMAD.WIDE.U32 R28, P5, RZ, R62, R28 ;  /* 0x0000003eff1c7225 */ /* 0x000fc800078a001c */
[----:B------:R-:W-:Y:S01]  /*4c10*/  IMAD.X R65, RZ, RZ, R57, P2 ;  /* 0x000000ffff417224 */ /* 0x000fe200010e0639 */
[----:B------:R-:W-:Y:S01]  /*4c20*/  IADD3 R57, P2, PT, R59, R32, RZ ;  /* 0x000000203b397210 */ /* 0x000fe20007f5e0ff */
[----:B------:R-:W-:Y:S02]  /*4c30*/  IMAD.X R63, RZ, RZ, R27, P6 ;  /* 0x000000ffff3f7224 */ /* 0x000fe400030e061b */
        /* <DEDUP_REMOVED lines=15> */
[----:B------:R-:W-:Y:S02]  /*4d30*/  IADD3 R59, P4, PT, R63, R28, RZ ;  /* 0x0000001c3f3b7210 */ /* 0x000fe40007f9e0ff */
[----:B------:R-:W-:Y:S01]  /*4d40*/  IADD3.X R62, P1, PT, R62, R37, RZ, P1, !PT ;  /* 0x000000253e3e7210 */ /* 0x000fe20000f3e4ff */
        /* <DEDUP_REMOVED lines=11> */
[----:B------:R-:W-:-:S04]  /*4e00*/  IMAD.WIDE.U32.X R26, RZ, R36, R26, P3 ;  /* 0x00000024ff1a7225 */ /* 0x000fc800018e041a */
[----:B------:R-:W-:Y:S01]  /*4e10*/  IMAD.WIDE.U32 R32, R34, 0x3d1, RZ ;  /* 0x000003d122207825 */ /* 0x000fe200078e00ff */
[----:B------:R-:W-:-:S03]  /*4e20*/  IADD3 R37, P3, PT, R37, R26, RZ ;  /* 0x0000001a25257210 */ /* 0x000fc60007f7e0ff */
[----:B------:R-:W-:-:S04]  /*4e30*/  IMAD.WIDE.U32 R28, P4, RZ, R34, R28 ;  /* 0x00000022ff1c7225 */ /* 0x000fc8000788001c */
[----:B------:R-:W-:Y:S01]  /*4e40*/  IMAD.X R55, RZ, RZ, R27, P3 ;  /* 0x000000ffff377224 */ /* 0x000fe200018e061b */
[----:B------:R-:W-:Y:S01]  /*4e50*/  IADD3 R26, P2, PT, R33, R28, RZ ;  /* 0x0000001c211a7210 */ /* 0x000fe20007f5e0ff */
[----:B------:R-:W-:Y:S01]  /*4e60*/  IMAD.X R27, RZ, RZ, RZ, P4 ;  /* 0x000000ffff1b7224 */ /* 0x000fe200020e06ff */
[----:B------:R-:W-:Y:S02]  /*4e70*/  IADD3 R33, P0, PT, R37, R32, RZ ;  /* 0x0000002025217210 */ /* 0x000fe40007f1e0ff */
[----:B------:R-:W-:Y:S02]  /*4e80*/  IADD3.X R37, P1, PT, R31, R58, RZ, P1, !PT ;  /* 0x0000003a1f257210 */ /* 0x000fe40000f3e4ff */
[----:B------:R-:W-:Y:S01]  /*4e90*/  IADD3.X R31, P0, PT, R26, R55, RZ, P0, !PT ;  /* 0x000000371a1f7210 */ /* 0x000fe2000071e4ff */
[----:B------:R-:W-:Y:S01]  /*4ea0*/  IMAD.MOV.U32 R26, RZ, RZ, R29 ;  /* 0x000000ffff1a7224 */ /* 0x000fe200078e001d */
[----:B------:R-:W-:Y:S02]  /*4eb0*/  IADD3.X R36, P1, PT, R36, R33, RZ, P1, !PT ;  /* 0x0000002124247210 */ /* 0x000fe40000f3e4ff */
[----:B------:R-:W-:Y:S01]  /*4ec0*/  SEL R29, RZ, 0x1, !P0 ;  /* 0x00000001ff1d7807 */ /* 0x000fe20004000000 */
[----:B------:R-:W-:Y:S01]  /*4ed0*/  IMAD.WIDE.U32.X R26, RZ, R35, R26, P2 ;  /* 0x00000023ff1a7225 */ /* 0x000fe200010e041a */
[----:B------:R-:W-:-:S02]  /*4ee0*/  IADD3.X R34, P1, PT, R31, R34, RZ, P1, !PT ;  /* 0x000000221f227210 */ /* 0x000fc40000f3e4ff */
        /* <DEDUP_REMOVED lines=29> */
[----:B------:R-:W-:Y:S02]  /*50c0*/  IADD3.X R29, P2, PT, R61, R36, RZ, P2, !PT ;  /* 0x000000243d1d7210 */ /* 0x000fe4000175e4ff */
[----:B------:R-:W-:Y:S02]  /*50d0*/  SEL R32, RZ, 0x1, !P1 ;  /* 0x00000001ff207807 */ /* 0x000fe40004800000 */
[----:B------:R-:W-:-:S04]  /*50e0*/  IADD3.X R66, P2, PT, R64, R33, RZ, P2, !PT ;  /* 0x0000002140427210 */ /* 0x000fc8000175e4ff */
[----:B------:R-:W-:-:S04]  /*50f0*/  IADD3.X R33, P2, PT, RZ, R32, RZ, P2, !PT ;  /* 0x00000020ff217210 */ /* 0x000fc8000175e4ff */
[----:B------:R-:W-:-:S09]  /*5100*/  SEL R34, RZ, 0x1, !P2 ;  /* 0x00000001ff227807 */ /* 0x000fd20005000000 */
.L_x_10:
        /* <DEDUP_REMOVED lines=22> */
.L_x_9:
[----:B------:R-:W-:Y:S05]  /*5270*/  BSYNC.RECONVERGENT B1 ;  /* 0x0000000000017941 */ /* 0x000fea0003800200 */
.L_x_8:
[----:B-----5:R-:W-:Y:S01]  /*5280*/  IADD3 R17, P0, PT, R17, -R52, RZ ;  /* 0x8000003411117210 */ /* 0x020fe20007f1e0ff */
[----:B------:R-:W-:Y:S03]  /*5290*/  BSSY.RECONVERGENT B1, `(.L_x_11) ;  /* 0x0000152000017945 */ /* 0x000fe60003800200 */
[----:B------:R-:W-:-:S04]  /*52a0*/  IADD3.X R76, P0, PT, R18, ~R53, RZ, P0, !PT ;  /* 0x80000035124c7210 */ /* 0x000fc8000071e4ff */
[----:B------:R-:W-:-:S04]  /*52b0*/  IADD3.X R18, P0, PT, R19, ~R50, RZ, P0, !PT ;  /* 0x8000003213127210 */ /* 0x000fc8000071e4ff */
[----:B------:R-:W-:-:S04]  /*52c0*/  IADD3.X R78, P0, PT, R20, ~R51, RZ, P0, !PT ;  /* 0x80000033144e7210 */ /* 0x000fc8000071e4ff */
[----:B------:R-:W-:-:S04]  /*52d0*/  IADD3.X R19, P0, PT, R21, ~R48, RZ, P0, !PT ;  /* 0x8000003015137210 */ /* 0x000fc8000071e4ff */
[----:B------:R-:W-:-:S04]  /*52e0*/  IADD3.X R79, P0, PT, R22, ~R49, RZ, P0, !PT ;  /* 0x80000031164f7210 */ /* 0x000fc8000071e4ff */
[----:B------:R-:W-:-:S04]  /*52f0*/  IADD3.X R34, P0, PT, R23, ~R46, RZ, P0, !PT ;  /* 0x8000002e17227210 */ /* 0x000fc8000071e4ff */
[----:B------:R-:W-:-:S05]  /*5300*/  IADD3.X R80, P0, PT, R24, ~R47, RZ, P0, !PT ;  /* 0x8000002f18507210 */ /* 0x000fca000071e4ff */
[----:B------:R-:W-:-:S05]  /*5310*/  IMAD.X R20, RZ, RZ, -0x1, P0 ;  /* 0xffffffffff147424 */ /* 0x000fca00000e06ff */
[----:B------:R-:W-:-:S04]  /*5320*/  LOP3.LUT R20, R20, 0x1, RZ, 0xc0, !PT ;  /* 0x0000000114147812 */ /* 0x000fc800078ec0ff */
[----:B------:R-:W-:-:S04]  /*5330*/  IADD3 R55, P0, PT, RZ, -R20, RZ ;  /* 0x80000014ff377210 */ /* 0x000fc80007f1e0ff */
[----:B------:R-:W-:Y:S01]  /*5340*/  LOP3.LUT R20, R55, 0xfffffc2f, RZ, 0xc0, !PT ;  /* 0xfffffc2f37147812 */ /* 0x000fe200078ec0ff */
[----:B------:R-:W-:-:S03]  /*5350*/  IMAD.X R21, RZ, RZ, -0x1, P0 ;  /* 0xffffffffff157424 */ /* 0x000fc600000e06ff */
[----:B------:R-:W-:Y:S02]  /*5360*/  IADD3 R17, P0, PT, R17, R20, RZ ;  /* 0x0000001411117210 */ /* 0x000fe40007f1e0ff */
[----:B------:R-:W-:-:S04]  /*5370*/  LOP3.LUT R21, R21, 0xfffffffe, RZ, 0xc0, !PT ;  /* 0xfffffffe15157812 */ /* 0x000fc800078ec0ff */
[----:B------:R-:W-:-:S04]  /*5380*/  IADD3.X R76, P0, PT, R76, R21, RZ, P0, !PT ;  /* 0x000000154c4c7210 */ /* 0x000fc8000071e4ff */
[----:B------:R-:W-:Y:S01]  /*5390*/  IADD3.X R18, P0, PT, R18, R55, RZ, P0, !PT ;  /* 0x0000003712127210 */ /* 0x000fe2000071e4ff */
[----:B------:R-:W-:-:S03]  /*53a0*/  IMAD.WIDE.U32 R36, R76, R17, RZ ;  /* 0x000000114c247225 */ /* 0x000fc600078e00ff */
[----:B------:R-:W-:Y:S01]  /*53b0*/  IADD3.X R78, P0, PT, R78, R55, RZ, P0, !PT ;  /* 0x000000374e4e7210 */ /* 0x000fe2000071e4ff */
[----:B------:R-:W-:-:S03]  /*53c0*/  IMAD.WIDE.U32 R20, R76, R18, RZ ;  /* 0x000000124c147225 */ /* 0x000fc600078e00ff */
[----:B------:R-:W-:Y:S01]  /*53d0*/  IADD3.X R19, P0, PT, R19, R55, RZ, P0, !PT ;  /* 0x0000003713137210 */ /* 0x000fe2000071e4ff */
[----:B------:R-:W-:-:S03]  /*53e0*/  IMAD.WIDE.U32 R22, R17, R18, RZ ;  /* 0x0000001211167225 */ /* 0x000fc600078e00ff */
[----:B------:R-:W-:Y:S01]  /*53f0*/  IADD3.X R79, P0, PT, R79, R55, RZ, P0, !PT ;  /* 0x000000374f4f7210 */ /* 0x000fe2000071e4ff */
[----:B------:R-:W-:-:S04]  /*5400*/  IMAD.WIDE.U32 R20, P1, R17, R78, R20 ;  /* 0x0000004e11147225 */ /* 0x000fc80007820014 */
[----:B------:R-:W-:Y:S01]  /*5410*/  IMAD R57, R78, R17, RZ ;  /* 0x000000114e397224 */ /* 0x000fe200078e02ff */
[----:B------:R-:W-:Y:S01]  /*5420*/  IADD3 RZ, P4, PT, R23, R20, RZ ;  /* 0x0000001417ff7210 */ /* 0x000fe20007f9e0ff */
[----:B------:R-:W-:Y:S01]  /*5430*/  IMAD.WIDE.U32 R36, P2, R17, R76, R36 ;  /* 0x0000004c11247225 */ /* 0x000fe20007840024 */
[----:B------:R-:W-:-:S03]  /*5440*/  IADD3.X R20, P0, PT, R34, R55, RZ, P0, !PT ;  /* 0x0000003722147210 */ /* 0x000fc6000071e4ff */
[----:B------:R-:W-:-:S04]  /*5450*/  IMAD.WIDE.U32 R22, R17, R17, RZ ;  /* 0x0000001111167225 */ /* 0x000fc800078e00ff */
[----:B------:R-:W-:Y:S01]  /*5460*/  IMAD.WIDE.U32 R32, R18, R17, RZ ;  /* 0x0000001112207225 */ /* 0x000fe200078e00ff */
[----:B------:R-:W-:-:S03]  /*5470*/  IADD3 R23, P3, PT, R23, R36, RZ ;  /* 0x0000002417177210 */ /* 0x000fc60007f7e0ff */
[C---:B------:R-:W-:Y:S02]  /*5480*/  IMAD R57, R76.reuse, R18, R57 ;  /* 0x000000124c397224 */ /* 0x040fe400078e0239 */
[----:B------:R-:W-:Y:S02]  /*5490*/  IMAD.MOV.U32 R62, RZ, RZ, R21 ;  /* 0x000000ffff3e7224 */ /* 0x000fe400078e0015 */
[----:B------:R-:W-:Y:S01]  /*54a0*/  IMAD.X R63, RZ, RZ, RZ, P1 ;  /* 0x000000ffff3f7224 */ /* 0x000fe200008e06ff */
[----:B------:R-:W-:Y:S01]  /*54b0*/  IADD3 RZ, P1, PT, RZ, R32, RZ ;  /* 0x00000020ffff7210 */ /* 0x000fe20007f3e0ff */
[----:B------:R-:W-:Y:S02]  /*54c0*/  IMAD.IADD R21, R33, 0x1, R57 ;  /* 0x0000000121157824 */ /* 0x000fe400078e0239 */
[----:B------:R-:W-:Y:S02]  /*54d0*/  IMAD.MOV.U32 R34, RZ, RZ, R37 ;  /* 0x000000ffff227224 */ /* 0x000fe400078e0025 */
[----:B------:R-:W-:-:S04]  /*54e0*/  IMAD.WIDE.U32 R36, R76, R19, RZ ;  /* 0x000000134c247225 */ /* 0x000fc800078e00ff */
[----:B------:R-:W-:Y:S01]  /*54f0*/  IMAD.X R35, RZ, RZ, RZ, P2 ;  /* 0x000000ffff237224 */ /* 0x000fe200010e06ff */
[----:B------:R-:W-:Y:S01]  /*5500*/  IADD3.X R21, P2, PT, RZ, R21, RZ, P1, !PT ;  /* 0x00000015ff157210 */ /* 0x000fe20000f5e4ff */
[----:B------:R-:W-:Y:S02]  /*5510*/  IMAD.X R80, R80, 0x1, R55, P0 ;  /* 0x0000000150507824 */ /* 0x000fe400000e0637 */
[----:B------:R-:W-:Y:S01]  /*5520*/  IMAD.WIDE.U32 R54, R78, R19, RZ ;  /* 0x000000134e367225 */ /* 0x000fe200078e00ff */
[----:B------:R-:W-:Y:S02]  /*5530*/  IADD3.X R21, P1, PT, RZ, R21, RZ, P1, !PT ;  /* 0x00000015ff157210 */ /* 0x000fe40000f3e4ff */
[----:B------:R-:W-:Y:S01]  /*5540*/  SEL R24, RZ, 0x1, !P2 ;  /* 0x00000001ff187807 */ /* 0x000fe20005000000 */
[----:B------:R-:W-:-:S04]  /*5550*/  IMAD.WIDE.U32 R56, R17, R19, RZ ;  /* 0x0000001311387225 */ /* 0x000fc800078e00ff */
[----:B------:R-:W-:-:S04]  /*5560*/  IMAD.WIDE.U32 R36, P0, R17, R79, R36 ;  /* 0x0000004f11247225 */ /* 0x000fc80007800024 */
[----:B------:R-:W-:Y:S01]  /*5570*/  IMAD.WIDE.U32 R60, R18, R19, RZ ;  /* 0x00000013123c7225 */ /* 0x000fe200078e00ff */
[----:B------:R-:W-:-:S03]  /*5580*/  IADD3 RZ, P2, PT, R57, R36, RZ ;  /* 0x0000002439ff7210 */ /* 0x000fc60007f5e0ff */
[----:B------:R-:W-:-:S04]  /*5590*/  IMAD.WIDE.U32 R54, P5, R18, R79, R54 ;  /* 0x0000004f12367225 */ /* 0x000fc800078a0036 */
[----:B------:R-:W-:Y:S01]  /*55a0*/  IMAD.WIDE.U32.X R56, R76, R78, R62, P4 ;  /* 0x0000004e4c387225 */ /* 0x000fe200020e043e */
[----:B------:R-:W-:-:S03]  /*55b0*/  IADD3 RZ, P4, PT, R61, R54, RZ ;  /* 0x000000363dff7210 */ /* 0x000fc60007f9e0ff */
[----:B------:R-:W-:Y:S02]  /*55c0*/  IMAD.X R33, RZ, RZ, R24, P1 ;  /* 0x000000ffff217224 */ /* 0x000fe400008e0618 */
[----:B------:R-:W-:Y:S02]  /*55d0*/  IMAD R24, R79, R17, RZ ;  /* 0x000000114f187224 */ /* 0x000fe400078e02ff */
[----:B------:R-:W-:Y:S01]  /*55e0*/  IMAD.WIDE.U32 R58, R78, R18, RZ ;  /* 0x000000124e3a7225 */ /* 0x000fe200078e00ff */
[----:B------:R-:W-:-:S03]  /*55f0*/  IADD3 R67, P1, PT, R33, R56, RZ ;  /* 0x0000003821437210 */ /* 0x000fc60007f3e0ff */
[----:B------:R-:W-:-:S04]  /*5600*/  IMAD.WIDE.U32 R60, R19, R17, RZ ;  /* 0x00000011133c7225 */ /* 0x000fc800078e00ff */
[----:B------:R-:W-:Y:S02]  /*5610*/  IMAD R33, R76, R19, R24 ;  /* 0x000000134c217224 */ /* 0x000fe400078e0218 */
[----:B------:R-:W-:-:S04]  /*5620*/  IMAD.WIDE.U32 R58, P6, R18, R78, R58 ;  /* 0x0000004e123a7225 */ /* 0x000fc800078c003a */
[----:B------:R-:W-:Y:S01]  /*5630*/  IMAD.X R36, RZ, RZ, R57, P1 ;  /* 0x000000ffff247224 */ /* 0x000fe200008e0639 */
[----:B------:R-:W-:Y:S01]  /*5640*/  IADD3 RZ, P1, PT, RZ, R60, RZ ;  /* 0x0000003cffff7210 */ /* 0x000fe20007f3e0ff */
[----:B------:R-:W-:Y:S02]  /*5650*/  IMAD.IADD R33, R61, 0x1, R33 ;  /* 0x000000013d217824 */ /* 0x000fe400078e0221 */
[----:B------:R-:W-:Y:S02]  /*5660*/  IMAD.MOV.U32 R64, RZ, RZ, R59 ;  /* 0x000000ffff407224 */ /* 0x000fe400078e003b */
[----:B------:R-:W-:Y:S01]  /*5670*/  IMAD.X R59, RZ, RZ, RZ, P0 ;  /* 0x000000ffff3b7224 */ /* 0x000fe200000e06ff */
[----:B------:R-:W-:Y:S01]  /*5680*/  IADD3.X R33, P1, PT, RZ, R33, RZ, P1, !PT ;  /* 0x00000021ff217210 */ /* 0x000fe20000f3e4ff */
[----:B------:R-:W-:Y:S01]  /*5690*/  IMAD.WIDE.U32 R62, R18, R18, RZ ;  /* 0x00000012123e7225 */ /* 0x000fe200078e00ff */
[----:B------:R-:W-:Y:S02]  /*56a0*/  IADD3 RZ, P0, PT, RZ, R22, RZ ;  /* 0x00000016ffff7210 */ /* 0x000fe40007f1e0ff */
[----:B------:R-:W-:Y:S01]  /*56b0*/  SEL R54, RZ, 0x1, !P1 ;  /* 0x00000001ff367807 */ /* 0x000fe20004800000 */
[----:B------:R-:W-:Y:S01]  /*56c0*/  IMAD.X R57, RZ, RZ, RZ, P5 ;  /* 0x000000ffff397224 */ /* 0x000fe200028e06ff */
[----:B------:R-:W-:Y:S01]  /*56d0*/  IADD3 R60, P5, PT, R67, R60, RZ ;  /* 0x0000003c433c7210 */ /* 0x000fe20007fbe0ff */
[----:B------:R-:W-:Y:S01]  /*56e0*/  IMAD.X R65, RZ, RZ, RZ, P6 ;  /* 0x000000ffff417224 */ /* 0x000fe200030e06ff */
[----:B------:R-:W-:Y:S01]  /*56f0*/  IADD3.X R70, P1, PT, RZ, R23, RZ, P0, !PT ;  /* 0x00000017ff467210 */ /* 0x000fe2000073e4ff */
[----:B------:R-:W-:Y:S01]  /*5700*/  IMAD.WIDE.U32.X R34, R76, R76, R34, P3 ;  /* 0x0000004c4c227225 */ /* 0x000fe200018e0422 */
[----:B------:R-:W-:-:S02]  /*5710*/  IADD3 R24, P6, PT, R63, R58, RZ ;  /* 0x0000003a3f187210 */ /* 0x000fc40007fde0ff */
[----:B------:R-:W-:Y:S01]  /*5720*/  IADD3.X R23, P5, PT, R33, R36, RZ, P5, !PT ;  /* 0x0000002421177210 */ /* 0x000fe20002fbe4ff */
[----:B------:R-:W-:Y:S01]  /*5730*/  IMAD.MOV.U32 R58, RZ, RZ, R37 ;  /* 0x000000ffff3a7224 */ /* 0x000fe200078e0025 */
[----:B------:R-:W-:Y:S01]  /*5740*/  IADD3.X R69, P1, PT, RZ, R34, RZ, P1, !PT ;  /* 0x00000022ff457210 */ /* 0x000fe20000f3e4ff */
[----:B------:R-:W-:Y:S01]  /*5750*/  IMAD R33, R80, R17, RZ ;  /* 0x0000001150217224 */ /* 0x000fe200078e02ff */
[----:B------:R-:W-:Y:S01]  /*5760*/  IADD3.X R70, P0, PT, RZ, R70, RZ, P0, !PT ;  /* 0x00000046ff467210 */ /* 0x000fe2000071e4ff */
[----:B------:R-:W-:Y:S01]  /*5770*/  IMAD.WIDE.U32.X R58, R76, R79, R58, P2 ;  /* 0x0000004f4c3a7225 */ /* 0x000fe200010e043a */
[----:B------:R-:W-:Y:S02]  /*5780*/  IADD3.X R68, P1, PT, RZ, R35, RZ, P1, !PT ;  /* 0x00000023ff447210 */ /* 0x000fe40000f3e4ff */
[----:B------:R-:W-:Y:S01]  /*5790*/  LEA.X R69, P0, R32, R69, 0x1, P0 ;  /* 0x0000004520457211 */ /* 0x000fe20000000cff */
[----:B------:R-:W-:Y:S01]  /*57a0*/  IMAD.X R61, RZ, RZ, R54, P5 ;  /* 0x000000ffff3d7224 */ /* 0x000fe200028e0636 */
[----:B------:R-:W-:Y:S01]  /*57b0*/  SEL R67, RZ, 0x1, !P1 ;  /* 0x00000001ff437807 */ /* 0x000fe20004800000 */
[----:B------:R-:W-:-:S03]  /*57c0*/  IMAD.WIDE.U32 R34, R20, R17, RZ ;  /* 0x0000001114227225 */ /* 0x000fc600078e00ff */
[----:B------:R-:W-:Y:S01]  /*57d0*/  IADD3 R61, P2, PT, R61, R58, RZ ;  /* 0x0000003a3d3d7210 */ /* 0x000fe20007f5e0ff */
[CC--:B------:R-:W-:Y:S02]  /*57e0*/  IMAD R33, R76.reuse, R20.reuse, R33 ;  /* 0x000000144c217224 */ /* 0x0c0fe400078e0221 */
[----:B------:R-:W-:Y:S02]  /*57f0*/  IMAD.MOV.U32 R56, RZ, RZ, R55 ;  /* 0x000000ffff387224 */ /* 0x000fe400078e0037 */
[----:B------:R-:W-:-:S04]  /*5800*/  IMAD.WIDE.U32 R36, R76, R20, RZ ;  /* 0x000000144c247225 */ /* 0x000fc800078e00ff */
[----:B------:R-:W-:-:S04]  /*5810*/  IMAD.WIDE.U32 R54, R17, R20, RZ ;  /* 0x0000001411367225 */ /* 0x000fc800078e00ff */
[----:B------:R-:W-:Y:S01]  /*5820*/  IMAD.X R71, RZ, RZ, R59, P2 ;  /* 0x000000ffff477224 */ /* 0x000fe200010e063b */
[----:B------:R-:W-:Y:S01]  /*5830*/  IADD3 RZ, P2, PT, RZ, R34, RZ ;  /* 0x00000022ffff7210 */ /* 0x000fe20007f5e0ff */
[----:B------:R-:W-:Y:S01]  /*5840*/  IMAD.IADD R54, R35, 0x1, R33 ;  /* 0x0000000123367824 */ /* 0x000fe200078e0221 */
[----:B------:R-:W-:Y:S01]  /*5850*/  SHF.R.U64 R33, R32, 0x1f, R21 ;  /* 0x0000001f20217819 */ /* 0x000fe20000001215 */
[----:B------:R-:W-:-:S03]  /*5860*/  IMAD.WIDE.U32 R36, P3, R17, R80, R36 ;  /* 0x0000005011247225 */ /* 0x000fc60007860024 */
[----:B------:R-:W-:Y:S01]  /*5870*/  IADD3.X R54, P1, PT, RZ, R54, RZ, P2, !PT ;  /* 0x00000036ff367210 */ /* 0x000fe2000173e4ff */
[----:B------:R-:W-:Y:S01]  /*5880*/  IMAD.WIDE.U32 R58, R78, R20, RZ ;  /* 0x000000144e3a7225 */ /* 0x000fe200078e00ff */
[----:B------:R-:W-:Y:S02]  /*5890*/  IADD3 RZ, P5, PT, R55, R36, RZ ;  /* 0x0000002437ff7210 */ /* 0x000fe40007fbe0ff */
[----:B------:R-:W-:Y:S01]  /*58a0*/  SEL R36, RZ, 0x1, !P1 ;  /* 0x00000001ff247807 */ /* 0x000fe20004800000 */
[----:B------:R-:W-:Y:S01]  /*58b0*/  IMAD.X R55, RZ, RZ, RZ, P3 ;  /* 0x000000ffff377224 */ /* 0x000fe200018e06ff */
[----:B------:R-:W-:Y:S01]  /*58c0*/  IADD3 R61, P1, PT, R61, R34, RZ ;  /* 0x000000223d3d7210 */ /* 0x000fe20007f3e0ff */
[----:B------:R-:W-:Y:S01]  /*58d0*/  IMAD R34, R79, R18, RZ ;  /* 0x000000124f227224 */ /* 0x000fe200078e02ff */
[----:B------:R-:W-:Y:S01]  /*58e0*/  IADD3 R67, P2, PT, R67, R62, RZ ;  /* 0x0000003e43437210 */ /* 0x000fe20007f5e0ff */
[----:B------:R-:W-:Y:S01]  /*58f0*/  IMAD.WIDE.U32 R58, P3, R18, R80, R58 ;  /* 0x00000050123a7225 */ /* 0x000fe2000786003a */
[----:B------:R-:W-:-:S02]  /*5900*/  IADD3.X R68, P0, PT, R68, R33, RZ, P0, !PT ;  /* 0x0000002144447210 */ /* 0x000fc4000071e4ff */
[----:B------:R-:W-:Y:S01]  /*5910*/  IADD3.X R71, P1, PT, R54, R71, RZ, P1, !PT ;  /* 0x0000004736477210 */ /* 0x000fe20000f3e4ff */
[----:B------:R-:W-:Y:S01]  /*5920*/  IMAD R63, R78, R19, R34 ;  /* 0x000000134e3f7224 */ /* 0x000fe200078e0222 */
[----:B------:R-:W-:Y:S01]  /*5930*/  IADD3.X R73, P2, PT, RZ, R24, RZ, P2, !PT ;  /* 0x00000018ff497210 */ /* 0x000fe2000175e4ff */
[----:B------:R-:W-:Y:S01]  /*5940*/  IMAD.WIDE.U32 R34, R18, R20, RZ ;  /* 0x0000001412227225 */ /* 0x000fe200078e00ff */
[----:B------:R-:W-:-:S03]  /*5950*/  SHF.L.W.U32.HI R34, R21, 0x1, R60 ;  /* 0x0000000115227819 */ /* 0x000fc60000010e3c */
[----:B------:R-:W-:Y:S01]  /*5960*/  IMAD.WIDE.U32 R32, R19, R18, RZ ;  /* 0x0000001213207225 */ /* 0x000fe200078e00ff */
[----:B------:R-:W-:-:S03]  /*5970*/  IADD3.X R67, P0, PT, R34, R67, RZ, P0, !PT ;  /* 0x0000004322437210 */ /* 0x000fc6000071e4ff */
[----:B------:R-:W-:Y:S01]  /*5980*/  IMAD.WIDE.U32.X R64, R78, R78, R64, P6 ;  /* 0x0000004e4e407225 */ /* 0x000fe200030e0440 */
[----:B------:R-:W-:-:S03]  /*5990*/  IADD3 R24, P6, PT, R61, R32, RZ ;  /* 0x000000203d187210 */ /* 0x000fc60007fde0ff */
[----:B------:R-:W-:Y:S01]  /*59a0*/  IMAD.IADD R34, R33, 0x1, R63 ;  /* 0x0000000121227824 */ /* 0x000fe200078e023f */
[----:B------:R-:W-:Y:S01]  /*59b0*/  IADD3.X R63, P2, PT, RZ, R64, RZ, P2, !PT ;  /* 0x00000040ff3f7210 */ /* 0x000fe2000175e4ff */
[----:B------:R-:W-:Y:S01]  /*59c0*/  IMAD.MOV.U32 R54, RZ, RZ, R37 ;  /* 0x000000ffff367224 */ /* 0x000fe200078e0025 */
[----:B------:R-:W-:Y:S01]  /*59d0*/  SHF.L.W.U32.HI R64, R60, 0x1, R23 ;  /* 0x000000013c407819 */ /* 0x000fe20000010e17 */
[----:B------:R-:W-:Y:S01]  /*59e0*/  IMAD.X R21, RZ, RZ, R36, P1 ;  /* 0x000000ffff157224 */ /* 0x000fe200008e0624 */
[----:B------:R-:W-:Y:S01]  /*59f0*/  IADD3 RZ, P1, PT, R35, R58, RZ ;  /* 0x0000003a23ff7210 */ /* 0x000fe20007f3e0ff */
[----:B------:R-:W-:Y:S01]  /*5a00*/  IMAD.WIDE.U32.X R54, R76, R80, R54, P5 ;  /* 0x000000504c367225 */ /* 0x000fe200028e0436 */
[----:B------:R-:W-:Y:S02]  /*5a10*/  IADD3.X R61, P6, PT, R71, R34, RZ, P6, !PT ;  /* 0x00000022473d7210 */ /* 0x000fe400037de4ff */
[----:B------:R-:W-:Y:S01]  /*5a20*/  IADD3 RZ, P5, PT, RZ, R24, RZ ;  /* 0x00000018ffff7210 */ /* 0x000fe20007fbe0ff */
[-C--:B------:R-:W-:Y:S01]  /*5a30*/  IMAD R35, R80, R18.reuse, RZ ;  /* 0x0000001250237224 */ /* 0x080fe200078e02ff */
[----:B------:R-:W-:Y:S01]  /*5a40*/  IADD3.X R62, P2, PT, RZ, R65, RZ, P2, !PT ;  /* 0x00000041ff3e7210 */ /* 0x000fe2000175e4ff */
[----:B------:R-:W-:Y:S01]  /*5a50*/  IMAD.WIDE.U32 R32, R20, R18, RZ ;  /* 0x0000001214207225 */ /* 0x000fe200078e00ff */
[----:B------:R-:W-:-:S02]  /*5a60*/  IADD3.X R61, P5, PT, RZ, R61, RZ, P5, !PT ;  /* 0x0000003dff3d7210 */ /* 0x000fc40002fbe4ff */
[----:B------:R-:W-:Y:S01]  /*5a70*/  SEL R36, RZ, 0x1, !P6 ;  /* 0x00000001ff247807 */ /* 0x000fe20007000000 */
[C---:B------:R-:W-:Y:S01]  /*5a80*/  IMAD R65, R78.reuse, R20, R35 ;  /* 0x000000144e417224 */ /* 0x040fe200078e0223 */
[----:B------:R-:W-:Y:S01]  /*5a90*/  IADD3 R37, P6, PT, R21, R54, RZ ;  /* 0x0000003615257210 */ /* 0x000fe20007fde0ff */
[----:B------:R-:W-:Y:S01]  /*5aa0*/  IMAD.WIDE.U32.X R56, R78, R79, R56, P4 ;  /* 0x0000004f4e387225 */ /* 0x000fe200020e0438 */
[----:B------:R-:W-:Y:S02]  /*5ab0*/  IADD3.X R64, P0, PT, R64, R73, RZ, P0, !PT ;  /* 0x0000004940407210 */ /* 0x000fe4000071e4ff */
[----:B------:R-:W-:Y:S01]  /*5ac0*/  IADD3 R32, P4, PT, R37, R32, RZ ;  /* 0x0000002025207210 */ /* 0x000fe20007f9e0ff */
[----:B------:R-:W-:Y:S01]  /*5ad0*/  IMAD.IADD R21, R33, 0x1, R65 ;  /* 0x0000000121157824 */ /* 0x000fe200078e0241 */
[----:B------:R-:W-:Y:S01]  /*5ae0*/  SHF.L.W.U32.HI R58, R23, 0x1, R24 ;  /* 0x00000001173a7819 */ /* 0x000fe20000010e18 */
[----:B------:R-:W-:Y:S01]  /*5af0*/  IMAD.X R33, RZ, RZ, R36, P5 ;  /* 0x000000ffff217224 */ /* 0x000fe200028e0624 */
[----:B------:R-:W-:Y:S01]  /*5b00*/  SHF.L.W.U32.HI R23, R24, 0x1, R61 ;  /* 0x0000000118177819 */ /* 0x000fe20000010e3d */
[----:B------:R-:W-:Y:S01]  /*5b10*/  IMAD.WIDE.U32 R34, R79, R19, RZ ;  /* 0x000000134f227225 */ /* 0x000fe200078e00ff */
[----:B------:R-:W-:-:S03]  /*5b20*/  IADD3.X R63, P0, PT, R58, R63, RZ, P0, !PT ;  /* 0x0000003f3a3f7210 */ /* 0x000fc6000071e4ff */
[----:B------:R-:W-:Y:S01]  /*5b30*/  IMAD.X R54, RZ, RZ, R55, P6 ;  /* 0x000000ffff367224 */ /* 0x000fe200030e0637 */
[----:B------:R-:W-:Y:S01]  /*5b40*/  IADD3 R33, P6, PT, R33, R56, RZ ;  /* 0x0000003821217210 */ /* 0x000fe20007fde0ff */
[----:B------:R-:W-:Y:S01]  /*5b50*/  IMAD.WIDE.U32 R36, P5, R19, R79, R34 ;  /* 0x0000004f13247225 */ /* 0x000fe200078a0022 */
[----:B------:R-:W-:Y:S02]  /*5b60*/  SEL R55, RZ, 0x1, !P2 ;  /* 0x00000001ff377807 */ /* 0x000fe40005000000 */
[----:B------:R-:W-:Y:S01]  /*5b70*/  IADD3.X R21, P4, PT, R21, R54, RZ, P4, !PT ;  /* 0x0000003615157210 */ /* 0x000fe2000279e4ff */
[----:B------:R-:W-:Y:S01]  /*5b80*/  IMAD.X R60, RZ, RZ, R57, P6 ;  /* 0x000000ffff3c7224 */ /* 0x000fe200030e0639 */
[----:B------:R-:W-:Y:S01]  /*5b90*/  IADD3 R56, P6, PT, R32, R33, RZ ;  /* 0x0000002120387210 */ /* 0x000fe20007fde0ff */
[----:B------:R-:W-:Y:S01]  /*5ba0*/  IMAD.WIDE.U32 R34, R19, R19, RZ ;  /* 0x0000001313227225 */ /* 0x000fe200078e00ff */
[----:B------:R-:W-:Y:S02]  /*5bb0*/  IADD3.X R62, P0, PT, R23, R62, RZ, P0, !PT ;  /* 0x0000003e173e7210 */ /* 0x000fe4000071e4ff */
[----:B------:R-:W-:Y:S01]  /*5bc0*/  IADD3.X R24, P6, PT, R21, R60, RZ, P6, !PT ;  /* 0x0000003c15187210 */ /* 0x000fe200037de4ff */
[----:B------:R-:W-:Y:S01]  /*5bd0*/  IMAD.X R33, RZ, RZ, RZ, P5 ;  /* 0x000000ffff217224 */ /* 0x000fe200028e06ff */
[----:B------:R-:W-:Y:S01]  /*5be0*/  IADD3 R36, P5, PT, R35, R36, RZ ;  /* 0x0000002423247210 */ /* 0x000fe20007fbe0ff */
[----:B------:R-:W-:Y:S01]  /*5bf0*/  IMAD.X R35, RZ, RZ, RZ, P3 ;  /* 0x000000ffff237224 */ /* 0x000fe200018e06ff */
[----:B------:R-:W-:Y:S01]  /*5c00*/  IADD3 R58, P2, PT, R55, R34, RZ ;  /* 0x00000022373a7210 */ /* 0x000fe20007f5e0ff */
[----:B------:R-:W-:Y:S01]  /*5c10*/  IMAD.MOV.U32 R34, RZ, RZ, R59 ;  /* 0x000000ffff227224 */ /* 0x000fe200078e003b */
[----:B------:R-:W-:Y:S01]  /*5c20*/  SEL R21, RZ, 0x1, !P4 ;  /* 0x00000001ff157807 */ /* 0x000fe20006000000 */
[----:B------:R-:W-:Y:S01]  /*5c30*/  IMAD.MOV.U32 R32, RZ, RZ, R37 ;  /* 0x000000ffff207224 */ /* 0x000fe200078e0025 */
[----:B------:R-:W-:Y:S01]  /*5c40*/  SHF.L.W.U32.HI R23, R61, 0x1, R56 ;  /* 0x000000013d177819 */ /* 0x000fe20000010e38 */
[----:B------:R-:W-:Y:S01]  /*5c50*/  IMAD.WIDE.U32.X R34, R78, R80, R34, P1 ;  /* 0x000000504e227225 */ /* 0x000fe200008e0422 */
[----:B------:R-:W-:-:S02]  /*5c60*/  IADD3.X R57, P2, PT, RZ, R36, RZ, P2, !PT ;  /* 0x00000024ff397210 */ /* 0x000fc4000175e4ff */
[----:B------:R-:W-:Y:S01]  /*5c70*/  IADD3.X R23, P0, PT, R23, R58, RZ, P0, !PT ;  /* 0x0000003a17177210 */ /* 0x000fe2000071e4ff */
[----:B------:R-:W-:Y:S01]  /*5c80*/  IMAD.X R21, RZ, RZ, R21, P6 ;  /* 0x000000ffff157224 */ /* 0x000fe200030e0615 */
[----:B------:R-:W-:Y:S01]  /*5c90*/  SHF.L.W.U32.HI R56, R56, 0x1, R24 ;  /* 0x0000000138387819 */ /* 0x000fe20000010e18 */
[-C--:B------:R-:W-:Y:S02]  /*5ca0*/  IMAD R37, R80, R19.reuse, RZ ;  /* 0x0000001350257224 */ /* 0x080fe400078e02ff */
[----:B------:R-:W-:Y:S01]  /*5cb0*/  IMAD.WIDE.U32 R54, R20, R19, RZ ;  /* 0x0000001314367225 */ /* 0x000fe200078e00ff */
[----:B------:R-:W-:Y:S02]  /*5cc0*/  IADD3 R59, P1, PT, R21, R34, RZ ;  /* 0x00000022153b7210 */ /* 0x000fe40007f3e0ff */
[----:B------:R-:W-:Y:S01]  /*5cd0*/  IADD3.X R21, P0, PT, R56, R57, RZ, P0, !PT ;  /* 0x0000003938157210 */ /* 0x000fe2000071e4ff */
[----:B------:R-:W-:Y:S01]  /*5ce0*/  IMAD R61, R79, R20, R37 ;  /* 0x000000144f3d7224 */ /* 0x000fe200078e0225 */
[----:B------:R-:W-:Y:S01]  /*5cf0*/  IADD3 R56, P4, PT, R59, R54, RZ ;  /* 0x000000363b387210 */ /* 0x000fe20007f9e0ff */
[----:B------:R-:W-:-:S03]  /*5d00*/  IMAD.WIDE.U32 R36, R79, R20, RZ ;  /* 0x000000144f247225 */ /* 0x000fc600078e00ff */
[----:B------:R-:W-:Y:S01]  /*5d10*/  SHF.L.W.U32.HI R24, R24, 0x1, R56 ;  /* 0x0000000118187819 */ /* 0x000fe20000010e38 */
[----:B------:R-:W-:Y:S02]  /*5d20*/  IMAD.IADD R57, R55, 0x1, R61 ;  /* 0x0000000137397824 */ /* 0x000fe400078e023d */
[----:B------:R-:W-:-:S04]  /*5d30*/  IMAD.WIDE.U32 R54, R19, R20, RZ ;  /* 0x0000001413367225 */ /* 0x000fc800078e00ff */
[----:B------:R-:W-:-:S04]  /*5d40*/  IMAD.WIDE.U32.X R32, R79, R79, R32, P5 ;  /* 0x0000004f4f207225 */ /* 0x000fc800028e0420 */
[----:B------:R-:W-:Y:S01]  /*5d50*/  IMAD.X R54, RZ, RZ, R35, P1 ;  /* 0x000000ffff367224 */ /* 0x000fe200008e0623 */
[----:B------:R-:W-:Y:S01]  /*5d60*/  IADD3.X R61, P1, PT, RZ, R32, RZ, P2, !PT ;  /* 0x00000020ff3d7210 */ /* 0x000fe2000173e4ff */
[----:B------:R-:W-:Y:S01]  /*5d70*/  IMAD.WIDE.U32 R36, P3, R19, R80, R36 ;  /* 0x0000005013247225 */ /* 0x000fe20007860024 */
[----:B------:R-:W-:Y:S02]  /*5d80*/  IADD3 RZ, P2, PT, RZ, R56, RZ ;  /* 0x00000038ffff7210 */ /* 0x000fe40007f5e0ff */
[----:B------:R-:W-:Y:S01]  /*5d90*/  IADD3.X R57, P4, PT, R57, R54, RZ, P4, !PT ;  /* 0x0000003639397210 */ /* 0x000fe2000279e4ff */
[----:B------:R-:W-:Y:S01]  /*5da0*/  IMAD.WIDE.U32 R34, R21, 0x3d1, RZ ;  /* 0x000003d115227825 */ /* 0x000fe200078e00ff */
[----:B------:R-:W-:Y:S02]  /*5db0*/  IADD3 RZ, P5, PT, R55, R36, RZ ;  /* 0x0000002437ff7210 */ /* 0x000fe40007fbe0ff */
[----:B------:R-:W-:Y:S01]  /*5dc0*/  IADD3.X R57, P2, PT, RZ, R57, RZ, P2, !PT ;  /* 0x00000039ff397210 */ /* 0x000fe2000175e4ff */
[----:B------:R-:W-:Y:S01]  /*5dd0*/  IMAD.WIDE.U32 R58, R23, 0x3d1, RZ ;  /* 0x000003d1173a7825 */ /* 0x000fe200078e00ff */
[----:B------:R-:W-:-:S02]  /*5de0*/  IADD3.X R65, P1, PT, RZ, R33, RZ, P1, !PT ;  /* 0x00000021ff417210 */ /* 0x000fc40000f3e4ff */
[----:B------:R-:W-:Y:S01]  /*5df0*/  IADD3.X R24, P0, PT, R24, R61, RZ, P0, !PT ;  /* 0x0000003d18187210 */ /* 0x000fe2000071e4ff */
[----:B------:R-:W-:Y:S01]  /*5e00*/  IMAD.WIDE.U32 R54, P6, RZ, R23, R34 ;  /* 0x00000017ff367225 */ /* 0x000fe200078c0022 */
[----:B------:R-:W-:-:S03]  /*5e10*/  SHF.L.W.U32.HI R56, R56, 0x1, R57 ;  /* 0x0000000138387819 */ /* 0x000fc60000010e39 */
[----:B------:R-:W-:Y:S01]  /*5e20*/  IMAD.X R35, RZ, RZ, RZ, P6 ;  /* 0x000000ffff237224 */ /* 0x000fe200030e06ff */
[----:B------:R-:W-:Y:S01]  /*5e30*/  IADD3 R60, P6, PT, R59, R54, RZ ;  /* 0x000000363b3c7210 */ /* 0x000fe20007fde0ff */
[----:B------:R-:W-:Y:S01]  /*5e40*/  IMAD.X R33, RZ, RZ, RZ, P3 ;  /* 0x000000ffff217224 */ /* 0x000fe200018e06ff */
[----:B------:R-:W-:Y:S01]  /*5e50*/  SEL R59, RZ, 0x1, !P4 ;  /* 0x00000001ff3b7807 */ /* 0x000fe20006000000 */
[----:B------:R-:W-:Y:S01]  /*5e60*/  IMAD.MOV.U32 R32, RZ, RZ, R37 ;  /* 0x000000ffff207224 */ /* 0x000fe200078e0025 */
[----:B------:R-:W-:Y:S01]  /*5e70*/  IADD3.X R56, P3, PT, R56, R65, RZ, P0, !PT ;  /* 0x0000004138387210 */ /* 0x000fe2000077e4ff */
[----:B------:R-:W-:Y:S01]  /*5e80*/  IMAD.MOV.U32 R34, RZ, RZ, R55 ;  /* 0x000000ffff227224 */ /* 0x000fe200078e0037 */
[----:B------:R-:W-:Y:S01]  /*5e90*/  IADD3 RZ, P0, PT, RZ, R58, RZ ;  /* 0x0000003affff7210 */ /* 0x000fe20007f1e0ff */
[----:B------:R-:W-:Y:S01]  /*5ea0*/  IMAD.WIDE.U32 R54, R80, R20, RZ ;  /* 0x0000001450367225 */ /* 0x000fe200078e00ff */
[----:B------:R-:W-:-:S03]  /*5eb0*/  SEL R65, RZ, 0x1, !P1 ;  /* 0x00000001ff417807 */ /* 0x000fc60004800000 */
[----:B------:R-:W-:-:S04]  /*5ec0*/  IMAD.WIDE.U32.X R32, R79, R80, R32, P5 ;  /* 0x000000504f207225 */ /* 0x000fc800028e0420 */
[----:B------:R-:W-:Y:S01]  /*5ed0*/  IMAD.X R61, RZ, RZ, R59, P2 ;  /* 0x000000ffff3d7224 */ /* 0x000fe200010e063b */
[----:B------:R-:W-:Y:S01]  /*5ee0*/  IADD3.X R59, P4, PT, RZ, R60, RZ, P0, !PT ;  /* 0x0000003cff3b7210 */ /* 0x000fe2000079e4ff */
[----:B------:R-:W-:-:S03]  /*5ef0*/  IMAD.WIDE.U32 R36, R20, R20, RZ ;  /* 0x0000001414247225 */ /* 0x000fc600078e00ff */
[----:B------:R-:W-:Y:S01]  /*5f00*/  IADD3 R32, P5, PT, R61, R32, RZ ;  /* 0x000000203d207210 */ /* 0x000fe20007fbe0ff */
[----:B------:R-:W-:Y:S01]  /*5f10*/  IMAD.WIDE.U32 R54, P2, R20, R80, R54 ;  /* 0x0000005014367225 */ /* 0x000fe20007840036 */
[----:B------:R-:W-:Y:S02]  /*5f20*/  SEL R61, RZ, 0x1, !P4 ;  /* 0x00000001ff3d7807 */ /* 0x000fe40006000000 */
[----:B------:R-:W-:Y:S01]  /*5f30*/  IADD3 R60, P1, PT, R65, R36, RZ ;  /* 0x00000024413c7210 */ /* 0x000fe20007f3e0ff */
[----:B------:R-:W-:Y:S01]  /*5f40*/  IMAD.WIDE.U32.X R34, RZ, R21, R34, P6 ;  /* 0x00000015ff227225 */ /* 0x000fe200030e0422 */
[----:B------:R-:W-:Y:S02]  /*5f50*/  IADD3 R71, P4, PT, R37, R54, RZ ;  /* 0x0000003625477210 */ /* 0x000fe40007f9e0ff */
[----:B------:R-:W-:Y:S01]  /*5f60*/  SHF.L.W.U32.HI R57, R57, 0x1, R32 ;  /* 0x0000000139397819 */ /* 0x000fe20000010e20 */
[----:B------:R-:W-:Y:S01]  /*5f70*/  IMAD.WIDE.U32 R36, R56, 0x3d1, RZ ;  /* 0x000003d138247825 */ /* 0x000fe200078e00ff */
[----:B------:R-:W-:-:S02]  /*5f80*/  IADD3 R65, P6, PT, R61, R34, RZ ;  /* 0x000000223d417210 */ /* 0x000fc40007fde0ff */
[----:B------:R-:W-:Y:S01]  /*5f90*/  IADD3.X R57, P3, PT, R57, R60, RZ, P3, !PT ;  /* 0x0000003c39397210 */ /* 0x000fe20001f7e4ff */
[----:B------:R-:W-:Y:S01]  /*5fa0*/  IMAD.X R61, RZ, RZ, R33, P5 ;  /* 0x000000ffff3d7224 */ /* 0x000fe200028e0621 */
[----:B------:R-:W-:Y:S01]  /*5fb0*/  IADD3.X R59, P0, PT, R23, R59, RZ, P0, !PT ;  /* 0x0000003b173b7210 */ /* 0x000fe2000071e4ff */
[----:B------:R-:W-:Y:S02]  /*5fc0*/  IMAD.X R72, RZ, RZ, R35, P6 ;  /* 0x000000ffff487224 */ /* 0x000fe400030e0623 */
[----:B------:R-:W-:Y:S01]  /*5fd0*/  IMAD.X R35, RZ, RZ, RZ, P2 ;  /* 0x000000ffff237224 */ /* 0x000fe200010e06ff */
[----:B------:R-:W-:Y:S01]  /*5fe0*/  SHF.L.W.U32.HI R60, R32, 0x1, R61 ;  /* 0x00000001203c7819 */ /* 0x000fe20000010e3d */
[----:B------:R-:W-:Y:S01]  /*5ff0*/  IMAD.WIDE.U32 R36, P5, RZ, R24, R36 ;  /* 0x00000018ff247225 */ /* 0x000fe200078a0024 */
[----:B------:R-:W-:-:S03]  /*6000*/  IADD3.X R71, P2, PT, RZ, R71, RZ, P1, !PT ;  /* 0x00000047ff477210 */ /* 0x000fc60000f5e4ff */
[----:B------:R-:W-:Y:S01]  /*6010*/  IMAD.WIDE.U32 R32, R24, 0x3d1, RZ ;  /* 0x000003d118207825 */ /* 0x000fe200078e00ff */
[----:B------:R-:W-:-:S03]  /*6020*/  IADD3.X R60, P1, PT, R60, R71, RZ, P3, !PT ;  /* 0x000000473c3c7210 */ /* 0x000fc60001f3e4ff */
[----:B------:R-:W-:Y:S01]  /*6030*/  IMAD.MOV.U32 R34, RZ, RZ, R55 ;  /* 0x000000ffff227224 */ /* 0x000fe200078e0037 */
[----:B------:R-:W-:Y:S01]  /*6040*/  IADD3 R65, P3, PT, R65, R32, RZ ;  /* 0x0000002041417210 */ /* 0x000fe20007f7e0ff */
[----:B------:R-:W-:Y:S01]  /*6050*/  IMAD.X R55, RZ, RZ, RZ, P5 ;  /* 0x000000ffff377224 */ /* 0x000fe200028e06ff */
[----:B------:R-:W-:Y:S01]  /*6060*/  IADD3 R33, P5, PT, R33, R36, RZ ;  /* 0x0000002421217210 */ /* 0x000fe20007fbe0ff */
[----:B------:R-:W-:Y:S01]  /*6070*/  IMAD.WIDE.U32.X R34, R80, R80, R34, P4 ;  /* 0x0000005050227225 */ /* 0x000fe200020e0422 */
[----:B------:R-:W-:Y:S02]  /*6080*/  IADD3.X R23, P0, PT, R21, R65, RZ, P0, !PT ;  /* 0x0000004115177210 */ /* 0x000fe4000071e4ff */
[----:B------:R-:W-:Y:S01]  /*6090*/  IADD3.X R72, P3, PT, R33, R72, RZ, P3, !PT ;  /* 0x0000004821487210 */ /* 0x000fe20001f7e4ff */
[----:B------:R-:W-:Y:S01]  /*60a0*/  IMAD.MOV.U32 R54, RZ, RZ, R37 ;  /* 0x000000ffff367224 */ /* 0x000fe200078e0025 */
[----:B------:R-:W-:Y:S01]  /*60b0*/  IADD3.X R34, P2, PT, RZ, R34, RZ, P2, !PT ;  /* 0x00000022ff227210 */ /* 0x000fe2000175e4ff */
[----:B------:R-:W-:Y:S01]  /*60c0*/  IMAD.WIDE.U32 R32, R60, 0x3d1, RZ ;  /* 0x000003d13c207825 */ /* 0x000fe200078e00ff */
[----:B------:R-:W-:-:S02]  /*60d0*/  SEL R73, RZ, 0x1, !P3 ;  /* 0x00000001ff497807 */ /* 0x000fc40005800000 */
[----:B------:R-:W-:Y:S01]  /*60e0*/  LEA.HI.X R61, P1, R61, R34, RZ, 0x1, P1 ;  /* 0x000000223d3d7211 */ /* 0x000fe20000830cff */
[----:B------:R-:W-:Y:S01]  /*60f0*/  IMAD.WIDE.U32.X R54, RZ, R56, R54, P5 ;  /* 0x00000038ff367225 */ /* 0x000fe200028e0436 */
[----:B------:R-:W-:Y:S02]  /*6100*/  IADD3.X R65, P0, PT, R24, R72, RZ, P0, !PT ;  /* 0x0000004818417210 */ /* 0x000fe4000071e4ff */
[----:B------:R-:W-:Y:S01]  /*6110*/  IADD3.X R71, PT, PT, RZ, RZ, R35, P1, P2 ;  /* 0x000000ffff477210 */ /* 0x000fe20000fe4423 */
[----:B------:R-:W-:Y:S01]  /*6120*/  IMAD.WIDE.U32 R36, R57, 0x3d1, RZ ;  /* 0x000003d139247825 */ /* 0x000fe200078e00ff */
[----:B------:R-:W-:-:S03]  /*6130*/  IADD3 R73, P4, PT, R73, R54, RZ ;  /* 0x0000003649497210 */ /* 0x000fc60007f9e0ff */
[----:B------:R-:W-:Y:S01]  /*6140*/  IMAD.WIDE.U32 R32, P3, RZ, R57, R32 ;  /* 0x00000039ff207225 */ /* 0x000fe20007860020 */
[----:B------:R-:W-:-:S03]  /*6150*/  IADD3 R54, P1, PT, R73, R36, RZ ;  /* 0x0000002449367210 */ /* 0x000fc60007f3e0ff */
[----:B------:R-:W-:Y:S01]  /*6160*/  IMAD.X R35, RZ, RZ, RZ, P3 ;  /* 0x000000ffff237224 */ /* 0x000fe200018e06ff */
[----:B------:R-:W-:Y:S01]  /*6170*/  IADD3 R73, P2, PT, R37, R32, RZ ;  /* 0x0000002025497210 */ /* 0x000fe20007f5e0ff */
[----:B------:R-:W-:Y:S01]  /*6180*/  IMAD.X R32, RZ, RZ, R55, P4 ;  /* 0x000000ffff207224 */ /* 0x000fe200020e0637 */
[----:B------:R-:W-:Y:S01]  /*6190*/  IADD3.X R56, P0, PT, R56, R54, RZ, P0, !PT ;  /* 0x0000003638387210 */ /* 0x000fe2000071e4ff */
[----:B------:R-:W-:Y:S02]  /*61a0*/  IMAD.MOV.U32 R34, RZ, RZ, R33 ;  /* 0x000000ffff227224 */ /* 0x000fe400078e0021 */
[----:B------:R-:W-:Y:S01]  /*61b0*/  IMAD.WIDE.U32 R36, R71, 0x3d1, RZ ;  /* 0x000003d147247825 */ /* 0x000fe200078e00ff */
[----:B------:R-:W-:-:S03]  /*61c0*/  IADD3.X R73, P1, PT, R73, R32, RZ, P1, !PT ;  /* 0x0000002049497210 */ /* 0x000fc60000f3e4ff */
[----:B------:R-:W-:Y:S01]  /*61d0*/  IMAD.WIDE.U32.X R34, RZ, R60, R34, P2 ;  /* 0x0000003cff227225 */ /* 0x000fe200010e0422 */
[----:B------:R-:W-:-:S03]  /*61e0*/  SEL R21, RZ, 0x1, !P1 ;  /* 0x00000001ff157807 */ /* 0x000fc60004800000 */
[----:B------:R-:W-:Y:S01]  /*61f0*/  IMAD.WIDE.U32 R36, P1, RZ, R61, R36 ;  /* 0x0000003dff247225 */ /* 0x000fe20007820024 */
[----:B------:R-:W-:-:S03]  /*6200*/  IADD3 R21, P2, PT, R21, R34, RZ ;  /* 0x0000002215157210 */ /* 0x000fc60007f5e0ff */
[----:B------:R-:W-:-:S04]  /*6210*/  IMAD.WIDE.U32 R32, R61, 0x3d1, RZ ;  /* 0x000003d13d207825 */ /* 0x000fc800078e00ff */
[----:B------:R-:W-:Y:S01]  /*6220*/  IMAD.X R55, RZ, RZ, RZ, P1 ;  /* 0x000000ffff377224 */ /* 0x000fe200008e06ff */
[----:B------:R-:W-:Y:S01]  /*6230*/  IADD3 R21, P1, PT, R21, R32, RZ ;  /* 0x0000002015157210 */ /* 0x000fe20007f3e0ff */
[----:B------:R-:W-:Y:S01]  /*6240*/  IMAD.X R35, RZ, RZ, R35, P2 ;  /* 0x000000ffff237224 */ /* 0x000fe200010e0623 */
[----:B------:R-:W-:Y:S01]  /*6250*/  IADD3 R32, P3, PT, R33, R36, RZ ;  /* 0x0000002421207210 */ /* 0x000fe20007f7e0ff */
[----:B------:R-:W-:Y:S01]  /*6260*/  IMAD.MOV.U32 R54, RZ, RZ, R37 ;  /* 0x000000ffff367224 */ /* 0x000fe200078e0025 */
[----:B------:R-:W-:Y:S02]  /*6270*/  IADD3.X R57, P2, PT, R57, R73, RZ, P0, !PT ;  /* 0x0000004939397210 */ /* 0x000fe4000075e4ff */
[----:B------:R-:W-:Y:S01]  /*6280*/  IADD3 R33, P0, PT, R30, -R44, RZ ;  /* 0x8000002c1e217210 */ /* 0x000fe20007f1e0ff */
[----:B------:R-:W-:Y:S01]  /*6290*/  IMAD.WIDE.U32.X R54, RZ, R71, R54, P3 ;  /* 0x00000047ff367225 */ /* 0x000fe200018e0436 */
[----:B------:R-:W-:Y:S02]  /*62a0*/  IADD3.X R32, P1, PT, R32, R35, RZ, P1, !PT ;  /* 0x0000002320207210 */ /* 0x000fe40000f3e4ff */
[----:B------:R-:W-:-:S02]  /*62b0*/  IADD3.X R30, P2, PT, R60, R21, RZ, P2, !PT ;  /* 0x000000153c1e7210 */ /* 0x000fc4000175e4ff */
[----:B------:R-:W-:Y:S02]  /*62c0*/  IADD3.X R60, P0, PT, R28, ~R45, RZ, P0, !PT ;  /* 0x8000002d1c3c7210 */ /* 0x000fe4000071e4ff */
[----:B------:R-:W-:Y:S02]  /*62d0*/  SEL R21, RZ, 0x1, !P1 ;  /* 0x00000001ff157807 */ /* 0x000fe40004800000 */
[----:B------:R-:W-:Y:S02]  /*62e0*/  IADD3.X R36, P0, PT, R31, ~R42, RZ, P0, !PT ;  /* 0x8000002a1f247210 */ /* 0x000fe4000071e4ff */
[----:B------:R-:W-:Y:S02]  /*62f0*/  IADD3.X R32, P2, PT, R61, R32, RZ, P2, !PT ;  /* 0x000000203d207210 */ /* 0x000fe4000175e4ff */
[----:B------:R-:W-:Y:S02]  /*6300*/  IADD3 R24, P1, PT, R21, R54, RZ ;  /* 0x0000003615187210 */ /* 0x000fe40007f3e0ff */
[----:B------:R-:W-:-:S02]  /*6310*/  IADD3.X R31, P0, PT, R27, ~R43, RZ, P0, !PT ;  /* 0x8000002b1b1f7210 */ /* 0x000fc4000071e4ff */
[----:B------:R-:W-:Y:S02]  /*6320*/  IADD3.X R71, P2, PT, R71, R24, RZ, P2, !PT ;  /* 0x0000001847477210 */ /* 0x000fe4000175e4ff */
[----:B------:R-:W-:Y:S02]  /*6330*/  IADD3.X R34, P0, PT, R26, ~R40, RZ, P0, !PT ;  /* 0x800000281a227210 */ /* 0x000fe4000071e4ff */
[----:B------:R-:W-:Y:S01]  /*6340*/  IADD3.X R55, PT, PT, RZ, RZ, R55, P2, P1 ;  /* 0x000000ffff377210 */ /* 0x000fe200017e2437 */
[----:B------:R-:W-:Y:S01]  /*6350*/  IMAD.WIDE.U32 R26, R71, 0x3d1, RZ ;  /* 0x000003d1471a7825 */ /* 0x000fe200078e00ff */
[----:B------:R-:W-:-:S03]  /*6360*/  IADD3.X R37, P0, PT, R25, ~R41, RZ, P0, !PT ;  /* 0x8000002919257210 */ /* 0x000fc6000071e4ff */
[----:B------:R-:W-:Y:S01]  /*6370*/  IMAD.WIDE.U32 R24, R55, 0x3d1, RZ ;  /* 0x000003d137187825 */ /* 0x000fe200078e00ff */
[----:B------:R-:W-:-:S04]  /*6380*/  IADD3.X R35, P0, PT, R29, ~R38, RZ, P0, !PT ;  /* 0x800000261d237210 */ /* 0x000fc8000071e4ff */
[----:B------:R-:W-:Y:S01]  /*6390*/  IADD3.X R77, P0, PT, R66, ~R39, RZ, P0, !PT ;  /* 0x80000027424d7210 */ /* 0x000fe2000071e4ff */
[----:B------:R-:W-:-:S04]  /*63a0*/  IMAD.WIDE.U32 R24, P1, RZ, R71, R24 ;  /* 0x00000047ff187225 */ /* 0x000fc80007820018 */
[----:B------:R-:W-:Y:S01]  /*63b0*/  IMAD.X R21, RZ, RZ, -0x1, P0 ;  /* 0xffffffffff157424 */ /* 0x000fe200000e06ff */
[----:B------:R-:W-:Y:S01]  /*63c0*/  IADD3 RZ, P0, PT, RZ, R26, RZ ;  /* 0x0000001affff7210 */ /* 0x000fe20007f1e0ff */
[----:B------:R-:W-:Y:S01]  /*63d0*/  IMAD.X R29, RZ, RZ, RZ, P1 ;  /* 0x000000ffff1d7224 */ /* 0x000fe200008e06ff */
[----:B------:R-:W-:Y:S01]  /*63e0*/  IADD3 R24, P1, PT, R27, R24, RZ ;  /* 0x000000181b187210 */ /* 0x000fe20007f3e0ff */
[----:B------:R-:W-:Y:S01]  /*63f0*/  IMAD.MOV.U32 R28, RZ, RZ, R25 ;  /* 0x000000ffff1c7224 */ /* 0x000fe200078e0019 */
[----:B------:R-:W-:Y:S02]  /*6400*/  LOP3.LUT R21, R21, 0x1, RZ, 0xc0, !PT ;  /* 0x0000000115157812 */ /* 0x000fe400078ec0ff */
[----:B------:R-:W-:Y:S01]  /*6410*/  IADD3.X R24, P0, PT, R71, R24, RZ, P0, !PT ;  /* 0x0000001847187210 */ /* 0x000fe2000071e4ff */
[----:B------:R-:W-:Y:S01]  /*6420*/  IMAD.WIDE.U32.X R28, RZ, R55, R28, P1 ;  /* 0x00000037ff1c7225 */ /* 0x000fe200008e041c */
[----:B------:R-:W-:Y:S02]  /*6430*/  IADD3 R27, P1, PT, R58, R26, RZ ;  /* 0x0000001a3a1b7210 */ /* 0x000fe40007f3e0ff */
[----:B------:R-:W-:-:S02]  /*6440*/  IADD3 R54, P3, PT, RZ, -R21, RZ ;  /* 0x80000015ff367210 */ /* 0x000fc40007f7e0ff */
[----:B------:R-:W-:Y:S02]  /*6450*/  IADD3.X R26, P0, PT, R55, R28, RZ, P0, !PT ;  /* 0x0000001c371a7210 */ /* 0x000fe4000071e4ff */
[----:B------:R-:W-:Y:S02]  /*6460*/  IADD3.X R59, P1, PT, R59, R24, RZ, P1, !PT ;  /* 0x000000183b3b7210 */ /* 0x000fe40000f3e4ff */
[----:B------:R-:W-:Y:S01]  /*6470*/  IADD3 R21, P4, PT, R27, R22, RZ ;  /* 0x000000161b157210 */ /* 0x000fe20007f9e0ff */
[----:B------:R-:W-:Y:S01]  /*6480*/  IMAD.X R27, RZ, RZ, -0x1, P3 ;  /* 0xffffffffff1b7424 */ /* 0x000fe200018e06ff */
[----:B------:R-:W-:Y:S02]  /*6490*/  LOP3.LUT R22, R54, 0xfffffc2f, RZ, 0xc0, !PT ;  /* 0xfffffc2f36167812 */ /* 0x000fe400078ec0ff */
[----:B------:R-:W-:Y:S02]  /*64a0*/  IADD3.X R26, P2, PT, R23, R26, RZ, P1, !PT ;  /* 0x0000001a171a7210 */ /* 0x000fe40000f5e4ff */
[----:B------:R-:W-:-:S02]  /*64b0*/  IADD3 R61, P1, PT, R33, R22, RZ ;  /* 0x00000016213d7210 */ /* 0x000fc40007f3e0ff */
[----:B------:R-:W-:Y:S02]  /*64c0*/  IADD3.X R28, P0, PT, RZ, R29, RZ, P0, !PT ;  /* 0x0000001dff1c7210 */ /* 0x000fe4000071e4ff */
[----:B------:R-:W-:Y:S02]  /*64d0*/  IADD3.X R22, P4, PT, R70, R59, RZ, P4, !PT ;  /* 0x0000003b46167210 */ /* 0x000fe4000279e4ff */
[----:B------:R-:W-:Y:S02]  /*64e0*/  LOP3.LUT R27, R27, 0xfffffffe, RZ, 0xc0, !PT ;  /* 0xfffffffe1b1b7812 */ /* 0x000fe400078ec0ff */
[----:B------:R-:W-:Y:S02]  /*64f0*/  IADD3.X R65, P2, PT, R65, R28, RZ, P2, !PT ;  /* 0x0000001c41417210 */ /* 0x000fe4000175e4ff */
[----:B------:R-:W-:Y:S02]  /*6500*/  SEL R25, RZ, 0x1, !P0 ;  /* 0x00000001ff197807 */ /* 0x000fe40004000000 */
[----:B------:R-:W-:-:S02]  /*6510*/  IADD3.X R23, P4, PT, R69, R26, RZ, P4, !PT ;  /* 0x0000001a45177210 */ /* 0x000fc4000279e4ff */
[----:B------:R-:W-:Y:S02]  /*6520*/  IADD3.X R60, P1, PT, R60, R27, RZ, P1, !PT ;  /* 0x0000001b3c3c7210 */ /* 0x000fe40000f3e4ff */
[----:B------:R-:W-:Y:S02]  /*6530*/  IADD3.X R56, P2, PT, R56, R25, RZ, P2, !PT ;  /* 0x0000001938387210 */ /* 0x000fe4000175e4ff */
[----:B------:R-:W-:Y:S02]  /*6540*/  IADD3.X R24, P4, PT, R68, R65, RZ, P4, !PT ;  /* 0x0000004144187210 */ /* 0x000fe4000279e4ff */
[----:B------:R-:W-:Y:S02]  /*6550*/  IADD3.X R59, P1, PT, R36, R54, RZ, P1, !PT ;  /* 0x00000036243b7210 */ /* 0x000fe40000f3e4ff */
[----:B------:R-:W-:Y:S02]  /*6560*/  IADD3.X R25, P4, PT, R67, R56, RZ, P4, !PT ;  /* 0x0000003843197210 */ /* 0x000fe4000279e4ff */
[----:B------:R-:W-:-:S02]  /*6570*/  IADD3.X R27, P2, PT, RZ, R57, RZ, P2, !PT ;  /* 0x00000039ff1b7210 */ /* 0x000fc4000175e4ff */
[----:B------:R-:W-:Y:S02]  /*6580*/  IADD3.X R57, P1, PT, R31, R54, RZ, P1, !PT ;  /* 0x000000361f397210 */ /* 0x000fe40000f3e4ff */
[----:B------:R-:W-:Y:S02]  /*6590*/  IADD3.X R26, P4, PT, R64, R27, RZ, P4, !PT ;  /* 0x0000001b401a7210 */ /* 0x000fe4000279e4ff */
[----:B------:R-:W-:Y:S02]  /*65a0*/  IADD3.X R30, P2, PT, RZ, R30, RZ, P2, !PT ;  /* 0x0000001eff1e7210 */ /* 0x000fe4000175e4ff */
[----:B------:R-:W-:Y:S02]  /*65b0*/  IADD3.X R56, P1, PT, R34, R54, RZ, P1, !PT ;  /* 0x0000003622387210 */ /* 0x000fe40000f3e4ff */
[----:B------:R-:W-:Y:S02]  /*65c0*/  IADD3.X R27, P4, PT, R63, R30, RZ, P4, !PT ;  /* 0x0000001e3f1b7210 */ /* 0x000fe4000279e4ff */
[----:B------:R-:W-:-:S02]  /*65d0*/  IADD3.X R29, P2, PT, RZ, R32, RZ, P2, !PT ;  /* 0x00000020ff1d7210 */ /* 0x000fc4000175e4ff */
[-C--:B------:R-:W-:Y:S02]  /*65e0*/  IADD3.X R28, P1, PT, R37, R54.reuse, RZ, P1, !PT ;  /* 0x00000036251c7210 */ /* 0x080fe40000f3e4ff */
[----:B------:R-:W-:Y:S02]  /*65f0*/  IADD3.X R29, P4, PT, R62, R29, RZ, P4, !PT ;  /* 0x0000001d3e1d7210 */ /* 0x000fe4000279e4ff */
[----:B------:R-:W-:Y:S02]  /*6600*/  SEL R31, RZ, 0x1, !P2 ;  /* 0x00000001ff1f7807 */ /* 0x000fe40005000000 */
[----:B------:R-:W-:Y:S02]  /*6610*/  IADD3.X R30, P1, PT, R35, R54, RZ, P1, !PT ;  /* 0x00000036231e7210 */ /* 0x000fe40000f3e4ff */
[----:B------:R-:W-:-:S03]  /*6620*/  IADD3.X R32, P4, PT, RZ, R31, RZ, P4, !PT ;  /* 0x0000001fff207210 */ /* 0x000fc6000279e4ff */
[----:B------:R-:W-:Y:S01]  /*6630*/  IMAD.X R77, R77, 0x1, R54, P1 ;  /* 0x000000014d4d7824 */ /* 0x000fe200008e0636 */
[----:B------:R-:W-:-:S09]  /*6640*/  SEL R33, RZ, 0x1, !P4 ;  /* 0x00000001ff217807 */ /* 0x000fd20006000000 */
.L_x_13:
        /* <DEDUP_REMOVED lines=22> */
.L_x_12:
[----:B------:R-:W-:Y:S05]  /*67b0*/  BSYNC.RECONVERGENT B1 ;  /* 0x0000000000017941 */ /* 0x000fea0003800200 */
.L_x_11:
[-C--:B------:R-:W-:Y:S01]  /*67c0*/  IMAD R31, R76, R21.reuse, RZ ;  /* 0x000000154c1f7224 */ /* 0x080fe200078e02ff */
[----:B------:R-:W-:Y:S01]  /*67d0*/  BSSY.RECONVERGENT B1, `(.L_x_14) ;  /* 0x000019c000017945 */ /* 0x000fe20003800200 */
[----:B------:R-:W-:-:S04]  /*67e0*/  IMAD.WIDE.U32 R68, R17, R21, RZ ;  /* 0x0000001511447225 */ /* 0x000fc800078e00ff */
[----:B------:R-:W-:Y:S01]  /*67f0*/  IMAD R31, R17, R22, R31 ;  /* 0x00000016111f7224 */ /* 0x000fe200078e021f */
[----:B------:R-:W-:Y:S01]  /*6800*/  IADD3 RZ, P0, PT, RZ, R68, RZ ;  /* 0x00000044ffff7210 */ /* 0x000fe20007f1e0ff */
[----:B------:R-:W-:-:S04]  /*6810*/  IMAD.WIDE.U32 R32, R22, R17, RZ ;  /* 0x0000001116207225 */ /* 0x000fc800078e00ff */
[----:B------:R-:W-:-:S04]  /*6820*/  IMAD.WIDE.U32 R34, R22, R18, RZ ;  /* 0x0000001216227225 */ /* 0x000fc800078e00ff */
[----:B------:R-:W-:Y:S02]  /*6830*/  IMAD.IADD R82, R69, 0x1, R31 ;  /* 0x0000000145527824 */ /* 0x000fe400078e021f */
[----:B------:R-:W-:-:S03]  /*6840*/  IMAD.WIDE.U32 R62, R21, R17, RZ ;  /* 0x00000011153e7225 */ /* 0x000fc600078e00ff */
[----:B------:R-:W-:Y:S01]  /*6850*/  IADD3.X R82, P1, PT, RZ, R82, RZ, P0, !PT ;  /* 0x00000052ff527210 */ /* 0x000fe2000073e4ff */
[----:B------:R-:W-:-:S03]  /*6860*/  IMAD.WIDE.U32 R32, P3, R76, R21, R32 ;  /* 0x000000154c207225 */ /* 0x000fc60007860020 */
[----:B------:R-:W-:Y:S01]  /*6870*/  IADD3.X R82, P0, PT, RZ, R82, RZ, P0, !PT ;  /* 0x00000052ff527210 */ /* 0x000fe2000071e4ff */
[----:B------:R-:W-:Y:S01]  /*6880*/  IMAD.WIDE.U32 R54, R21, R18, RZ ;  /* 0x0000001215367225 */ /* 0x000fe200078e00ff */
[----:B------:R-:W-:-:S03]  /*6890*/  SEL R31, RZ, 0x1, !P1 ;  /* 0x00000001ff1f7807 */ /* 0x000fc60004800000 */
[----:B------:R-:W-:-:S04]  /*68a0*/  IMAD.WIDE.U32 R34, P2, R78, R21, R34 ;  /* 0x000000154e227225 */ /* 0x000fc80007840022 */
[----:B------:R-:W-:Y:S01]  /*68b0*/  IMAD.X R37, RZ, RZ, RZ, P3 ;  /* 0x000000ffff257224 */ /* 0x000fe200018e06ff */
[----:B------:R-:W-:Y:S01]  /*68c0*/  IADD3 RZ, P3, PT, R63, R32, RZ ;  /* 0x000000203fff7210 */ /* 0x000fe20007f7e0ff */
[----:B------:R-:W-:Y:S01]  /*68d0*/  IMAD.MOV.U32 R36, RZ, RZ, R33 ;  /* 0x000000ffff247224 */ /* 0x000fe200078e0021 */
[----:B------:R-:W-:Y:S01]  /*68e0*/  IADD3 RZ, P5, PT, R55, R34, RZ ;  /* 0x0000002237ff7210 */ /* 0x000fe20007fbe0ff */
[----:B------:R-:W-:Y:S02]  /*68f0*/  IMAD R55, R78, R21, RZ ;  /* 0x000000154e377224 */ /* 0x000fe400078e02ff */
[----:B------:R-:W-:-:S04]  /*6900*/  IMAD.WIDE.U32.X R36, R76, R22, R36, P3 ;  /* 0x000000164c247225 */ /* 0x000fc800018e0424 */
[----:B------:R-:W-:Y:S02]  /*6910*/  IMAD.X R31, RZ, RZ, R31, P0 ;  /* 0x000000ffff1f7224 */ /* 0x000fe400000e061f */
[----:B------:R-:W-:-:S03]  /*6920*/  IMAD.WIDE.U32 R32, R18, R21, RZ ;  /* 0x0000001512207225 */ /* 0x000fc600078e00ff */
[----:B------:R-:W-:Y:S01]  /*6930*/  IADD3 R63, P6, PT, R31, R36, RZ ;  /* 0x000000241f3f7210 */ /* 0x000fe20007fde0ff */
[----:B------:R-:W-:Y:S01]  /*6940*/  IMAD R67, R18, R22, R55 ;  /* 0x0000001612437224 */ /* 0x000fe200078e0237 */
[-C--:B------:R-:W-:Y:S01]  /*6950*/  IADD3 RZ, P3, PT, RZ, R32.reuse, RZ ;  /* 0x00000020ffff7210 */ /* 0x080fe20007f7e0ff */
[----:B------:R-:W-:Y:S01]  /*6960*/  IMAD.WIDE.U32 R54, R22, R19, RZ ;  /* 0x0000001316367225 */ /* 0x000fe200078e00ff */
[----:B------:R-:W-:-:S03]  /*6970*/  IADD3 R74, P0, PT, R63, R32, RZ ;  /* 0x000000203f4a7210 */ /* 0x000fc60007f1e0ff */
[----:B------:R-:W-:Y:S02]  /*6980*/  IMAD.IADD R31, R33, 0x1, R67 ;  /* 0x00000001211f7824 */ /* 0x000fe400078e0243 */
[----:B------:R-:W-:-:S04]  /*6990*/  IMAD.WIDE.U32 R66, R21, R19, RZ ;  /* 0x0000001315427225 */ /* 0x000fc800078e00ff */
[----:B------:R-:W-:-:S04]  /*69a0*/  IMAD.WIDE.U32 R54, P4, R79, R21, R54 ;  /* 0x000000154f367225 */ /* 0x000fc80007880036 */
[----:B------:R-:W-:Y:S01]  /*69b0*/  IMAD.X R33, RZ, RZ, RZ, P2 ;  /* 0x000000ffff217224 */ /* 0x000fe200010e06ff */
[----:B------:R-:W-:Y:S01]  /*69c0*/  IADD3.X R31, P2, PT, RZ, R31, RZ, P3, !PT ;  /* 0x0000001fff1f7210 */ /* 0x000fe20001f5e4ff */
[----:B------:R-:W-:Y:S01]  /*69d0*/  IMAD.X R36, RZ, RZ, R37, P6 ;  /* 0x000000ffff247224 */ /* 0x000fe200030e0625 */
[----:B------:R-:W-:Y:S01]  /*69e0*/  IADD3 RZ, P6, PT, R67, R54, RZ ;  /* 0x0000003643ff7210 */ /* 0x000fe20007fde0ff */
[----:B------:R-:W-:Y:S01]  /*69f0*/  IMAD.WIDE.U32 R64, R22, R20, RZ ;  /* 0x0000001416407225 */ /* 0x000fe200078e00ff */
[----:B------:R-:W-:Y:S02]  /*6a00*/  SEL R54, RZ, 0x1, !P2 ;  /* 0x00000001ff367807 */ /* 0x000fe40005000000 */
[----:B------:R-:W-:Y:S01]  /*6a10*/  IADD3.X R31, P0, PT, R31, R36, RZ, P0, !PT ;  /* 0x000000241f1f7210 */ /* 0x000fe2000071e4ff */
[----:B------:R-:W-:Y:S02]  /*6a20*/  IMAD.MOV.U32 R32, RZ, RZ, R35 ;  /* 0x000000ffff207224 */ /* 0x000fe400078e0023 */
[----:B------:R-:W-:-:S04]  /*6a30*/  IMAD.WIDE.U32 R62, R21, R20, RZ ;  /* 0x00000014153e7225 */ /* 0x000fc800078e00ff */
[-C--:B------:R-:W-:Y:S02]  /*6a40*/  IMAD R58, R79, R21.reuse, RZ ;  /* 0x000000154f3a7224 */ /* 0x080fe400078e02ff */
[----:B------:R-:W-:-:S04]  /*6a50*/  IMAD.WIDE.U32 R64, P1, R80, R21, R64 ;  /* 0x0000001550407225 */ /* 0x000fc80007820040 */
[----:B------:R-:W-:Y:S01]  /*6a60*/  IMAD R62, R76, R23, RZ ;  /* 0x000000174c3e7224 */ /* 0x000fe200078e02ff */
[----:B------:R-:W-:Y:S01]  /*6a70*/  IADD3 RZ, P3, PT, R63, R64, RZ ;  /* 0x000000403fff7210 */ /* 0x000fe20007f7e0ff */
[----:B------:R-:W-:-:S04]  /*6a80*/  IMAD.WIDE.U32.X R32, R78, R22, R32, P5 ;  /* 0x000000164e207225 */ /* 0x000fc800028e0420 */
[----:B------:R-:W-:Y:S02]  /*6a90*/  IMAD.X R67, RZ, RZ, R54, P0 ;  /* 0x000000ffff437224 */ /* 0x000fe400000e0636 */
[----:B------:R-:W-:-:S03]  /*6aa0*/  IMAD.WIDE.U32 R36, R19, R21, RZ ;  /* 0x0000001513247225 */ /* 0x000fc600078e00ff */
[----:B------:R-:W-:Y:S01]  /*6ab0*/  IADD3 R54, P5, PT, R67, R32, RZ ;  /* 0x0000002043367210 */ /* 0x000fe20007fbe0ff */
[----:B------:R-:W-:Y:S01]  /*6ac0*/  IMAD R69, R19, R22, R58 ;  /* 0x0000001613457224 */ /* 0x000fe200078e023a */
[----:B------:R-:W-:Y:S01]  /*6ad0*/  IADD3 RZ, P2, PT, RZ, R36, RZ ;  /* 0x00000024ffff7210 */ /* 0x000fe20007f5e0ff */
[C---:B------:R-:W-:Y:S02]  /*6ae0*/  IMAD R71, R17.reuse, R24, R62 ;  /* 0x0000001811477224 */ /* 0x040fe400078e023e */
[----:B------:R-:W-:-:S04]  /*6af0*/  IMAD.WIDE.U32 R34, R17, R23, RZ ;  /* 0x0000001711227225 */ /* 0x000fc800078e00ff */
[----:B------:R-:W-:Y:S01]  /*6b00*/  IMAD.WIDE.U32 R62, R24, R17, RZ ;  /* 0x00000011183e7225 */ /* 0x000fe200078e00ff */
[----:B------:R-:W-:-:S03]  /*6b10*/  IADD3 R74, P0, PT, R74, R34, RZ ;  /* 0x000000224a4a7210 */ /* 0x000fc60007f1e0ff */
[----:B------:R-:W-:Y:S02]  /*6b20*/  IMAD.IADD R70, R37, 0x1, R69 ;  /* 0x0000000125467824 */ /* 0x000fe400078e0245 */
[----:B------:R-:W-:Y:S02]  /*6b30*/  IMAD.IADD R64, R35, 0x1, R71 ;  /* 0x0000000123407824 */ /* 0x000fe400078e0247 */
[----:B------:R-:W-:Y:S01]  /*6b40*/  IMAD.X R69, RZ, RZ, R33, P5 ;  /* 0x000000ffff457224 */ /* 0x000fe200028e0621 */
[----:B------:R-:W-:Y:S01]  /*6b50*/  IADD3.X R70, P2, PT, RZ, R70, RZ, P2, !PT ;  /* 0x00000046ff467210 */ /* 0x000fe2000175e4ff */
[----:B------:R-:W-:Y:S01]  /*6b60*/  IMAD.WIDE.U32 R34, R23, R17, RZ ;  /* 0x0000001117227225 */ /* 0x000fe200078e00ff */
[----:B------:R-:W-:Y:S02]  /*6b70*/  IADD3.X R64, P0, PT, R31, R64, RZ, P0, !PT ;  /* 0x000000401f407210 */ /* 0x000fe4000071e4ff */
[----:B------:R-:W-:Y:S01]  /*6b80*/  SEL R58, RZ, 0x1, !P2 ;  /* 0x00000001ff3a7807 */ /* 0x000fe20005000000 */
[----:B------:R-:W-:-:S04]  /*6b90*/  IMAD.WIDE.U32 R32, P5, R76, R23, R62 ;  /* 0x000000174c207225 */ /* 0x000fc800078a003e */
[----:B------:R-:W-:Y:S01]  /*6ba0*/  IMAD.WIDE.U32 R62, R24, R18, RZ ;  /* 0x00000012183e7225 */ /* 0x000fe200078e00ff */
[----:B------:R-:W-:-:S03]  /*6bb0*/  IADD3 RZ, P2, PT, R35, R32, RZ ;  /* 0x0000002023ff7210 */ /* 0x000fc60007f5e0ff */
[----:B------:R-:W-:Y:S02]  /*6bc0*/  IMAD.X R35, RZ, RZ, RZ, P5 ;  /* 0x000000ffff237224 */ /* 0x000fe400028e06ff */
[----:B------:R-:W-:Y:S02]  /*6bd0*/  IMAD.MOV.U32 R34, RZ, RZ, R33 ;  /* 0x000000ffff227224 */ /* 0x000fe400078e0021 */
[----:B------:R-:W-:Y:S02]  /*6be0*/  IMAD.X R37, RZ, RZ, RZ, P4 ;  /* 0x000000ffff257224 */ /* 0x000fe400020e06ff */
[----:B------:R-:W-:Y:S01]  /*6bf0*/  IMAD.WIDE.U32.X R34, R76, R24, R34, P2 ;  /* 0x000000184c227225 */ /* 0x000fe200010e0422 */
[----:B------:R-:W-:Y:S02]  /*6c00*/  IADD3 R31, P2, PT, R54, R36, RZ ;  /* 0x00000024361f7210 */ /* 0x000fe40007f5e0ff */
[----:B------:R-:W-:Y:S01]  /*6c10*/  SEL R54, RZ, 0x1, !P0 ;  /* 0x00000001ff367807 */ /* 0x000fe20004000000 */
[----:B------:R-:W-:Y:S01]  /*6c20*/  IMAD.WIDE.U32 R62, P4, R78, R23, R62 ;  /* 0x000000174e3e7225 */ /* 0x000fe2000788003e */
[----:B------:R-:W-:-:S02]  /*6c30*/  IADD3 RZ, P0, PT, RZ, R74, RZ ;  /* 0x0000004affff7210 */ /* 0x000fc40007f1e0ff */
[----:B------:R-:W-:Y:S01]  /*6c40*/  IADD3.X R69, P2, PT, R70, R69, RZ, P2, !PT ;  /* 0x0000004546457210 */ /* 0x000fe2000175e4ff */
[----:B------:R-:W-:Y:S01]  /*6c50*/  IMAD.WIDE.U32 R66, R23, R18, RZ ;  /* 0x0000001217427225 */ /* 0x000fe200078e00ff */
[----:B------:R-:W-:-:S03]  /*6c60*/  IADD3.X R81, P0, PT, RZ, R64, RZ, P0, !PT ;  /* 0x00000040ff517210 */ /* 0x000fc6000071e4ff */
[-C--:B------:R-:W-:Y:S01]  /*6c70*/  IMAD R33, R78, R23.reuse, RZ ;  /* 0x000000174e217224 */ /* 0x080fe200078e02ff */
[----:B------:R-:W-:Y:S01]  /*6c80*/  IADD3 RZ, P5, PT, R67, R62, RZ ;  /* 0x0000003e43ff7210 */ /* 0x000fe20007fbe0ff */
[----:B------:R-:W-:Y:S02]  /*6c90*/  IMAD.MOV.U32 R36, RZ, RZ, R55 ;  /* 0x000000ffff247224 */ /* 0x000fe400078e0037 */
[C---:B------:R-:W-:Y:S02]  /*6ca0*/  IMAD R67, R18.reuse, R24, R33 ;  /* 0x0000001812437224 */ /* 0x040fe400078e0221 */
[----:B------:R-:W-:-:S04]  /*6cb0*/  IMAD.WIDE.U32 R32, R18, R23, RZ ;  /* 0x0000001712207225 */ /* 0x000fc800078e00ff */
[----:B------:R-:W-:Y:S02]  /*6cc0*/  IMAD.X R55, RZ, RZ, R54, P0 ;  /* 0x000000ffff377224 */ /* 0x000fe400000e0636 */
[----:B------:R-:W-:Y:S02]  /*6cd0*/  IMAD.IADD R54, R33, 0x1, R67 ;  /* 0x0000000121367824 */ /* 0x000fe400078e0243 */
[----:B------:R-:W-:Y:S01]  /*6ce0*/  IMAD.WIDE.U32.X R36, R79, R22, R36, P6 ;  /* 0x000000164f247225 */ /* 0x000fe200030e0424 */
[----:B------:R-:W-:Y:S02]  /*6cf0*/  IADD3 R55, P6, PT, R55, R34, RZ ;  /* 0x0000002237377210 */ /* 0x000fe40007fde0ff */
[----:B------:R-:W-:Y:S01]  /*6d00*/  IADD3 R34, P0, PT, R31, R32, RZ ;  /* 0x000000201f227210 */ /* 0x000fe20007f1e0ff */
[----:B------:R-:W-:Y:S02]  /*6d10*/  IMAD.X R33, RZ, RZ, R58, P2 ;  /* 0x000000ffff217224 */ /* 0x000fe400010e063a */
[-C--:B------:R-:W-:Y:S01]  /*6d20*/  IMAD R58, R76, R25.reuse, RZ ;  /* 0x000000194c3a7224 */ /* 0x080fe200078e02ff */
[----:B------:R-:W-:Y:S01]  /*6d30*/  IADD3.X R69, P0, PT, R69, R54, RZ, P0, !PT ;  /* 0x0000003645457210 */ /* 0x000fe2000071e4ff */
[----:B------:R-:W-:Y:S01]  /*6d40*/  IMAD.X R64, RZ, RZ, R35, P6 ;  /* 0x000000ffff407224 */ /* 0x000fe200030e0623 */
[----:B------:R-:W-:Y:S01]  /*6d50*/  IADD3 R31, P2, PT, R33, R36, RZ ;  /* 0x00000024211f7210 */ /* 0x000fe20007f5e0ff */
[----:B------:R-:W-:-:S04]  /*6d60*/  IMAD.WIDE.U32 R32, R17, R25, RZ ;  /* 0x0000001911207225 */ /* 0x000fc800078e00ff */
[----:B------:R-:W-:Y:S01]  /*6d70*/  IMAD.X R36, RZ, RZ, R37, P2 ;  /* 0x000000ffff247224 */ /* 0x000fe200010e0625 */
[----:B------:R-:W-:Y:S01]  /*6d80*/  IADD3 R73, P2, PT, R34, R55, RZ ;  /* 0x0000003722497210 */ /* 0x000fe20007f5e0ff */
[----:B------:R-:W-:Y:S01]  /*6d90*/  IMAD R67, R17, R26, R58 ;  /* 0x0000001a11437224 */ /* 0x000fe200078e023a */
[----:B------:R-:W-:Y:S01]  /*6da0*/  SEL R58, RZ, 0x1, !P0 ;  /* 0x00000001ff3a7807 */ /* 0x000fe20004000000 */
[-C--:B------:R-:W-:Y:S01]  /*6db0*/  IMAD R35, R80, R21.reuse, RZ ;  /* 0x0000001550237224 */ /* 0x080fe200078e02ff */
[----:B------:R-:W-:Y:S01]  /*6dc0*/  IADD3 R73, P6, PT, R73, R32, RZ ;  /* 0x0000002049497210 */ /* 0x000fe20007fde0ff */
[----:B------:R-:W-:Y:S01]  /*6dd0*/  IMAD.IADD R62, R33, 0x1, R67 ;  /* 0x00000001213e7824 */ /* 0x000fe200078e0243 */
[----:B------:R-:W-:Y:S01]  /*6de0*/  IADD3.X R64, P2, PT, R69, R64, RZ, P2, !PT ;  /* 0x0000004045407210 */ /* 0x000fe2000175e4ff */
[----:B------:R-:W-:-:S03]  /*6df0*/  IMAD.WIDE.U32 R32, R20, R21, RZ ;  /* 0x0000001514207225 */ /* 0x000fc600078e00ff */
[----:B------:R-:W-:Y:S01]  /*6e00*/  IADD3.X R64, P6, PT, R64, R62, RZ, P6, !PT ;  /* 0x0000003e40407210 */ /* 0x000fe200037de4ff */
[----:B------:R-:W-:Y:S01]  /*6e10*/  IMAD R35, R20, R22, R35 ;  /* 0x0000001614237224 */ /* 0x000fe200078e0223 */
[-C--:B------:R-:W-:Y:S01]  /*6e20*/  IADD3 R31, P0, PT, R31, R32.reuse, RZ ;  /* 0x000000201f1f7210 */ /* 0x080fe20007f1e0ff */
[-C--:B------:R-:W-:Y:S02]  /*6e30*/  IMAD R34, R79, R23.reuse, RZ ;  /* 0x000000174f227224 */ /* 0x080fe400078e02ff */
[----:B------:R-:W-:Y:S01]  /*6e40*/  IMAD.X R55, RZ, RZ, RZ, P1 ;  /* 0x000000ffff377224 */ /* 0x000fe200008e06ff */
[----:B------:R-:W-:Y:S01]  /*6e50*/  IADD3 RZ, P1, PT, RZ, R32, RZ ;  /* 0x00000020ffff7210 */ /* 0x000fe20007f3e0ff */
[----:B------:R-:W-:Y:S02]  /*6e60*/  IMAD.IADD R37, R33, 0x1, R35 ;  /* 0x0000000121257824 */ /* 0x000fe400078e0223 */
[C---:B------:R-:W-:Y:S02]  /*6e70*/  IMAD R67, R19.reuse, R24, R34 ;  /* 0x0000001813437224 */ /* 0x040fe400078e0222 */
[----:B------:R-:W-:Y:S01]  /*6e80*/  IMAD.WIDE.U32 R34, R19, R23, RZ ;  /* 0x0000001713227225 */ /* 0x000fe200078e00ff */
[----:B------:R-:W-:-:S03]  /*6e90*/  IADD3.X R37, P1, PT, RZ, R37, RZ, P1, !PT ;  /* 0x00000025ff257210 */ /* 0x000fc60000f3e4ff */
[----:B------:R-:W-:Y:S02]  /*6ea0*/  IMAD.X R33, RZ, RZ, RZ, P4 ;  /* 0x000000ffff217224 */ /* 0x000fe400020e06ff */
[----:B------:R-:W-:Y:S02]  /*6eb0*/  IMAD.MOV.U32 R32, RZ, RZ, R63 ;  /* 0x000000ffff207224 */ /* 0x000fe400078e003f */
[----:B------:R-:W-:Y:S02]  /*6ec0*/  IMAD.MOV.U32 R54, RZ, RZ, R65 ;  /* 0x000000ffff367224 */ /* 0x000fe400078e0041 */
[----:B------:R-:W-:Y:S02]  /*6ed0*/  IMAD.IADD R65, R35, 0x1, R67 ;  /* 0x0000000123417824 */ /* 0x000fe400078e0243 */
[----:B------:R-:W-:Y:S01]  /*6ee0*/  IMAD.WIDE.U32.X R32, R78, R24, R32, P5 ;  /* 0x000000184e207225 */ /* 0x000fe200028e0420 */
[----:B------:R-:W-:-:S03]  /*6ef0*/  IADD3 R31, P5, PT, R31, R34, RZ ;  /* 0x000000221f1f7210 */ /* 0x000fc60007fbe0ff */
[----:B------:R-:W-:Y:S02]  /*6f00*/  IMAD.X R35, RZ, RZ, R58, P2 ;  /* 0x000000ffff237224 */ /* 0x000fe400010e063a */
[----:B------:R-:W-:Y:S02]  /*6f10*/  IMAD R63, R78, R25, RZ ;  /* 0x000000194e3f7224 */ /* 0x000fe400078e02ff */
[----:B------:R-:W-:Y:S01]  /*6f20*/  IMAD R67, R80, R23, RZ ;  /* 0x0000001750437224 */ /* 0x000fe200078e02ff */
[----:B------:R-:W-:Y:S01]  /*6f30*/  IADD3 R58, P2, PT, R35, R32, RZ ;  /* 0x00000020233a7210 */ /* 0x000fe20007f5e0ff */
[C---:B------:R-:W-:Y:S01]  /*6f40*/  IMAD.WIDE.U32 R34, R18.reuse, R25, RZ ;  /* 0x0000001912227225 */ /* 0x040fe200078e00ff */
[----:B------:R-:W-:Y:S02]  /*6f50*/  IADD3.X R32, P4, PT, R37, R36, RZ, P0, !PT ;  /* 0x0000002425207210 */ /* 0x000fe4000079e4ff */
[----:B------:R-:W-:Y:S01]  /*6f60*/  SEL R36, RZ, 0x1, !P1 ;  /* 0x00000001ff247807 */ /* 0x000fe20004800000 */
[----:B------:R-:W-:Y:S01]  /*6f70*/  IMAD R69, R18, R26, R63 ;  /* 0x0000001a12457224 */ /* 0x000fe200078e023f */
[----:B------:R-:W-:Y:S01]  /*6f80*/  IADD3 R63, P0, PT, R31, R58, RZ ;  /* 0x0000003a1f3f7210 */ /* 0x000fe20007f1e0ff */
[----:B------:R-:W-:Y:S01]  /*6f90*/  IMAD.WIDE.U32.X R54, R80, R22, R54, P3 ;  /* 0x0000001650367225 */ /* 0x000fe200018e0436 */
[----:B------:R-:W-:-:S03]  /*6fa0*/  IADD3.X R65, P5, PT, R32, R65, RZ, P5, !PT ;  /* 0x0000004120417210 */ /* 0x000fc60002fbe4ff */
[----:B------:R-:W-:Y:S01]  /*6fb0*/  IMAD.X R37, RZ, RZ, R36, P4 ;  /* 0x000000ffff257224 */ /* 0x000fe200020e0624 */
[----:B------:R-:W-:Y:S01]  /*6fc0*/  IADD3 R63, P4, PT, R63, R34, RZ ;  /* 0x000000223f3f7210 */ /* 0x000fe20007f9e0ff */
[----:B------:R-:W-:Y:S01]  /*6fd0*/  IMAD.IADD R31, R35, 0x1, R69 ;  /* 0x00000001231f7824 */ /* 0x000fe200078e0245 */
[----:B------:R-:W-:Y:S01]  /*6fe0*/  SEL R62, RZ, 0x1, !P5 ;  /* 0x00000001ff3e7807 */ /* 0x000fe20006800000 */
[C---:B------:R-:W-:Y:S01]  /*6ff0*/  IMAD R69, R20.reuse, R24, R67 ;  /* 0x0000001814457224 */ /* 0x040fe200078e0243 */
[----:B------:R-:W-:Y:S01]  /*7000*/  IADD3 R67, P1, PT, R37, R54, RZ ;  /* 0x0000003625437210 */ /* 0x000fe20007f3e0ff */
[----:B------:R-:W-:-:S04]  /*7010*/  IMAD.WIDE.U32 R34, R20, R23, RZ ;  /* 0x0000001714227225 */ /* 0x000fc800078e00ff */
[----:B------:R-:W-:Y:S01]  /*7020*/  IMAD.WIDE.U32 R36, R26, R17, RZ ;  /* 0x000000111a247225 */ /* 0x000fe200078e00ff */
[----:B------:R-:W-:-:S03]  /*7030*/  IADD3 R54, P3, PT, R67, R34, RZ ;  /* 0x0000002243367210 */ /* 0x000fc60007f7e0ff */
[----:B------:R-:W-:Y:S02]  /*7040*/  IMAD.IADD R58, R35, 0x1, R69 ;  /* 0x00000001233a7824 */ /* 0x000fe400078e0245 */
[----:B------:R-:W-:Y:S02]  /*7050*/  IMAD.X R66, RZ, RZ, R33, P2 ;  /* 0x000000ffff427224 */ /* 0x000fe400010e0621 */
[----:B------:R-:W-:-:S04]  /*7060*/  IMAD.WIDE.U32 R36, P2, R76, R25, R36 ;  /* 0x000000194c247225 */ /* 0x000fc80007840024 */
[----:B------:R-:W-:-:S04]  /*7070*/  IMAD.WIDE.U32 R34, R25, R17, RZ ;  /* 0x0000001119227225 */ /* 0x000fc800078e00ff */
[----:B------:R-:W-:Y:S01]  /*7080*/  IMAD.X R33, RZ, RZ, RZ, P2 ;  /* 0x000000ffff217224 */ /* 0x000fe200010e06ff */
[----:B------:R-:W-:Y:S01]  /*7090*/  IADD3 RZ, P2, PT, R35, R36, RZ ;  /* 0x0000002423ff7210 */ /* 0x000fe20007f5e0ff */
[----:B------:R-:W-:-:S04]  /*70a0*/  IMAD.WIDE.U32 R34, R24, R19, RZ ;  /* 0x0000001318227225 */ /* 0x000fc800078e00ff */
[----:B------:R-:W-:Y:S02]  /*70b0*/  IMAD.MOV.U32 R32, RZ, RZ, R37 ;  /* 0x000000ffff207224 */ /* 0x000fe400078e0025 */
[----:B------:R-:W-:-:S04]  /*70c0*/  IMAD.WIDE.U32 R34, P5, R79, R23, R34 ;  /* 0x000000174f227225 */ /* 0x000fc800078a0022 */
[----:B------:R-:W-:-:S04]  /*70d0*/  IMAD.WIDE.U32 R36, R23, R19, RZ ;  /* 0x0000001317247225 */ /* 0x000fc800078e00ff */
[----:B------:R-:W-:Y:S01]  /*70e0*/  IMAD.WIDE.U32.X R32, R76, R26, R32, P2 ;  /* 0x0000001a4c207225 */ /* 0x000fe200010e0420 */
[----:B------:R-:W-:Y:S02]  /*70f0*/  IADD3 RZ, P2, PT, R37, R34, RZ ;  /* 0x0000002225ff7210 */ /* 0x000fe40007f5e0ff */
[----:B------:R-:W-:Y:S01]  /*7100*/  SEL R34, RZ, 0x1, !P6 ;  /* 0x00000001ff227807 */ /* 0x000fe20007000000 */
[----:B------:R-:W-:Y:S01]  /*7110*/  IMAD.MOV.U32 R36, RZ, RZ, R35 ;  /* 0x000000ffff247224 */ /* 0x000fe200078e0023 */
[----:B------:R-:W-:-:S04]  /*7120*/  IADD3 RZ, P6, PT, RZ, R73, RZ ;  /* 0x00000049ffff7210 */ /* 0x000fc80007fde0ff */
[----:B------:R-:W-:Y:S01]  /*7130*/  IADD3.X R75, P6, PT, RZ, R64, RZ, P6, !PT ;  /* 0x00000040ff4b7210 */ /* 0x000fe200037de4ff */
[----:B------:R-:W-:-:S04]  /*7140*/  IMAD.X R64, RZ, RZ, R55, P1 ;  /* 0x000000ffff407224 */ /* 0x000fc800008e0637 */
[----:B------:R-:W-:Y:S01]  /*7150*/  IMAD.X R37, RZ, RZ, R34, P6 ;  /* 0x000000ffff257224 */ /* 0x000fe200030e0622 */
[----:B------:R-:W-:-:S04]  /*7160*/  IADD3.X R58, P3, PT, R58, R64, RZ, P3, !PT ;  /* 0x000000403a3a7210 */ /* 0x000fc80001f7e4ff */
[----:B------:R-:W-:Y:S01]  /*7170*/  IADD3 R34, P6, PT, R37, R32, RZ ;  /* 0x0000002025227210 */ /* 0x000fe20007fde0ff */
[----:B------:R-:W-:Y:S01]  /*7180*/  IMAD.X R37, RZ, RZ, RZ, P5 ;  /* 0x000000ffff257224 */ /* 0x000fe200028e06ff */
[----:B------:R-:W-:Y:S02]  /*7190*/  IADD3.X R32, P0, PT, R65, R66, RZ, P0, !PT ;  /* 0x0000004241207210 */ /* 0x000fe4000071e4ff */
[----:B------:R-:W-:Y:S01]  /*71a0*/  IADD3 R65, P5, PT, R63, R34, RZ ;  /* 0x000000223f417210 */ /* 0x000fe20007fbe0ff */
[----:B------:R-:W-:Y:S01]  /*71b0*/  IMAD R34, R76, R27, RZ ;  /* 0x0000001b4c227224 */ /* 0x000fe200078e02ff */
[----:B------:R-:W-:Y:S01]  /*71c0*/  IADD3.X R31, P4, PT, R32, R31, RZ, P4, !PT ;  /* 0x0000001f201f7210 */ /* 0x000fe2000279e4ff */
[----:B------:R-:W-:-:S04]  /*71d0*/  IMAD.WIDE.U32.X R36, R79, R24, R36, P2 ;  /* 0x000000184f247225 */ /* 0x000fc800010e0424 */
[C---:B------:R-:W-:Y:S02]  /*71e0*/  IMAD R69, R17.reuse, R29, R34 ;  /* 0x0000001d11457224 */ /* 0x040fe400078e0222 */
[----:B------:R-:W-:-:S04]  /*71f0*/  IMAD.WIDE.U32 R34, R17, R27, RZ ;  /* 0x0000001b11227225 */ /* 0x000fc800078e00ff */
[----:B------:R-:W-:Y:S01]  /*7200*/  IMAD.X R63, RZ, RZ, R62, P0 ;  /* 0x000000ffff3f7224 */ /* 0x000fe200000e063e */
[----:B------:R-:W-:Y:S01]  /*7210*/  IADD3 R72, P0, PT, R65, R34, RZ ;  /* 0x0000002241487210 */ /* 0x000fe20007f1e0ff */
[----:B------:R-:W-:Y:S02]  /*7220*/  IMAD.IADD R69, R35, 0x1, R69 ;  /* 0x0000000123457824 */ /* 0x000fe400078e0245 */
[----:B------:R-:W-:Y:S01]  /*7230*/  IMAD.X R70, RZ, RZ, R33, P6 ;  /* 0x000000ffff467224 */ /* 0x000fe200030e0621 */
[----:B------:R-:W-:Y:S01]  /*7240*/  IADD3 R35, P2, PT, R63, R36, RZ ;  /* 0x000000243f237210 */ /* 0x000fe20007f5e0ff */
[----:B------:R-:W-:-:S04]  /*7250*/  IMAD R36, R79, R25, RZ ;  /* 0x000000194f247224 */ /* 0x000fc800078e02ff */
[----:B------:R-:W-:Y:S01]  /*7260*/  IMAD.X R63, RZ, RZ, R37, P2 ;  /* 0x000000ffff3f7224 */ /* 0x000fe200010e0625 */
[----:B------:R-:W-:Y:S01]  /*7270*/  IADD3 R55, P2, PT, R54, R35, RZ ;  /* 0x0000002336377210 */ /* 0x000fe20007f5e0ff */
[C---:B------:R-:W-:Y:S02]  /*7280*/  IMAD R65, R19.reuse, R26, R36 ;  /* 0x0000001a13417224 */ /* 0x040fe400078e0224 */
[----:B------:R-:W-:Y:S01]  /*7290*/  IMAD.WIDE.U32 R34, R19, R25, RZ ;  /* 0x0000001913227225 */ /* 0x000fe200078e00ff */
[----:B------:R-:W-:-:S03]  /*72a0*/  IADD3.X R63, P2, PT, R58, R63, RZ, P2, !PT ;  /* 0x0000003f3a3f7210 */ /* 0x000fc6000175e4ff */
[----:B------:R-:W-:Y:S01]  /*72b0*/  IMAD.WIDE.U32 R36, R26, R18, RZ ;  /* 0x000000121a247225 */ /* 0x000fe200078e00ff */
[----:B------:R-:W-:-:S03]  /*72c0*/  IADD3 R66, P1, PT, R55, R34, RZ ;  /* 0x0000002237427210 */ /* 0x000fc60007f3e0ff */
[----:B------:R-:W-:Y:S01]  /*72d0*/  IMAD.IADD R62, R35, 0x1, R65 ;  /* 0x00000001233e7824 */ /* 0x000fe200078e0241 */
[----:B------:R-:W-:Y:S01]  /*72e0*/  IADD3.X R65, P5, PT, R31, R70, RZ, P5, !PT ;  /* 0x000000461f417210 */ /* 0x000fe20002fbe4ff */
[----:B------:R-:W-:Y:S01]  /*72f0*/  IMAD.WIDE.U32 R36, P6, R78, R25, R36 ;  /* 0x000000194e247225 */ /* 0x000fe200078c0024 */
[----:B------:R-:W-:Y:S02]  /*7300*/  SEL R31, RZ, 0x1, !P4 ;  /* 0x00000001ff1f7807 */ /* 0x000fe40006000000 */
[----:B------:R-:W-:Y:S01]  /*7310*/  IADD3.X R58, P1, PT, R63, R62, RZ, P1, !PT ;  /* 0x0000003e3f3a7210 */ /* 0x000fe20000f3e4ff */
[----:B------:R-:W-:Y:S01]  /*7320*/  IMAD.WIDE.U32 R34, R25, R18, RZ ;  /* 0x0000001219227225 */ /* 0x000fe200078e00ff */
[----:B------:R-:W-:-:S03]  /*7330*/  IADD3.X R69, P0, PT, R65, R69, RZ, P0, !PT ;  /* 0x0000004541457210 */ /* 0x000fc6000071e4ff */
[----:B------:R-:W-:Y:S01]  /*7340*/  IMAD.X R33, RZ, RZ, RZ, P6 ;  /* 0x000000ffff217224 */ /* 0x000fe200030e06ff */
[----:B------:R-:W-:Y:S01]  /*7350*/  IADD3 RZ, P6, PT, R35, R36, RZ ;  /* 0x0000002423ff7210 */ /* 0x000fe20007fde0ff */
[----:B------:R-:W-:Y:S02]  /*7360*/  IMAD.MOV.U32 R32, RZ, RZ, R37 ;  /* 0x000000ffff207224 */ /* 0x000fe400078e0025 */
[----:B------:R-:W-:-:S04]  /*7370*/  IMAD.WIDE.U32 R54, R24, R20, RZ ;  /* 0x0000001418367225 */ /* 0x000fc800078e00ff */
[----:B------:R-:W-:-:S04]  /*7380*/  IMAD.WIDE.U32.X R32, R78, R26, R32, P6 ;  /* 0x0000001a4e207225 */ /* 0x000fc800030e0420 */
[----:B------:R-:W-:Y:S02]  /*7390*/  IMAD.X R31, RZ, RZ, R31, P5 ;  /* 0x000000ffff1f7224 */ /* 0x000fe400028e061f */
[----:B------:R-:W-:-:S03]  /*73a0*/  IMAD.WIDE.U32 R54, P4, R80, R23, R54 ;  /* 0x0000001750367225 */ /* 0x000fc60007880036 */
[----:B------:R-:W-:Y:S01]  /*73b0*/  IADD3 R71, P6, PT, R31, R32, RZ ;  /* 0x000000201f477210 */ /* 0x000fe20007fde0ff */
[----:B------:R-:W-:Y:S01]  /*73c0*/  IMAD.WIDE.U32 R34, R23, R20, RZ ;  /* 0x0000001417227225 */ /* 0x000fe200078e00ff */
[----:B------:R-:W-:Y:S02]  /*73d0*/  SEL R31, RZ, 0x1, !P3 ;  /* 0x00000001ff1f7807 */ /* 0x000fe40005800000 */
[----:B------:R-:W-:Y:S01]  /*73e0*/  IADD3 R71, P3, PT, R66, R71, RZ ;  /* 0x0000004742477210 */ /* 0x000fe20007f7e0ff */
[-C--:B------:R-:W-:Y:S01]  /*73f0*/  IMAD R32, R78, R27.reuse, RZ ;  /* 0x0000001b4e207224 */ /* 0x080fe200078e02ff */
[----:B------:R-:W-:Y:S01]  /*7400*/  IADD3 RZ, P5, PT, R35, R54, RZ ;  /* 0x0000003623ff7210 */ /* 0x000fe20007fbe0ff */
[----:B------:R-:W-:Y:S01]  /*7410*/  IMAD.WIDE.U32 R34, R18, R27, RZ ;  /* 0x0000001b12227225 */ /* 0x000fe200078e00ff */
[----:B------:R-:W-:-:S03]  /*7420*/  SEL R54, RZ, 0x1, !P1 ;  /* 0x00000001ff367807 */ /* 0x000fc60004800000 */
[----:B------:R-:W-:Y:S02]  /*7430*/  IMAD R67, R18, R29, R32 ;  /* 0x0000001d12437224 */ /* 0x000fe400078e0220 */
[----:B------:R-:W-:Y:S01]  /*7440*/  IMAD.X R37, RZ, RZ, RZ, P4 ;  /* 0x000000ffff257224 */ /* 0x000fe200020e06ff */
[----:B------:R-:W-:Y:S01]  /*7450*/  IADD3 R66, P4, PT, R71, R34, RZ ;  /* 0x0000002247427210 */ /* 0x000fe20007f9e0ff */
[----:B------:R-:W-:Y:S02]  /*7460*/  IMAD.MOV.U32 R36, RZ, RZ, R55 ;  /* 0x000000ffff247224 */ /* 0x000fe400078e0037 */
[----:B------:R-:W-:Y:S02]  /*7470*/  IMAD.IADD R67, R35, 0x1, R67 ;  /* 0x0000000123437824 */ /* 0x000fe400078e0243 */
[C---:B------:R-:W-:Y:S02]  /*7480*/  IMAD R35, R80.reuse, R25, RZ ;  /* 0x0000001950237224 */ /* 0x040fe400078e02ff */
[----:B------:R-:W-:-:S04]  /*7490*/  IMAD.WIDE.U32.X R36, R80, R24, R36, P5 ;  /* 0x0000001850247225 */ /* 0x000fc800028e0424 */
[----:B------:R-:W-:Y:S02]  /*74a0*/  IMAD.X R31, RZ, RZ, R31, P2 ;  /* 0x000000ffff1f7224 */ /* 0x000fe400010e061f */
[C---:B------:R-:W-:Y:S02]  /*74b0*/  IMAD R71, R20.reuse, R26, R35 ;  /* 0x0000001a14477224 */ /* 0x040fe400078e0223 */
[----:B------:R-:W-:Y:S01]  /*74c0*/  IMAD.WIDE.U32 R34, R20, R25, RZ ;  /* 0x0000001914227225 */ /* 0x000fe200078e00ff */
[----:B------:R-:W-:-:S03]  /*74d0*/  IADD3 R55, P5, PT, R31, R36, RZ ;  /* 0x000000241f377210 */ /* 0x000fc60007fbe0ff */
[----:B------:R-:W-:Y:S01]  /*74e0*/  IMAD.IADD R31, R35, 0x1, R71 ;  /* 0x00000001231f7824 */ /* 0x000fe200078e0247 */
[----:B------:R-:W-:Y:S01]  /*74f0*/  IADD3 R36, P2, PT, R55, R34, RZ ;  /* 0x0000002237247210 */ /* 0x000fe20007f5e0ff */
[----:B------:R-:W-:-:S04]  /*7500*/  IMAD.WIDE.U32 R34, R26, R19, RZ ;  /* 0x000000131a227225 */ /* 0x000fc800078e00ff */
[----:B------:R-:W-:Y:S02]  /*7510*/  IMAD.X R55, RZ, RZ, R33, P6 ;  /* 0x000000ffff377224 */ /* 0x000fe400030e0621 */
[----:B------:R-:W-:-:S03]  /*7520*/  IMAD.WIDE.U32 R34, P6, R79, R25, R34 ;  /* 0x000000194f227225 */ /* 0x000fc600078c0022 */
[----:B------:R-:W-:Y:S01]  /*7530*/  IADD3.X R58, P3, PT, R58, R55, RZ, P3, !PT ;  /* 0x000000373a3a7210 */ /* 0x000fe20001f7e4ff */
[----:B------:R-:W-:-:S03]  /*7540*/  IMAD.WIDE.U32 R32, R25, R19, RZ ;  /* 0x0000001319207225 */ /* 0x000fc600078e00ff */
[----:B------:R-:W-:Y:S01]  /*7550*/  IADD3.X R67, P4, PT, R58, R67, RZ, P4, !PT ;  /* 0x000000433a437210 */ /* 0x000fe2000279e4ff */
[----:B------:R-:W-:Y:S01]  /*7560*/  IMAD.MOV.U32 R32, RZ, RZ, R35 ;  /* 0x000000ffff207224 */ /* 0x000fe200078e0023 */
[----:B------:R-:W-:Y:S01]  /*7570*/  IADD3 RZ, P1, PT, R33, R34, RZ ;  /* 0x0000002221ff7210 */ /* 0x000fe20007f3e0ff */
[----:B------:R-:W-:Y:S02]  /*7580*/  IMAD.X R33, RZ, RZ, RZ, P6 ;  /* 0x000000ffff217224 */ /* 0x000fe400030e06ff */
[----:B------:R-:W-:Y:S02]  /*7590*/  IMAD.X R35, RZ, RZ, R54, P3 ;  /* 0x000000ffff237224 */ /* 0x000fe400018e0636 */
[----:B------:R-:W-:-:S03]  /*75a0*/  IMAD.WIDE.U32.X R32, R79, R26, R32, P1 ;  /* 0x0000001a4f207225 */ /* 0x000fc600008e0420 */
[----:B------:R-:W-:Y:S01]  /*75b0*/  IADD3 R35, P6, PT, R35, R32, RZ ;  /* 0x0000002023237210 */ /* 0x000fe20007fde0ff */
[----:B------:R-:W-:-:S03]  /*75c0*/  IMAD R32, R79, R27, RZ ;  /* 0x0000001b4f207224 */ /* 0x000fc600078e02ff */
[----:B------:R-:W-:Y:S01]  /*75d0*/  IADD3 R55, P3, PT, R36, R35, RZ ;  /* 0x0000002324377210 */ /* 0x000fe20007f7e0ff */
[----:B------:R-:W-:-:S04]  /*75e0*/  IMAD.WIDE.U32 R34, R19, R27, RZ ;  /* 0x0000001b13227225 */ /* 0x000fc800078e00ff */
[----:B------:R-:W-:Y:S01]  /*75f0*/  IMAD R63, R19, R29, R32 ;  /* 0x0000001d133f7224 */ /* 0x000fe200078e0220 */
[----:B------:R-:W-:Y:S01]  /*7600*/  IADD3 R64, P1, PT, R55, R34, RZ ;  /* 0x0000002237407210 */ /* 0x000fe20007f3e0ff */
[----:B------:R-:W-:Y:S02]  /*7610*/  IMAD.X R62, RZ, RZ, R33, P6 ;  /* 0x000000ffff3e7224 */ /* 0x000fe400030e0621 */
[----:B------:R-:W-:Y:S02]  /*7620*/  IMAD.IADD R63, R35, 0x1, R63 ;  /* 0x00000001233f7824 */ /* 0x000fe400078e023f */
[----:B------:R-:W-:-:S04]  /*7630*/  IMAD.WIDE.U32 R34, R26, R20, RZ ;  /* 0x000000141a227225 */ /* 0x000fc800078e00ff */
[----:B------:R-:W-:-:S04]  /*7640*/  IMAD.WIDE.U32 R32, R25, R20, RZ ;  /* 0x0000001419207225 */ /* 0x000fc800078e00ff */
[----:B------:R-:W-:-:S04]  /*7650*/  IMAD.WIDE.U32 R34, P6, R80, R25, R34 ;  /* 0x0000001950227225 */ /* 0x000fc800078c0022 */
[----:B------:R-:W-:Y:S01]  /*7660*/  IMAD.X R36, RZ, RZ, R37, P5 ;  /* 0x000000ffff247224 */ /* 0x000fe200028e0625 */
[----:B------:R-:W-:Y:S01]  /*7670*/  IADD3 RZ, P5, PT, R33, R34, RZ ;  /* 0x0000002221ff7210 */ /* 0x000fe20007fbe0ff */
[----:B------:R-:W-:-:S03]  /*7680*/  IMAD.WIDE.U32 R32, R29, R17, RZ ;  /* 0x000000111d207225 */ /* 0x000fc600078e00ff */
[----:B------:R-:W-:Y:S01]  /*7690*/  IADD3.X R31, P2, PT, R31, R36, RZ, P2, !PT ;  /* 0x000000241f1f7210 */ /* 0x000fe2000175e4ff */
[----:B------:R-:W-:-:S03]  /*76a0*/  IMAD.WIDE.U32 R54, R27, R17, RZ ;  /* 0x000000111b367225 */ /* 0x000fc600078e00ff */
[----:B------:R-:W-:Y:S01]  /*76b0*/  IADD3.X R62, P3, PT, R31, R62, RZ, P3, !PT ;  /* 0x0000003e1f3e7210 */ /* 0x000fe20001f7e4ff */
[----:B------:R-:W-:Y:S01]  /*76c0*/  IMAD.X R37, RZ, RZ, RZ, P6 ;  /* 0x000000ffff257224 */ /* 0x000fe200030e06ff */
[----:B------:R-:W-:Y:S01]  /*76d0*/  SEL R31, RZ, 0x1, !P2 ;  /* 0x00000001ff1f7807 */ /* 0x000fe20005000000 */
[----:B------:R-:W-:Y:S01]  /*76e0*/  IMAD.WIDE.U32 R32, P2, R76, R27, R32 ;  /* 0x0000001b4c207225 */ /* 0x000fe20007840020 */
[----:B------:R-:W-:-:S03]  /*76f0*/  IADD3.X R62, P1, PT, R62, R63, RZ, P1, !PT ;  /* 0x0000003f3e3e7210 */ /* 0x000fc60000f3e4ff */
[----:B------:R-:W-:Y:S01]  /*7700*/  IMAD.MOV.U32 R36, RZ, RZ, R35 ;  /* 0x000000ffff247224 */ /* 0x000fe200078e0023 */
[----:B------:R-:W-:Y:S01]  /*7710*/  IADD3 RZ, P6, PT, R55, R32, RZ ;  /* 0x0000002037ff7210 */ /* 0x000fe20007fde0ff */
[----:B------:R-:W-:Y:S02]  /*7720*/  IMAD.X R31, RZ, RZ, R31, P3 ;  /* 0x000000ffff1f7224 */ /* 0x000fe400018e061f */
[----:B------:R-:W-:-:S04]  /*7730*/  IMAD.WIDE.U32.X R36, R80, R26, R36, P5 ;  /* 0x0000001a50247225 */ /* 0x000fc800028e0424 */
[----:B------:R-:W-:Y:S01]  /*7740*/  IMAD.WIDE.U32 R54, R29, R18, RZ ;  /* 0x000000121d367225 */ /* 0x000fe200078e00ff */
[----:B------:R-:W-:-:S03]  /*7750*/  IADD3 R70, P3, PT, R31, R36, RZ ;  /* 0x000000241f467210 */ /* 0x000fc60007f7e0ff */
[----:B------:R-:W-:-:S04]  /*7760*/  IMAD.WIDE.U32 R34, R27, R18, RZ ;  /* 0x000000121b227225 */ /* 0x000fc800078e00ff */
[----:B------:R-:W-:-:S04]  /*7770*/  IMAD.WIDE.U32 R54, P5, R78, R27, R54 ;  /* 0x0000001b4e367225 */ /* 0x000fc800078a0036 */
[----:B------:R-:W-:Y:S02]  /*7780*/  IMAD.MOV.U32 R34, RZ, RZ, R33 ;  /* 0x000000ffff227224 */ /* 0x000fe400078e0021 */
[----:B------:R-:W-:-:S04]  /*7790*/  IMAD.WIDE.U32 R32, R29, R19, RZ ;  /* 0x000000131d207225 */ /* 0x000fc800078e00ff */
[----:B------:R-:W-:Y:S01]  /*77a0*/  IMAD.X R31, RZ, RZ, R37, P3 ;  /* 0x000000ffff1f7224 */ /* 0x000fe200018e0625 */
[----:B------:R-:W-:Y:S01]  /*77b0*/  IADD3 RZ, P3, PT, R35, R54, RZ ;  /* 0x0000003623ff7210 */ /* 0x000fe20007f7e0ff */
[----:B------:R-:W-:Y:S02]  /*77c0*/  IMAD.X R35, RZ, RZ, RZ, P2 ;  /* 0x000000ffff237224 */ /* 0x000fe400010e06ff */
[----:B------:R-:W-:-:S04]  /*77d0*/  IMAD.WIDE.U32 R32, P2, R79, R27, R32 ;  /* 0x0000001b4f207225 */ /* 0x000fc80007840020 */
[----:B------:R-:W-:-:S04]  /*77e0*/  IMAD.WIDE.U32 R36, R27, R19, RZ ;  /* 0x000000131b247225 */ /* 0x000fc800078e00ff */
[----:B------:R-:W-:Y:S01]  /*77f0*/  IMAD.WIDE.U32.X R34, R76, R29, R34, P6 ;  /* 0x0000001d4c227225 */ /* 0x000fe200030e0422 */
[----:B------:R-:W-:Y:S02]  /*7800*/  IADD3 RZ, P6, PT, R37, R32, RZ ;  /* 0x0000002025ff7210 */ /* 0x000fe40007fde0ff */
[----:B------:R-:W-:Y:S02]  /*7810*/  SEL R32, RZ, 0x1, !P0 ;  /* 0x00000001ff207807 */ /* 0x000fe40004000000 */
[----:B------:R-:W-:-:S04]  /*7820*/  IADD3 RZ, P0, PT, RZ, R72, RZ ;  /* 0x00000048ffff7210 */ /* 0x000fc80007f1e0ff */
[----:B------:R-:W-:-:S05]  /*7830*/  IADD3.X R69, P0, PT, RZ, R69, RZ, P0, !PT ;  /* 0x00000045ff457210 */ /* 0x000fca000071e4ff */
[----:B------:R-:W-:Y:S02]  /*7840*/  IMAD.X R37, RZ, RZ, R32, P0 ;  /* 0x000000ffff257224 */ /* 0x000fe400000e0620 */
[----:B------:R-:W-:-:S03]  /*7850*/  IMAD R32, R80, R27, RZ ;  /* 0x0000001b50207224 */ /* 0x000fc600078e02ff */
[----:B------:R-:W-:Y:S01]  /*7860*/  IADD3 R37, P0, PT, R37, R34, RZ ;  /* 0x0000002225257210 */ /* 0x000fe20007f1e0ff */
[----:B------:R-:W-:-:S04]  /*7870*/  IMAD R65, R20, R29, R32 ;  /* 0x0000001d14417224 */ /* 0x000fc800078e0220 */
[----:B------:R-:W-:Y:S01]  /*7880*/  IMAD.X R36, RZ, RZ, R35, P0 ;  /* 0x000000ffff247224 */ /* 0x000fe200000e0623 */
[----:B------:R-:W-:Y:S01]  /*7890*/  IADD3 R66, P0, PT, R66, R37, RZ ;  /* 0x0000002542427210 */ /* 0x000fe20007f1e0ff */
[----:B------:R-:W-:-:S03]  /*78a0*/  IMAD.WIDE.U32 R34, R20, R27, RZ ;  /* 0x0000001b14227225 */ /* 0x000fc600078e00ff */
[----:B------:R-:W-:Y:S01]  /*78b0*/  IADD3.X R58, P0, PT, R67, R36, RZ, P0, !PT ;  /* 0x00000024433a7210 */ /* 0x000fe2000071e4ff */
[----:B------:R-:W-:Y:S01]  /*78c0*/  IMAD.X R37, RZ, RZ, RZ, P5 ;  /* 0x000000ffff257224 */ /* 0x000fe200028e06ff */
[----:B------:R-:W-:Y:S01]  /*78d0*/  IADD3 R70, P5, PT, R70, R34, RZ ;  /* 0x0000002246467210 */ /* 0x000fe20007fbe0ff */
[----:B------:R-:W-:Y:S01]  /*78e0*/  IMAD.MOV.U32 R36, RZ, RZ, R55 ;  /* 0x000000ffff247224 */ /* 0x000fe200078e0037 */
[----:B------:R-:W-:Y:S01]  /*78f0*/  SEL R34, RZ, 0x1, !P4 ;  /* 0x00000001ff227807 */ /* 0x000fe20006000000 */
[----:B------:R-:W-:Y:S02]  /*7900*/  IMAD.IADD R32, R35, 0x1, R65 ;  /* 0x0000000123207824 */ /* 0x000fe400078e0241 */
[----:B------:R-:W-:-:S03]  /*7910*/  IMAD.WIDE.U32.X R36, R78, R29, R36, P3 ;  /* 0x0000001d4e247225 */ /* 0x000fc600018e0424 */
[----:B------:R-:W-:Y:S01]  /*7920*/  IADD3.X R31, P5, PT, R32, R31, RZ, P5, !PT ;  /* 0x0000001f201f7210 */ /* 0x000fe20002fbe4ff */
[----:B------:R-:W-:Y:S02]  /*7930*/  IMAD.X R65, RZ, RZ, R34, P0 ;  /* 0x000000ffff417224 */ /* 0x000fe400000e0622 */
[----:B------:R-:W-:-:S03]  /*7940*/  IMAD.WIDE.U32 R54, R29, R20, RZ ;  /* 0x000000141d367225 */ /* 0x000fc600078e00ff */
[----:B------:R-:W-:Y:S01]  /*7950*/  IADD3 R65, P0, PT, R65, R36, RZ ;  /* 0x0000002441417210 */ /* 0x000fe20007f1e0ff */
[----:B------:R-:W-:-:S04]  /*7960*/  IMAD.WIDE.U32 R34, R27, R20, RZ ;  /* 0x000000141b227225 */ /* 0x000fc800078e00ff */
[----:B------:R-:W-:-:S04]  /*7970*/  IMAD.WIDE.U32 R54, P4, R80, R27, R54 ;  /* 0x0000001b50367225 */ /* 0x000fc80007880036 */
[----:B------:R-:W-:Y:S01]  /*7980*/  IMAD.X R37, RZ, RZ, R37, P0 ;  /* 0x000000ffff257224 */ /* 0x000fe200000e0625 */
[----:B------:R-:W-:Y:S01]  /*7990*/  IADD3 R64, P0, PT, R64, R65, RZ ;  /* 0x0000004140407210 */ /* 0x000fe20007f1e0ff */
[----:B------:R-:W-:Y:S01]  /*79a0*/  IMAD.MOV.U32 R34, RZ, RZ, R33 ;  /* 0x000000ffff227224 */ /* 0x000fe200078e0021 */
[----:B------:R-:W-:Y:S01]  /*79b0*/  IADD3 RZ, P3, PT, R35, R54, RZ ;  /* 0x0000003623ff7210 */ /* 0x000fe20007f7e0ff */
[----:B------:R-:W-:Y:S01]  /*79c0*/  IMAD.X R35, RZ, RZ, RZ, P2 ;  /* 0x000000ffff237224 */ /* 0x000fe200010e06ff */
[----:B------:R-:W-:Y:S02]  /*79d0*/  IADD3.X R62, P0, PT, R62, R37, RZ, P0, !PT ;  /* 0x000000253e3e7210 */ /* 0x000fe4000071e4ff */
[----:B------:R-:W-:Y:S01]  /*79e0*/  SEL R33, RZ, 0x1, !P1 ;  /* 0x00000001ff217807 */ /* 0x000fe20004800000 */
[----:B------:R-:W-:-:S04]  /*79f0*/  IMAD.WIDE.U32.X R34, R79, R29, R34, P6 ;  /* 0x0000001d4f227225 */ /* 0x000fc800030e0422 */
[----:B------:R-:W-:-:S05]  /*7a00*/  IMAD.X R33, RZ, RZ, R33, P0 ;  /* 0x000000ffff217224 */ /* 0x000fca00000e0621 */
[----:B------:R-:W-:Y:S01]  /*7a10*/  IADD3 R37, P0, PT, R33, R34, RZ ;  /* 0x0000002221257210 */ /* 0x000fe20007f1e0ff */
[----:B------:R-:W-:-:S04]  /*7a20*/  IMAD.WIDE.U32 R32, R58, 0x3d1, RZ ;  /* 0x000003d13a207825 */ /* 0x000fc800078e00ff */
[----:B------:R-:W-:Y:S01]  /*7a30*/  IMAD.X R34, RZ, RZ, R35, P0 ;  /* 0x000000ffff227224 */ /* 0x000fe200000e0623 */
[----:B------:R-:W-:Y:S01]  /*7a40*/  IADD3 R54, P0, PT, R70, R37, RZ ;  /* 0x0000002546367210 */ /* 0x000fe20007f1e0ff */
[----:B------:R-:W-:-:S03]  /*7a50*/  IMAD.WIDE.U32 R32, P2, RZ, R66, R32 ;  /* 0x00000042ff207225 */ /* 0x000fc60007840020 */
[----:B------:R-:W-:Y:S01]  /*7a60*/  IADD3.X R31, P0, PT, R31, R34, RZ, P0, !PT ;  /* 0x000000221f1f7210 */ /* 0x000fe2000071e4ff */
[----:B------:R-:W-:-:S04]  /*7a70*/  IMAD.WIDE.U32 R70, R66, 0x3d1, RZ ;  /* 0x000003d142467825 */ /* 0x000fc800078e00ff */
[----:B------:R-:W-:Y:S01]  /*7a80*/  IMAD.X R35, RZ, RZ, RZ, P4 ;  /* 0x000000ffff237224 */ /* 0x000fe200020e06ff */
[----:B------:R-:W-:Y:S01]  /*7a90*/  IADD3 RZ, P1, PT, RZ, R70, RZ ;  /* 0x00000046ffff7210 */ /* 0x000fe20007f3e0ff */
[----:B------:R-:W-:Y:S01]  /*7aa0*/  IMAD.MOV.U32 R36, RZ, RZ, R33 ;  /* 0x000000ffff247224 */ /* 0x000fe200078e0021 */
[----:B------:R-:W-:Y:S01]  /*7ab0*/  IADD3 R37, P6, PT, R71, R32, RZ ;  /* 0x0000002047257210 */ /* 0x000fe20007fde0ff */
[----:B------:R-:W-:Y:S01]  /*7ac0*/  IMAD.MOV.U32 R34, RZ, RZ, R55 ;  /* 0x000000ffff227224 */ /* 0x000fe200078e0037 */
[----:B------:R-:W-:Y:S02]  /*7ad0*/  SEL R32, RZ, 0x1, !P5 ;  /* 0x00000001ff207807 */ /* 0x000fe40006800000 */
[----:B------:R-:W-:Y:S01]  /*7ae0*/  IADD3.X R37, P4, PT, RZ, R37, RZ, P1, !PT ;  /* 0x00000025ff257210 */ /* 0x000fe20000f9e4ff */
[----:B------:R-:W-:-:S03]  /*7af0*/  IMAD.WIDE.U32.X R34, R80, R29, R34, P3 ;  /* 0x0000001d50227225 */ /* 0x000fc600018e0422 */
[----:B------:R-:W-:Y:S01]  /*7b00*/  IADD3.X R66, P1, PT, R66, R37, RZ, P1, !PT ;  /* 0x0000002542427210 */ /* 0x000fe20000f3e4ff */
[----:B------:R-:W-:Y:S01]  /*7b10*/  IMAD.X R37, RZ, RZ, RZ, P2 ;  /* 0x000000ffff257224 */ /* 0x000fe200010e06ff */
[----:B------:R-:W-:Y:S01]  /*7b20*/  SEL R55, RZ, 0x1, !P4 ;  /* 0x00000001ff377807 */ /* 0x000fe20006000000 */
[----:B------:R-:W-:Y:S02]  /*7b30*/  IMAD.X R63, RZ, RZ, R32, P0 ;  /* 0x000000ffff3f7224 */ /* 0x000fe400000e0620 */
[----:B------:R-:W-:-:S03]  /*7b40*/  IMAD.WIDE.U32.X R36, RZ, R58, R36, P6 ;  /* 0x0000003aff247225 */ /* 0x000fc600030e0424 */
[----:B------:R-:W-:Y:S01]  /*7b50*/  IADD3 R63, P0, PT, R63, R34, RZ ;  /* 0x000000223f3f7210 */ /* 0x000fe20007f1e0ff */
[----:B------:R-:W-:Y:S01]  /*7b60*/  IMAD.WIDE.U32 R32, R62, 0x3d1, RZ ;  /* 0x000003d13e207825 */ /* 0x000fe200078e00ff */
[----:B------:R-:W-:-:S03]  /*7b70*/  IADD3 R55, P2, PT, R55, R36, RZ ;  /* 0x0000002437377210 */ /* 0x000fc60007f5e0ff */
[----:B------:R-:W-:Y:S02]  /*7b80*/  IMAD.X R65, RZ, RZ, R35, P0 ;  /* 0x000000ffff417224 */ /* 0x000fe400000e0623 */
[----:B------:R-:W-:Y:S02]  /*7b90*/  IMAD.X R67, RZ, RZ, R37, P2 ;  /* 0x000000ffff437224 */ /* 0x000fe400010e0625 */
[----:B------:R-:W-:-:S04]  /*7ba0*/  IMAD.WIDE.U32 R32, P3, RZ, R64, R32 ;  /* 0x00000040ff207225 */ /* 0x000fc80007860020 */
[----:B------:R-:W-:-:S04]  /*7bb0*/  IMAD.WIDE.U32 R36, R64, 0x3d1, RZ ;  /* 0x000003d140247825 */ /* 0x000fc800078e00ff */
[----:B------:R-:W-:Y:S01]  /*7bc0*/  IMAD.X R35, RZ, RZ, RZ, P3 ;  /* 0x000000ffff237224 */ /* 0x000fe200018e06ff */
[----:B------:R-:W-:Y:S01]  /*7bd0*/  IADD3 R32, P2, PT, R37, R32, RZ ;  /* 0x0000002025207210 */ /* 0x000fe20007f5e0ff */
[----:B------:R-:W-:Y:S01]  /*7be0*/  IMAD.MOV.U32 R34, RZ, RZ, R33 ;  /* 0x000000ffff227224 */ /* 0x000fe200078e0021 */
[----:B------:R-:W-:-:S03]  /*7bf0*/  IADD3 R37, P0, PT, R55, R36, RZ ;  /* 0x0000002437257210 */ /* 0x000fc60007f1e0ff */
[----:B------:R-:W-:Y:S01]  /*7c00*/  IMAD.WIDE.U32.X R34, RZ, R62, R34, P2 ;  /* 0x0000003eff227225 */ /* 0x000fe200010e0422 */
[----:B------:R-:W-:Y:S02]  /*7c10*/  IADD3.X R55, P0, PT, R32, R67, RZ, P0, !PT ;  /* 0x0000004320377210 */ /* 0x000fe4000071e4ff */
[----:B------:R-:W-:Y:S01]  /*7c20*/  IADD3.X R58, P1, PT, R58, R37, RZ, P1, !PT ;  /* 0x000000253a3a7210 */ /* 0x000fe20000f3e4ff */
[----:B------:R-:W-:Y:S01]  /*7c30*/  IMAD.WIDE.U32 R32, R31, 0x3d1, RZ ;  /* 0x000003d11f207825 */ /* 0x000fe200078e00ff */
[----:B------:R-:W-:Y:S02]  /*7c40*/  SEL R67, RZ, 0x1, !P0 ;  /* 0x00000001ff437807 */ /* 0x000fe40004000000 */
[----:B------:R-:W-:Y:S01]  /*7c50*/  IADD3.X R55, P1, PT, R64, R55, RZ, P1, !PT ;  /* 0x0000003740377210 */ /* 0x000fe20000f3e4ff */
[----:B------:R-:W-:Y:S01]  /*7c60*/  IMAD.WIDE.U32 R36, R54, 0x3d1, RZ ;  /* 0x000003d136247825 */ /* 0x000fe200078e00ff */
[----:B------:R-:W-:-:S03]  /*7c70*/  IADD3 R67, P0, PT, R67, R34, RZ ;  /* 0x0000002243437210 */ /* 0x000fc60007f1e0ff */
[----:B------:R-:W-:-:S04]  /*7c80*/  IMAD.WIDE.U32 R32, P2, RZ, R54, R32 ;  /* 0x00000036ff207225 */ /* 0x000fc80007840020 */
[----:B------:R-:W-:Y:S01]  /*7c90*/  IMAD.X R71, RZ, RZ, R35, P0 ;  /* 0x000000ffff477224 */ /* 0x000fe200000e0623 */
[----:B------:R-:W-:Y:S01]  /*7ca0*/  IADD3 R67, P0, PT, R67, R36, RZ ;  /* 0x0000002443437210 */ /* 0x000fe20007f1e0ff */
[----:B------:R-:W-:Y:S01]  /*7cb0*/  IMAD.X R35, RZ, RZ, RZ, P2 ;  /* 0x000000ffff237224 */ /* 0x000fe200010e06ff */
[----:B------:R-:W-:Y:S01]  /*7cc0*/  IADD3 R32, P2, PT, R37, R32, RZ ;  /* 0x0000002025207210 */ /* 0x000fe20007f5e0ff */
[----:B------:R-:W-:Y:S01]  /*7cd0*/  IMAD.MOV.U32 R34, RZ, RZ, R33 ;  /* 0x000000ffff227224 */ /* 0x000fe200078e0021 */
[----:B------:R-:W-:Y:S02]  /*7ce0*/  IADD3.X R62, P1, PT, R62, R67, RZ, P1, !PT ;  /* 0x000000433e3e7210 */ /* 0x000fe40000f3e4ff */
[----:B------:R-:W-:Y:S01]  /*7cf0*/  IADD3.X R36, P0, PT, R32, R71, RZ, P0, !PT ;  /* 0x0000004720247210 */ /* 0x000fe2000071e4ff */
[----:B------:R-:W-:-:S03]  /*7d00*/  IMAD.WIDE.U32.X R32, RZ, R31, R34, P2 ;  /* 0x0000001fff207225 */ /* 0x000fc600010e0422 */
[----:B------:R-:W-:Y:S01]  /*7d10*/  SEL R37, RZ, 0x1, !P0 ;  /* 0x00000001ff257807 */ /* 0x000fe20004000000 */
[----:B------:R-:W-:Y:S01]  /*7d20*/  IMAD.WIDE.U32 R34, R65, 0x3d1, RZ ;  /* 0x000003d141227825 */ /* 0x000fe200078e00ff */
[----:B------:R-:W-:Y:S02]  /*7d30*/  IADD3.X R54, P1, PT, R54, R36, RZ, P1, !PT ;  /* 0x0000002436367210 */ /* 0x000fe40000f3e4ff */
[----:B------:R-:W-:Y:S01]  /*7d40*/  IADD3 R64, P0, PT, R37, R32, RZ ;  /* 0x0000002025407210 */ /* 0x000fe20007f1e0ff */
[----:B------:R-:W-:-:S04]  /*7d50*/  IMAD.WIDE.U32 R36, R63, 0x3d1, RZ ;  /* 0x000003d13f247825 */ /* 0x000fc800078e00ff */
        /* <DEDUP_REMOVED lines=9> */
[----:B------:R-:W-:Y:S02]  /*7df0*/  SEL R31, RZ, 0x1, !P0 ;  /* 0x00000001ff1f7807 */ /* 0x000fe40004000000 */
[----:B------:R-:W-:Y:S02]  /*7e00*/  IADD3.X R63, P1, PT, R34, R63, RZ, P1, !PT ;  /* 0x0000003f223f7210 */ /* 0x000fe40000f3e4ff */
[----:B------:R-:W-:-:S04]  /*7e10*/  IADD3 R32, P0, PT, R31, R32, RZ ;  /* 0x000000201f207210 */ /* 0x000fc80007f1e0ff */
[----:B------:R-:W-:-:S04]  /*7e20*/  IADD3.X R65, P1, PT, R32, R65, RZ, P1, !PT ;  /* 0x0000004120417210 */ /* 0x000fc80000f3e4ff */
[----:B------:R-:W-:Y:S01]  /*7e30*/  IADD3.X R31, PT, PT, RZ, RZ, R33, P1, P0 ;  /* 0x000000ffff1f7210 */ /* 0x000fe20000fe0421 */
[----:B------:R-:W-:-:S04]  /*7e40*/  IMAD.WIDE.U32 R34, R65, 0x3d1, RZ ;  /* 0x000003d141227825 */ /* 0x000fc800078e00ff */
[----:B------:R-:W-:Y:S01]  /*7e50*/  IMAD.WIDE.U32 R32, R31, 0x3d1, RZ ;  /* 0x000003d11f207825 */ /* 0x000fe200078e00ff */
[-C--:B------:R-:W-:Y:S02]  /*7e60*/  IADD3 R71, P1, PT, R70, R34.reuse, RZ ;  /* 0x0000002246477210 */ /* 0x080fe40007f3e0ff */
[----:B------:R-:W-:Y:S01]  /*7e70*/  IADD3 RZ, P0, PT, RZ, R34, RZ ;  /* 0x00000022ffff7210 */ /* 0x000fe20007f1e0ff */
[----:B------:R-:W-:-:S03]  /*7e80*/  IMAD.WIDE.U32 R32, P2, RZ, R65, R32 ;  /* 0x00000041ff207225 */ /* 0x000fc60007840020 */
[----:B------:R-:W-:Y:S01]  /*7e90*/  IADD3 R34, P3, PT, R35, R32, RZ ;  /* 0x0000002023227210 */ /* 0x000fe20007f7e0ff */
[----:B------:R-:W-:-:S03]  /*7ea0*/  IMAD.X R35, RZ, RZ, RZ, P2 ;  /* 0x000000ffff237224 */ /* 0x000fc600010e06ff */
[----:B------:R-:W-:Y:S01]  /*7eb0*/  IADD3.X R65, P0, PT, R65, R34, RZ, P0, !PT ;  /* 0x0000002241417210 */ /* 0x000fe2000071e4ff */
[----:B------:R-:W-:-:S03]  /*7ec0*/  IMAD.MOV.U32 R34, RZ, RZ, R33 ;  /* 0x000000ffff227224 */ /* 0x000fc600078e0021 */
[----:B------:R-:W-:Y:S01]  /*7ed0*/  IADD3.X R65, P1, PT, R66, R65, RZ, P1, !PT ;  /* 0x0000004142417210 */ /* 0x000fe20000f3e4ff */
[----:B------:R-:W-:-:S03]  /*7ee0*/  IMAD.WIDE.U32.X R34, RZ, R31, R34, P3 ;  /* 0x0000001fff227225 */ /* 0x000fc600018e0422 */
[----:B------:R-:W-:Y:S02]  /*7ef0*/  IADD3.X R33, P0, PT, R31, R34, RZ, P0, !PT ;  /* 0x000000221f217210 */ /* 0x000fe4000071e4ff */
[----:B------:R-:W-:Y:S02]  /*7f00*/  IADD3 R31, P2, PT, R71, R68, RZ ;  /* 0x00000044471f7210 */ /* 0x000fe40007f5e0ff */
[----:B------:R-:W-:Y:S02]  /*7f10*/  IADD3.X R34, P0, PT, RZ, R35, RZ, P0, !PT ;  /* 0x00000023ff227210 */ /* 0x000fe4000071e4ff */
[----:B------:R-:W-:Y:S02]  /*7f20*/  IADD3.X R33, P1, PT, R58, R33, RZ, P1, !PT ;  /* 0x000000213a217210 */ /* 0x000fe40000f3e4ff */
[----:B------:R-:W-:Y:S02]  /*7f30*/  IADD3.X R32, P2, PT, R82, R65, RZ, P2, !PT ;  /* 0x0000004152207210 */ /* 0x000fe4000175e4ff */
[----:B------:R-:W-:-:S02]  /*7f40*/  IADD3.X R34, P1, PT, R55, R34, RZ, P1, !PT ;  /* 0x0000002237227210 */ /* 0x000fc40000f3e4ff */
[----:B------:R-:W-:Y:S02]  /*7f50*/  SEL R35, RZ, 0x1, !P0 ;  /* 0x00000001ff237807 */ /* 0x000fe40004000000 */
[----:B------:R-:W-:Y:S02]  /*7f60*/  IADD3.X R33, P2, PT, R74, R33, RZ, P2, !PT ;  /* 0x000000214a217210 */ /* 0x000fe4000175e4ff */
[----:B------:R-:W-:Y:S02]  /*7f70*/  IADD3.X R62, P1, PT, R62, R35, RZ, P1, !PT ;  /* 0x000000233e3e7210 */ /* 0x000fe40000f3e4ff */
[----:B------:R-:W-:Y:S02]  /*7f80*/  IADD3.X R34, P2, PT, R81, R34, RZ, P2, !PT ;  /* 0x0000002251227210 */ /* 0x000fe4000175e4ff */
[----:B------:R-:W-:Y:S02]  /*7f90*/  IADD3.X R54, P1, PT, RZ, R54, RZ, P1, !PT ;  /* 0x00000036ff367210 */ /* 0x000fe40000f3e4ff */
[----:B------:R-:W-:-:S02]  /*7fa0*/  IADD3.X R35, P2, PT, R73, R62, RZ, P2, !PT ;  /* 0x0000003e49237210 */ /* 0x000fc4000175e4ff */
[----:B------:R-:W-:Y:S02]  /*7fb0*/  IADD3.X R37, P1, PT, RZ, R37, RZ, P1, !PT ;  /* 0x00000025ff257210 */ /* 0x000fe40000f3e4ff */
[----:B------:R-:W-:Y:S02]  /*7fc0*/  IADD3.X R36, P2, PT, R75, R54, RZ, P2, !PT ;  /* 0x000000364b247210 */ /* 0x000fe4000175e4ff */
[----:B------:R-:W-:Y:S02]  /*7fd0*/  IADD3.X R58, P1, PT, RZ, R63, RZ, P1, !PT ;  /* 0x0000003fff3a7210 */ /* 0x000fe40000f3e4ff */
[----:B------:R-:W-:Y:S02]  /*7fe0*/  IADD3.X R37, P2, PT, R72, R37, RZ, P2, !PT ;  /* 0x0000002548257210 */ /* 0x000fe4000175e4ff */
[----:B------:R-:W-:Y:S02]  /*7ff0*/  SEL R54, RZ, 0x1, !P1 ;  /* 0x00000001ff367807 */ /* 0x000fe40004800000 */
[----:B------:R-:W-:-:S04]  /*8000*/  IADD3.X R58, P2, PT, R69, R58, RZ, P2, !PT ;  /* 0x0000003a453a7210 */ /* 0x000fc8000175e4ff */
[----:B------:R-:W-:-:S04]  /*8010*/  IADD3.X R55, P2, PT, RZ, R54, RZ, P2, !PT ;  /* 0x00000036ff377210 */ /* 0x000fc8000175e4ff */
[----:B------:R-:W-:-:S09]  /*8020*/  SEL R62, RZ, 0x1, !P2 ;  /* 0x00000001ff3e7807 */ /* 0x000fd20005000000 */
.L_x_16:
        /* <DEDUP_REMOVED lines=22> */
.L_x_15:
[----:B------:R-:W-:Y:S05]  /*8190*/  BSYNC.RECONVERGENT B1 ;  /* 0x0000000000017941 */ /* 0x000fea0003800200 */
.L_x_14:
[----:B------:R-:W-:Y:S01]  /*81a0*/  IMAD R54, R57, R61, RZ ;  /* 0x0000003d39367224 */ /* 0x000fe200078e02ff */
[----:B------:R-:W-:Y:S01]  /*81b0*/  BSSY.RECONVERGENT B1, `(.L_x_17) ;  /* 0x0000126000017945 */ /* 0x000fe20003800200 */
        /* <DEDUP_REMOVED lines=11> */
[----:B------:R-:W-:Y:S01]  /*8270*/  IMAD R69, R28, R61, RZ ;  /* 0x0000003d1c457224 */ /* 0x000fe200078e02ff */
[----:B------:R-:W-:Y:S01]  /*8280*/  IADD3.X R85, P0, PT, RZ, R85, RZ, P0, !PT ;  /* 0x00000055ff557210 */ /* 0x000fe2000071e4ff */
[----:B------:R-:W-:Y:S01]  /*8290*/  IMAD.WIDE.U32 R64, R60, R56, RZ ;  /* 0x000000383c407225 */ /* 0x000fe200078e00ff */
[----:B------:R-:W-:Y:S02]  /*82a0*/  SEL R62, RZ, 0x1, !P1 ;  /* 0x00000001ff3e7807 */ /* 0x000fe40004800000 */
[----:B------:R-:W-:Y:S01]  /*82b0*/  SHF.R.U64 R89, R68, 0x1f, R85 ;  /* 0x0000001f44597819 */ /* 0x000fe20000001255 */
[----:B------:R-:W-:-:S04]  /*82c0*/  IMAD.WIDE.U32.X R66, R60, R57, R54, P2 ;  /* 0x000000393c427225 */ /* 0x000fc800010e0436 */
[----:B------:R-:W-:Y:S02]  /*82d0*/  IMAD.X R63, RZ, RZ, R62, P0 ;  /* 0x000000ffff3f7224 */ /* 0x000fe400000e063e */
[----:B------:R-:W-:-:S03]  /*82e0*/  IMAD.WIDE.U32 R54, R56, R61, RZ ;  /* 0x0000003d38367225 */ /* 0x000fc600078e00ff */
[----:B------:R-:W-:Y:S01]  /*82f0*/  IADD3 R63, P2, PT, R63, R66, RZ ;  /* 0x000000423f3f7210 */ /* 0x000fe20007f5e0ff */
[----:B------:R-:W-:Y:S01]  /*8300*/  IMAD R69, R60, R56, R69 ;  /* 0x000000383c457224 */ /* 0x000fe200078e0245 */
[----:B------:R-:W-:Y:S01]  /*8310*/  IADD3 RZ, P0, PT, RZ, R54, RZ ;  /* 0x00000036ffff7210 */ /* 0x000fe20007f1e0ff */
[----:B------:R-:W-:Y:S01]  /*8320*/  IMAD.WIDE.U32 R64, P3, R61, R28, R64 ;  /* 0x0000001c3d407225 */ /* 0x000fe20007860040 */
[----:B------:R-:W-:-:S03]  /*8330*/  IADD3 R84, P1, PT, R63, R54, RZ ;  /* 0x000000363f547210 */ /* 0x000fc60007f3e0ff */
[----:B------:R-:W-:Y:S01]  /*8340*/  IMAD.IADD R83, R55, 0x1, R69 ;  /* 0x0000000137537824 */ /* 0x000fe200078e0245 */
[----:B------:R-:W-:Y:S01]  /*8350*/  SHF.L.W.U32.HI R88, R85, 0x1, R84 ;  /* 0x0000000155587819 */ /* 0x000fe20000010e54 */
[----:B------:R-:W-:-:S03]  /*8360*/  IMAD.WIDE.U32 R54, R61, R56, RZ ;  /* 0x000000383d367225 */ /* 0x000fc600078e00ff */
[----:B------:R-:W-:Y:S01]  /*8370*/  IADD3.X R83, P0, PT, RZ, R83, RZ, P0, !PT ;  /* 0x00000053ff537210 */ /* 0x000fe2000071e4ff */
[----:B------:R-:W-:Y:S01]  /*8380*/  IMAD.X R66, RZ, RZ, R67, P2 ;  /* 0x000000ffff427224 */ /* 0x000fe200010e0643 */
[----:B------:R-:W-:Y:S01]  /*8390*/  IADD3 RZ, P2, PT, R55, R64, RZ ;  /* 0x0000004037ff7210 */ /* 0x000fe20007f5e0ff */
[----:B------:R-:W-:Y:S02]  /*83a0*/  IMAD.X R63, RZ, RZ, RZ, P3 ;  /* 0x000000ffff3f7224 */ /* 0x000fe400018e06ff */
[----:B------:R-:W-:Y:S01]  /*83b0*/  IMAD.MOV.U32 R62, RZ, RZ, R65 ;  /* 0x000000ffff3e7224 */ /* 0x000fe200078e0041 */
[----:B------:R-:W-:Y:S01]  /*83c0*/  IADD3.X R83, P1, PT, R83, R66, RZ, P1, !PT ;  /* 0x0000004253537210 */ /* 0x000fe20000f3e4ff */
[----:B------:R-:W-:Y:S01]  /*83d0*/  IMAD R73, R77, R61, RZ ;  /* 0x0000003d4d497224 */ /* 0x000fe200078e02ff */
[----:B------:R-:W-:Y:S01]  /*83e0*/  SEL R66, RZ, 0x1, !P0 ;  /* 0x00000001ff427807 */ /* 0x000fe20004000000 */
[----:B------:R-:W-:Y:S01]  /*83f0*/  IMAD.WIDE.U32.X R64, R60, R28, R62, P2 ;  /* 0x0000001c3c407225 */ /* 0x000fe200010e043e */
[----:B------:R-:W-:-:S03]  /*8400*/  SHF.L.W.U32.HI R87, R84, 0x1, R83 ;  /* 0x0000000154577819 */ /* 0x000fc60000010e53 */
[----:B------:R-:W-:Y:S02]  /*8410*/  IMAD.X R63, RZ, RZ, R66, P1 ;  /* 0x000000ffff3f7224 */ /* 0x000fe400008e0642 */
[----:B------:R-:W-:-:S04]  /*8420*/  IMAD.WIDE.U32 R54, R30, R61, RZ ;  /* 0x0000003d1e367225 */ /* 0x000fc800078e00ff */
[C---:B------:R-:W-:Y:S01]  /*8430*/  IMAD R75, R60.reuse, R30, R73 ;  /* 0x0000001e3c4b7224 */ /* 0x040fe200078e0249 */
[----:B------:R-:W-:Y:S01]  /*8440*/  IADD3 R73, P0, PT, R63, R64, RZ ;  /* 0x000000403f497210 */ /* 0x000fe20007f1e0ff */
[----:B------:R-:W-:Y:S01]  /*8450*/  IMAD.WIDE.U32 R66, R60, R30, RZ ;  /* 0x0000001e3c427225 */ /* 0x000fe200078e00ff */
[-C--:B------:R-:W-:Y:S02]  /*8460*/  IADD3 RZ, P1, PT, RZ, R54.reuse, RZ ;  /* 0x00000036ffff7210 */ /* 0x080fe40007f3e0ff */
[----:B------:R-:W-:Y:S01]  /*8470*/  IADD3 R73, P2, PT, R73, R54, RZ ;  /* 0x0000003649497210 */ /* 0x000fe20007f5e0ff */
[----:B------:R-:W-:-:S04]  /*8480*/  IMAD.WIDE.U32 R70, R57, R56, RZ ;  /* 0x0000003839467225 */ /* 0x000fc800078e00ff */
[----:B------:R-:W-:-:S04]  /*8490*/  IMAD.WIDE.U32 R62, R56, R59, RZ ;  /* 0x0000003b383e7225 */ /* 0x000fc800078e00ff */
[----:B------:R-:W-:Y:S02]  /*84a0*/  IMAD R69, R28, R59, RZ ;  /* 0x0000003b1c457224 */ /* 0x000fe400078e02ff */
[----:B------:R-:W-:Y:S02]  /*84b0*/  IMAD.IADD R55, R55, 0x1, R75 ;  /* 0x0000000137377824 */ /* 0x000fe400078e024b */
[----:B------:R-:W-:Y:S01]  /*84c0*/  IMAD.X R54, RZ, RZ, R65, P0 ;  /* 0x000000ffff367224 */ /* 0x000fe200000e0641 */
[----:B------:R-:W-:Y:S01]  /*84d0*/  IADD3 R74, P0, PT, R73, R62, RZ ;  /* 0x0000003e494a7210 */ /* 0x000fe20007f1e0ff */
[----:B------:R-:W-:Y:S01]  /*84e0*/  IMAD.WIDE.U32 R66, P3, R61, R77, R66 ;  /* 0x0000004d3d427225 */ /* 0x000fe20007860042 */
[----:B------:R-:W-:Y:S02]  /*84f0*/  IADD3.X R75, P1, PT, RZ, R55, RZ, P1, !PT ;  /* 0x00000037ff4b7210 */ /* 0x000fe40000f3e4ff */
[----:B------:R-:W-:Y:S01]  /*8500*/  SHF.L.W.U32.HI R85, R83, 0x1, R74 ;  /* 0x0000000153557819 */ /* 0x000fe20000010e4a */
[----:B------:R-:W-:-:S04]  /*8510*/  IMAD.WIDE.U32 R64, P4, R59, R28, R70 ;  /* 0x0000001c3b407225 */ /* 0x000fc80007880046 */
[----:B------:R-:W-:-:S04]  /*8520*/  IMAD.WIDE.U32 R72, R61, R30, RZ ;  /* 0x0000001e3d487225 */ /* 0x000fc800078e00ff */
[----:B------:R-:W-:Y:S02]  /*8530*/  IMAD R69, R57, R56, R69 ;  /* 0x0000003839457224 */ /* 0x000fe400078e0245 */
[----:B------:R-:W-:Y:S01]  /*8540*/  IMAD.X R55, RZ, RZ, RZ, P4 ;  /* 0x000000ffff377224 */ /* 0x000fe200020e06ff */
[----:B------:R-:W-:Y:S01]  /*8550*/  IADD3 RZ, P4, PT, R73, R66, RZ ;  /* 0x0000004249ff7210 */ /* 0x000fe20007f9e0ff */
[----:B------:R-:W-:Y:S01]  /*8560*/  IMAD.IADD R69, R63, 0x1, R69 ;  /* 0x000000013f457824 */ /* 0x000fe200078e0245 */
[----:B------:R-:W-:Y:S01]  /*8570*/  IADD3.X R66, P2, PT, R75, R54, RZ, P2, !PT ;  /* 0x000000364b427210 */ /* 0x000fe2000175e4ff */
[----:B------:R-:W-:-:S03]  /*8580*/  IMAD.WIDE.U32 R70, R59, R56, RZ ;  /* 0x000000383b467225 */ /* 0x000fc600078e00ff */
[----:B------:R-:W-:Y:S01]  /*8590*/  IADD3.X R69, P0, PT, R66, R69, RZ, P0, !PT ;  /* 0x0000004542457210 */ /* 0x000fe2000071e4ff */
[----:B------:R-:W-:Y:S01]  /*85a0*/  IMAD.X R63, RZ, RZ, RZ, P3 ;  /* 0x000000ffff3f7224 */ /* 0x000fe200018e06ff */
[----:B------:R-:W-:Y:S01]  /*85b0*/  SEL R66, RZ, 0x1, !P1 ;  /* 0x00000001ff427807 */ /* 0x000fe20004800000 */
[----:B------:R-:W-:Y:S01]  /*85c0*/  IMAD.MOV.U32 R62, RZ, RZ, R67 ;  /* 0x000000ffff3e7224 */ /* 0x000fe200078e0043 */
[----:B------:R-:W-:Y:S01]  /*85d0*/  IADD3 RZ, P3, PT, R71, R64, RZ ;  /* 0x0000004047ff7210 */ /* 0x000fe20007f7e0ff */
[----:B------:R-:W-:Y:S01]  /*85e0*/  IMAD R67, R77, R59, RZ ;  /* 0x0000003b4d437224 */ /* 0x000fe200078e02ff */
[----:B------:R-:W-:Y:S01]  /*85f0*/  IADD3 RZ, P1, PT, RZ, R74, RZ ;  /* 0x0000004affff7210 */ /* 0x000fe20007f3e0ff */
[----:B------:R-:W-:-:S03]  /*8600*/  IMAD.WIDE.U32.X R62, R60, R77, R62, P4 ;  /* 0x0000004d3c3e7225 */ /* 0x000fc600020e043e */
[----:B------:R-:W-:Y:S01]  /*8610*/  IADD3.X R82, P1, PT, RZ, R69, RZ, P1, !PT ;  /* 0x00000045ff527210 */ /* 0x000fe20000f3e4ff */
[----:B------:R-:W-:Y:S02]  /*8620*/  IMAD.X R71, RZ, RZ, R66, P2 ;  /* 0x000000ffff477224 */ /* 0x000fe400010e0642 */
[----:B------:R-:W-:Y:S02]  /*8630*/  IMAD.MOV.U32 R54, RZ, RZ, R65 ;  /* 0x000000ffff367224 */ /* 0x000fe400078e0041 */
[----:B------:R-:W-:Y:S01]  /*8640*/  IMAD.WIDE.U32 R64, R30, R59, RZ ;  /* 0x0000003b1e407225 */ /* 0x000fe200078e00ff */
[----:B------:R-:W-:Y:S02]  /*8650*/  IADD3 R71, P2, PT, R71, R62, RZ ;  /* 0x0000003e47477210 */ /* 0x000fe40007f5e0ff */
[----:B------:R-:W-:Y:S01]  /*8660*/  SEL R62, RZ, 0x1, !P0 ;  /* 0x00000001ff3e7807 */ /* 0x000fe20004000000 */
[----:B------:R-:W-:Y:S01]  /*8670*/  IMAD R73, R57, R30, R67 ;  /* 0x0000001e39497224 */ /* 0x000fe200078e0243 */
[----:B------:R-:W-:Y:S01]  /*8680*/  IADD3 R75, P0, PT, R71, R64, RZ ;  /* 0x00000040474b7210 */ /* 0x000fe20007f1e0ff */
[----:B------:R-:W-:-:S04]  /*8690*/  IMAD.WIDE.U32 R66, R57, R30, RZ ;  /* 0x0000001e39427225 */ /* 0x000fc800078e00ff */
[----:B------:R-:W-:Y:S02]  /*86a0*/  IMAD.IADD R69, R65, 0x1, R73 ;  /* 0x0000000141457824 */ /* 0x000fe400078e0249 */
[----:B------:R-:W-:-:S04]  /*86b0*/  IMAD.WIDE.U32.X R64, R57, R28, R54, P3 ;  /* 0x0000001c39407225 */ /* 0x000fc800018e0436 */
[----:B------:R-:W-:Y:S02]  /*86c0*/  IMAD.X R55, RZ, RZ, R62, P1 ;  /* 0x000000ffff377224 */ /* 0x000fe400008e063e */
[----:B------:R-:W-:Y:S02]  /*86d0*/  IMAD.X R70, RZ, RZ, R63, P2 ;  /* 0x000000ffff467224 */ /* 0x000fe400010e063f */
[----:B------:R-:W-:Y:S01]  /*86e0*/  IMAD.WIDE.U32 R62, P2, R59, R77, R66 ;  /* 0x0000004d3b3e7225 */ /* 0x000fe20007840042 */
[----:B------:R-:W-:Y:S02]  /*86f0*/  IADD3 R54, P1, PT, R55, R64, RZ ;  /* 0x0000004037367210 */ /* 0x000fe40007f3e0ff */
[----:B------:R-:W-:Y:S01]  /*8700*/  IADD3.X R69, P0, PT, R69, R70, RZ, P0, !PT ;  /* 0x0000004645457210 */ /* 0x000fe2000071e4ff */
[----:B------:R-:W-:-:S04]  /*8710*/  IMAD.WIDE.U32 R66, R59, R30, RZ ;  /* 0x0000001e3b427225 */ /* 0x000fc800078e00ff */
[----:B------:R-:W-:Y:S01]  /*8720*/  IMAD.X R64, RZ, RZ, R65, P1 ;  /* 0x000000ffff407224 */ /* 0x000fe200008e0641 */
[----:B------:R-:W-:Y:S01]  /*8730*/  IADD3 R75, P1, PT, R75, R54, RZ ;  /* 0x000000364b4b7210 */ /* 0x000fe20007f3e0ff */
[----:B------:R-:W-:Y:S01]  /*8740*/  IMAD.X R55, RZ, RZ, RZ, P2 ;  /* 0x000000ffff377224 */ /* 0x000fe200010e06ff */
[----:B------:R-:W-:Y:S01]  /*8750*/  IADD3 RZ, P2, PT, R67, R62, RZ ;  /* 0x0000003e43ff7210 */ /* 0x000fe20007f5e0ff */
[----:B------:R-:W-:Y:S01]  /*8760*/  IMAD.MOV.U32 R54, RZ, RZ, R63 ;  /* 0x000000ffff367224 */ /* 0x000fe200078e003f */
[----:B------:R-:W-:Y:S01]  /*8770*/  IADD3.X R81, P1, PT, R69, R64, RZ, P1, !PT ;  /* 0x0000004045517210 */ /* 0x000fe20000f3e4ff */
[----:B------:R-:W-:Y:S01]  /*8780*/  IMAD.WIDE.U32 R62, R60, R61, RZ ;  /* 0x0000003d3c3e7225 */ /* 0x000fe200078e00ff */
[----:B------:R-:W-:-:S03]  /*8790*/  SEL R64, RZ, 0x1, !P0 ;  /* 0x00000001ff407807 */ /* 0x000fc60004000000 */
[----:B------:R-:W-:-:S04]  /*87a0*/  IMAD.WIDE.U32.X R72, R57, R77, R54, P2 ;  /* 0x0000004d39487225 */ /* 0x000fc800010e0436 */
[----:B------:R-:W-:Y:S02]  /*87b0*/  IMAD.X R67, RZ, RZ, R64, P1 ;  /* 0x000000ffff437224 */ /* 0x000fe400008e0640 */
[-C--:B------:R-:W-:Y:S02]  /*87c0*/  IMAD R65, R77, R56.reuse, RZ ;  /* 0x000000384d417224 */ /* 0x080fe400078e02ff */
[----:B------:R-:W-:Y:S01]  /*87d0*/  IMAD.WIDE.U32 R54, R30, R56, RZ ;  /* 0x000000381e367225 */ /* 0x000fe200078e00ff */
[----:B------:R-:W-:-:S03]  /*87e0*/  IADD3 R67, P5, PT, R67, R72, RZ ;  /* 0x0000004843437210 */ /* 0x000fc60007fbe0ff */
[----:B------:R-:W-:Y:S01]  /*87f0*/  IMAD.WIDE.U32 R62, P1, R61, R60, R62 ;  /* 0x0000003c3d3e7225 */ /* 0x000fe2000782003e */
[----:B------:R-:W-:-:S03]  /*8800*/  IADD3 R69, P0, PT, R67, R54, RZ ;  /* 0x0000003643457210 */ /* 0x000fc60007f1e0ff */
[----:B------:R-:W-:-:S04]  /*8810*/  IMAD.WIDE.U32 R70, R61, R61, RZ ;  /* 0x0000003d3d467225 */ /* 0x000fc800078e00ff */
[C---:B------:R-:W-:Y:S01]  /*8820*/  IMAD R65, R28.reuse, R30, R65 ;  /* 0x0000001e1c417224 */ /* 0x040fe200078e0241 */
[----:B------:R-:W-:Y:S01]  /*8830*/  IADD3 R90, P3, PT, R71, R62, RZ ;  /* 0x0000003e475a7210 */ /* 0x000fe20007f7e0ff */
[----:B------:R-:W-:Y:S02]  /*8840*/  IMAD.MOV.U32 R54, RZ, RZ, R63 ;  /* 0x000000ffff367224 */ /* 0x000fe400078e003f */
[----:B------:R-:W-:Y:S02]  /*8850*/  IMAD.IADD R86, R55, 0x1, R65 ;  /* 0x0000000137567824 */ /* 0x000fe400078e0241 */
[----:B------:R-:W-:Y:S01]  /*8860*/  IMAD.X R55, RZ, RZ, RZ, P1 ;  /* 0x000000ffff377224 */ /* 0x000fe200008e06ff */
[----:B------:R-:W-:Y:S01]  /*8870*/  IADD3 RZ, P1, PT, RZ, R70, RZ ;  /* 0x00000046ffff7210 */ /* 0x000fe20007f3e0ff */
[----:B------:R-:W-:-:S03]  /*8880*/  IMAD.WIDE.U32 R66, R28, R30, RZ ;  /* 0x0000001e1c427225 */ /* 0x000fc600078e00ff */
[----:B------:R-:W-:Y:S01]  /*8890*/  IADD3.X R90, P2, PT, RZ, R90, RZ, P1, !PT ;  /* 0x0000005aff5a7210 */ /* 0x000fe20000f5e4ff */
[----:B------:R-:W-:-:S03]  /*88a0*/  IMAD.WIDE.U32.X R54, R60, R60, R54, P3 ;  /* 0x0000003c3c367225 */ /* 0x000fc600018e0436 */
[----:B------:R-:W-:Y:S01]  /*88b0*/  IADD3.X R90, P1, PT, RZ, R90, RZ, P1, !PT ;  /* 0x0000005aff5a7210 */ /* 0x000fe20000f3e4ff */
[----:B------:R-:W-:Y:S01]  /*88c0*/  IMAD.WIDE.U32 R64, R59, R59, RZ ;  /* 0x0000003b3b407225 */ /* 0x000fe200078e00ff */
[----:B------:R-:W-:-:S03]  /*88d0*/  IADD3.X R91, P2, PT, RZ, R54, RZ, P2, !PT ;  /* 0x00000036ff5b7210 */ /* 0x000fc6000175e4ff */
[----:B------:R-:W-:Y:S01]  /*88e0*/  IMAD.WIDE.U32 R66, P3, R56, R77, R66 ;  /* 0x0000004d38427225 */ /* 0x000fe20007860042 */
[----:B------:R-:W-:Y:S02]  /*88f0*/  LEA.X R91, P1, R68, R91, 0x1, P1 ;  /* 0x0000005b445b7211 */ /* 0x000fe40000820cff */
[----:B------:R-:W-:Y:S01]  /*8900*/  IADD3.X R62, P2, PT, RZ, R55, RZ, P2, !PT ;  /* 0x00000037ff3e7210 */ /* 0x000fe2000175e4ff */
[----:B------:R-:W-:-:S03]  /*8910*/  IMAD.WIDE.U32 R54, R56, R30, RZ ;  /* 0x0000001e38367225 */ /* 0x000fc600078e00ff */
[----:B------:R-:W-:Y:S01]  /*8920*/  IADD3.X R89, P1, PT, R62, R89, RZ, P1, !PT ;  /* 0x000000593e597210 */ /* 0x000fe20000f3e4ff */
[----:B------:R-:W-:Y:S01]  /*8930*/  IMAD.WIDE.U32 R62, R57, R59, RZ ;  /* 0x0000003b393e7225 */ /* 0x000fe200078e00ff */
[----:B------:R-:W-:Y:S02]  /*8940*/  SEL R54, RZ, 0x1, !P2 ;  /* 0x00000001ff367807 */ /* 0x000fe40005000000 */
[----:B------:R-:W-:Y:S01]  /*8950*/  IADD3 RZ, P4, PT, R55, R66, RZ ;  /* 0x0000004237ff7210 */ /* 0x000fe20007f9e0ff */
[----:B------:R-:W-:Y:S01]  /*8960*/  IMAD.X R73, RZ, RZ, R73, P5 ;  /* 0x000000ffff497224 */ /* 0x000fe200028e0649 */
[----:B------:R-:W-:Y:S01]  /*8970*/  IADD3 R54, P2, PT, R54, R64, RZ ;  /* 0x0000004036367210 */ /* 0x000fe20007f5e0ff */
[----:B------:R-:W-:Y:S01]  /*8980*/  IMAD.WIDE.U32 R62, P6, R59, R57, R62 ;  /* 0x000000393b3e7225 */ /* 0x000fe200078c003e */
[----:B------:R-:W-:Y:S02]  /*8990*/  SHF.L.W.U32.HI R66, R75, 0x1, R81 ;  /* 0x000000014b427819 */ /* 0x000fe40000010e51 */
[----:B------:R-:W-:Y:S01]  /*89a0*/  IADD3.X R88, P1, PT, R88, R54, RZ, P1, !PT ;  /* 0x0000003658587210 */ /* 0x000fe20000f3e4ff */
[----:B------:R-:W-:Y:S01]  /*89b0*/  IMAD.X R55, RZ, RZ, RZ, P6 ;  /* 0x000000ffff377224 */ /* 0x000fe200030e06ff */
[----:B------:R-:W-:Y:S01]  /*89c0*/  IADD3 R64, P6, PT, R65, R62, RZ ;  /* 0x0000003e41407210 */ /* 0x000fe20007fde0ff */
[----:B------:R-:W-:Y:S01]  /*89d0*/  IMAD.MOV.U32 R54, RZ, RZ, R63 ;  /* 0x000000ffff367224 */ /* 0x000fe200078e003f */
[----:B------:R-:W-:Y:S01]  /*89e0*/  SHF.L.W.U32.HI R81, R81, 0x1, R69 ;  /* 0x0000000151517819 */ /* 0x000fe20000010e45 */
[----:B------:R-:W-:Y:S01]  /*89f0*/  IMAD.WIDE.U32 R62, R28, R56, RZ ;  /* 0x000000381c3e7225 */ /* 0x000fe200078e00ff */
[----:B------:R-:W-:-:S03]  /*8a00*/  IADD3.X R64, P2, PT, RZ, R64, RZ, P2, !PT ;  /* 0x00000040ff407210 */ /* 0x000fc6000175e4ff */
[----:B------:R-:W-:Y:S01]  /*8a10*/  IMAD.WIDE.U32.X R54, R57, R57, R54, P6 ;  /* 0x0000003939367225 */ /* 0x000fe200030e0436 */
[----:B------:R-:W-:-:S03]  /*8a20*/  IADD3.X R87, P1, PT, R87, R64, RZ, P1, !PT ;  /* 0x0000004057577210 */ /* 0x000fc60000f3e4ff */
[----:B------:R-:W-:Y:S01]  /*8a30*/  IMAD.WIDE.U32 R64, R56, R56, RZ ;  /* 0x0000003838407225 */ /* 0x000fe200078e00ff */
[----:B------:R-:W-:-:S03]  /*8a40*/  IADD3.X R54, P2, PT, RZ, R54, RZ, P2, !PT ;  /* 0x00000036ff367210 */ /* 0x000fc6000175e4ff */
[----:B------:R-:W-:Y:S01]  /*8a50*/  IMAD.WIDE.U32 R62, P6, R56, R28, R62 ;  /* 0x0000001c383e7225 */ /* 0x000fe200078c003e */
[----:B------:R-:W-:Y:S02]  /*8a60*/  IADD3.X R84, P2, PT, RZ, R55, RZ, P2, !PT ;  /* 0x00000037ff547210 */ /* 0x000fe4000175e4ff */
[----:B------:R-:W-:Y:S01]  /*8a70*/  IADD3.X R85, P1, PT, R85, R54, RZ, P1, !PT ;  /* 0x0000003655557210 */ /* 0x000fe20000f3e4ff */
[----:B------:R-:W-:Y:S01]  /*8a80*/  IMAD.MOV.U32 R54, RZ, RZ, R63 ;  /* 0x000000ffff367224 */ /* 0x000fe200078e003f */
[----:B------:R-:W-:Y:S02]  /*8a90*/  SHF.L.W.U32.HI R55, R74, 0x1, R82 ;  /* 0x000000014a377819 */ /* 0x000fe40000010e52 */
[----:B------:R-:W-:Y:S02]  /*8aa0*/  SEL R72, RZ, 0x1, !P2 ;  /* 0x00000001ff487807 */ /* 0x000fe40005000000 */
[----:B------:R-:W-:Y:S01]  /*8ab0*/  IADD3.X R84, P1, PT, R55, R84, RZ, P1, !PT ;  /* 0x0000005437547210 */ /* 0x000fe20000f3e4ff */
[----:B------:R-:W-:Y:S01]  /*8ac0*/  IMAD.X R55, RZ, RZ, RZ, P6 ;  /* 0x000000ffff377224 */ /* 0x000fe200030e06ff */
[----:B------:R-:W-:-:S02]  /*8ad0*/  IADD3 R72, P2, PT, R72, R64, RZ ;  /* 0x0000004048487210 */ /* 0x000fc40007f5e0ff */
[----:B------:R-:W-:Y:S02]  /*8ae0*/  IADD3 R64, P6, PT, R65, R62, RZ ;  /* 0x0000003e41407210 */ /* 0x000fe40007fde0ff */
[----:B------:R-:W-:Y:S02]  /*8af0*/  SHF.L.W.U32.HI R82, R82, 0x1, R75 ;  /* 0x0000000152527819 */ /* 0x000fe40000010e4b */
[----:B------:R-:W-:Y:S01]  /*8b00*/  IADD3.X R64, P2, PT, RZ, R64, RZ, P2, !PT ;  /* 0x00000040ff407210 */ /* 0x000fe2000175e4ff */
[----:B------:R-:W-:Y:S01]  /*8b10*/  IMAD.WIDE.U32.X R54, R28, R28, R54, P6 ;  /* 0x0000001c1c367225 */ /* 0x000fe200030e0436 */
[----:B------:R-:W-:Y:S02]  /*8b20*/  IADD3.X R72, P1, PT, R82, R72, RZ, P1, !PT ;  /* 0x0000004852487210 */ /* 0x000fe40000f3e4ff */
[----:B------:R-:W-:Y:S02]  /*8b30*/  IADD3.X R63, P0, PT, R86, R73, RZ, P0, !PT ;  /* 0x00000049563f7210 */ /* 0x000fe4000071e4ff */
[----:B------:R-:W-:Y:S01]  /*8b40*/  IADD3.X R66, P1, PT, R66, R64, RZ, P1, !PT ;  /* 0x0000004042427210 */ /* 0x000fe20000f3e4ff */
[----:B------:R-:W-:Y:S01]  /*8b50*/  IMAD.WIDE.U32 R64, R77, R30, RZ ;  /* 0x0000001e4d407225 */ /* 0x000fe200078e00ff */
[----:B------:R-:W-:-:S03]  /*8b60*/  IADD3.X R68, P2, PT, RZ, R54, RZ, P2, !PT ;  /* 0x00000036ff447210 */ /* 0x000fc6000175e4ff */
[----:B------:R-:W-:Y:S01]  /*8b70*/  IMAD.WIDE.U32 R82, R72, 0x3d1, RZ ;  /* 0x000003d148527825 */ /* 0x000fe200078e00ff */
[----:B------:R-:W-:Y:S02]  /*8b80*/  IADD3.X R71, P2, PT, RZ, R55, RZ, P2, !PT ;  /* 0x00000037ff477210 */ /* 0x000fe4000175e4ff */
[----:B------:R-:W-:Y:S01]  /*8b90*/  IADD3.X R68, P1, PT, R81, R68, RZ, P1, !PT ;  /* 0x0000004451447210 */ /* 0x000fe20000f3e4ff */
[----:B------:R-:W-:Y:S01]  /*8ba0*/  IMAD.WIDE.U32 R64, P6, R30, R77, R64 ;  /* 0x0000004d1e407225 */ /* 0x000fe200078c0040 */
[----:B------:R-:W-:-:S03]  /*8bb0*/  SEL R62, RZ, 0x1, !P2 ;  /* 0x00000001ff3e7807 */ /* 0x000fc60005000000 */
[----:B------:R-:W-:-:S05]  /*8bc0*/  IMAD.WIDE.U32 R54, R30, R30, RZ ;  /* 0x0000001e1e367225 */ /* 0x000fca00078e00ff */
[----:B------:R-:W-:Y:S01]  /*8bd0*/  IADD3 R64, P5, PT, R55, R64, RZ ;  /* 0x0000004037407210 */ /* 0x000fe20007fbe0ff */
[----:B------:R-:W-:Y:S01]  /*8be0*/  IMAD.X R55, RZ, RZ, RZ, P3 ;  /* 0x000000ffff377224 */ /* 0x000fe200018e06ff */
[----:B------:R-:W-:Y:S02]  /*8bf0*/  IADD3 RZ, P3, PT, RZ, R69, RZ ;  /* 0x00000045ffff7210 */ /* 0x000fe40007f7e0ff */
[----:B------:R-:W-:Y:S01]  /*8c00*/  IADD3 R62, P2, PT, R62, R54, RZ ;  /* 0x000000363e3e7210 */ /* 0x000fe20007f5e0ff */
[----:B------:R-:W-:Y:S01]  /*8c10*/  IMAD.MOV.U32 R54, RZ, RZ, R67 ;  /* 0x000000ffff367224 */ /* 0x000fe200078e0043 */
[----:B------:R-:W-:Y:S02]  /*8c20*/  IADD3.X R63, P3, PT, RZ, R63, RZ, P3, !PT ;  /* 0x0000003fff3f7210 */ /* 0x000fe40001f7e4ff */
[----:B------:R-:W-:Y:S01]  /*8c30*/  SEL R67, RZ, 0x1, !P0 ;  /* 0x00000001ff437807 */ /* 0x000fe20004000000 */
[----:B------:R-:W-:Y:S01]  /*8c40*/  IMAD.WIDE.U32.X R54, R28, R77, R54, P4 ;  /* 0x0000004d1c367225 */ /* 0x000fe200020e0436 */
[----:B------:R-:W-:-:S02]  /*8c50*/  SHF.L.W.U32.HI R69, R69, 0x1, R63 ;  /* 0x0000000145457819 */ /* 0x000fc40000010e3f */
[----:B------:R-:W-:Y:S01]  /*8c60*/  IADD3.X R64, P2, PT, RZ, R64, RZ, P2, !PT ;  /* 0x00000040ff407210 */ /* 0x000fe2000175e4ff */
[----:B------:R-:W-:Y:S01]  /*8c70*/  IMAD.X R67, RZ, RZ, R67, P3 ;  /* 0x000000ffff437224 */ /* 0x000fe200018e0643 */
[----:B------:R-:W-:Y:S02]  /*8c80*/  IADD3.X R71, P0, PT, R69, R71, RZ, P1, !PT ;  /* 0x0000004745477210 */ /* 0x000fe40000f1e4ff */
[----:B------:R-:W-:Y:S02]  /*8c90*/  IADD3 RZ, P1, PT, RZ, R82, RZ ;  /* 0x00000052ffff7210 */ /* 0x000fe40007f3e0ff */
[----:B------:R-:W-:-:S04]  /*8ca0*/  IADD3 R54, P3, PT, R67, R54, RZ ;  /* 0x0000003643367210 */ /* 0x000fc80007f7e0ff */
[----:B------:R-:W-:Y:S01]  /*8cb0*/  SHF.L.W.U32.HI R69, R63, 0x1, R54 ;  /* 0x000000013f457819 */ /* 0x000fe20000010e36 */
[----:B------:R-:W-:Y:S02]  /*8cc0*/  IMAD.X R73, RZ, RZ, R55, P3 ;  /* 0x000000ffff497224 */ /* 0x000fe400018e0637 */
[----:B------:R-:W-:Y:S01]  /*8cd0*/  IMAD.X R55, RZ, RZ, RZ, P6 ;  /* 0x000000ffff377224 */ /* 0x000fe200030e06ff */
[----:B------:R-:W-:Y:S01]  /*8ce0*/  IADD3.X R69, P0, PT, R69, R62, RZ, P0, !PT ;  /* 0x0000003e45457210 */ /* 0x000fe2000071e4ff */
[----:B------:R-:W-:Y:S01]  /*8cf0*/  IMAD.WIDE.U32 R62, R66, 0x3d1, RZ ;  /* 0x000003d1423e7825 */ /* 0x000fe200078e00ff */
[----:B------:R-:W-:-:S03]  /*8d00*/  SHF.L.W.U32.HI R67, R54, 0x1, R73 ;  /* 0x0000000136437819 */ /* 0x000fc60000010e49 */
[----:B------:R-:W-:Y:S01]  /*8d10*/  IMAD.MOV.U32 R54, RZ, RZ, R65 ;  /* 0x000000ffff367224 */ /* 0x000fe200078e0041 */
[----:B------:R-:W-:Y:S01]  /*8d20*/  IADD3.X R67, P0, PT, R67, R64, RZ, P0, !PT ;  /* 0x0000004043437210 */ /* 0x000fe2000071e4ff */
[----:B------:R-:W-:-:S04]  /*8d30*/  IMAD.WIDE.U32 R62, P4, RZ, R72, R62 ;  /* 0x00000048ff3e7225 */ /* 0x000fc8000788003e */
[----:B------:R-:W-:Y:S01]  /*8d40*/  IMAD.WIDE.U32.X R64, R77, R77, R54, P5 ;  /* 0x0000004d4d407225 */ /* 0x000fe200028e0436 */
[----:B------:R-:W-:-:S03]  /*8d50*/  IADD3 R62, P3, PT, R83, R62, RZ ;  /* 0x0000003e533e7210 */ /* 0x000fc60007f7e0ff */
[----:B------:R-:W-:Y:S01]  /*8d60*/  IMAD.X R55, RZ, RZ, RZ, P4 ;  /* 0x000000ffff377224 */ /* 0x000fe200020e06ff */
[----:B------:R-:W-:Y:S01]  /*8d70*/  IADD3.X R62, P6, PT, RZ, R62, RZ, P1, !PT ;  /* 0x0000003eff3e7210 */ /* 0x000fe20000fde4ff */
[----:B------:R-:W-:-:S03]  /*8d80*/  IMAD.MOV.U32 R54, RZ, RZ, R63 ;  /* 0x000000ffff367224 */ /* 0x000fc600078e003f */
[----:B------:R-:W-:Y:S01]  /*8d90*/  IADD3.X R81, P1, PT, R72, R62, RZ, P1, !PT ;  /* 0x0000003e48517210 */ /* 0x000fe20000f3e4ff */
[----:B------:R-:W-:Y:S01]  /*8da0*/  IMAD.WIDE.U32.X R54, RZ, R66, R54, P3 ;  /* 0x00000042ff367225 */ /* 0x000fe200018e0436 */
[----:B------:R-:W-:Y:S02]  /*8db0*/  IADD3.X R72, P2, PT, RZ, R64, RZ, P2, !PT ;  /* 0x00000040ff487210 */ /* 0x000fe4000175e4ff */
[----:B------:R-:W-:Y:S01]  /*8dc0*/  SEL R74, RZ, 0x1, !P6 ;  /* 0x00000001ff4a7807 */ /* 0x000fe20007000000 */
[----:B------:R-:W-:Y:S01]  /*8dd0*/  IMAD.WIDE.U32 R62, R71, 0x3d1, RZ ;  /* 0x000003d1473e7825 */ /* 0x000fe200078e00ff */
[----:B------:R-:W-:Y:S02]  /*8de0*/  LEA.HI.X R72, P0, R73, R72, RZ, 0x1, P0 ;  /* 0x0000004849487211 */ /* 0x000fe40000010cff */
[----:B------:R-:W-:Y:S02]  /*8df0*/  IADD3 R74, P3, PT, R74, R54, RZ ;  /* 0x000000364a4a7210 */ /* 0x000fe40007f7e0ff */
[----:B------:R-:W-:Y:S01]  /*8e00*/  IADD3.X R73, PT, PT, RZ, RZ, R65, P0, P2 ;  /* 0x000000ffff497210 */ /* 0x000fe200007e4441 */
[----:B------:R-:W-:-:S04]  /*8e10*/  IMAD.WIDE.U32 R62, P4, RZ, R68, R62 ;  /* 0x00000044ff3e7225 */ /* 0x000fc8000788003e */
[----:B------:R-:W-:-:S04]  /*8e20*/  IMAD.WIDE.U32 R64, R68, 0x3d1, RZ ;  /* 0x000003d144407825 */ /* 0x000fc800078e00ff */
[----:B------:R-:W-:Y:S01]  /*8e30*/  IMAD.X R75, RZ, RZ, R55, P3 ;  /* 0x000000ffff4b7224 */ /* 0x000fe200018e0637 */
[----:B------:R-:W-:Y:S01]  /*8e40*/  IADD3 R62, P2, PT, R65, R62, RZ ;  /* 0x0000003e413e7210 */ /* 0x000fe20007f5e0ff */
[----:B------:R-:W-:Y:S01]  /*8e50*/  IMAD.X R55, RZ, RZ, RZ, P4 ;  /* 0x000000ffff377224 */ /* 0x000fe200020e06ff */
[----:B------:R-:W-:Y:S01]  /*8e60*/  IADD3 R74, P0, PT, R74, R64, RZ ;  /* 0x000000404a4a7210 */ /* 0x000fe20007f1e0ff */
[----:B------:R-:W-:Y:S02]  /*8e70*/  IMAD.MOV.U32 R54, RZ, RZ, R63 ;  /* 0x000000ffff367224 */ /* 0x000fe400078e003f */
[----:B------:R-:W-:Y:S01]  /*8e80*/  IMAD.WIDE.U32 R64, R67, 0x3d1, RZ ;  /* 0x000003d143407825 */ /* 0x000fe200078e00ff */
[----:B------:R-:W-:Y:S02]  /*8e90*/  IADD3.X R75, P0, PT, R62, R75, RZ, P0, !PT ;  /* 0x0000004b3e4b7210 */ /* 0x000fe4000071e4ff */
[----:B------:R-:W-:Y:S01]  /*8ea0*/  IADD3.X R66, P1, PT, R66, R74, RZ, P1, !PT ;  /* 0x0000004a42427210 */ /* 0x000fe20000f3e4ff */
[----:B------:R-:W-:Y:S01]  /*8eb0*/  IMAD.WIDE.U32.X R54, RZ, R71, R54, P2 ;  /* 0x00000047ff367225 */ /* 0x000fe200010e0436 */
[----:B------:R-:W-:-:S02]  /*8ec0*/  SEL R74, RZ, 0x1, !P0 ;  /* 0x00000001ff4a7807 */ /* 0x000fc40004000000 */
[----:B------:R-:W-:Y:S01]  /*8ed0*/  IADD3.X R68, P2, PT, R68, R75, RZ, P1, !PT ;  /* 0x0000004b44447210 */ /* 0x000fe20000f5e4ff */
[----:B------:R-:W-:Y:S01]  /*8ee0*/  IMAD.WIDE.U32 R64, P3, RZ, R69, R64 ;  /* 0x00000045ff407225 */ /* 0x000fe20007860040 */
[----:B------:R-:W-:-:S03]  /*8ef0*/  IADD3 R74, P0, PT, R74, R54, RZ ;  /* 0x000000364a4a7210 */ /* 0x000fc60007f1e0ff */
[----:B------:R-:W-:Y:S02]  /*8f00*/  IMAD.X R63, RZ, RZ, RZ, P3 ;  /* 0x000000ffff3f7224 */ /* 0x000fe400018e06ff */
[----:B------:R-:W-:Y:S02]  /*8f10*/  IMAD.X R75, RZ, RZ, R55, P0 ;  /* 0x000000ffff4b7224 */ /* 0x000fe400000e0637 */
[----:B------:R-:W-:-:S04]  /*8f20*/  IMAD.WIDE.U32 R54, R69, 0x3d1, RZ ;  /* 0x000003d145367825 */ /* 0x000fc800078e00ff */
[----:B------:R-:W-:Y:S01]  /*8f30*/  IMAD.MOV.U32 R62, RZ, RZ, R65 ;  /* 0x000000ffff3e7224 */ /* 0x000fe200078e0041 */
[----:B------:R-:W-:Y:S02]  /*8f40*/  IADD3 R64, P3, PT, R55, R64, RZ ;  /* 0x0000004037407210 */ /* 0x000fe40007f7e0ff */
[----:B------:R-:W-:-:S03]  /*8f50*/  IADD3 R74, P0, PT, R74, R54, RZ ;  /* 0x000000364a4a7210 */ /* 0x000fc60007f1e0ff */
[----:B------:R-:W-:Y:S01]  /*8f60*/  IMAD.WIDE.U32.X R62, RZ, R67, R62, P3 ;  /* 0x00000043ff3e7225 */ /* 0x000fe200018e043e */
[----:B------:R-:W-:Y:S02]  /*8f70*/  IADD3.X R75, P1, PT, R64, R75, RZ, P0, !PT ;  /* 0x0000004b404b7210 */ /* 0x000fe4000073e4ff */
[----:B------:R-:W-:Y:S01]  /*8f80*/  IADD3.X R71, P0, PT, R71, R74, RZ, P2, !PT ;  /* 0x0000004a47477210 */ /* 0x000fe2000171e4ff */
[----:B------:R-:W-:-:S03]  /*8f90*/  IMAD.WIDE.U32 R64, R73, 0x3d1, RZ ;  /* 0x000003d149407825 */ /* 0x000fc600078e00ff */
[----:B------:R-:W-:Y:S01]  /*8fa0*/  IADD3.X R69, P0, PT, R69, R75, RZ, P0, !PT ;  /* 0x0000004b45457210 */ /* 0x000fe2000071e4ff */
[----:B------:R-:W-:-:S04]  /*8fb0*/  IMAD.WIDE.U32 R74, R72, 0x3d1, RZ ;  /* 0x000003d1484a7825 */ /* 0x000fc800078e00ff */
[----:B------:R-:W-:-:S04]  /*8fc0*/  IMAD.WIDE.U32 R64, P2, RZ, R72, R64 ;  /* 0x00000048ff407225 */ /* 0x000fc80007840040 */
[----:B------:R-:W-:Y:S01]  /*8fd0*/  IMAD.MOV.U32 R54, RZ, RZ, R65 ;  /* 0x000000ffff367224 */ /* 0x000fe200078e0041 */
[----:B------:R-:W-:Y:S01]  /*8fe0*/  SEL R65, RZ, 0x1, !P1 ;  /* 0x00000001ff417807 */ /* 0x000fe20004800000 */
[----:B------:R-:W-:Y:S01]  /*8ff0*/  IMAD.X R55, RZ, RZ, RZ, P2 ;  /* 0x000000ffff377224 */ /* 0x000fe200010e06ff */
[----:B------:R-:W-:Y:S02]  /*9000*/  IADD3 R64, P2, PT, R75, R64, RZ ;  /* 0x000000404b407210 */ /* 0x000fe40007f5e0ff */
[----:B------:R-:W-:-:S03]  /*9010*/  IADD3 R65, P3, PT, R65, R62, RZ ;  /* 0x0000003e41417210 */ /* 0x000fc60007f7e0ff */
[----:B------:R-:W-:Y:S01]  /*9020*/  IMAD.WIDE.U32.X R54, RZ, R73, R54, P2 ;  /* 0x00000049ff367225 */ /* 0x000fe200010e0436 */
[----:B------:R-:W-:-:S03]  /*9030*/  IADD3 R65, P1, PT, R65, R74, RZ ;  /* 0x0000004a41417210 */ /* 0x000fc60007f3e0ff */
[----:B------:R-:W-:Y:S01]  /*9040*/  IMAD.X R62, RZ, RZ, R63, P3 ;  /* 0x000000ffff3e7224 */ /* 0x000fe200018e063f */
[----:B------:R-:W-:-:S04]  /*9050*/  IADD3.X R67, P0, PT, R67, R65, RZ, P0, !PT ;  /* 0x0000004143437210 */ /* 0x000fc8000071e4ff */
[----:B------:R-:W-:-:S04]  /*9060*/  IADD3.X R62, P1, PT, R64, R62, RZ, P1, !PT ;  /* 0x0000003e403e7210 */ /* 0x000fc80000f3e4ff */
[----:B------:R-:W-:Y:S02]  /*9070*/  IADD3.X R72, P0, PT, R72, R62, RZ, P0, !PT ;  /* 0x0000003e48487210 */ /* 0x000fe4000071e4ff */
[----:B------:R-:W-:-:S04]  /*9080*/  SEL R62, RZ, 0x1, !P1 ;  /* 0x00000001ff3e7807 */ /* 0x000fc80004800000 */
[----:B------:R-:W-:-:S04]  /*9090*/  IADD3 R62, P1, PT, R62, R54, RZ ;  /* 0x000000363e3e7210 */ /* 0x000fc80007f3e0ff */
[----:B------:R-:W-:-:S04]  /*90a0*/  IADD3.X R73, P0, PT, R73, R62, RZ, P0, !PT ;  /* 0x0000003e49497210 */ /* 0x000fc8000071e4ff */
[----:B------:R-:W-:Y:S01]  /*90b0*/  IADD3.X R74, PT, PT, RZ, RZ, R55, P0, P1 ;  /* 0x000000ffff4a7210 */ /* 0x000fe200007e2437 */
[----:B------:R-:W-:-:S04]  /*90c0*/  IMAD.WIDE.U32 R64, R73, 0x3d1, RZ ;  /* 0x000003d149407825 */ /* 0x000fc800078e00ff */
[----:B------:R-:W-:Y:S01]  /*90d0*/  IMAD.WIDE.U32 R62, R74, 0x3d1, RZ ;  /* 0x000003d14a3e7825 */ /* 0x000fe200078e00ff */
[-C--:B------:R-:W-:Y:S02]  /*90e0*/  IADD3 RZ, P1, PT, RZ, R64.reuse, RZ ;  /* 0x00000040ffff7210 */ /* 0x080fe40007f3e0ff */
[----:B------:R-:W-:Y:S01]  /*90f0*/  IADD3 R82, P2, PT, R82, R64, RZ ;  /* 0x0000004052527210 */ /* 0x000fe20007f5e0ff */
[----:B------:R-:W-:-:S04]  /*9100*/  IMAD.WIDE.U32 R62, P0, RZ, R73, R62 ;  /* 0x00000049ff3e7225 */ /* 0x000fc8000780003e */
[----:B------:R-:W-:Y:S01]  /*9110*/  IMAD.MOV.U32 R54, RZ, RZ, R63 ;  /* 0x000000ffff367224 */ /* 0x000fe200078e003f */
[----:B------:R-:W-:Y:S01]  /*9120*/  IADD3 R63, P3, PT, R65, R62, RZ ;  /* 0x0000003e413f7210 */ /* 0x000fe20007f7e0ff */
[----:B------:R-:W-:Y:S01]  /*9130*/  IMAD.X R55, RZ, RZ, RZ, P0 ;  /* 0x000000ffff377224 */ /* 0x000fe200000e06ff */
[----:B------:R-:W-:Y:S02]  /*9140*/  IADD3 R62, P0, PT, R82, R70, RZ ;  /* 0x00000046523e7210 */ /* 0x000fe40007f1e0ff */
[----:B------:R-:W-:Y:S01]  /*9150*/  IADD3.X R64, P1, PT, R73, R63, RZ, P1, !PT ;  /* 0x0000003f49407210 */ /* 0x000fe20000f3e4ff */
[----:B------:R-:W-:-:S03]  /*9160*/  IMAD.WIDE.U32.X R54, RZ, R74, R54, P3 ;  /* 0x0000004aff367225 */ /* 0x000fc600018e0436 */
[----:B------:R-:W-:Y:S02]  /*9170*/  IADD3.X R81, P2, PT, R81, R64, RZ, P2, !PT ;  /* 0x0000004051517210 */ /* 0x000fe4000175e4ff */
[----:B------:R-:W-:Y:S02]  /*9180*/  IADD3.X R63, P1, PT, R74, R54, RZ, P1, !PT ;  /* 0x000000364a3f7210 */ /* 0x000fe40000f3e4ff */
[----:B------:R-:W-:Y:S02]  /*9190*/  IADD3.X R54, P0, PT, R90, R81, RZ, P0, !PT ;  /* 0x000000515a367210 */ /* 0x000fe4000071e4ff */
[----:B------:R-:W-:Y:S02]  /*91a0*/  IADD3.X R55, P1, PT, RZ, R55, RZ, P1, !PT ;  /* 0x00000037ff377210 */ /* 0x000fe40000f3e4ff */
[----:B------:R-:W-:Y:S02]  /*91b0*/  IADD3.X R66, P2, PT, R66, R63, RZ, P2, !PT ;  /* 0x0000003f42427210 */ /* 0x000fe4000175e4ff */
[----:B------:R-:W-:-:S02]  /*91c0*/  SEL R64, RZ, 0x1, !P1 ;  /* 0x00000001ff407807 */ /* 0x000fc40004800000 */
[----:B------:R-:W-:Y:S02]  /*91d0*/  IADD3.X R68, P2, PT, R68, R55, RZ, P2, !PT ;  /* 0x0000003744447210 */ /* 0x000fe4000175e4ff */
[----:B------:R-:W-:Y:S02]  /*91e0*/  IADD3.X R55, P0, PT, R91, R66, RZ, P0, !PT ;  /* 0x000000425b377210 */ /* 0x000fe4000071e4ff */
[----:B------:R-:W-:Y:S02]  /*91f0*/  IADD3.X R71, P2, PT, R71, R64, RZ, P2, !PT ;  /* 0x0000004047477210 */ /* 0x000fe4000175e4ff */
        /* <DEDUP_REMOVED lines=11> */
.L_x_19:
        /* <DEDUP_REMOVED lines=22> */
.L_x_18:
[----:B------:R-:W-:Y:S05]  /*9410*/  BSYNC.RECONVERGENT B1 ;  /* 0x0000000000017941 */ /* 0x000fea0003800200 */
.L_x_17:
        /* <DEDUP_REMOVED lines=20> */
[----:B------:R-:W-:-:S03]  /*9560*/  IMAD R81, R23, R53, R74 ;  /* 0x0000003517517224 */ /* 0x000fc600078e024a */
[----:B------:R-:W-:Y:S01]  /*9570*/  IADD3 R75, P2, PT, R73, R70, RZ ;  /* 0x00000046494b7210 */ /* 0x000fe20007f5e0ff */
[----:B------:R-:W-:-:S03]  /*9580*/  IMAD.WIDE.U32 R72, R53, R23, RZ ;  /* 0x0000001735487225 */ /* 0x000fc600078e00ff */
[----:B------:R-:W-:Y:S01]  /*9590*/  IADD3 R86, P1, PT, R75, R68, RZ ;  /* 0x000000444b567210 */ /* 0x000fe20007f3e0ff */
[----:B------:R-:W-:Y:S02]  /*95a0*/  IMAD.IADD R74, R69, 0x1, R81 ;  /* 0x00000001454a7824 */ /* 0x000fe400078e0251 */
[----:B------:R-:W-:Y:S02]  /*95b0*/  IMAD.X R85, RZ, RZ, R71, P2 ;  /* 0x000000ffff557224 */ /* 0x000fe400010e0647 */
[----:B------:R-:W-:Y:S01]  /*95c0*/  IMAD.WIDE.U32 R70, P2, R24, R52, R72 ;  /* 0x0000003418467225 */ /* 0x000fe20007840048 */
[----:B------:R-:W-:-:S03]  /*95d0*/  IADD3.X R74, P0, PT, RZ, R74, RZ, P0, !PT ;  /* 0x0000004aff4a7210 */ /* 0x000fc6000071e4ff */
[----:B------:R-:W-:Y:S01]  /*95e0*/  IMAD.WIDE.U32 R68, R52, R23, RZ ;  /* 0x0000001734447225 */ /* 0x000fe200078e00ff */
[----:B------:R-:W-:-:S03]  /*95f0*/  IADD3.X R85, P1, PT, R74, R85, RZ, P1, !PT ;  /* 0x000000554a557210 */ /* 0x000fc60000f3e4ff */
[----:B------:R-:W-:Y:S01]  /*9600*/  IMAD R72, R26, R52, RZ ;  /* 0x000000341a487224 */ /* 0x000fe200078e02ff */
[----:B------:R-:W-:Y:S01]  /*9610*/  IADD3 RZ, P3, PT, R69, R70, RZ ;  /* 0x0000004645ff7210 */ /* 0x000fe20007f7e0ff */
[----:B------:R-:W-:Y:S01]  /*9620*/  IMAD.X R69, RZ, RZ, RZ, P2 ;  /* 0x000000ffff457224 */ /* 0x000fe200010e06ff */
[----:B------:R-:W-:Y:S01]  /*9630*/  SEL R70, RZ, 0x1, !P0 ;  /* 0x00000001ff467807 */ /* 0x000fe20004000000 */
[----:B------:R-:W-:Y:S02]  /*9640*/  IMAD.MOV.U32 R68, RZ, RZ, R71 ;  /* 0x000000ffff447224 */ /* 0x000fe400078e0047 */
[-C--:B------:R-:W-:Y:S02]  /*9650*/  IMAD R71, R25, R53.reuse, R72 ;  /* 0x0000003519477224 */ /* 0x080fe400078e0248 */
[----:B------:R-:W-:-:S04]  /*9660*/  IMAD.WIDE.U32.X R72, R24, R53, R68, P3 ;  /* 0x0000003518487225 */ /* 0x000fc800018e0444 */
[----:B------:R-:W-:Y:S02]  /*9670*/  IMAD.X R75, RZ, RZ, R70, P1 ;  /* 0x000000ffff4b7224 */ /* 0x000fe400008e0646 */
[----:B------:R-:W-:-:S03]  /*9680*/  IMAD.WIDE.U32 R68, R25, R52, RZ ;  /* 0x0000003419447225 */ /* 0x000fc600078e00ff */
[----:B------:R-:W-:Y:S01]  /*9690*/  IADD3 R75, P6, PT, R75, R72, RZ ;  /* 0x000000484b4b7210 */ /* 0x000fe20007fde0ff */
[----:B------:R-:W-:Y:S01]  /*96a0*/  IMAD.IADD R72, R69, 0x1, R71 ;  /* 0x0000000145487824 */ /* 0x000fe200078e0247 */
[-C--:B------:R-:W-:Y:S01]  /*96b0*/  IADD3 RZ, P1, PT, RZ, R68.reuse, RZ ;  /* 0x00000044ffff7210 */ /* 0x080fe20007f3e0ff */
[-C--:B------:R-:W-:Y:S01]  /*96c0*/  IMAD.WIDE.U32 R70, R53, R25.reuse, RZ ;  /* 0x0000001935467225 */ /* 0x080fe200078e00ff */
[----:B------:R-:W-:Y:S02]  /*96d0*/  IADD3 R84, P0, PT, R75, R68, RZ ;  /* 0x000000444b547210 */ /* 0x000fe40007f1e0ff */
[----:B------:R-:W-:Y:S01]  /*96e0*/  IADD3.X R72, P1, PT, RZ, R72, RZ, P1, !PT ;  /* 0x00000048ff487210 */ /* 0x000fe20000f3e4ff */
[----:B------:R-:W-:-:S04]  /*96f0*/  IMAD.WIDE.U32 R68, R52, R25, RZ ;  /* 0x0000001934447225 */ /* 0x000fc800078e00ff */
[----:B------:R-:W-:-:S04]  /*9700*/  IMAD.WIDE.U32 R70, P5, R26, R52, R70 ;  /* 0x000000341a467225 */ /* 0x000fc800078a0046 */
[----:B------:R-:W-:Y:S01]  /*9710*/  IMAD.WIDE.U32 R74, R53, R27, RZ ;  /* 0x0000001b354a7225 */ /* 0x000fe200078e00ff */
[----:B------:R-:W-:Y:S02]  /*9720*/  IADD3 RZ, P2, PT, R69, R70, RZ ;  /* 0x0000004645ff7210 */ /* 0x000fe40007f5e0ff */
[----:B------:R-:W-:Y:S01]  /*9730*/  SEL R70, RZ, 0x1, !P1 ;  /* 0x00000001ff467807 */ /* 0x000fe20004800000 */
[----:B------:R-:W-:Y:S02]  /*9740*/  IMAD.X R81, RZ, RZ, R73, P6 ;  /* 0x000000ffff517224 */ /* 0x000fe400030e0649 */
[----:B------:R-:W-:-:S03]  /*9750*/  IMAD.WIDE.U32 R74, P3, R29, R52, R74 ;  /* 0x000000341d4a7225 */ /* 0x000fc6000786004a */
[----:B------:R-:W-:Y:S01]  /*9760*/  IADD3.X R81, P0, PT, R72, R81, RZ, P0, !PT ;  /* 0x0000005148517210 */ /* 0x000fe2000071e4ff */
[----:B------:R-:W-:-:S04]  /*9770*/  IMAD.WIDE.U32 R68, R52, R27, RZ ;  /* 0x0000001b34447225 */ /* 0x000fc800078e00ff */
[----:B------:R-:W-:Y:S01]  /*9780*/  IMAD R72, R29, R52, RZ ;  /* 0x000000341d487224 */ /* 0x000fe200078e02ff */
[----:B------:R-:W-:Y:S01]  /*9790*/  IADD3 RZ, P4, PT, R69, R74, RZ ;  /* 0x0000004a45ff7210 */ /* 0x000fe20007f9e0ff */
[----:B------:R-:W-:Y:S02]  /*97a0*/  IMAD.X R69, RZ, RZ, RZ, P5 ;  /* 0x000000ffff457224 */ /* 0x000fe400028e06ff */
        /* <DEDUP_REMOVED lines=8> */
[----:B------:R-:W-:Y:S01]  /*9830*/  IMAD.X R69, RZ, RZ, RZ, P3 ;  /* 0x000000ffff457224 */ /* 0x000fe200018e06ff */
[----:B------:R-:W-:Y:S01]  /*9840*/  IADD3 R72, P1, PT, R70, R68, RZ ;  /* 0x0000004446487210 */ /* 0x000fe20007f3e0ff */
[----:B------:R-:W-:-:S04]  /*9850*/  IMAD.WIDE.U32 R70, R51, R21, RZ ;  /* 0x0000001533467225 */ /* 0x000fc800078e00ff */
[----:B------:R-:W-:Y:S02]  /*9860*/  IMAD.MOV.U32 R68, RZ, RZ, R75 ;  /* 0x000000ffff447224 */ /* 0x000fe400078e004b */
[----:B------:R-:W-:-:S04]  /*9870*/  IMAD.WIDE.U32 R70, P0, R22, R50, R70 ;  /* 0x0000003216467225 */ /* 0x000fc80007800046 */
[----:B------:R-:W-:-:S04]  /*9880*/  IMAD.WIDE.U32 R74, R50, R21, RZ ;  /* 0x00000015324a7225 */ /* 0x000fc800078e00ff */
[----:B------:R-:W-:Y:S01]  /*9890*/  IMAD.MOV.U32 R52, RZ, RZ, R71 ;  /* 0x000000ffff347224 */ /* 0x000fe200078e0047 */
[----:B------:R-:W-:Y:S01]  /*98a0*/  IADD3 RZ, P3, PT, R75, R70, RZ ;  /* 0x000000464bff7210 */ /* 0x000fe20007f7e0ff */
[----:B------:R-:W-:Y:S02]  /*98b0*/  IMAD R70, R22, R50, RZ ;  /* 0x0000003216467224 */ /* 0x000fe400078e02ff */
[----:B------:R-:W-:-:S04]  /*98c0*/  IMAD.WIDE.U32.X R74, R29, R53, R68, P4 ;  /* 0x000000351d4a7225 */ /* 0x000fc800020e0444 */
[C---:B------:R-:W-:Y:S02]  /*98d0*/  IMAD R70, R21.reuse, R51, R70 ;  /* 0x0000003315467224 */ /* 0x040fe400078e0246 */
[----:B------:R-:W-:-:S04]  /*98e0*/  IMAD.WIDE.U32 R68, R21, R50, RZ ;  /* 0x0000003215447225 */ /* 0x000fc800078e00ff */
[----:B------:R-:W-:Y:S01]  /*98f0*/  IMAD.X R53, RZ, RZ, RZ, P0 ;  /* 0x000000ffff357224 */ /* 0x000fe200000e06ff */
[----:B------:R-:W-:Y:S01]  /*9900*/  IADD3 R86, P0, PT, R86, R68, RZ ;  /* 0x0000004456567210 */ /* 0x000fe20007f1e0ff */
[----:B------:R-:W-:Y:S02]  /*9910*/  IMAD.IADD R69, R69, 0x1, R70 ;  /* 0x0000000145457824 */ /* 0x000fe400078e0246 */
[----:B------:R-:W-:Y:S01]  /*9920*/  IMAD.WIDE.U32.X R52, R22, R51, R52, P3 ;  /* 0x0000003316347225 */ /* 0x000fe200018e0434 */
[----:B------:R-:W-:Y:S02]  /*9930*/  IADD3 RZ, P4, PT, RZ, R86, RZ ;  /* 0x00000056ffff7210 */ /* 0x000fe40007f9e0ff */
[----:B------:R-:W-:Y:S01]  /*9940*/  IADD3.X R69, P0, PT, R85, R69, RZ, P0, !PT ;  /* 0x0000004555457210 */ /* 0x000fe2000071e4ff */
[----:B------:R-:W-:-:S03]  /*9950*/  IMAD.X R73, RZ, RZ, R73, P5 ;  /* 0x000000ffff497224 */ /* 0x000fc600028e0649 */
[----:B------:R-:W-:Y:S02]  /*9960*/  IADD3.X R88, P4, PT, RZ, R69, RZ, P4, !PT ;  /* 0x00000045ff587210 */ /* 0x000fe4000279e4ff */
[----:B------:R-:W-:-:S05]  /*9970*/  SEL R68, RZ, 0x1, !P0 ;  /* 0x00000001ff447807 */ /* 0x000fca0004000000 */
[----:B------:R-:W-:-:S05]  /*9980*/  IMAD.X R68, RZ, RZ, R68, P4 ;  /* 0x000000ffff447224 */ /* 0x000fca00020e0644 */
[----:B------:R-:W-:Y:S01]  /*9990*/  IADD3 R85, P0, PT, R68, R52, RZ ;  /* 0x0000003444557210 */ /* 0x000fe20007f1e0ff */
[----:B------:R-:W-:-:S04]  /*99a0*/  IMAD R68, R24, R50, RZ ;  /* 0x0000003218447224 */ /* 0x000fc800078e02ff */
[----:B------:R-:W-:Y:S02]  /*99b0*/  IMAD.X R71, RZ, RZ, R53, P0 ;  /* 0x000000ffff477224 */ /* 0x000fe400000e0635 */
[C---:B------:R-:W-:Y:S02]  /*99c0*/  IMAD R68, R23.reuse, R51, R68 ;  /* 0x0000003317447224 */ /* 0x040fe400078e0244 */
[----:B------:R-:W-:-:S04]  /*99d0*/  IMAD.WIDE.U32 R52, R23, R50, RZ ;  /* 0x0000003217347225 */ /* 0x000fc800078e00ff */
[----:B------:R-:W-:Y:S01]  /*99e0*/  IMAD.IADD R53, R53, 0x1, R68 ;  /* 0x0000000135357824 */ /* 0x000fe200078e0244 */
[----:B------:R-:W-:Y:S01]  /*99f0*/  IADD3 R70, P3, PT, R84, R52, RZ ;  /* 0x0000003454467210 */ /* 0x000fe20007f7e0ff */
[----:B------:R-:W-:-:S03]  /*9a00*/  IMAD.WIDE.U32 R68, R51, R23, RZ ;  /* 0x0000001733447225 */ /* 0x000fc600078e00ff */
[----:B------:R-:W-:Y:S01]  /*9a10*/  IADD3.X R84, P3, PT, R81, R53, RZ, P3, !PT ;  /* 0x0000003551547210 */ /* 0x000fe20001f7e4ff */
[----:B------:R-:W-:Y:S01]  /*9a20*/  IMAD.WIDE.U32 R52, R50, R23, RZ ;  /* 0x0000001732347225 */ /* 0x000fe200078e00ff */
[----:B------:R-:W-:-:S03]  /*9a30*/  IADD3 R85, P4, PT, R70, R85, RZ ;  /* 0x0000005546557210 */ /* 0x000fc60007f9e0ff */
[----:B------:R-:W-:Y:S01]  /*9a40*/  IMAD.WIDE.U32 R68, P6, R24, R50, R68 ;  /* 0x0000003218447225 */ /* 0x000fe200078c0044 */
[----:B------:R-:W-:-:S03]  /*9a50*/  IADD3.X R84, P4, PT, R84, R71, RZ, P4, !PT ;  /* 0x0000004754547210 */ /* 0x000fc6000279e4ff */
[----:B------:R-:W-:Y:S01]  /*9a60*/  IMAD R70, R26, R50, RZ ;  /* 0x000000321a467224 */ /* 0x000fe200078e02ff */
[----:B------:R-:W-:Y:S01]  /*9a70*/  IADD3 RZ, P5, PT, R53, R68, RZ ;  /* 0x0000004435ff7210 */ /* 0x000fe20007fbe0ff */
[----:B------:R-:W-:Y:S01]  /*9a80*/  IMAD.WIDE.U32 R52, R25, R50, RZ ;  /* 0x0000003219347225 */ /* 0x000fe200078e00ff */
[----:B------:R-:W-:-:S03]  /*9a90*/  SEL R68, RZ, 0x1, !P3 ;  /* 0x00000001ff447807 */ /* 0x000fc60005800000 */
[----:B------:R-:W-:Y:S01]  /*9aa0*/  IMAD R70, R25, R51, R70 ;  /* 0x0000003319467224 */ /* 0x000fe200078e0246 */
[----:B------:R-:W-:Y:S01]  /*9ab0*/  IADD3 R81, P0, PT, R72, R52, RZ ;  /* 0x0000003448517210 */ /* 0x000fe20007f1e0ff */
[----:B------:R-:W-:Y:S01]  /*9ac0*/  IMAD.MOV.U32 R52, RZ, RZ, R69 ;  /* 0x000000ffff347224 */ /* 0x000fe200078e0045 */
[----:B------:R-:W-:Y:S01]  /*9ad0*/  IADD3.X R69, P2, PT, RZ, R83, RZ, P2, !PT ;  /* 0x00000053ff457210 */ /* 0x000fe2000175e4ff */
[----:B------:R-:W-:Y:S02]  /*9ae0*/  IMAD.IADD R70, R53, 0x1, R70 ;  /* 0x0000000135467824 */ /* 0x000fe400078e0246 */
[----:B------:R-:W-:Y:S01]  /*9af0*/  IMAD.X R53, RZ, RZ, RZ, P6 ;  /* 0x000000ffff357224 */ /* 0x000fe200030e06ff */
[----:B------:R-:W-:Y:S01]  /*9b00*/  IADD3.X R73, P1, PT, R69, R73, RZ, P1, !PT ;  /* 0x0000004945497210 */ /* 0x000fe20000f3e4ff */
[----:B------:R-:W-:Y:S02]  /*9b10*/  IMAD.X R68, RZ, RZ, R68, P4 ;  /* 0x000000ffff447224 */ /* 0x000fe400020e0644 */
[----:B------:R-:W-:-:S03]  /*9b20*/  IMAD.WIDE.U32.X R52, R24, R51, R52, P5 ;  /* 0x0000003318347225 */ /* 0x000fc600028e0434 */
[----:B------:R-:W-:Y:S01]  /*9b30*/  IADD3 R83, P3, PT, R68, R52, RZ ;  /* 0x0000003444537210 */ /* 0x000fe20007f7e0ff */
[----:B------:R-:W-:-:S04]  /*9b40*/  IMAD.WIDE.U32 R68, R51, R25, RZ ;  /* 0x0000001933447225 */ /* 0x000fc800078e00ff */
[----:B------:R-:W-:Y:S02]  /*9b50*/  IMAD.X R72, RZ, RZ, R53, P3 ;  /* 0x000000ffff487224 */ /* 0x000fe400018e0635 */
[----:B------:R-:W-:-:S04]  /*9b60*/  IMAD.WIDE.U32 R68, P3, R26, R50, R68 ;  /* 0x000000321a447225 */ /* 0x000fc80007860044 */
[----:B------:R-:W-:Y:S01]  /*9b70*/  IMAD.WIDE.U32 R52, R50, R25, RZ ;  /* 0x0000001932347225 */ /* 0x000fe200078e00ff */
[----:B------:R-:W-:Y:S02]  /*9b80*/  SEL R52, RZ, 0x1, !P2 ;  /* 0x00000001ff347807 */ /* 0x000fe40005000000 */
[----:B------:R-:W-:Y:S02]  /*9b90*/  IADD3 R83, P2, PT, R81, R83, RZ ;  /* 0x0000005351537210 */ /* 0x000fe40007f5e0ff */
[----:B------:R-:W-:Y:S01]  /*9ba0*/  IADD3 RZ, P4, PT, R53, R68, RZ ;  /* 0x0000004435ff7210 */ /* 0x000fe20007f9e0ff */
[----:B------:R-:W-:Y:S01]  /*9bb0*/  IMAD.X R52, RZ, RZ, R52, P1 ;  /* 0x000000ffff347224 */ /* 0x000fe200008e0634 */
[----:B------:R-:W-:Y:S01]  /*9bc0*/  IADD3.X R68, P0, PT, R73, R70, RZ, P0, !PT ;  /* 0x0000004649447210 */ /* 0x000fe2000071e4ff */
[----:B------:R-:W-:-:S03]  /*9bd0*/  IMAD.WIDE.U32 R70, R51, R27, RZ ;  /* 0x0000001b33467225 */ /* 0x000fc600078e00ff */
[----:B------:R-:W-:Y:S01]  /*9be0*/  IADD3 R73, P1, PT, R52, R74, RZ ;  /* 0x0000004a34497210 */ /* 0x000fe20007f3e0ff */
[----:B------:R-:W-:Y:S01]  /*9bf0*/  IMAD.WIDE.U32 R52, R50, R27, RZ ;  /* 0x0000001b32347225 */ /* 0x000fe200078e00ff */
[----:B------:R-:W-:-:S03]  /*9c00*/  IADD3.X R72, P2, PT, R68, R72, RZ, P2, !PT ;  /* 0x0000004844487210 */ /* 0x000fc6000175e4ff */
[----:B------:R-:W-:-:S04]  /*9c10*/  IMAD.WIDE.U32 R70, P6, R29, R50, R70 ;  /* 0x000000321d467225 */ /* 0x000fc800078c0046 */
[----:B------:R-:W-:Y:S01]  /*9c20*/  IMAD.X R74, RZ, RZ, R75, P1 ;  /* 0x000000ffff4a7224 */ /* 0x000fe200008e064b */
[----:B------:R-:W-:Y:S01]  /*9c30*/  IADD3 RZ, P5, PT, R53, R70, RZ ;  /* 0x0000004635ff7210 */ /* 0x000fe20007fbe0ff */
[-C--:B------:R-:W-:Y:S02]  /*9c40*/  IMAD R70, R29, R50.reuse, RZ ;  /* 0x000000321d467224 */ /* 0x080fe400078e02ff */
[----:B------:R-:W-:Y:S01]  /*9c50*/  IMAD.WIDE.U32 R52, R27, R50, RZ ;  /* 0x000000321b347225 */ /* 0x000fe200078e00ff */
[----:B------:R-:W-:-:S03]  /*9c60*/  SEL R50, RZ, 0x1, !P0 ;  /* 0x00000001ff327807 */ /* 0x000fc60004000000 */
[-C--:B------:R-:W-:Y:S01]  /*9c70*/  IMAD R70, R27, R51.reuse, R70 ;  /* 0x000000331b467224 */ /* 0x080fe200078e0246 */
[----:B------:R-:W-:Y:S01]  /*9c80*/  IADD3 R81, P1, PT, R73, R52, RZ ;  /* 0x0000003449517210 */ /* 0x000fe20007f3e0ff */
[----:B------:R-:W-:Y:S02]  /*9c90*/  IMAD.MOV.U32 R52, RZ, RZ, R69 ;  /* 0x000000ffff347224 */ /* 0x000fe400078e0045 */
[----:B------:R-:W-:Y:S02]  /*9ca0*/  IMAD.IADD R70, R53, 0x1, R70 ;  /* 0x0000000135467824 */ /* 0x000fe400078e0246 */
[----:B------:R-:W-:Y:S02]  /*9cb0*/  IMAD.X R53, RZ, RZ, RZ, P3 ;  /* 0x000000ffff357224 */ /* 0x000fe400018e06ff */
[----:B------:R-:W-:Y:S01]  /*9cc0*/  IMAD.X R50, RZ, RZ, R50, P2 ;  /* 0x000000ffff327224 */ /* 0x000fe200010e0632 */
[----:B------:R-:W-:Y:S01]  /*9cd0*/  IADD3.X R70, P1, PT, R70, R74, RZ, P1, !PT ;  /* 0x0000004a46467210 */ /* 0x000fe20000f3e4ff */
[----:B------:R-:W-:-:S03]  /*9ce0*/  IMAD.WIDE.U32.X R52, R26, R51, R52, P4 ;  /* 0x000000331a347225 */ /* 0x000fc600020e0434 */
[----:B------:R-:W-:Y:S01]  /*9cf0*/  IADD3 R73, P0, PT, R50, R52, RZ ;  /* 0x0000003432497210 */ /* 0x000fe20007f1e0ff */
[----:B------:R-:W-:Y:S02]  /*9d00*/  IMAD.MOV.U32 R52, RZ, RZ, R71 ;  /* 0x000000ffff347224 */ /* 0x000fe400078e0047 */
[----:B------:R-:W-:Y:S02]  /*9d10*/  IMAD R71, R22, R48, RZ ;  /* 0x0000003016477224 */ /* 0x000fe400078e02ff */
[----:B------:R-:W-:Y:S02]  /*9d20*/  IMAD.X R75, RZ, RZ, R53, P0 ;  /* 0x000000ffff4b7224 */ /* 0x000fe400000e0635 */
[----:B------:R-:W-:Y:S02]  /*9d30*/  IMAD.X R53, RZ, RZ, RZ, P6 ;  /* 0x000000ffff357224 */ /* 0x000fe400030e06ff */
[----:B------:R-:W-:Y:S02]  /*9d40*/  IMAD R71, R21, R49, R71 ;  /* 0x0000003115477224 */ /* 0x000fe400078e0247 */
[----:B------:R-:W-:-:S04]  /*9d50*/  IMAD.WIDE.U32.X R68, R29, R51, R52, P5 ;  /* 0x000000331d447225 */ /* 0x000fc800028e0434 */
[----:B------:R-:W-:-:S04]  /*9d60*/  IMAD.WIDE.U32 R52, R49, R21, RZ ;  /* 0x0000001531347225 */ /* 0x000fc800078e00ff */
[----:B------:R-:W-:-:S04]  /*9d70*/  IMAD.WIDE.U32 R50, R48, R21, RZ ;  /* 0x0000001530327225 */ /* 0x000fc800078e00ff */
[----:B------:R-:W-:-:S04]  /*9d80*/  IMAD.WIDE.U32 R52, P0, R22, R48, R52 ;  /* 0x0000003016347225 */ /* 0x000fc80007800034 */
[----:B------:R-:W-:Y:S01]  /*9d90*/  IMAD.MOV.U32 R50, RZ, RZ, R53 ;  /* 0x000000ffff327224 */ /* 0x000fe200078e0035 */
[----:B------:R-:W-:Y:S01]  /*9da0*/  IADD3 RZ, P3, PT, R51, R52, RZ ;  /* 0x0000003433ff7210 */ /* 0x000fe20007f7e0ff */
[----:B------:R-:W-:-:S04]  /*9db0*/  IMAD.WIDE.U32 R52, R21, R48, RZ ;  /* 0x0000003015347225 */ /* 0x000fc800078e00ff */
[----:B------:R-:W-:Y:S01]  /*9dc0*/  IMAD.X R51, RZ, RZ, RZ, P0 ;  /* 0x000000ffff337224 */ /* 0x000fe200000e06ff */
[----:B------:R-:W-:Y:S01]  /*9dd0*/  IADD3 R85, P0, PT, R85, R52, RZ ;  /* 0x0000003455557210 */ /* 0x000fe20007f1e0ff */
[----:B------:R-:W-:Y:S02]  /*9de0*/  IMAD.IADD R53, R53, 0x1, R71 ;  /* 0x0000000135357824 */ /* 0x000fe400078e0247 */
[----:B------:R-:W-:Y:S01]  /*9df0*/  IMAD.WIDE.U32.X R50, R22, R49, R50, P3 ;  /* 0x0000003116327225 */ /* 0x000fe200018e0432 */
[----:B------:R-:W-:Y:S02]  /*9e00*/  IADD3 RZ, P2, PT, RZ, R85, RZ ;  /* 0x00000055ffff7210 */ /* 0x000fe40007f5e0ff */
[----:B------:R-:W-:-:S04]  /*9e10*/  IADD3.X R53, P0, PT, R84, R53, RZ, P0, !PT ;  /* 0x0000003554357210 */ /* 0x000fc8000071e4ff */
[----:B------:R-:W-:Y:S02]  /*9e20*/  IADD3.X R87, P2, PT, RZ, R53, RZ, P2, !PT ;  /* 0x00000035ff577210 */ /* 0x000fe4000175e4ff */
[----:B------:R-:W-:-:S05]  /*9e30*/  SEL R52, RZ, 0x1, !P0 ;  /* 0x00000001ff347807 */ /* 0x000fca0004000000 */
[----:B------:R-:W-:Y:S01]  /*9e40*/  IMAD.X R52, RZ, RZ, R52, P2 ;  /* 0x000000ffff347224 */ /* 0x000fe200010e0634 */
[----:B------:R-:W-:-:S04]  /*9e50*/  IADD3 R73, P2, PT, R81, R73, RZ ;  /* 0x0000004951497210 */ /* 0x000fc80007f5e0ff */
[----:B------:R-:W-:Y:S01]  /*9e60*/  IADD3 R84, P0, PT, R52, R50, RZ ;  /* 0x0000003234547210 */ /* 0x000fe20007f1e0ff */
[----:B------:R-:W-:Y:S01]  /*9e70*/  IMAD R52, R24, R48, RZ ;  /* 0x0000003018347224 */ /* 0x000fe200078e02ff */
[----:B------:R-:W-:-:S03]  /*9e80*/  IADD3.X R70, P2, PT, R70, R75, RZ, P2, !PT ;  /* 0x0000004b46467210 */ /* 0x000fc6000175e4ff */
[----:B------:R-:W-:Y:S02]  /*9e90*/  IMAD.X R71, RZ, RZ, R51, P0 ;  /* 0x000000ffff477224 */ /* 0x000fe400000e0633 */
[C---:B------:R-:W-:Y:S02]  /*9ea0*/  IMAD R52, R23.reuse, R49, R52 ;  /* 0x0000003117347224 */ /* 0x040fe400078e0234 */
[----:B------:R-:W-:-:S04]  /*9eb0*/  IMAD.WIDE.U32 R50, R23, R48, RZ ;  /* 0x0000003017327225 */ /* 0x000fc800078e00ff */
[----:B------:R-:W-:Y:S01]  /*9ec0*/  IMAD.IADD R52, R51, 0x1, R52 ;  /* 0x0000000133347824 */ /* 0x000fe200078e0234 */
[----:B------:R-:W-:-:S04]  /*9ed0*/  IADD3 R50, P3, PT, R83, R50, RZ ;  /* 0x0000003253327210 */ /* 0x000fc80007f7e0ff */
[----:B------:R-:W-:Y:S01]  /*9ee0*/  IADD3.X R83, P3, PT, R72, R52, RZ, P3, !PT ;  /* 0x0000003448537210 */ /* 0x000fe20001f7e4ff */
[----:B------:R-:W-:Y:S01]  /*9ef0*/  IMAD.WIDE.U32 R52, R49, R23, RZ ;  /* 0x0000001731347225 */ /* 0x000fe200078e00ff */
[----:B------:R-:W-:-:S03]  /*9f00*/  IADD3 R84, P4, PT, R50, R84, RZ ;  /* 0x0000005432547210 */ /* 0x000fc60007f9e0ff */
[----:B------:R-:W-:Y:S01]  /*9f10*/  IMAD.WIDE.U32 R50, R48, R23, RZ ;  /* 0x0000001730327225 */ /* 0x000fe200078e00ff */
[----:B------:R-:W-:-:S03]  /*9f20*/  IADD3.X R83, P4, PT, R83, R71, RZ, P4, !PT ;  /* 0x0000004753537210 */ /* 0x000fc6000279e4ff */
[----:B------:R-:W-:-:S04]  /*9f30*/  IMAD.WIDE.U32 R52, P6, R24, R48, R52 ;  /* 0x0000003018347225 */ /* 0x000fc800078c0034 */
[----:B------:R-:W-:Y:S01]  /*9f40*/  IMAD R72, R26, R48, RZ ;  /* 0x000000301a487224 */ /* 0x000fe200078e02ff */
[----:B------:R-:W-:Y:S01]  /*9f50*/  IADD3 RZ, P5, PT, R51, R52, RZ ;  /* 0x0000003433ff7210 */ /* 0x000fe20007fbe0ff */
[----:B------:R-:W-:Y:S01]  /*9f60*/  IMAD.WIDE.U32 R50, R25, R48, RZ ;  /* 0x0000003019327225 */ /* 0x000fe200078e00ff */
[----:B------:R-:W-:-:S03]  /*9f70*/  SEL R52, RZ, 0x1, !P3 ;  /* 0x00000001ff347807 */ /* 0x000fc60005800000 */
[-C--:B------:R-:W-:Y:S01]  /*9f80*/  IMAD R72, R25, R49.reuse, R72 ;  /* 0x0000003119487224 */ /* 0x080fe200078e0248 */
[----:B------:R-:W-:Y:S01]  /*9f90*/  IADD3 R73, P0, PT, R73, R50, RZ ;  /* 0x0000003249497210 */ /* 0x000fe20007f1e0ff */
[----:B------:R-:W-:Y:S02]  /*9fa0*/  IMAD.MOV.U32 R50, RZ, RZ, R53 ;  /* 0x000000ffff327224 */ /* 0x000fe400078e0035 */
[----:B------:R-:W-:Y:S02]  /*9fb0*/  IMAD.IADD R72, R51, 0x1, R72 ;  /* 0x0000000133487824 */ /* 0x000fe400078e0248 */
[----:B------:R-:W-:Y:S02]  /*9fc0*/  IMAD.X R51, RZ, RZ, RZ, P6 ;  /* 0x000000ffff337224 */ /* 0x000fe400030e06ff */
[----:B------:R-:W-:Y:S02]  /*9fd0*/  IMAD.X R52, RZ, RZ, R52, P4 ;  /* 0x000000ffff347224 */ /* 0x000fe400020e0634 */
[----:B------:R-:W-:-:S03]  /*9fe0*/  IMAD.WIDE.U32.X R50, R24, R49, R50, P5 ;  /* 0x0000003118327225 */ /* 0x000fc600028e0432 */
[----:B------:R-:W-:Y:S01]  /*9ff0*/  IADD3 R81, P3, PT, R52, R50, RZ ;  /* 0x0000003234517210 */ /* 0x000fe20007f7e0ff */
[----:B------:R-:W-:-:S04]  /*a000*/  IMAD.WIDE.U32 R52, R49, R25, RZ ;  /* 0x0000001931347225 */ /* 0x000fc800078e00ff */
[----:B------:R-:W-:Y:S02]  /*a010*/  IMAD.X R71, RZ, RZ, R51, P3 ;  /* 0x000000ffff477224 */ /* 0x000fe400018e0633 */
[----:B------:R-:W-:Y:S01]  /*a020*/  IMAD.WIDE.U32 R50, R48, R25, RZ ;  /* 0x0000001930327225 */ /* 0x000fe200078e00ff */
[----:B------:R-:W-:-:S03]  /*a030*/  SEL R50, RZ, 0x1, !P1 ;  /* 0x00000001ff327807 */ /* 0x000fc60004800000 */
[----:B------:R-:W-:-:S04]  /*a040*/  IMAD.WIDE.U32 R52, P3, R26, R48, R52 ;  /* 0x000000301a347225 */ /* 0x000fc80007860034 */
[----:B------:R-:W-:Y:S01]  /*a050*/  IMAD.X R50, RZ, RZ, R50, P2 ;  /* 0x000000ffff327224 */ /* 0x000fe200010e0632 */
[----:B------:R-:W-:Y:S02]  /*a060*/  IADD3 RZ, P4, PT, R51, R52, RZ ;  /* 0x0000003433ff7210 */ /* 0x000fe40007f9e0ff */
[----:B------:R-:W-:Y:S01]  /*a070*/  IADD3.X R52, P0, PT, R70, R72, RZ, P0, !PT ;  /* 0x0000004846347210 */ /* 0x000fe2000071e4ff */
[----:B------:R-:W-:Y:S01]  /*a080*/  IMAD R72, R29, R48, RZ ;  /* 0x000000301d487224 */ /* 0x000fe200078e02ff */
[----:B------:R-:W-:Y:S01]  /*a090*/  IADD3 R74, P1, PT, R50, R68, RZ ;  /* 0x00000044324a7210 */ /* 0x000fe20007f3e0ff */
[----:B------:R-:W-:Y:S01]  /*a0a0*/  IMAD.WIDE.U32 R50, R48, R27, RZ ;  /* 0x0000001b30327225 */ /* 0x000fe200078e00ff */
[----:B------:R-:W-:-:S03]  /*a0b0*/  IADD3 R75, P2, PT, R73, R81, RZ ;  /* 0x00000051494b7210 */ /* 0x000fc60007f5e0ff */
[----:B------:R-:W-:Y:S02]  /*a0c0*/  IMAD.X R70, RZ, RZ, R69, P1 ;  /* 0x000000ffff467224 */ /* 0x000fe400008e0645 */
[----:B------:R-:W-:-:S04]  /*a0d0*/  IMAD.WIDE.U32 R68, R49, R27, RZ ;  /* 0x0000001b31447225 */ /* 0x000fc800078e00ff */
[----:B------:R-:W-:Y:S02]  /*a0e0*/  IMAD R72, R27, R49, R72 ;  /* 0x000000311b487224 */ /* 0x000fe400078e0248 */
[----:B------:R-:W-:-:S03]  /*a0f0*/  IMAD.WIDE.U32 R68, P6, R29, R48, R68 ;  /* 0x000000301d447225 */ /* 0x000fc600078c0044 */
[----:B------:R-:W-:Y:S01]  /*a100*/  IADD3 RZ, P5, PT, R51, R68, RZ ;  /* 0x0000004433ff7210 */ /* 0x000fe20007fbe0ff */
[----:B------:R-:W-:Y:S01]  /*a110*/  IMAD.WIDE.U32 R50, R27, R48, RZ ;  /* 0x000000301b327225 */ /* 0x000fe200078e00ff */
[----:B------:R-:W-:Y:S02]  /*a120*/  IADD3.X R68, P2, PT, R52, R71, RZ, P2, !PT ;  /* 0x0000004734447210 */ /* 0x000fe4000175e4ff */
[----:B------:R-:W-:Y:S01]  /*a130*/  SEL R48, RZ, 0x1, !P0 ;  /* 0x00000001ff307807 */ /* 0x000fe20004000000 */
[----:B------:R-:W-:Y:S01]  /*a140*/  IMAD.IADD R72, R51, 0x1, R72 ;  /* 0x0000000133487824 */ /* 0x000fe200078e0248 */
[----:B------:R-:W-:Y:S01]  /*a150*/  IADD3 R73, P1, PT, R74, R50, RZ ;  /* 0x000000324a497210 */ /* 0x000fe20007f3e0ff */
[----:B------:R-:W-:Y:S02]  /*a160*/  IMAD.X R51, RZ, RZ, RZ, P3 ;  /* 0x000000ffff337224 */ /* 0x000fe400018e06ff */
[----:B------:R-:W-:Y:S01]  /*a170*/  IMAD.MOV.U32 R50, RZ, RZ, R53 ;  /* 0x000000ffff327224 */ /* 0x000fe200078e0035 */
[----:B------:R-:W-:Y:S01]  /*a180*/  IADD3.X R70, P1, PT, R72, R70, RZ, P1, !PT ;  /* 0x0000004648467210 */ /* 0x000fe20000f3e4ff */
[----:B------:R-:W-:-:S02]  /*a190*/  IMAD.X R48, RZ, RZ, R48, P2 ;  /* 0x000000ffff307224 */ /* 0x000fc400010e0630 */
        /* <DEDUP_REMOVED lines=23> */
[----:B------:R-:W-:Y:S01]  /*a310*/  IADD3 R73, P2, PT, R73, R71, RZ ;  /* 0x0000004749497210 */ /* 0x000fe20007f5e0ff */
[----:B------:R-:W-:-:S03]  /*a320*/  IMAD R71, R26, R46, RZ ;  /* 0x0000002e1a477224 */ /* 0x000fc600078e02ff */
[----:B------:R-:W-:Y:S01]  /*a330*/  IADD3 R69, P0, PT, R50, R48, RZ ;  /* 0x0000003032457210 */ /* 0x000fe20007f1e0ff */
[----:B------:R-:W-:Y:S01]  /*a340*/  IMAD R50, R24, R46, RZ ;  /* 0x0000002e18327224 */ /* 0x000fe200078e02ff */
[----:B------:R-:W-:Y:S01]  /*a350*/  IADD3.X R70, P2, PT, R70, R74, RZ, P2, !PT ;  /* 0x0000004a46467210 */ /* 0x000fe2000175e4ff */
[-C--:B------:R-:W-:Y:S02]  /*a360*/  IMAD R71, R25, R47.reuse, R71 ;  /* 0x0000002f19477224 */ /* 0x080fe400078e0247 */
        /* <DEDUP_REMOVED lines=8> */
[----:B------:R-:W-:-:S04]  /*a3f0*/  IADD3 R69, P4, PT, R75, R69, RZ ;  /* 0x000000454b457210 */ /* 0x000fc80007f9e0ff */
[----:B------:R-:W-:Y:S01]  /*a400*/  IADD3.X R68, P4, PT, R68, R72, RZ, P4, !PT ;  /* 0x0000004844447210 */ /* 0x000fe2000279e4ff */
[----:B------:R-:W-:-:S03]  /*a410*/  IMAD.WIDE.U32 R50, P6, R24, R46, R50 ;  /* 0x0000002e18327225 */ /* 0x000fc600078c0032 */
[----:B------:R-:W-:Y:S01]  /*a420*/  IADD3 RZ, P5, PT, R49, R50, RZ ;  /* 0x0000003231ff7210 */ /* 0x000fe20007fbe0ff */
[----:B------:R-:W-:Y:S01]  /*a430*/  IMAD.WIDE.U32 R48, R25, R46, RZ ;  /* 0x0000002e19307225 */ /* 0x000fe200078e00ff */
[----:B------:R-:W-:-:S03]  /*a440*/  SEL R50, RZ, 0x1, !P3 ;  /* 0x00000001ff327807 */ /* 0x000fc60005800000 */
[----:B------:R-:W-:Y:S01]  /*a450*/  IMAD.IADD R71, R49, 0x1, R71 ;  /* 0x0000000131477824 */ /* 0x000fe200078e0247 */
[----:B------:R-:W-:Y:S01]  /*a460*/  IADD3 R73, P0, PT, R73, R48, RZ ;  /* 0x0000003049497210 */ /* 0x000fe20007f1e0ff */
[----:B------:R-:W-:Y:S02]  /*a470*/  IMAD.X R49, RZ, RZ, RZ, P6 ;  /* 0x000000ffff317224 */ /* 0x000fe400030e06ff */
[----:B------:R-:W-:Y:S02]  /*a480*/  IMAD.MOV.U32 R48, RZ, RZ, R51 ;  /* 0x000000ffff307224 */ /* 0x000fe400078e0033 */
        /* <DEDUP_REMOVED lines=10> */
[----:B------:R-:W-:Y:S02]  /*a530*/  IADD3.X R50, P0, PT, R70, R71, RZ, P0, !PT ;  /* 0x0000004746327210 */ /* 0x000fe4000071e4ff */
[----:B------:R-:W-:Y:S01]  /*a540*/  IADD3 R74, P1, PT, R48, R52, RZ ;  /* 0x00000034304a7210 */ /* 0x000fe20007f3e0ff */
[----:B------:R-:W-:Y:S01]  /*a550*/  IMAD.WIDE.U32 R48, R46, R27, RZ ;  /* 0x0000001b2e307225 */ /* 0x000fe200078e00ff */
[----:B------:R-:W-:-:S03]  /*a560*/  IADD3 R70, P2, PT, R73, R75, RZ ;  /* 0x0000004b49467210 */ /* 0x000fc60007f5e0ff */
[----:B------:R-:W-:Y:S02]  /*a570*/  IMAD.X R71, RZ, RZ, R53, P1 ;  /* 0x000000ffff477224 */ /* 0x000fe400008e0635 */
[----:B------:R-:W-:-:S04]  /*a580*/  IMAD.WIDE.U32 R52, R47, R27, RZ ;  /* 0x0000001b2f347225 */ /* 0x000fc800078e00ff */
[----:B------:R-:W-:-:S03]  /*a590*/  IMAD.WIDE.U32 R52, P6, R29, R46, R52 ;  /* 0x0000002e1d347225 */ /* 0x000fc600078c0034 */
[----:B------:R-:W-:Y:S01]  /*a5a0*/  IADD3 RZ, P5, PT, R49, R52, RZ ;  /* 0x0000003431ff7210 */ /* 0x000fe20007fbe0ff */
[-C--:B------:R-:W-:Y:S02]  /*a5b0*/  IMAD R52, R29, R46.reuse, RZ ;  /* 0x0000002e1d347224 */ /* 0x080fe400078e02ff */
[----:B------:R-:W-:-:S04]  /*a5c0*/  IMAD.WIDE.U32 R48, R27, R46, RZ ;  /* 0x0000002e1b307225 */ /* 0x000fc800078e00ff */
[-C--:B------:R-:W-:Y:S01]  /*a5d0*/  IMAD R52, R27, R47.reuse, R52 ;  /* 0x0000002f1b347224 */ /* 0x080fe200078e0234 */
[----:B------:R-:W-:Y:S01]  /*a5e0*/  IADD3 R73, P1, PT, R74, R48, RZ ;  /* 0x000000304a497210 */ /* 0x000fe20007f3e0ff */
[----:B------:R-:W-:Y:S02]  /*a5f0*/  IMAD.MOV.U32 R48, RZ, RZ, R51 ;  /* 0x000000ffff307224 */ /* 0x000fe400078e0033 */
[----:B------:R-:W-:Y:S01]  /*a600*/  IMAD.IADD R46, R49, 0x1, R52 ;  /* 0x00000001312e7824 */ /* 0x000fe200078e0234 */
[----:B------:R-:W-:Y:S01]  /*a610*/  IADD3.X R52, P2, PT, R50, R72, RZ, P2, !PT ;  /* 0x0000004832347210 */ /* 0x000fe2000175e4ff */
[----:B------:R-:W-:Y:S01]  /*a620*/  IMAD.X R49, RZ, RZ, RZ, P3 ;  /* 0x000000ffff317224 */ /* 0x000fe200018e06ff */
[----:B------:R-:W-:Y:S01]  /*a630*/  SEL R50, RZ, 0x1, !P0 ;  /* 0x00000001ff327807 */ /* 0x000fe20004000000 */
[----:B------:R-:W-:-:S04]  /*a640*/  IMAD.WIDE.U32.X R48, R26, R47, R48, P4 ;  /* 0x0000002f1a307225 */ /* 0x000fc800020e0430 */
[----:B------:R-:W-:-:S05]  /*a650*/  IMAD.X R50, RZ, RZ, R50, P2 ;  /* 0x000000ffff327224 */ /* 0x000fca00010e0632 */
[----:B------:R-:W-:Y:S01]  /*a660*/  IADD3 R74, P0, PT, R50, R48, RZ ;  /* 0x00000030324a7210 */ /* 0x000fe20007f1e0ff */
[----:B------:R-:W-:Y:S01]  /*a670*/  IMAD.MOV.U32 R48, RZ, RZ, R53 ;  /* 0x000000ffff307224 */ /* 0x000fe200078e0035 */
[----:B------:R-:W-:Y:S02]  /*a680*/  IADD3.X R53, P1, PT, R46, R71, RZ, P1, !PT ;  /* 0x000000472e357210 */ /* 0x000fe40000f3e4ff */
[----:B------:R-:W-:Y:S01]  /*a690*/  IADD3 R71, P2, PT, R73, R74, RZ ;  /* 0x0000004a49477210 */ /* 0x000fe20007f5e0ff */
[----:B------:R-:W-:Y:S02]  /*a6a0*/  IMAD.X R72, RZ, RZ, R49, P0 ;  /* 0x000000ffff487224 */ /* 0x000fe400000e0631 */
[----:B------:R-:W-:Y:S02]  /*a6b0*/  IMAD.X R49, RZ, RZ, RZ, P6 ;  /* 0x000000ffff317224 */ /* 0x000fe400030e06ff */
[----:B------:R-:W-:Y:S01]  /*a6c0*/  IMAD.WIDE.U32 R74, R69, 0x3d1, RZ ;  /* 0x000003d1454a7825 */ /* 0x000fe200078e00ff */
[----:B------:R-:W-:-:S03]  /*a6d0*/  IADD3.X R53, P2, PT, R53, R72, RZ, P2, !PT ;  /* 0x0000004835357210 */ /* 0x000fc6000175e4ff */
[----:B------:R-:W-:Y:S01]  /*a6e0*/  IMAD.WIDE.U32.X R50, R29, R47, R48, P5 ;  /* 0x0000002f1d327225 */ /* 0x000fe200028e0430 */
[----:B------:R-:W-:-:S03]  /*a6f0*/  IADD3 RZ, P0, PT, RZ, R74, RZ ;  /* 0x0000004affff7210 */ /* 0x000fc60007f1e0ff */
[----:B------:R-:W-:-:S04]  /*a700*/  IMAD.WIDE.U32 R48, R68, 0x3d1, RZ ;  /* 0x000003d144307825 */ /* 0x000fc800078e00ff */
[----:B------:R-:W-:-:S04]  /*a710*/  IMAD.WIDE.U32 R72, R70, 0x3d1, RZ ;  /* 0x000003d146487825 */ /* 0x000fc800078e00ff */
[----:B------:R-:W-:-:S04]  /*a720*/  IMAD.WIDE.U32 R48, P3, RZ, R69, R48 ;  /* 0x00000045ff307225 */ /* 0x000fc80007860030 */
[----:B------:R-:W-:Y:S01]  /*a730*/  IMAD.X R47, RZ, RZ, RZ, P3 ;  /* 0x000000ffff2f7224 */ /* 0x000fe200018e06ff */
[----:B------:R-:W-:Y:S01]  /*a740*/  IADD3 R48, P4, PT, R75, R48, RZ ;  /* 0x000000304b307210 */ /* 0x000fe20007f9e0ff */
[----:B------:R-:W-:-:S03]  /*a750*/  IMAD.MOV.U32 R46, RZ, RZ, R49 ;  /* 0x000000ffff2e7224 */ /* 0x000fc600078e0031 */
[----:B------:R-:W-:Y:S01]  /*a760*/  IADD3.X R48, P3, PT, RZ, R48, RZ, P0, !PT ;  /* 0x00000030ff307210 */ /* 0x000fe2000077e4ff */
[----:B------:R-:W-:-:S03]  /*a770*/  IMAD.WIDE.U32.X R46, RZ, R68, R46, P4 ;  /* 0x00000044ff2e7225 */ /* 0x000fc600020e042e */
[----:B------:R-:W-:Y:S02]  /*a780*/  SEL R75, RZ, 0x1, !P3 ;  /* 0x00000001ff4b7807 */ /* 0x000fe40005800000 */
[----:B------:R-:W-:Y:S01]  /*a790*/  IADD3.X R69, P0, PT, R69, R48, RZ, P0, !PT ;  /* 0x0000003045457210 */ /* 0x000fe2000071e4ff */
[----:B------:R-:W-:Y:S01]  /*a7a0*/  IMAD.WIDE.U32 R48, R52, 0x3d1, RZ ;  /* 0x000003d134307825 */ /* 0x000fe200078e00ff */
[----:B------:R-:W-:Y:S02]  /*a7b0*/  IADD3 R75, P3, PT, R75, R46, RZ ;  /* 0x0000002e4b4b7210 */ /* 0x000fe40007f7e0ff */
[----:B------:R-:W-:-:S03]  /*a7c0*/  SEL R46, RZ, 0x1, !P1 ;  /* 0x00000001ff2e7807 */ /* 0x000fc60004800000 */
[----:B------:R-:W-:Y:S02]  /*a7d0*/  IMAD.X R84, RZ, RZ, R47, P3 ;  /* 0x000000ffff547224 */ /* 0x000fe400018e062f */
[----:B------:R-:W-:Y:S02]  /*a7e0*/  IMAD.X R46, RZ, RZ, R46, P2 ;  /* 0x000000ffff2e7224 */ /* 0x000fe400010e062e */
[----:B------:R-:W-:-:S03]  /*a7f0*/  IMAD.WIDE.U32 R48, P2, RZ, R70, R48 ;  /* 0x00000046ff307225 */ /* 0x000fc60007840030 */
[----:B------:R-:W-:Y:S01]  /*a800*/  IADD3 R50, P1, PT, R46, R50, RZ ;  /* 0x000000322e327210 */ /* 0x000fe20007f3e0ff */
[----:B------:R-:W-:Y:S01]  /*a810*/  IMAD.X R47, RZ, RZ, RZ, P2 ;  /* 0x000000ffff2f7224 */ /* 0x000fe200010e06ff */
[----:B------:R-:W-:Y:S01]  /*a820*/  IADD3 R48, P2, PT, R73, R48, RZ ;  /* 0x0000003049307210 */ /* 0x000fe20007f5e0ff */
[----:B------:R-:W-:Y:S02]  /*a830*/  IMAD.MOV.U32 R46, RZ, RZ, R49 ;  /* 0x000000ffff2e7224 */ /* 0x000fe400078e0031 */
[----:B------:R-:W-:Y:S01]  /*a840*/  IMAD.X R51, RZ, RZ, R51, P1 ;  /* 0x000000ffff337224 */ /* 0x000fe200008e0633 */
[----:B------:R-:W-:Y:S01]  /*a850*/  IADD3 R75, P1, PT, R75, R72, RZ ;  /* 0x000000484b4b7210 */ /* 0x000fe20007f3e0ff */
[----:B------:R-:W-:-:S03]  /*a860*/  IMAD.WIDE.U32.X R46, RZ, R52, R46, P2 ;  /* 0x00000034ff2e7225 */ /* 0x000fc600010e042e */
[----:B------:R-:W-:Y:S01]  /*a870*/  IADD3.X R48, P1, PT, R48, R84, RZ, P1, !PT ;  /* 0x0000005430307210 */ /* 0x000fe20000f3e4ff */
[----:B------:R-:W-:Y:S01]  /*a880*/  IMAD.WIDE.U32 R72, R71, 0x3d1, RZ ;  /* 0x000003d147487825 */ /* 0x000fe200078e00ff */
[----:B------:R-:W-:Y:S02]  /*a890*/  IADD3.X R68, P0, PT, R68, R75, RZ, P0, !PT ;  /* 0x0000004b44447210 */ /* 0x000fe4000071e4ff */
        /* <DEDUP_REMOVED lines=10> */
[----:B------:R-:W-:Y:S01]  /*a940*/  IADD3.X R52, P0, PT, R52, R75, RZ, P0, !PT ;  /* 0x0000004b34347210 */ /* 0x000fe2000071e4ff */
[----:B------:R-:W-:Y:S01]  /*a950*/  IMAD.WIDE.U32 R72, R50, 0x3d1, RZ ;  /* 0x000003d132487825 */ /* 0x000fe200078e00ff */
[----:B------:R-:W-:-:S03]  /*a960*/  IADD3.X R48, P1, PT, R48, R84, RZ, P1, !PT ;  /* 0x0000005430307210 */ /* 0x000fc60000f3e4ff */
[----:B------:R-:W-:Y:S01]  /*a970*/  IMAD.WIDE.U32.X R46, RZ, R53, R46, P2 ;  /* 0x00000035ff2e7225 */ /* 0x000fe200010e042e */
[----:B------:R-:W-:Y:S02]  /*a980*/  IADD3.X R71, P0, PT, R71, R48, RZ, P0, !PT ;  /* 0x0000003047477210 */ /* 0x000fe4000071e4ff */
[----:B------:R-:W-:Y:S01]  /*a990*/  SEL R75, RZ, 0x1, !P1 ;  /* 0x00000001ff4b7807 */ /* 0x000fe20004800000 */
[----:B------:R-:W-:-:S03]  /*a9a0*/  IMAD.WIDE.U32 R48, R51, 0x3d1, RZ ;  /* 0x000003d133307825 */ /* 0x000fc600078e00ff */
[----:B------:R-:W-:Y:S01]  /*a9b0*/  IADD3 R75, P1, PT, R75, R46, RZ ;  /* 0x0000002e4b4b7210 */ /* 0x000fe20007f3e0ff */
        /* <DEDUP_REMOVED lines=19> */
[----:B------:R-:W-:Y:S01]  /*aaf0*/  IMAD.X R47, RZ, RZ, RZ, P0 ;  /* 0x000000ffff2f7224 */ /* 0x000fe200000e06ff */
[----:B------:R-:W-:Y:S01]  /*ab00*/  IADD3 R48, P3, PT, R51, R48, RZ ;  /* 0x0000003033307210 */ /* 0x000fe20007f7e0ff */
[----:B------:R-:W-:Y:S01]  /*ab10*/  IMAD.MOV.U32 R46, RZ, RZ, R49 ;  /* 0x000000ffff2e7224 */ /* 0x000fe200078e0031 */
[----:B------:R-:W-:Y:S02]  /*ab20*/  IADD3 R82, P0, PT, R74, R82, RZ ;  /* 0x000000524a527210 */ /* 0x000fe40007f1e0ff */
[----:B------:R-:W-:Y:S01]  /*ab30*/  IADD3.X R48, P1, PT, R73, R48, RZ, P1, !PT ;  /* 0x0000003049307210 */ /* 0x000fe20000f3e4ff */
[----:B------:R-:W-:-:S03]  /*ab40*/  IMAD.WIDE.U32.X R46, RZ, R75, R46, P3 ;  /* 0x0000004bff2e7225 */ /* 0x000fc600018e042e */
[----:B------:R-:W-:Y:S02]  /*ab50*/  IADD3.X R48, P2, PT, R69, R48, RZ, P2, !PT ;  /* 0x0000003045307210 */ /* 0x000fe4000175e4ff */
[----:B------:R-:W-:Y:S02]  /*ab60*/  IADD3.X R75, P1, PT, R75, R46, RZ, P1, !PT ;  /* 0x0000002e4b4b7210 */ /* 0x000fe40000f3e4ff */
[----:B------:R-:W-:Y:S02]  /*ab70*/  IADD3.X R89, P0, PT, R89, R48, RZ, P0, !PT ;  /* 0x0000003059597210 */ /* 0x000fe4000071e4ff */
[----:B------:R-:W-:Y:S02]  /*ab80*/  IADD3.X R47, P1, PT, RZ, R47, RZ, P1, !PT ;  /* 0x0000002fff2f7210 */ /* 0x000fe40000f3e4ff */
[----:B------:R-:W-:-:S04]  /*ab90*/  IADD3.X R75, P2, PT, R68, R75, RZ, P2, !PT ;  /* 0x0000004b444b7210 */ /* 0x000fc8000175e4ff */
[----:B------:R-:W-:Y:S02]  /*aba0*/  IADD3.X R49, P2, PT, R70, R47, RZ, P2, !PT ;  /* 0x0000002f46317210 */ /* 0x000fe4000175e4ff */
[----:B------:R-:W-:Y:S02]  /*abb0*/  SEL R47, RZ, 0x1, !P1 ;  /* 0x00000001ff2f7807 */ /* 0x000fe40004800000 */
[----:B------:R-:W-:Y:S02]  /*abc0*/  IADD3.X R86, P0, PT, R86, R75, RZ, P0, !PT ;  /* 0x0000004b56567210 */ /* 0x000fe4000071e4ff */
[----:B------:R-:W-:Y:S02]  /*abd0*/  IADD3.X R52, P2, PT, R52, R47, RZ, P2, !PT ;  /* 0x0000002f34347210 */ /* 0x000fe4000175e4ff */
[----:B------:R-:W-:Y:S02]  /*abe0*/  IADD3.X R88, P0, PT, R88, R49, RZ, P0, !PT ;  /* 0x0000003158587210 */ /* 0x000fe4000071e4ff */
[----:B------:R-:W-:-:S02]  /*abf0*/  IADD3.X R46, P2, PT, RZ, R71, RZ, P2, !PT ;  /* 0x00000047ff2e7210 */ /* 0x000fc4000175e4ff */
[----:B------:R-:W-:Y:S02]  /*ac00*/  IADD3.X R85, P0, PT, R85, R52, RZ, P0, !PT ;  /* 0x0000003455557210 */ /* 0x000fe4000071e4ff */
[----:B------:R-:W-:Y:S02]  /*ac10*/  IADD3.X R74, P2, PT, RZ, R53, RZ, P2, !PT ;  /* 0x00000035ff4a7210 */ /* 0x000fe4000175e4ff */
[----:B------:R-:W-:Y:S02]  /*ac20*/  IADD3.X R87, P0, PT, R87, R46, RZ, P0, !PT ;  /* 0x0000002e57577210 */ /* 0x000fe4000071e4ff */
[----:B------:R-:W-:Y:S02]  /*ac30*/  IADD3.X R72, P2, PT, RZ, R72, RZ, P2, !PT ;  /* 0x00000048ff487210 */ /* 0x000fe4000175e4ff */
[----:B------:R-:W-:Y:S02]  /*ac40*/  IADD3.X R74, P0, PT, R81, R74, RZ, P0, !PT ;  /* 0x0000004a514a7210 */ /* 0x000fe4000071e4ff */
[----:B------:R-:W-:-:S02]  /*ac50*/  SEL R46, RZ, 0x1, !P2 ;  /* 0x00000001ff2e7807 */ /* 0x000fc40005000000 */
[----:B------:R-:W-:-:S04]  /*ac60*/  IADD3.X R75, P0, PT, R83, R72, RZ, P0, !PT ;  /* 0x00000048534b7210 */ /* 0x000fc8000071e4ff */
[----:B------:R-:W-:-:S04]  /*ac70*/  IADD3.X R47, P0, PT, RZ, R46, RZ, P0, !PT ;  /* 0x0000002eff2f7210 */ /* 0x000fc8000071e4ff */
[----:B------:R-:W-:-:S09]  /*ac80*/  SEL R48, RZ, 0x1, !P0 ;  /* 0x00000001ff307807 */ /* 0x000fd20004000000 */
.L_x_22:
        /* <DEDUP_REMOVED lines=22> */
.L_x_21:
[----:B------:R-:W-:Y:S05]  /*adf0*/  BSYNC.RECONVERGENT B1 ;  /* 0x0000000000017941 */ /* 0x000fea0003800200 */
.L_x_20:
[----:B------:R-:W-:Y:S01]  /*ae00*/  IADD3 R62, P0, PT, -R31, R62, RZ ;  /* 0x0000003e1f3e7210 */ /* 0x000fe20007f1e1ff */
[----:B------:R-:W-:Y:S03]  /*ae10*/  BSSY.RECONVERGENT B1, `(.L_x_23) ;  /* 0x0000205000017945 */ /* 0x000fe60003800200 */
[----:B------:R-:W-:-:S04]  /*ae20*/  IADD3.X R50, P0, PT, ~R32, R54, RZ, P0, !PT ;  /* 0x0000003620327210 */ /* 0x000fc8000071e5ff */
[----:B------:R-:W-:-:S04]  /*ae30*/  IADD3.X R49, P0, PT, ~R33, R55, RZ, P0, !PT ;  /* 0x0000003721317210 */ /* 0x000fc8000071e5ff */
[----:B------:R-:W-:-:S04]  /*ae40*/  IADD3.X R47, P0, PT, ~R34, R63, RZ, P0, !PT ;  /* 0x0000003f222f7210 */ /* 0x000fc8000071e5ff */
[----:B------:R-:W-:-:S04]  /*ae50*/  IADD3.X R63, P0, PT, ~R35, R64, RZ, P0, !PT ;  /* 0x00000040233f7210 */ /* 0x000fc8000071e5ff */
[----:B------:R-:W-:-:S04]  /*ae60*/  IADD3.X R55, P0, PT, ~R36, R65, RZ, P0, !PT ;  /* 0x0000004124377210 */ /* 0x000fc8000071e5ff */
[----:B------:R-:W-:-:S04]  /*ae70*/  IADD3.X R51, P0, PT, ~R37, R66, RZ, P0, !PT ;  /* 0x0000004225337210 */ /* 0x000fc8000071e5ff */
[----:B------:R-:W-:-:S05]  /*ae80*/  IADD3.X R53, P0, PT, ~R58, R67, RZ, P0, !PT ;  /* 0x000000433a357210 */ /* 0x000fca000071e5ff */
        /* <DEDUP_REMOVED lines=8> */
[----:B------:R-:W-:-:S04]  /*af10*/  IADD3.X R49, P0, PT, R49, R66, RZ, P0, !PT ;  /* 0x0000004231317210 */ /* 0x000fc8000071e4ff */
[----:B------:R-:W-:Y:S02]  /*af20*/  IADD3.X R47, P1, PT, R47, R66, RZ, P0, !PT ;  /* 0x000000422f2f7210 */ /* 0x000fe4000073e4ff */
[----:B------:R-:W-:Y:S02]  /*af30*/  IADD3 R83, P0, PT, R82, R82, RZ ;  /* 0x0000005252537210 */ /* 0x000fe40007f1e0ff */
[-C--:B------:R-:W-:Y:S02]  /*af40*/  IADD3.X R63, P2, PT, R63, R66.reuse, RZ, P1, !PT ;  /* 0x000000423f3f7210 */ /* 0x080fe40000f5e4ff */
[----:B------:R-:W-:Y:S02]  /*af50*/  IADD3.X R64, P0, PT, R89, R89, RZ, P0, !PT ;  /* 0x0000005959407210 */ /* 0x000fe4000071e4ff */
[----:B------:R-:W-:Y:S02]  /*af60*/  IADD3 R52, P1, PT, R83, 0x3d1, RZ ;  /* 0x000003d153347810 */ /* 0x000fe40007f3e0ff */
[----:B------:R-:W-:-:S02]  /*af70*/  IADD3.X R55, P2, PT, R55, R66, RZ, P2, !PT ;  /* 0x0000004237377210 */ /* 0x000fc4000175e4ff */
[----:B------:R-:W-:Y:S02]  /*af80*/  IADD3.X R84, P0, PT, R86, R86, RZ, P0, !PT ;  /* 0x0000005656547210 */ /* 0x000fe4000071e4ff */
[----:B------:R-:W-:Y:S02]  /*af90*/  IADD3.X R48, P1, PT, R64, 0x1, RZ, P1, !PT ;  /* 0x0000000140307810 */ /* 0x000fe40000f3e4ff */
[----:B------:R-:W-:Y:S02]  /*afa0*/  IADD3.X R54, P2, PT, R51, R66, RZ, P2, !PT ;  /* 0x0000004233367210 */ /* 0x000fe4000175e4ff */
[----:B------:R-:W-:Y:S02]  /*afb0*/  IADD3.X R51, P0, PT, R88, R88, RZ, P0, !PT ;  /* 0x0000005858337210 */ /* 0x000fe4000071e4ff */
[----:B------:R-:W-:Y:S01]  /*afc0*/  IADD3.X R46, P1, PT, RZ, R84, RZ, P1, !PT ;  /* 0x00000054ff2e7210 */ /* 0x000fe20000f3e4ff */
[----:B------:R-:W-:Y:S01]  /*afd0*/  IMAD.X R53, R53, 0x1, R66, P2 ;  /* 0x0000000135357824 */ /* 0x000fe200010e0642 */
[----:B------:R-:W-:-:S02]  /*afe0*/  IADD3.X R90, P0, PT, R85, R85, RZ, P0, !PT ;  /* 0x00000055555a7210 */ /* 0x000fc4000071e4ff */
[----:B------:R-:W-:Y:S02]  /*aff0*/  IADD3.X R65, P1, PT, RZ, R51, RZ, P1, !PT ;  /* 0x00000033ff417210 */ /* 0x000fe40000f3e4ff */
[----:B------:R-:W-:Y:S02]  /*b000*/  IADD3.X R66, P0, PT, R87, R87, RZ, P0, !PT ;  /* 0x0000005757427210 */ /* 0x000fe4000071e4ff */
[----:B------:R-:W-:Y:S02]  /*b010*/  IADD3.X R67, P1, PT, RZ, R90, RZ, P1, !PT ;  /* 0x0000005aff437210 */ /* 0x000fe40000f3e4ff */
[----:B------:R-:W-:Y:S02]  /*b020*/  IADD3.X R68, P0, PT, R74, R74, RZ, P0, !PT ;  /* 0x0000004a4a447210 */ /* 0x000fe4000071e4ff */
[----:B------:R-:W-:Y:S02]  /*b030*/  IADD3.X R69, P1, PT, RZ, R66, RZ, P1, !PT ;  /* 0x00000042ff457210 */ /* 0x000fe40000f3e4ff */
[----:B------:R-:W-:-:S02]  /*b040*/  IADD3.X R70, P0, PT, R75, R75, RZ, P0, !PT ;  /* 0x0000004b4b467210 */ /* 0x000fc4000071e4ff */
[----:B------:R-:W-:Y:S02]  /*b050*/  IADD3.X R71, P1, PT, RZ, R68, RZ, P1, !PT ;  /* 0x00000044ff477210 */ /* 0x000fe40000f3e4ff */
[----:B------:R-:W-:Y:S02]  /*b060*/  SEL R73, RZ, 0x1, !P0 ;  /* 0x00000001ff497807 */ /* 0x000fe40004000000 */
[----:B------:R-:W-:-:S05]  /*b070*/  IADD3.X R72, P1, PT, RZ, R70, RZ, P1, !PT ;  /* 0x00000046ff487210 */ /* 0x000fca0000f3e4ff */
[----:B------:R-:W-:-:S05]  /*b080*/  IMAD.X R81, RZ, RZ, -0x1, P1 ;  /* 0xffffffffff517424 */ /* 0x000fca00008e06ff */
[----:B------:R-:W-:-:S04]  /*b090*/  LOP3.LUT R73, R73, 0x1, R81, 0xf4, !PT ;  /* 0x0000000149497812 */ /* 0x000fc800078ef451 */
[----:B------:R-:W-:-:S04]  /*b0a0*/  IADD3 R81, P0, PT, R73, -0x1, RZ ;  /* 0xffffffff49517810 */ /* 0x000fc80007f1e0ff */
[-C--:B------:R-:W-:Y:S02]  /*b0b0*/  LOP3.LUT R83, R83, R81.reuse, RZ, 0xc0, !PT ;  /* 0x0000005153537212 */ /* 0x080fe400078ec0ff */
[-C--:B------:R-:W-:Y:S02]  /*b0c0*/  LOP3.LUT R84, R84, R81.reuse, RZ, 0xc0, !PT ;  /* 0x0000005154547212 */ /* 0x080fe400078ec0ff */
[-C--:B------:R-:W-:Y:S02]  /*b0d0*/  LOP3.LUT R90, R90, R81.reuse, RZ, 0xc0, !PT ;  /* 0x000000515a5a7212 */ /* 0x080fe400078ec0ff */
[----:B------:R-:W-:Y:S01]  /*b0e0*/  LOP3.LUT R68, R68, R81, RZ, 0xc0, !PT ;  /* 0x0000005144447212 */ /* 0x000fe200078ec0ff */
[----:B------:R-:W-:Y:S01]  /*b0f0*/  IMAD.X R81, RZ, RZ, -0x1, P0 ;  /* 0xffffffffff517424 */ /* 0x000fe200000e06ff */
[----:B------:R-:W-:-:S04]  /*b100*/  IADD3 R73, P0, PT, RZ, -R73, RZ ;  /* 0x80000049ff497210 */ /* 0x000fc80007f1e0ff */
[-C--:B------:R-:W-:Y:S02]  /*b110*/  LOP3.LUT R64, R64, R81.reuse, RZ, 0xc0, !PT ;  /* 0x0000005140407212 */ /* 0x080fe400078ec0ff */
[-C--:B------:R-:W-:Y:S02]  /*b120*/  LOP3.LUT R51, R51, R81.reuse, RZ, 0xc0, !PT ;  /* 0x0000005133337212 */ /* 0x080fe400078ec0ff */
[-C--:B------:R-:W-:Y:S02]  /*b130*/  LOP3.LUT R66, R66, R81.reuse, RZ, 0xc0, !PT ;  /* 0x0000005142427212 */ /* 0x080fe400078ec0ff */
[----:B------:R-:W-:Y:S01]  /*b140*/  LOP3.LUT R70, R70, R81, RZ, 0xc0, !PT ;  /* 0x0000005146467212 */ /* 0x000fe200078ec0ff */
[----:B------:R-:W-:Y:S01]  /*b150*/  IMAD.X R81, RZ, RZ, -0x1, P0 ;  /* 0xffffffffff517424 */ /* 0x000fe200000e06ff */
[--C-:B------:R-:W-:Y:S02]  /*b160*/  LOP3.LUT R52, R83, R52, R73.reuse, 0xf8, !PT ;  /* 0x0000003453347212 */ /* 0x100fe400078ef849 */
[----:B------:R-:W-:-:S02]  /*b170*/  LOP3.LUT R46, R84, R46, R73, 0xf8, !PT ;  /* 0x0000002e542e7212 */ /* 0x000fc400078ef849 */
[----:B------:R-:W-:Y:S02]  /*b180*/  LOP3.LUT R48, R64, R48, R81, 0xf8, !PT ;  /* 0x0000003040307212 */ /* 0x000fe400078ef851 */
[----:B------:R-:W-:Y:S02]  /*b190*/  IADD3 R52, P0, PT, R62, -R52, RZ ;  /* 0x800000343e347210 */ /* 0x000fe40007f1e0ff */
[----:B------:R-:W-:Y:S02]  /*b1a0*/  LOP3.LUT R90, R90, R67, R73, 0xf8, !PT ;  /* 0x000000435a5a7212 */ /* 0x000fe400078ef849 */
[----:B------:R-:W-:Y:S02]  /*b1b0*/  IADD3.X R48, P0, PT, R50, ~R48, RZ, P0, !PT ;  /* 0x8000003032307210 */ /* 0x000fe4000071e4ff */
[----:B------:R-:W-:Y:S02]  /*b1c0*/  LOP3.LUT R50, R51, R65, R81, 0xf8, !PT ;  /* 0x0000004133327212 */ /* 0x000fe400078ef851 */
[----:B------:R-:W-:-:S02]  /*b1d0*/  IADD3.X R46, P0, PT, R49, ~R46, RZ, P0, !PT ;  /* 0x8000002e312e7210 */ /* 0x000fc4000071e4ff */
[----:B------:R-:W-:Y:S02]  /*b1e0*/  LOP3.LUT R66, R66, R69, R81, 0xf8, !PT ;  /* 0x0000004542427212 */ /* 0x000fe400078ef851 */
[----:B------:R-:W-:Y:S02]  /*b1f0*/  IADD3.X R47, P0, PT, R47, ~R50, RZ, P0, !PT ;  /* 0x800000322f2f7210 */ /* 0x000fe4000071e4ff */
[----:B------:R-:W-:Y:S02]  /*b200*/  LOP3.LUT R65, R68, R71, R73, 0xf8, !PT ;  /* 0x0000004744417212 */ /* 0x000fe400078ef849 */
[----:B------:R-:W-:Y:S02]  /*b210*/  IADD3.X R63, P0, PT, R63, ~R90, RZ, P0, !PT ;  /* 0x8000005a3f3f7210 */ /* 0x000fe4000071e4ff */
[----:B------:R-:W-:Y:S02]  /*b220*/  LOP3.LUT R70, R70, R72, R81, 0xf8, !PT ;  /* 0x0000004846467212 */ /* 0x000fe400078ef851 */
        /* <DEDUP_REMOVED lines=9> */
[----:B------:R-:W-:Y:S02]  /*b2c0*/  LOP3.LUT R53, R53, 0xfffffffe, RZ, 0xc0, !PT ;  /* 0xfffffffe35357812 */ /* 0x000fe400078ec0ff */
[----:B------:R-:W-:Y:S02]  /*b2d0*/  IADD3 R68, P1, PT, -R52, R82, RZ ;  /* 0x0000005234447210 */ /* 0x000fe40007f3e1ff */
[----:B------:R-:W-:-:S04]  /*b2e0*/  IADD3.X R53, P0, PT, R48, R53, RZ, P0, !PT ;  /* 0x0000003530357210 */ /* 0x000fc8000071e4ff */
[-C--:B------:R-:W-:Y:S02]  /*b2f0*/  IADD3.X R50, P0, PT, R46, R62.reuse, RZ, P0, !PT ;  /* 0x0000003e2e327210 */ /* 0x080fe4000071e4ff */
[----:B------:R-:W-:Y:S02]  /*b300*/  IADD3.X R67, P1, PT, ~R53, R89, RZ, P1, !PT ;  /* 0x0000005935437210 */ /* 0x000fe40000f3e5ff */
[----:B------:R-:W-:Y:S02]  /*b310*/  IADD3.X R51, P0, PT, R47, R62, RZ, P0, !PT ;  /* 0x0000003e2f337210 */ /* 0x000fe4000071e4ff */
[----:B------:R-:W-:Y:S02]  /*b320*/  IADD3.X R66, P1, PT, ~R50, R86, RZ, P1, !PT ;  /* 0x0000005632427210 */ /* 0x000fe40000f3e5ff */
[----:B------:R-:W-:Y:S02]  /*b330*/  IADD3.X R48, P0, PT, R63, R62, RZ, P0, !PT ;  /* 0x0000003e3f307210 */ /* 0x000fe4000071e4ff */
[----:B------:R-:W-:-:S02]  /*b340*/  IADD3.X R88, P1, PT, ~R51, R88, RZ, P1, !PT ;  /* 0x0000005833587210 */ /* 0x000fc40000f3e5ff */
[-C--:B------:R-:W-:Y:S02]  /*b350*/  IADD3.X R49, P0, PT, R55, R62.reuse, RZ, P0, !PT ;  /* 0x0000003e37317210 */ /* 0x080fe4000071e4ff */
[----:B------:R-:W-:Y:S02]  /*b360*/  IADD3.X R64, P1, PT, ~R48, R85, RZ, P1, !PT ;  /* 0x0000005530407210 */ /* 0x000fe40000f3e5ff */
[----:B------:R-:W-:Y:S02]  /*b370*/  IADD3.X R46, P0, PT, R65, R62, RZ, P0, !PT ;  /* 0x0000003e412e7210 */ /* 0x000fe4000071e4ff */
[----:B------:R-:W-:-:S03]  /*b380*/  IADD3.X R72, P1, PT, ~R49, R87, RZ, P1, !PT ;  /* 0x0000005731487210 */ /* 0x000fc60000f3e5ff */
[----:B------:R-:W-:Y:S01]  /*b390*/  IMAD.X R47, R54, 0x1, R62, P0 ;  /* 0x00000001362f7824 */ /* 0x000fe200000e063e */
        /* <DEDUP_REMOVED lines=8> */
[----:B------:R-:W-:-:S03]  /*b420*/  LOP3.LUT R54, R54, 0xfffffffe, RZ, 0xc0, !PT ;  /* 0xfffffffe36367812 */ /* 0x000fc600078ec0ff */
[----:B------:R-:W-:Y:S01]  /*b430*/  IMAD.WIDE.U32 R86, R68, R61, RZ ;  /* 0x0000003d44567225 */ /* 0x000fe200078e00ff */
[----:B------:R-:W-:-:S03]  /*b440*/  IADD3.X R67, P0, PT, R67, R54, RZ, P0, !PT ;  /* 0x0000003643437210 */ /* 0x000fc6000071e4ff */
[----:B------:R-:W-:Y:S01]  /*b450*/  IMAD.WIDE.U32 R62, R60, R68, RZ ;  /* 0x000000443c3e7225 */ /* 0x000fe200078e00ff */
[----:B------:R-:W-:Y:S02]  /*b460*/  IADD3.X R66, P0, PT, R66, R69, RZ, P0, !PT ;  /* 0x0000004542427210 */ /* 0x000fe4000071e4ff */
[----:B------:R-:W-:Y:S01]  /*b470*/  IADD3 RZ, P1, PT, RZ, R86, RZ ;  /* 0x00000056ffff7210 */ /* 0x000fe20007f3e0ff */
[----:B------:R-:W-:Y:S01]  /*b480*/  IMAD R55, R67, R61, RZ ;  /* 0x0000003d43377224 */ /* 0x000fe200078e02ff */
[----:B------:R-:W-:Y:S01]  /*b490*/  IADD3.X R65, P0, PT, R88, R69, RZ, P0, !PT ;  /* 0x0000004558417210 */ /* 0x000fe2000071e4ff */
[----:B------:R-:W-:-:S03]  /*b4a0*/  IMAD.WIDE.U32 R62, P3, R61, R67, R62 ;  /* 0x000000433d3e7225 */ /* 0x000fc6000786003e */
[----:B------:R-:W-:Y:S01]  /*b4b0*/  IADD3.X R64, P0, PT, R64, R69, RZ, P0, !PT ;  /* 0x0000004540407210 */ /* 0x000fe2000071e4ff */
[-C--:B------:R-:W-:Y:S02]  /*b4c0*/  IMAD R55, R60, R68.reuse, R55 ;  /* 0x000000443c377224 */ /* 0x080fe400078e0237 */
[----:B------:R-:W-:-:S04]  /*b4d0*/  IMAD.WIDE.U32 R70, R61, R68, RZ ;  /* 0x000000443d467225 */ /* 0x000fc800078e00ff */
[----:B------:R-:W-:Y:S02]  /*b4e0*/  IMAD.IADD R89, R87, 0x1, R55 ;  /* 0x0000000157597824 */ /* 0x000fe400078e0237 */
[----:B------:R-:W-:Y:S01]  /*b4f0*/  IMAD.X R55, RZ, RZ, RZ, P3 ;  /* 0x000000ffff377224 */ /* 0x000fe200018e06ff */
[----:B------:R-:W-:Y:S01]  /*b500*/  IADD3 RZ, P3, PT, R71, R62, RZ ;  /* 0x0000003e47ff7210 */ /* 0x000fe20007f7e0ff */
[----:B------:R-:W-:Y:S01]  /*b510*/  IMAD R71, R65, R61, RZ ;  /* 0x0000003d41477224 */ /* 0x000fe200078e02ff */
[----:B------:R-:W-:Y:S01]  /*b520*/  IADD3.X R89, P2, PT, RZ, R89, RZ, P1, !PT ;  /* 0x00000059ff597210 */ /* 0x000fe20000f5e4ff */
[----:B------:R-:W-:Y:S02]  /*b530*/  IMAD.MOV.U32 R54, RZ, RZ, R63 ;  /* 0x000000ffff367224 */ /* 0x000fe400078e003f */
[C---:B------:R-:W-:Y:S01]  /*b540*/  IMAD R73, R60.reuse, R66, R71 ;  /* 0x000000423c497224 */ /* 0x040fe200078e0247 */
[----:B------:R-:W-:Y:S01]  /*b550*/  IADD3.X R89, P1, PT, RZ, R89, RZ, P1, !PT ;  /* 0x00000059ff597210 */ /* 0x000fe20000f3e4ff */
[----:B------:R-:W-:Y:S01]  /*b560*/  IMAD.WIDE.U32.X R54, R60, R67, R54, P3 ;  /* 0x000000433c367225 */ /* 0x000fe200018e0436 */
[----:B------:R-:W-:-:S05]  /*b570*/  SEL R62, RZ, 0x1, !P2 ;  /* 0x00000001ff3e7807 */ /* 0x000fca0005000000 */
[----:B------:R-:W-:Y:S02]  /*b580*/  IMAD.X R71, RZ, RZ, R62, P1 ;  /* 0x000000ffff477224 */ /* 0x000fe400008e063e */
[----:B------:R-:W-:-:S03]  /*b590*/  IMAD.WIDE.U32 R62, R66, R61, RZ ;  /* 0x0000003d423e7225 */ /* 0x000fc600078e00ff */
[----:B------:R-:W-:Y:S01]  /*b5a0*/  IADD3 R71, P4, PT, R71, R54, RZ ;  /* 0x0000003647477210 */ /* 0x000fe20007f9e0ff */
[----:B------:R-:W-:Y:S01]  /*b5b0*/  IMAD.IADD R54, R63, 0x1, R73 ;  /* 0x000000013f367824 */ /* 0x000fe200078e0249 */
[-C--:B------:R-:W-:Y:S02]  /*b5c0*/  IADD3 RZ, P1, PT, RZ, R62.reuse, RZ ;  /* 0x0000003effff7210 */ /* 0x080fe40007f3e0ff */
[----:B------:R-:W-:Y:S01]  /*b5d0*/  IADD3 R84, P2, PT, R71, R62, RZ ;  /* 0x0000003e47547210 */ /* 0x000fe20007f5e0ff */
[----:B------:R-:W-:Y:S01]  /*b5e0*/  IMAD.WIDE.U32 R62, R60, R66, RZ ;  /* 0x000000423c3e7225 */ /* 0x000fe200078e00ff */
[----:B------:R-:W-:-:S03]  /*b5f0*/  IADD3.X R54, P1, PT, RZ, R54, RZ, P1, !PT ;  /* 0x00000036ff367210 */ /* 0x000fc60000f3e4ff */
[----:B------:R-:W-:-:S04]  /*b600*/  IMAD.WIDE.U32 R70, R61, R66, RZ ;  /* 0x000000423d467225 */ /* 0x000fc800078e00ff */
[----:B------:R-:W-:-:S04]  /*b610*/  IMAD.WIDE.U32 R62, P5, R61, R65, R62 ;  /* 0x000000413d3e7225 */ /* 0x000fc800078a003e */
[----:B------:R-:W-:Y:S01]  /*b620*/  IMAD.X R55, RZ, RZ, R55, P4 ;  /* 0x000000ffff377224 */ /* 0x000fe200020e0637 */
[----:B------:R-:W-:Y:S02]  /*b630*/  IADD3 RZ, P3, PT, R71, R62, RZ ;  /* 0x0000003e47ff7210 */ /* 0x000fe40007f7e0ff */
[----:B------:R-:W-:Y:S02]  /*b640*/  SEL R62, RZ, 0x1, !P1 ;  /* 0x00000001ff3e7807 */ /* 0x000fe40004800000 */
[----:B------:R-:W-:Y:S01]  /*b650*/  IADD3.X R82, P4, PT, R54, R55, RZ, P2, !PT ;  /* 0x0000003736527210 */ /* 0x000fe2000179e4ff */
[----:B------:R-:W-:Y:S02]  /*b660*/  IMAD.X R55, RZ, RZ, RZ, P5 ;  /* 0x000000ffff377224 */ /* 0x000fe400028e06ff */
[----:B------:R-:W-:Y:S01]  /*b670*/  IMAD.MOV.U32 R54, RZ, RZ, R63 ;  /* 0x000000ffff367224 */ /* 0x000fe200078e003f */
[----:B------:R-:W-:Y:S01]  /*b680*/  IADD3.X R63, P2, PT, R72, R69, RZ, P0, !PT ;  /* 0x00000045483f7210 */ /* 0x000fe2000075e4ff */
[----:B------:R-:W-:-:S02]  /*b690*/  IMAD.X R71, RZ, RZ, R62, P4 ;  /* 0x000000ffff477224 */ /* 0x000fc400020e063e */
[----:B------:R-:W-:Y:S01]  /*b6a0*/  IMAD.WIDE.U32.X R54, R60, R65, R54, P3 ;  /* 0x000000413c367225 */ /* 0x000fe200018e0436 */
[----:B------:R-:W-:-:S03]  /*b6b0*/  IADD3.X R62, P2, PT, R74, R69, RZ, P2, !PT ;  /* 0x000000454a3e7210 */ /* 0x000fc6000175e4ff */
[-C--:B------:R-:W-:Y:S01]  /*b6c0*/  IMAD R73, R63, R61.reuse, RZ ;  /* 0x0000003d3f497224 */ /* 0x080fe200078e02ff */
[----:B------:R-:W-:Y:S01]  /*b6d0*/  IADD3 R81, P4, PT, R71, R54, RZ ;  /* 0x0000003647517210 */ /* 0x000fe20007f9e0ff */
[----:B------:R-:W-:-:S04]  /*b6e0*/  IMAD.WIDE.U32 R70, R64, R61, RZ ;  /* 0x0000003d40467225 */ /* 0x000fc800078e00ff */
[C---:B------:R-:W-:Y:S01]  /*b6f0*/  IMAD R73, R60.reuse, R64, R73 ;  /* 0x000000403c497224 */ /* 0x040fe200078e0249 */
[-C--:B------:R-:W-:Y:S01]  /*b700*/  IADD3 RZ, P0, PT, RZ, R70.reuse, RZ ;  /* 0x00000046ffff7210 */ /* 0x080fe20007f1e0ff */
[----:B------:R-:W-:Y:S01]  /*b710*/  IMAD.X R83, R75, 0x1, R69, P2 ;  /* 0x000000014b537824 */ /* 0x000fe200010e0645 */
[----:B------:R-:W-:Y:S01]  /*b720*/  IADD3 R81, P1, PT, R81, R70, RZ ;  /* 0x0000004651517210 */ /* 0x000fe20007f3e0ff */
[----:B------:R-:W-:Y:S02]  /*b730*/  IMAD.IADD R54, R71, 0x1, R73 ;  /* 0x0000000147367824 */ /* 0x000fe400078e0249 */
[----:B------:R-:W-:-:S03]  /*b740*/  IMAD.WIDE.U32 R70, R60, R64, RZ ;  /* 0x000000403c467225 */ /* 0x000fc600078e00ff */
[----:B------:R-:W-:Y:S01]  /*b750*/  IADD3.X R54, P0, PT, RZ, R54, RZ, P0, !PT ;  /* 0x00000036ff367210 */ /* 0x000fe2000071e4ff */
[----:B------:R-:W-:-:S04]  /*b760*/  IMAD.WIDE.U32 R72, R61, R64, RZ ;  /* 0x000000403d487225 */ /* 0x000fc800078e00ff */
[----:B------:R-:W-:-:S04]  /*b770*/  IMAD.WIDE.U32 R70, P5, R61, R63, R70 ;  /* 0x0000003f3d467225 */ /* 0x000fc800078a0046 */
[----:B------:R-:W-:Y:S01]  /*b780*/  IMAD.WIDE.U32 R74, R61, R62, RZ ;  /* 0x0000003e3d4a7225 */ /* 0x000fe200078e00ff */
[----:B------:R-:W-:-:S03]  /*b790*/  IADD3 RZ, P6, PT, R73, R70, RZ ;  /* 0x0000004649ff7210 */ /* 0x000fc60007fde0ff */
[----:B------:R-:W-:-:S04]  /*b7a0*/  IMAD.WIDE.U32 R72, R60, R62, RZ ;  /* 0x0000003e3c487225 */ /* 0x000fc800078e00ff */
[----:B------:R-:W-:Y:S02]  /*b7b0*/  IMAD.X R69, RZ, RZ, R55, P4 ;  /* 0x000000ffff457224 */ /* 0x000fe400020e0637 */
[----:B------:R-:W-:-:S03]  /*b7c0*/  IMAD.WIDE.U32 R72, P2, R61, R83, R72 ;  /* 0x000000533d487225 */ /* 0x000fc60007840048 */
[----:B------:R-:W-:Y:S01]  /*b7d0*/  IADD3.X R69, P1, PT, R54, R69, RZ, P1, !PT ;  /* 0x0000004536457210 */ /* 0x000fe20000f3e4ff */
[----:B------:R-:W-:Y:S01]  /*b7e0*/  IMAD.X R55, RZ, RZ, RZ, P5 ;  /* 0x000000ffff377224 */ /* 0x000fe200028e06ff */
[----:B------:R-:W-:Y:S01]  /*b7f0*/  IADD3 RZ, P3, PT, R75, R72, RZ ;  /* 0x000000484bff7210 */ /* 0x000fe20007f7e0ff */
[----:B------:R-:W-:Y:S01]  /*b800*/  IMAD.MOV.U32 R54, RZ, RZ, R71 ;  /* 0x000000ffff367224 */ /* 0x000fe200078e0047 */
[----:B------:R-:W-:Y:S01]  /*b810*/  SEL R72, RZ, 0x1, !P0 ;  /* 0x00000001ff487807 */ /* 0x000fe20004000000 */
[----:B------:R-:W-:Y:S02]  /*b820*/  IMAD R74, R83, R61, RZ ;  /* 0x0000003d534a7224 */ /* 0x000fe400078e02ff */
[----:B------:R-:W-:-:S04]  /*b830*/  IMAD.WIDE.U32.X R70, R60, R63, R54, P6 ;  /* 0x0000003f3c467225 */ /* 0x000fc800030e0436 */
[----:B------:R-:W-:Y:S02]  /*b840*/  IMAD.X R72, RZ, RZ, R72, P1 ;  /* 0x000000ffff487224 */ /* 0x000fe400008e0648 */
[----:B------:R-:W-:-:S03]  /*b850*/  IMAD.WIDE.U32 R54, R62, R61, RZ ;  /* 0x0000003d3e367225 */ /* 0x000fc600078e00ff */
[----:B------:R-:W-:Y:S01]  /*b860*/  IADD3 R70, P5, PT, R72, R70, RZ ;  /* 0x0000004648467210 */ /* 0x000fe20007fbe0ff */
[----:B------:R-:W-:Y:S01]  /*b870*/  IMAD R74, R60, R62, R74 ;  /* 0x0000003e3c4a7224 */ /* 0x000fe200078e024a */
[-C--:B------:R-:W-:Y:S01]  /*b880*/  IADD3 RZ, P0, PT, RZ, R54.reuse, RZ ;  /* 0x00000036ffff7210 */ /* 0x080fe20007f1e0ff */
[----:B------:R-:W-:Y:S01]  /*b890*/  IMAD R75, R67, R59, RZ ;  /* 0x0000003b434b7224 */ /* 0x000fe200078e02ff */
[----:B------:R-:W-:Y:S01]  /*b8a0*/  IADD3 R70, P1, PT, R70, R54, RZ ;  /* 0x0000003646467210 */ /* 0x000fe20007f3e0ff */
[----:B------:R-:W-:Y:S02]  /*b8b0*/  IMAD.IADD R74, R55, 0x1, R74 ;  /* 0x00000001374a7824 */ /* 0x000fe400078e024a */
[----:B------:R-:W-:Y:S02]  /*b8c0*/  IMAD.X R55, RZ, RZ, RZ, P2 ;  /* 0x000000ffff377224 */ /* 0x000fe400010e06ff */
[----:B------:R-:W-:Y:S01]  /*b8d0*/  IMAD.MOV.U32 R54, RZ, RZ, R73 ;  /* 0x000000ffff367224 */ /* 0x000fe200078e0049 */
[----:B------:R-:W-:Y:S01]  /*b8e0*/  IADD3.X R74, P0, PT, RZ, R74, RZ, P0, !PT ;  /* 0x0000004aff4a7210 */ /* 0x000fe2000071e4ff */
[----:B------:R-:W-:-:S02]  /*b8f0*/  IMAD R75, R57, R68, R75 ;  /* 0x00000044394b7224 */ /* 0x000fc400078e024b */
        /* <DEDUP_REMOVED lines=12> */
[----:B------:R-:W-:Y:S01]  /*b9c0*/  IADD3.X R61, P2, PT, R82, R61, RZ, P2, !PT ;  /* 0x0000003d523d7210 */ /* 0x000fe2000175e4ff */
[----:B------:R-:W-:Y:S02]  /*b9d0*/  IMAD.X R71, RZ, RZ, R71, P5 ;  /* 0x000000ffff477224 */ /* 0x000fe400028e0647 */
[----:B------:R-:W-:Y:S01]  /*b9e0*/  IMAD R84, R67, R30, RZ ;  /* 0x0000001e43547224 */ /* 0x000fe200078e02ff */
[----:B------:R-:W-:-:S02]  /*b9f0*/  IADD3.X R88, P3, PT, RZ, R61, RZ, P3, !PT ;  /* 0x0000003dff587210 */ /* 0x000fc40001f7e4ff */
[----:B------:R-:W-:Y:S01]  /*ba00*/  SEL R60, RZ, 0x1, !P2 ;  /* 0x00000001ff3c7807 */ /* 0x000fe20005000000 */
[----:B------:R-:W-:Y:S01]  /*ba10*/  IMAD R84, R77, R68, R84 ;  /* 0x000000444d547224 */ /* 0x000fe200078e0254 */
[----:B------:R-:W-:-:S03]  /*ba20*/  IADD3.X R71, P1, PT, R74, R71, RZ, P1, !PT ;  /* 0x000000474a477210 */ /* 0x000fc60000f3e4ff */
[----:B------:R-:W-:-:S05]  /*ba30*/  IMAD.X R61, RZ, RZ, R60, P3 ;  /* 0x000000ffff3d7224 */ /* 0x000fca00018e063c */
[----:B------:R-:W-:Y:S01]  /*ba40*/  IADD3 R60, P2, PT, R61, R54, RZ ;  /* 0x000000363d3c7210 */ /* 0x000fe20007f5e0ff */
[----:B------:R-:W-:-:S04]  /*ba50*/  IMAD R61, R65, R59, RZ ;  /* 0x0000003b413d7224 */ /* 0x000fc800078e02ff */
[----:B------:R-:W-:Y:S02]  /*ba60*/  IMAD.X R75, RZ, RZ, R55, P2 ;  /* 0x000000ffff4b7224 */ /* 0x000fe400010e0637 */
[----:B------:R-:W-:Y:S02]  /*ba70*/  IMAD R61, R57, R66, R61 ;  /* 0x00000042393d7224 */ /* 0x000fe400078e023d */
[----:B------:R-:W-:-:S04]  /*ba80*/  IMAD.WIDE.U32 R54, R66, R59, RZ ;  /* 0x0000003b42367225 */ /* 0x000fc800078e00ff */
[----:B------:R-:W-:Y:S01]  /*ba90*/  IMAD.IADD R61, R55, 0x1, R61 ;  /* 0x00000001373d7824 */ /* 0x000fe200078e023d */
[----:B------:R-:W-:Y:S01]  /*baa0*/  IADD3 R81, P4, PT, R81, R54, RZ ;  /* 0x0000003651517210 */ /* 0x000fe20007f9e0ff */
[----:B------:R-:W-:-:S03]  /*bab0*/  IMAD.WIDE.U32 R54, R59, R66, RZ ;  /* 0x000000423b367225 */ /* 0x000fc600078e00ff */
[----:B------:R-:W-:Y:S02]  /*bac0*/  IADD3.X R69, P4, PT, R69, R61, RZ, P4, !PT ;  /* 0x0000003d45457210 */ /* 0x000fe4000279e4ff */
[----:B------:R-:W-:Y:S01]  /*bad0*/  IADD3 R81, P3, PT, R81, R60, RZ ;  /* 0x0000003c51517210 */ /* 0x000fe20007f7e0ff */
[----:B------:R-:W-:-:S03]  /*bae0*/  IMAD.WIDE.U32 R60, R57, R66, RZ ;  /* 0x00000042393c7225 */ /* 0x000fc600078e00ff */
[----:B------:R-:W-:Y:S01]  /*baf0*/  IADD3.X R75, P3, PT, R69, R75, RZ, P3, !PT ;  /* 0x0000004b454b7210 */ /* 0x000fe20001f7e4ff */
[----:B------:R-:W-:-:S03]  /*bb00*/  IMAD.WIDE.U32 R60, P6, R59, R65, R60 ;  /* 0x000000413b3c7225 */ /* 0x000fc600078c003c */
[----:B------:R-:W-:Y:S01]  /*bb10*/  IADD3 RZ, P5, PT, R55, R60, RZ ;  /* 0x0000003c37ff7210 */ /* 0x000fe20007fbe0ff */
[----:B------:R-:W-:-:S04]  /*bb20*/  IMAD.WIDE.U32 R54, R64, R59, RZ ;  /* 0x0000003b40367225 */ /* 0x000fc800078e00ff */
[----:B------:R-:W-:Y:S01]  /*bb30*/  IMAD R60, R63, R59, RZ ;  /* 0x0000003b3f3c7224 */ /* 0x000fe200078e02ff */
[----:B------:R-:W-:Y:S02]  /*bb40*/  IADD3 R70, P2, PT, R70, R54, RZ ;  /* 0x0000003646467210 */ /* 0x000fe40007f5e0ff */
[----:B------:R-:W-:Y:S01]  /*bb50*/  SEL R54, RZ, 0x1, !P0 ;  /* 0x00000001ff367807 */ /* 0x000fe20004000000 */
[----:B------:R-:W-:-:S04]  /*bb60*/  IMAD R60, R57, R64, R60 ;  /* 0x00000040393c7224 */ /* 0x000fc800078e023c */
[----:B------:R-:W-:Y:S02]  /*bb70*/  IMAD.IADD R60, R55, 0x1, R60 ;  /* 0x00000001373c7824 */ /* 0x000fe400078e023c */
[----:B------:R-:W-:Y:S02]  /*bb80*/  IMAD.X R55, RZ, RZ, R54, P1 ;  /* 0x000000ffff377224 */ /* 0x000fe400008e0636 */
[----:B------:R-:W-:Y:S01]  /*bb90*/  IMAD.MOV.U32 R54, RZ, RZ, R61 ;  /* 0x000000ffff367224 */ /* 0x000fe200078e003d */
[----:B------:R-:W-:Y:S02]  /*bba0*/  SEL R61, RZ, 0x1, !P4 ;  /* 0x00000001ff3d7807 */ /* 0x000fe40006000000 */
[----:B------:R-:W-:Y:S01]  /*bbb0*/  IADD3 R72, P0, PT, R55, R72, RZ ;  /* 0x0000004837487210 */ /* 0x000fe20007f1e0ff */
[----:B------:R-:W-:Y:S01]  /*bbc0*/  IMAD.X R55, RZ, RZ, RZ, P6 ;  /* 0x000000ffff377224 */ /* 0x000fe200030e06ff */
[----:B------:R-:W-:Y:S01]  /*bbd0*/  IADD3.X R71, P2, PT, R71, R60, RZ, P2, !PT ;  /* 0x0000003c47477210 */ /* 0x000fe2000175e4ff */
[----:B------:R-:W-:-:S02]  /*bbe0*/  IMAD.X R61, RZ, RZ, R61, P3 ;  /* 0x000000ffff3d7224 */ /* 0x000fc400018e063d */
[----:B------:R-:W-:-:S04]  /*bbf0*/  IMAD.WIDE.U32.X R54, R57, R65, R54, P5 ;  /* 0x0000004139367225 */ /* 0x000fc800028e0436 */
[----:B------:R-:W-:Y:S01]  /*bc00*/  IMAD.X R74, RZ, RZ, R73, P0 ;  /* 0x000000ffff4a7224 */ /* 0x000fe200000e0649 */
[----:B------:R-:W-:Y:S01]  /*bc10*/  IADD3 R73, P0, PT, R61, R54, RZ ;  /* 0x000000363d497210 */ /* 0x000fe20007f1e0ff */
[----:B------:R-:W-:-:S04]  /*bc20*/  IMAD.WIDE.U32 R60, R57, R64, RZ ;  /* 0x00000040393c7225 */ /* 0x000fc800078e00ff */
[----:B------:R-:W-:Y:S01]  /*bc30*/  IMAD.X R69, RZ, RZ, R55, P0 ;  /* 0x000000ffff457224 */ /* 0x000fe200000e0637 */
[----:B------:R-:W-:Y:S01]  /*bc40*/  IADD3 R73, P0, PT, R70, R73, RZ ;  /* 0x0000004946497210 */ /* 0x000fe20007f1e0ff */
[----:B------:R-:W-:-:S03]  /*bc50*/  IMAD.WIDE.U32 R60, P3, R59, R63, R60 ;  /* 0x0000003f3b3c7225 */ /* 0x000fc6000786003c */
[----:B------:R-:W-:Y:S01]  /*bc60*/  IADD3.X R69, P0, PT, R71, R69, RZ, P0, !PT ;  /* 0x0000004547457210 */ /* 0x000fe2000071e4ff */
[----:B------:R-:W-:-:S04]  /*bc70*/  IMAD.WIDE.U32 R54, R59, R64, RZ ;  /* 0x000000403b367225 */ /* 0x000fc800078e00ff */
[----:B------:R-:W-:Y:S01]  /*bc80*/  IMAD.WIDE.U32 R70, R57, R62, RZ ;  /* 0x0000003e39467225 */ /* 0x000fe200078e00ff */
[----:B------:R-:W-:-:S03]  /*bc90*/  IADD3 RZ, P4, PT, R55, R60, RZ ;  /* 0x0000003c37ff7210 */ /* 0x000fc60007f9e0ff */
[-C--:B------:R-:W-:Y:S02]  /*bca0*/  IMAD R60, R83, R59.reuse, RZ ;  /* 0x0000003b533c7224 */ /* 0x080fe400078e02ff */
[----:B------:R-:W-:-:S04]  /*bcb0*/  IMAD.WIDE.U32 R54, R62, R59, RZ ;  /* 0x0000003b3e367225 */ /* 0x000fc800078e00ff */
[----:B------:R-:W-:Y:S01]  /*bcc0*/  IMAD R60, R57, R62, R60 ;  /* 0x0000003e393c7224 */ /* 0x000fe200078e023c */
[----:B------:R-:W-:Y:S01]  /*bcd0*/  IADD3 R72, P1, PT, R72, R54, RZ ;  /* 0x0000003648487210 */ /* 0x000fe20007f3e0ff */
[----:B------:R-:W-:-:S04]  /*bce0*/  IMAD.WIDE.U32 R70, P5, R59, R83, R70 ;  /* 0x000000533b467225 */ /* 0x000fc800078a0046 */
[----:B------:R-:W-:Y:S02]  /*bcf0*/  IMAD.IADD R60, R55, 0x1, R60 ;  /* 0x00000001373c7824 */ /* 0x000fe400078e023c */
[----:B------:R-:W-:-:S03]  /*bd00*/  IMAD.WIDE.U32 R54, R59, R62, RZ ;  /* 0x0000003e3b367225 */ /* 0x000fc600078e00ff */
[----:B------:R-:W-:Y:S01]  /*bd10*/  IADD3.X R59, P1, PT, R60, R74, RZ, P1, !PT ;  /* 0x0000004a3c3b7210 */ /* 0x000fe20000f3e4ff */
[----:B------:R-:W-:Y:S01]  /*bd20*/  IMAD.MOV.U32 R54, RZ, RZ, R61 ;  /* 0x000000ffff367224 */ /* 0x000fe200078e003d */
[----:B------:R-:W-:Y:S01]  /*bd30*/  IADD3 RZ, P6, PT, R55, R70, RZ ;  /* 0x0000004637ff7210 */ /* 0x000fe20007fde0ff */
[----:B------:R-:W-:Y:S01]  /*bd40*/  IMAD.X R55, RZ, RZ, RZ, P3 ;  /* 0x000000ffff377224 */ /* 0x000fe200018e06ff */
[----:B------:R-:W-:Y:S01]  /*bd50*/  SEL R70, RZ, 0x1, !P2 ;  /* 0x00000001ff467807 */ /* 0x000fe20005000000 */
[----:B------:R-:W-:-:S04]  /*bd60*/  IMAD.WIDE.U32.X R60, R57, R63, R54, P4 ;  /* 0x0000003f393c7225 */ /* 0x000fc800020e0436 */
[----:B------:R-:W-:Y:S02]  /*bd70*/  IMAD.X R70, RZ, RZ, R70, P0 ;  /* 0x000000ffff467224 */ /* 0x000fe400000e0646 */
[----:B------:R-:W-:Y:S02]  /*bd80*/  IMAD.X R55, RZ, RZ, RZ, P5 ;  /* 0x000000ffff377224 */ /* 0x000fe400028e06ff */
[----:B------:R-:W-:Y:S01]  /*bd90*/  IMAD.MOV.U32 R54, RZ, RZ, R71 ;  /* 0x000000ffff367224 */ /* 0x000fe200078e0047 */
[----:B------:R-:W-:-:S03]  /*bda0*/  IADD3 R74, P0, PT, R70, R60, RZ ;  /* 0x0000003c464a7210 */ /* 0x000fc60007f1e0ff */
[----:B------:R-:W-:Y:S01]  /*bdb0*/  IMAD.WIDE.U32.X R70, R57, R83, R54, P6 ;  /* 0x0000005339467225 */ /* 0x000fe200030e0436 */
[----:B------:R-:W-:-:S03]  /*bdc0*/  IADD3 R72, P3, PT, R72, R74, RZ ;  /* 0x0000004a48487210 */ /* 0x000fc60007f7e0ff */
[----:B------:R-:W-:Y:S02]  /*bdd0*/  IMAD.X R57, RZ, RZ, R61, P0 ;  /* 0x000000ffff397224 */ /* 0x000fe400000e063d */
[----:B------:R-:W-:-:S03]  /*bde0*/  IMAD.WIDE.U32 R60, R28, R68, RZ ;  /* 0x000000441c3c7225 */ /* 0x000fc600078e00ff */
[----:B------:R-:W-:Y:S01]  /*bdf0*/  IADD3.X R57, P3, PT, R59, R57, RZ, P3, !PT ;  /* 0x000000393b397210 */ /* 0x000fe20001f7e4ff */
[----:B------:R-:W-:Y:S01]  /*be00*/  IMAD.WIDE.U32 R54, R56, R68, RZ ;  /* 0x0000004438367225 */ /* 0x000fe200078e00ff */
[----:B------:R-:W-:-:S03]  /*be10*/  SEL R59, RZ, 0x1, !P1 ;  /* 0x00000001ff3b7807 */ /* 0x000fc60004800000 */
[----:B------:R-:W-:-:S04]  /*be20*/  IMAD.WIDE.U32 R60, P0, R56, R67, R60 ;  /* 0x00000043383c7225 */ /* 0x000fc8000780003c */
[----:B------:R-:W-:Y:S01]  /*be30*/  IMAD.MOV.U32 R54, RZ, RZ, R61 ;  /* 0x000000ffff367224 */ /* 0x000fe200078e003d */
[----:B------:R-:W-:Y:S01]  /*be40*/  IADD3 RZ, P4, PT, R55, R60, RZ ;  /* 0x0000003c37ff7210 */ /* 0x000fe20007f9e0ff */
[----:B------:R-:W-:Y:S02]  /*be50*/  IMAD R61, R67, R56, RZ ;  /* 0x00000038433d7224 */ /* 0x000fe400078e02ff */
[----:B------:R-:W-:Y:S02]  /*be60*/  IMAD.X R55, RZ, RZ, RZ, P0 ;  /* 0x000000ffff377224 */ /* 0x000fe400000e06ff */
[----:B------:R-:W-:Y:S02]  /*be70*/  IMAD R74, R28, R68, R61 ;  /* 0x000000441c4a7224 */ /* 0x000fe400078e023d */
[----:B------:R-:W-:-:S04]  /*be80*/  IMAD.WIDE.U32 R60, R68, R56, RZ ;  /* 0x00000038443c7225 */ /* 0x000fc800078e00ff */
[----:B------:R-:W-:Y:S01]  /*be90*/  IMAD.IADD R61, R61, 0x1, R74 ;  /* 0x000000013d3d7824 */ /* 0x000fe200078e024a */
[----:B------:R-:W-:Y:S01]  /*bea0*/  IADD3 R82, P0, PT, R81, R60, RZ ;  /* 0x0000003c51527210 */ /* 0x000fe20007f1e0ff */
[----:B------:R-:W-:-:S03]  /*beb0*/  IMAD.WIDE.U32.X R54, R28, R67, R54, P4 ;  /* 0x000000431c367225 */ /* 0x000fc600020e0436 */
[----:B------:R-:W-:Y:S01]  /*bec0*/  IADD3.X R61, P0, PT, R75, R61, RZ, P0, !PT ;  /* 0x0000003d4b3d7210 */ /* 0x000fe2000071e4ff */
[----:B------:R-:W-:Y:S01]  /*bed0*/  IMAD.X R59, RZ, RZ, R59, P3 ;  /* 0x000000ffff3b7224 */ /* 0x000fe200018e063b */
[----:B------:R-:W-:Y:S02]  /*bee0*/  IADD3 RZ, P2, PT, RZ, R82, RZ ;  /* 0x00000052ffff7210 */ /* 0x000fe40007f5e0ff */
[----:B------:R-:W-:Y:S02]  /*bef0*/  SEL R60, RZ, 0x1, !P0 ;  /* 0x00000001ff3c7807 */ /* 0x000fe40004000000 */
[----:B------:R-:W-:Y:S02]  /*bf00*/  IADD3.X R87, P2, PT, RZ, R61, RZ, P2, !PT ;  /* 0x0000003dff577210 */ /* 0x000fe4000175e4ff */
[----:B------:R-:W-:-:S03]  /*bf10*/  IADD3 R59, P3, PT, R59, R70, RZ ;  /* 0x000000463b3b7210 */ /* 0x000fc60007f7e0ff */
[----:B------:R-:W-:-:S05]  /*bf20*/  IMAD.X R61, RZ, RZ, R60, P2 ;  /* 0x000000ffff3d7224 */ /* 0x000fca00010e063c */
[----:B------:R-:W-:-:S05]  /*bf30*/  IADD3 R74, P0, PT, R61, R54, RZ ;  /* 0x000000363d4a7210 */ /* 0x000fca0007f1e0ff */
[----:B------:R-:W-:Y:S02]  /*bf40*/  IMAD.X R75, RZ, RZ, R55, P0 ;  /* 0x000000ffff4b7224 */ /* 0x000fe400000e0637 */
[----:B------:R-:W-:-:S04]  /*bf50*/  IMAD R55, R65, R56, RZ ;  /* 0x0000003841377224 */ /* 0x000fc800078e02ff */
[----:B------:R-:W-:Y:S02]  /*bf60*/  IMAD R60, R28, R66, R55 ;  /* 0x000000421c3c7224 */ /* 0x000fe400078e0237 */
        /* <DEDUP_REMOVED lines=8> */
[----:B------:R-:W-:-:S04]  /*bff0*/  IMAD.WIDE.U32 R60, P5, R56, R65, R60 ;  /* 0x00000041383c7225 */ /* 0x000fc800078a003c */
[----:B------:R-:W-:Y:S01]  /*c000*/  IMAD.X R75, RZ, RZ, R71, P3 ;  /* 0x000000ffff4b7224 */ /* 0x000fe200018e0647 */
[----:B------:R-:W-:Y:S01]  /*c010*/  IADD3 RZ, P4, PT, R55, R60, RZ ;  /* 0x0000003c37ff7210 */ /* 0x000fe20007f9e0ff */
[----:B------:R-:W-:-:S04]  /*c020*/  IMAD R55, R63, R56, RZ ;  /* 0x000000383f377224 */ /* 0x000fc800078e02ff */
[----:B------:R-:W-:Y:S02]  /*c030*/  IMAD R60, R28, R64, R55 ;  /* 0x000000401c3c7224 */ /* 0x000fe400078e0237 */
[----:B------:R-:W-:-:S04]  /*c040*/  IMAD.WIDE.U32 R54, R64, R56, RZ ;  /* 0x0000003840367225 */ /* 0x000fc800078e00ff */
[----:B------:R-:W-:Y:S01]  /*c050*/  IMAD.IADD R60, R55, 0x1, R60 ;  /* 0x00000001373c7824 */ /* 0x000fe200078e023c */
[----:B------:R-:W-:Y:S01]  /*c060*/  IADD3 R72, P1, PT, R72, R54, RZ ;  /* 0x0000003648487210 */ /* 0x000fe20007f3e0ff */
[----:B------:R-:W-:Y:S01]  /*c070*/  IMAD.MOV.U32 R54, RZ, RZ, R61 ;  /* 0x000000ffff367224 */ /* 0x000fe200078e003d */
[----:B------:R-:W-:Y:S01]  /*c080*/  SEL R61, RZ, 0x1, !P2 ;  /* 0x00000001ff3d7807 */ /* 0x000fe20005000000 */
[----:B------:R-:W-:Y:S01]  /*c090*/  IMAD.X R55, RZ, RZ, RZ, P5 ;  /* 0x000000ffff377224 */ /* 0x000fe200028e06ff */
[----:B------:R-:W-:Y:S01]  /*c0a0*/  IADD3.X R57, P2, PT, R57, R60, RZ, P1, !PT ;  /* 0x0000003c39397210 */ /* 0x000fe20000f5e4ff */
[----:B------:R-:W-:-:S04]  /*c0b0*/  IMAD.WIDE.U32.X R54, R28, R65, R54, P4 ;  /* 0x000000411c367225 */ /* 0x000fc800020e0436 */
[----:B------:R-:W-:-:S05]  /*c0c0*/  IMAD.X R61, RZ, RZ, R61, P0 ;  /* 0x000000ffff3d7224 */ /* 0x000fca00000e063d */
[----:B------:R-:W-:Y:S01]  /*c0d0*/  IADD3 R73, P0, PT, R61, R54, RZ ;  /* 0x000000363d497210 */ /* 0x000fe20007f1e0ff */
[----:B------:R-:W-:-:S03]  /*c0e0*/  IMAD.WIDE.U32 R60, R28, R64, RZ ;  /* 0x000000401c3c7225 */ /* 0x000fc600078e00ff */
[----:B------:R-:W-:Y:S01]  /*c0f0*/  IADD3 R73, P4, PT, R72, R73, RZ ;  /* 0x0000004948497210 */ /* 0x000fe20007f9e0ff */
[----:B------:R-:W-:Y:S02]  /*c100*/  IMAD.X R81, RZ, RZ, R55, P0 ;  /* 0x000000ffff517224 */ /* 0x000fe400000e0637 */
[----:B------:R-:W-:-:S03]  /*c110*/  IMAD.WIDE.U32 R60, P3, R56, R63, R60 ;  /* 0x0000003f383c7225 */ /* 0x000fc6000786003c */
[----:B------:R-:W-:Y:S01]  /*c120*/  IADD3.X R81, P4, PT, R57, R81, RZ, P4, !PT ;  /* 0x0000005139517210 */ /* 0x000fe2000279e4ff */
[----:B------:R-:W-:-:S05]  /*c130*/  IMAD.WIDE.U32 R54, R56, R64, RZ ;  /* 0x0000004038367225 */ /* 0x000fca00078e00ff */
[----:B------:R-:W-:Y:S01]  /*c140*/  IADD3 RZ, P1, PT, R55, R60, RZ ;  /* 0x0000003c37ff7210 */ /* 0x000fe20007f3e0ff */
[----:B------:R-:W-:-:S04]  /*c150*/  IMAD R55, R83, R56, RZ ;  /* 0x0000003853377224 */ /* 0x000fc800078e02ff */
[----:B------:R-:W-:Y:S02]  /*c160*/  IMAD R72, R28, R62, R55 ;  /* 0x0000003e1c487224 */ /* 0x000fe400078e0237 */
[----:B------:R-:W-:-:S04]  /*c170*/  IMAD.WIDE.U32 R54, R62, R56, RZ ;  /* 0x000000383e367225 */ /* 0x000fc800078e00ff */
[----:B------:R-:W-:Y:S01]  /*c180*/  IMAD.IADD R72, R55, 0x1, R72 ;  /* 0x0000000137487824 */ /* 0x000fe200078e0248 */
[----:B------:R-:W-:Y:S01]  /*c190*/  IADD3 R59, P0, PT, R59, R54, RZ ;  /* 0x000000363b3b7210 */ /* 0x000fe20007f1e0ff */
[----:B------:R-:W-:Y:S02]  /*c1a0*/  IMAD.MOV.U32 R54, RZ, RZ, R61 ;  /* 0x000000ffff367224 */ /* 0x000fe400078e003d */
[----:B------:R-:W-:-:S04]  /*c1b0*/  IMAD.WIDE.U32 R60, R28, R62, RZ ;  /* 0x0000003e1c3c7225 */ /* 0x000fc800078e00ff */
[----:B------:R-:W-:Y:S02]  /*c1c0*/  IMAD.X R55, RZ, RZ, RZ, P3 ;  /* 0x000000ffff377224 */ /* 0x000fe400018e06ff */
[----:B------:R-:W-:-:S04]  /*c1d0*/  IMAD.WIDE.U32 R60, P3, R56, R83, R60 ;  /* 0x00000053383c7225 */ /* 0x000fc8000786003c */
[----:B------:R-:W-:-:S04]  /*c1e0*/  IMAD.WIDE.U32 R56, R56, R62, RZ ;  /* 0x0000003e38387225 */ /* 0x000fc800078e00ff */
[----:B------:R-:W-:Y:S01]  /*c1f0*/  IMAD.MOV.U32 R56, RZ, RZ, R61 ;  /* 0x000000ffff387224 */ /* 0x000fe200078e003d */
[----:B------:R-:W-:Y:S01]  /*c200*/  IADD3 RZ, P5, PT, R57, R60, RZ ;  /* 0x0000003c39ff7210 */ /* 0x000fe20007fbe0ff */
[----:B------:R-:W-:Y:S02]  /*c210*/  IMAD.X R57, RZ, RZ, RZ, P3 ;  /* 0x000000ffff397224 */ /* 0x000fe400018e06ff */
[----:B------:R-:W-:-:S04]  /*c220*/  IMAD.WIDE.U32.X R60, R28, R63, R54, P1 ;  /* 0x0000003f1c3c7225 */ /* 0x000fc800008e0436 */
[----:B------:R-:W-:-:S04]  /*c230*/  IMAD.WIDE.U32 R54, R68, R30, RZ ;  /* 0x0000001e44367225 */ /* 0x000fc800078e00ff */
[----:B------:R-:W-:Y:S01]  /*c240*/  IMAD.WIDE.U32.X R70, R28, R83, R56, P5 ;  /* 0x000000531c467225 */ /* 0x000fe200028e0438 */
[----:B------:R-:W-:Y:S02]  /*c250*/  IADD3 R74, P3, PT, R74, R54, RZ ;  /* 0x000000364a4a7210 */ /* 0x000fe40007f7e0ff */
[----:B------:R-:W-:Y:S01]  /*c260*/  IADD3.X R28, P0, PT, R72, R75, RZ, P0, !PT ;  /* 0x0000004b481c7210 */ /* 0x000fe2000071e4ff */
[----:B------:R-:W-:Y:S02]  /*c270*/  IMAD.IADD R84, R55, 0x1, R84 ;  /* 0x0000000137547824 */ /* 0x000fe400078e0254 */
[----:B------:R-:W-:-:S03]  /*c280*/  IMAD.WIDE.U32 R56, R77, R68, RZ ;  /* 0x000000444d387225 */ /* 0x000fc600078e00ff */
[----:B------:R-:W-:Y:S01]  /*c290*/  IADD3.X R84, P3, PT, R69, R84, RZ, P3, !PT ;  /* 0x0000005445547210 */ /* 0x000fe20001f7e4ff */
[----:B------:R-:W-:-:S04]  /*c2a0*/  IMAD.WIDE.U32 R68, R30, R68, RZ ;  /* 0x000000441e447225 */ /* 0x000fc800078e00ff */
[----:B------:R-:W-:-:S04]  /*c2b0*/  IMAD.WIDE.U32 R56, P1, R30, R67, R56 ;  /* 0x000000431e387225 */ /* 0x000fc80007820038 */
[----:B------:R-:W-:Y:S01]  /*c2c0*/  IMAD.X R55, RZ, RZ, RZ, P1 ;  /* 0x000000ffff377224 */ /* 0x000fe200008e06ff */
[----:B------:R-:W-:Y:S01]  /*c2d0*/  IADD3 RZ, P5, PT, R69, R56, RZ ;  /* 0x0000003845ff7210 */ /* 0x000fe20007fbe0ff */
[----:B------:R-:W-:Y:S02]  /*c2e0*/  IMAD.MOV.U32 R54, RZ, RZ, R57 ;  /* 0x000000ffff367224 */ /* 0x000fe400078e0039 */
[----:B------:R-:W-:Y:S02]  /*c2f0*/  IMAD R69, R65, R30, RZ ;  /* 0x0000001e41457224 */ /* 0x000fe400078e02ff */
[----:B------:R-:W-:-:S04]  /*c300*/  IMAD.WIDE.U32.X R56, R77, R67, R54, P5 ;  /* 0x000000434d387225 */ /* 0x000fc800028e0436 */
[----:B------:R-:W-:-:S04]  /*c310*/  IMAD.WIDE.U32 R54, R66, R30, RZ ;  /* 0x0000001e42367225 */ /* 0x000fc800078e00ff */
[----:B------:R-:W-:Y:S01]  /*c320*/  IMAD R69, R77, R66, R69 ;  /* 0x000000424d457224 */ /* 0x000fe200078e0245 */
[----:B------:R-:W-:Y:S01]  /*c330*/  IADD3 R73, P1, PT, R73, R54, RZ ;  /* 0x0000003649497210 */ /* 0x000fe20007f3e0ff */
[----:B------:R-:W-:Y:S01]  /*c340*/  IMAD R68, R63, R30, RZ ;  /* 0x0000001e3f447224 */ /* 0x000fe200078e02ff */
[----:B------:R-:W-:Y:S01]  /*c350*/  SEL R54, RZ, 0x1, !P2 ;  /* 0x00000001ff367807 */ /* 0x000fe20005000000 */
[----:B------:R-:W-:Y:S01]  /*c360*/  IMAD.IADD R69, R55, 0x1, R69 ;  /* 0x0000000137457824 */ /* 0x000fe200078e0245 */
[----:B------:R-:W-:Y:S01]  /*c370*/  IADD3 RZ, P2, PT, RZ, R74, RZ ;  /* 0x0000004affff7210 */ /* 0x000fe20007f5e0ff */
[----:B------:R-:W-:Y:S02]  /*c380*/  IMAD R68, R77, R64, R68 ;  /* 0x000000404d447224 */ /* 0x000fe400078e0244 */
[----:B------:R-:W-:Y:S01]  /*c390*/  IMAD.X R55, RZ, RZ, R54, P4 ;  /* 0x000000ffff377224 */ /* 0x000fe200020e0636 */
[----:B------:R-:W-:Y:S02]  /*c3a0*/  IADD3.X R84, P2, PT, RZ, R84, RZ, P2, !PT ;  /* 0x00000054ff547210 */ /* 0x000fe4000175e4ff */
[----:B------:R-:W-:-:S02]  /*c3b0*/  IADD3.X R69, P1, PT, R81, R69, RZ, P1, !PT ;  /* 0x0000004551457210 */ /* 0x000fc40000f3e4ff */
[----:B------:R-:W-:-:S04]  /*c3c0*/  IADD3 R54, P5, PT, R55, R60, RZ ;  /* 0x0000003c37367210 */ /* 0x000fc80007fbe0ff */
[----:B------:R-:W-:Y:S01]  /*c3d0*/  IADD3 R59, P4, PT, R59, R54, RZ ;  /* 0x000000363b3b7210 */ /* 0x000fe20007f9e0ff */
[----:B------:R-:W-:Y:S01]  /*c3e0*/  IMAD.X R61, RZ, RZ, R61, P5 ;  /* 0x000000ffff3d7224 */ /* 0x000fe200028e063d */
[----:B------:R-:W-:-:S04]  /*c3f0*/  SEL R54, RZ, 0x1, !P3 ;  /* 0x00000001ff367807 */ /* 0x000fc80005800000 */
[----:B------:R-:W-:Y:S01]  /*c400*/  IADD3.X R28, P4, PT, R28, R61, RZ, P4, !PT ;  /* 0x0000003d1c1c7210 */ /* 0x000fe2000279e4ff */
[----:B------:R-:W-:-:S05]  /*c410*/  IMAD.X R55, RZ, RZ, R54, P2 ;  /* 0x000000ffff377224 */ /* 0x000fca00010e0636 */
[----:B------:R-:W-:-:S05]  /*c420*/  IADD3 R60, P2, PT, R55, R56, RZ ;  /* 0x00000038373c7210 */ /* 0x000fca0007f5e0ff */
[----:B------:R-:W-:Y:S02]  /*c430*/  IMAD.X R72, RZ, RZ, R57, P2 ;  /* 0x000000ffff487224 */ /* 0x000fe400010e0639 */
[----:B------:R-:W-:-:S04]  /*c440*/  IMAD.WIDE.U32 R56, R77, R66, RZ ;  /* 0x000000424d387225 */ /* 0x000fc800078e00ff */
[----:B------:R-:W-:-:S04]  /*c450*/  IMAD.WIDE.U32 R66, R30, R66, RZ ;  /* 0x000000421e427225 */ /* 0x000fc800078e00ff */
[----:B------:R-:W-:-:S04]  /*c460*/  IMAD.WIDE.U32 R56, P2, R30, R65, R56 ;  /* 0x000000411e387225 */ /* 0x000fc80007840038 */
[----:B------:R-:W-:Y:S01]  /*c470*/  IMAD.MOV.U32 R54, RZ, RZ, R57 ;  /* 0x000000ffff367224 */ /* 0x000fe200078e0039 */
[----:B------:R-:W-:Y:S01]  /*c480*/  IADD3 RZ, P3, PT, R67, R56, RZ ;  /* 0x0000003843ff7210 */ /* 0x000fe20007f7e0ff */
[----:B------:R-:W-:Y:S02]  /*c490*/  IMAD.X R55, RZ, RZ, RZ, P2 ;  /* 0x000000ffff377224 */ /* 0x000fe400010e06ff */
[----:B------:R-:W-:-:S04]  /*c4a0*/  IMAD.WIDE.U32 R56, R77, R64, RZ ;  /* 0x000000404d387225 */ /* 0x000fc800078e00ff */
[----:B------:R-:W-:-:S04]  /*c4b0*/  IMAD.WIDE.U32.X R66, R77, R65, R54, P3 ;  /* 0x000000414d427225 */ /* 0x000fc800018e0436 */
[----:B------:R-:W-:-:S04]  /*c4c0*/  IMAD.WIDE.U32 R54, R64, R30, RZ ;  /* 0x0000001e40367225 */ /* 0x000fc800078e00ff */
[----:B------:R-:W-:Y:S01]  /*c4d0*/  IMAD.WIDE.U32 R56, P3, R30, R63, R56 ;  /* 0x0000003f1e387225 */ /* 0x000fe20007860038 */
[----:B------:R-:W-:-:S03]  /*c4e0*/  IADD3 R59, P2, PT, R59, R54, RZ ;  /* 0x000000363b3b7210 */ /* 0x000fc60007f5e0ff */
[----:B------:R-:W-:-:S04]  /*c4f0*/  IMAD.WIDE.U32 R64, R30, R64, RZ ;  /* 0x000000401e407225 */ /* 0x000fc800078e00ff */
[----:B------:R-:W-:Y:S01]  /*c500*/  IMAD.IADD R68, R55, 0x1, R68 ;  /* 0x0000000137447824 */ /* 0x000fe200078e0244 */
[----:B------:R-:W-:Y:S01]  /*c510*/  IADD3 RZ, P5, PT, R65, R56, RZ ;  /* 0x0000003841ff7210 */ /* 0x000fe20007fbe0ff */
[----:B------:R-:W-:Y:S01]  /*c520*/  IMAD.X R55, RZ, RZ, RZ, P3 ;  /* 0x000000ffff377224 */ /* 0x000fe200018e06ff */
[----:B------:R-:W-:Y:S01]  /*c530*/  IADD3 R73, P3, PT, R73, R60, RZ ;  /* 0x0000003c49497210 */ /* 0x000fe20007f7e0ff */
[----:B------:R-:W-:Y:S02]  /*c540*/  IMAD.MOV.U32 R54, RZ, RZ, R57 ;  /* 0x000000ffff367224 */ /* 0x000fe400078e0039 */
[----:B------:R-:W-:Y:S01]  /*c550*/  IMAD R56, R83, R30, RZ ;  /* 0x0000001e53387224 */ /* 0x000fe200078e02ff */
[----:B------:R-:W-:Y:S01]  /*c560*/  IADD3.X R72, P3, PT, R69, R72, RZ, P3, !PT ;  /* 0x0000004845487210 */ /* 0x000fe20001f7e4ff */
[----:B------:R-:W-:Y:S01]  /*c570*/  IMAD.WIDE.U32.X R64, R77, R63, R54, P5 ;  /* 0x0000003f4d407225 */ /* 0x000fe200028e0436 */
[----:B------:R-:W-:-:S03]  /*c580*/  SEL R55, RZ, 0x1, !P0 ;  /* 0x00000001ff377807 */ /* 0x000fc60004000000 */
[----:B------:R-:W-:Y:S02]  /*c590*/  IMAD R56, R77, R62, R56 ;  /* 0x0000003e4d387224 */ /* 0x000fe400078e0238 */
[----:B------:R-:W-:-:S05]  /*c5a0*/  IMAD.X R55, RZ, RZ, R55, P4 ;  /* 0x000000ffff377224 */ /* 0x000fca00020e0637 */
[----:B------:R-:W-:Y:S01]  /*c5b0*/  IADD3 R70, P4, PT, R55, R70, RZ ;  /* 0x0000004637467210 */ /* 0x000fe20007f9e0ff */
[----:B------:R-:W-:-:S04]  /*c5c0*/  IMAD.WIDE.U32 R54, R62, R30, RZ ;  /* 0x0000001e3e367225 */ /* 0x000fc800078e00ff */
[----:B------:R-:W-:Y:S01]  /*c5d0*/  IMAD.IADD R56, R55, 0x1, R56 ;  /* 0x0000000137387824 */ /* 0x000fe200078e0238 */
[----:B------:R-:W-:Y:S01]  /*c5e0*/  IADD3 R70, P0, PT, R70, R54, RZ ;  /* 0x0000003646467210 */ /* 0x000fe20007f1e0ff */
[----:B------:R-:W-:-:S04]  /*c5f0*/  IMAD.WIDE.U32 R54, R77, R62, RZ ;  /* 0x0000003e4d367225 */ /* 0x000fc800078e00ff */
[----:B------:R-:W-:-:S04]  /*c600*/  IMAD.WIDE.U32 R62, R30, R62, RZ ;  /* 0x0000003e1e3e7225 */ /* 0x000fc800078e00ff */
[----:B------:R-:W-:Y:S01]  /*c610*/  IMAD.WIDE.U32 R54, P5, R30, R83, R54 ;  /* 0x000000531e367225 */ /* 0x000fe200078a0036 */
[----:B------:R-:W-:-:S03]  /*c620*/  SEL R30, RZ, 0x1, !P1 ;  /* 0x00000001ff1e7807 */ /* 0x000fc60004800000 */
[----:B------:R-:W-:Y:S01]  /*c630*/  IMAD.MOV.U32 R60, RZ, RZ, R55 ;  /* 0x000000ffff3c7224 */ /* 0x000fe200078e0037 */
[----:B------:R-:W-:Y:S01]  /*c640*/  IADD3 RZ, P6, PT, R63, R54, RZ ;  /* 0x000000363fff7210 */ /* 0x000fe20007fde0ff */
[----:B------:R-:W-:Y:S02]  /*c650*/  IMAD.X R55, RZ, RZ, R30, P3 ;  /* 0x000000ffff377224 */ /* 0x000fe400018e061e */
[----:B------:R-:W-:-:S03]  /*c660*/  IMAD.WIDE.U32 R62, R73, 0x3d1, RZ ;  /* 0x000003d1493e7825 */ /* 0x000fc600078e00ff */
[----:B------:R-:W-:Y:S01]  /*c670*/  IADD3 R30, P1, PT, R55, R66, RZ ;  /* 0x00000042371e7210 */ /* 0x000fe20007f3e0ff */
[----:B------:R-:W-:-:S04]  /*c680*/  IMAD.WIDE.U32 R54, R72, 0x3d1, RZ ;  /* 0x000003d148367825 */ /* 0x000fc800078e00ff */
[----:B------:R-:W-:Y:S01]  /*c690*/  IMAD.X R61, RZ, RZ, RZ, P5 ;  /* 0x000000ffff3d7224 */ /* 0x000fe200028e06ff */
[----:B------:R-:W-:Y:S01]  /*c6a0*/  IADD3.X R28, P5, PT, R28, R68, RZ, P2, !PT ;  /* 0x000000441c1c7210 */ /* 0x000fe200017be4ff */
[----:B------:R-:W-:Y:S01]  /*c6b0*/  IMAD.WIDE.U32 R54, P3, RZ, R73, R54 ;  /* 0x00000049ff367225 */ /* 0x000fe20007860036 */
[----:B------:R-:W-:-:S03]  /*c6c0*/  IADD3 RZ, P2, PT, RZ, R62, RZ ;  /* 0x0000003effff7210 */ /* 0x000fc60007f5e0ff */
[----:B------:R-:W-:Y:S01]  /*c6d0*/  IMAD.X R66, RZ, RZ, R67, P1 ;  /* 0x000000ffff427224 */ /* 0x000fe200008e0643 */
[----:B------:R-:W-:Y:S01]  /*c6e0*/  IADD3 R59, P1, PT, R59, R30, RZ ;  /* 0x0000001e3b3b7210 */ /* 0x000fe20007f3e0ff */
[----:B------:R-:W-:Y:S01]  /*c6f0*/  IMAD.X R71, RZ, RZ, R71, P4 ;  /* 0x000000ffff477224 */ /* 0x000fe200020e0647 */
[----:B------:R-:W-:Y:S01]  /*c700*/  IADD3 R30, P4, PT, R63, R54, RZ ;  /* 0x000000363f1e7210 */ /* 0x000fe20007f9e0ff */
[----:B------:R-:W-:Y:S01]  /*c710*/  IMAD.X R57, RZ, RZ, RZ, P3 ;  /* 0x000000ffff397224 */ /* 0x000fe200018e06ff */
[----:B------:R-:W-:Y:S01]  /*c720*/  SEL R54, RZ, 0x1, !P5 ;  /* 0x00000001ff367807 */ /* 0x000fe20006800000 */
[----:B------:R-:W-:Y:S01]  /*c730*/  IMAD.WIDE.U32.X R60, R77, R83, R60, P6 ;  /* 0x000000534d3c7225 */ /* 0x000fe200030e043c */
[----:B------:R-:W-:Y:S02]  /*c740*/  IADD3.X R63, P1, PT, R28, R66, RZ, P1, !PT ;  /* 0x000000421c3f7210 */ /* 0x000fe40000f3e4ff */
[----:B------:R-:W-:-:S03]  /*c750*/  IADD3.X R30, P5, PT, RZ, R30, RZ, P2, !PT ;  /* 0x0000001eff1e7210 */ /* 0x000fc600017be4ff */
[----:B------:R-:W-:Y:S01]  /*c760*/  IMAD.X R67, RZ, RZ, R54, P1 ;  /* 0x000000ffff437224 */ /* 0x000fe200008e0636 */
[----:B------:R-:W-:Y:S02]  /*c770*/  IADD3.X R28, P2, PT, R73, R30, RZ, P2, !PT ;  /* 0x0000001e491c7210 */ /* 0x000fe4000175e4ff */
[----:B------:R-:W-:Y:S01]  /*c780*/  IADD3.X R30, P0, PT, R56, R71, RZ, P0, !PT ;  /* 0x00000047381e7210 */ /* 0x000fe2000071e4ff */
[----:B------:R-:W-:Y:S01]  /*c790*/  IMAD.MOV.U32 R56, RZ, RZ, R55 ;  /* 0x000000ffff387224 */ /* 0x000fe200078e0037 */
[----:B------:R-:W-:Y:S02]  /*c7a0*/  IADD3 R67, P1, PT, R67, R64, RZ ;  /* 0x0000004043437210 */ /* 0x000fe40007f3e0ff */
[----:B------:R-:W-:Y:S01]  /*c7b0*/  SEL R55, RZ, 0x1, !P5 ;  /* 0x00000001ff377807 */ /* 0x000fe20006800000 */
[----:B------:R-:W-:-:S04]  /*c7c0*/  IMAD.WIDE.U32.X R56, RZ, R72, R56, P4 ;  /* 0x00000048ff387225 */ /* 0x000fc800020e0438 */
[----:B------:R-:W-:Y:S01]  /*c7d0*/  IMAD.X R64, RZ, RZ, R65, P1 ;  /* 0x000000ffff407224 */ /* 0x000fe200008e0641 */
[----:B------:R-:W-:Y:S01]  /*c7e0*/  IADD3 R65, P3, PT, R55, R56, RZ ;  /* 0x0000003837417210 */ /* 0x000fe20007f7e0ff */
[----:B------:R-:W-:Y:S01]  /*c7f0*/  IMAD.WIDE.U32 R54, R63, 0x3d1, RZ ;  /* 0x000003d13f367825 */ /* 0x000fe200078e00ff */
[----:B------:R-:W-:-:S03]  /*c800*/  IADD3 R70, P1, PT, R70, R67, RZ ;  /* 0x0000004346467210 */ /* 0x000fc60007f3e0ff */
[----:B------:R-:W-:Y:S01]  /*c810*/  IMAD.X R66, RZ, RZ, R57, P3 ;  /* 0x000000ffff427224 */ /* 0x000fe200018e0639 */
[----:B------:R-:W-:Y:S01]  /*c820*/  IADD3.X R64, P1, PT, R30, R64, RZ, P1, !PT ;  /* 0x000000401e407210 */ /* 0x000fe20000f3e4ff */
[----:B------:R-:W-:-:S04]  /*c830*/  IMAD.WIDE.U32 R54, P5, RZ, R59, R54 ;  /* 0x0000003bff367225 */ /* 0x000fc800078a0036 */
[----:B------:R-:W-:-:S03]  /*c840*/  IMAD.WIDE.U32 R56, R59, 0x3d1, RZ ;  /* 0x000003d13b387825 */ /* 0x000fc600078e00ff */
[----:B------:R-:W-:Y:S01]  /*c850*/  IADD3 R65, P3, PT, R65, R56, RZ ;  /* 0x0000003841417210 */ /* 0x000fe20007f7e0ff */
[----:B------:R-:W-:Y:S01]  /*c860*/  IMAD.MOV.U32 R56, RZ, RZ, R55 ;  /* 0x000000ffff387224 */ /* 0x000fe200078e0037 */
[----:B------:R-:W-:Y:S01]  /*c870*/  IADD3 R67, P4, PT, R57, R54, RZ ;  /* 0x0000003639437210 */ /* 0x000fe20007f9e0ff */
[----:B------:R-:W-:Y:S01]  /*c880*/  IMAD.X R57, RZ, RZ, RZ, P5 ;  /* 0x000000ffff397224 */ /* 0x000fe200028e06ff */
[----:B------:R-:W-:Y:S01]  /*c890*/  IADD3.X R30, P2, PT, R72, R65, RZ, P2, !PT ;  /* 0x00000041481e7210 */ /* 0x000fe2000175e4ff */
[----:B------:R-:W-:Y:S01]  /*c8a0*/  IMAD.WIDE.U32 R54, R64, 0x3d1, RZ ;  /* 0x000003d140367825 */ /* 0x000fe200078e00ff */
[----:B------:R-:W-:-:S03]  /*c8b0*/  IADD3.X R66, P3, PT, R67, R66, RZ, P3, !PT ;  /* 0x0000004243427210 */ /* 0x000fc60001f7e4ff */
[----:B------:R-:W-:Y:S01]  /*c8c0*/  IMAD.WIDE.U32.X R56, RZ, R63, R56, P4 ;  /* 0x0000003fff387225 */ /* 0x000fe200020e0438 */
[----:B------:R-:W-:Y:S02]  /*c8d0*/  SEL R65, RZ, 0x1, !P3 ;  /* 0x00000001ff417807 */ /* 0x000fe40005800000 */
[----:B------:R-:W-:Y:S02]  /*c8e0*/  IADD3.X R59, P2, PT, R59, R66, RZ, P2, !PT ;  /* 0x000000423b3b7210 */ /* 0x000fe4000175e4ff */
[----:B------:R-:W-:Y:S02]  /*c8f0*/  IADD3 R66, P3, PT, R65, R56, RZ ;  /* 0x0000003841427210 */ /* 0x000fe40007f7e0ff */
[----:B------:R-:W-:-:S03]  /*c900*/  SEL R56, RZ, 0x1, !P0 ;  /* 0x00000001ff387807 */ /* 0x000fc60004000000 */
[----:B------:R-:W-:Y:S02]  /*c910*/  IMAD.X R67, RZ, RZ, R57, P3 ;  /* 0x000000ffff437224 */ /* 0x000fe400018e0639 */
[----:B------:R-:W-:Y:S02]  /*c920*/  IMAD.X R65, RZ, RZ, R56, P1 ;  /* 0x000000ffff417224 */ /* 0x000fe400008e0638 */
[----:B------:R-:W-:-:S03]  /*c930*/  IMAD.WIDE.U32 R56, R70, 0x3d1, RZ ;  /* 0x000003d146387825 */ /* 0x000fc600078e00ff */
[----:B------:R-:W-:Y:S01]  /*c940*/  IADD3 R65, P1, PT, R65, R60, RZ ;  /* 0x0000003c41417210 */ /* 0x000fe20007f3e0ff */
[----:B------:R-:W-:Y:S01]  /*c950*/  IMAD.WIDE.U32 R54, P3, RZ, R70, R54 ;  /* 0x00000046ff367225 */ /* 0x000fe20007860036 */
[----:B------:R-:W-:-:S03]  /*c960*/  IADD3 R56, P0, PT, R66, R56, RZ ;  /* 0x0000003842387210 */ /* 0x000fc60007f1e0ff */
        /* <DEDUP_REMOVED lines=10> */
[----:B------:R-:W-:Y:S01]  /*ca10*/  IMAD.WIDE.U32 R60, P3, RZ, R65, R60 ;  /* 0x00000041ff3c7225 */ /* 0x000fe2000786003c */
[----:B------:R-:W-:-:S03]  /*ca20*/  IADD3 R67, P1, PT, R55, R56, RZ ;  /* 0x0000003837437210 */ /* 0x000fc60007f3e0ff */
[----:B------:R-:W-:-:S04]  /*ca30*/  IMAD.WIDE.U32 R54, R65, 0x3d1, RZ ;  /* 0x000003d141367825 */ /* 0x000fc800078e00ff */
[----:B------:R-:W-:Y:S01]  /*ca40*/  IMAD.X R57, RZ, RZ, R57, P1 ;  /* 0x000000ffff397224 */ /* 0x000fe200008e0639 */
[----:B------:R-:W-:Y:S01]  /*ca50*/  IADD3 R67, P0, PT, R67, R54, RZ ;  /* 0x0000003643437210 */ /* 0x000fe20007f1e0ff */
[----:B------:R-:W-:Y:S01]  /*ca60*/  IMAD.MOV.U32 R54, RZ, RZ, R61 ;  /* 0x000000ffff367224 */ /* 0x000fe200078e003d */
[----:B------:R-:W-:Y:S01]  /*ca70*/  IADD3 R56, P4, PT, R55, R60, RZ ;  /* 0x0000003c37387210 */ /* 0x000fe20007f9e0ff */
[----:B------:R-:W-:Y:S01]  /*ca80*/  IMAD.X R55, RZ, RZ, RZ, P3 ;  /* 0x000000ffff377224 */ /* 0x000fe200018e06ff */
        /* <DEDUP_REMOVED lines=10> */
[----:B------:R-:W-:-:S03]  /*cb30*/  IADD3 RZ, P0, PT, RZ, R60, RZ ;  /* 0x0000003cffff7210 */ /* 0x000fc60007f1e0ff */
[----:B------:R-:W-:-:S04]  /*cb40*/  IMAD.WIDE.U32 R54, P1, RZ, R66, R54 ;  /* 0x00000042ff367225 */ /* 0x000fc80007820036 */
[----:B------:R-:W-:Y:S01]  /*cb50*/  IMAD.X R57, RZ, RZ, RZ, P1 ;  /* 0x000000ffff397224 */ /* 0x000fe200008e06ff */
[----:B------:R-:W-:Y:S01]  /*cb60*/  IADD3 R61, P1, PT, R61, R54, RZ ;  /* 0x000000363d3d7210 */ /* 0x000fe20007f3e0ff */
[----:B------:R-:W-:-:S03]  /*cb70*/  IMAD.MOV.U32 R56, RZ, RZ, R55 ;  /* 0x000000ffff387224 */ /* 0x000fc600078e0037 */
[----:B------:R-:W-:Y:S01]  /*cb80*/  IADD3.X R61, P0, PT, R66, R61, RZ, P0, !PT ;  /* 0x0000003d423d7210 */ /* 0x000fe2000071e4ff */
[----:B------:R-:W-:Y:S01]  /*cb90*/  IMAD.WIDE.U32.X R56, RZ, R67, R56, P1 ;  /* 0x00000043ff387225 */ /* 0x000fe200008e0438 */
        /* <DEDUP_REMOVED lines=22> */
.L_x_25:
        /* <DEDUP_REMOVED lines=22> */
.L_x_24:
[----:B------:R-:W-:Y:S05]  /*ce60*/  BSYNC.RECONVERGENT B1 ;  /* 0x0000000000017941 */ /* 0x000fea0003800200 */
.L_x_23:
        /* <DEDUP_REMOVED lines=16> */
[----:B------:R-:W-:-:S03]  /*cf70*/  SEL R65, RZ, 0x1, !P1 ;  /* 0x00000001ff417807 */ /* 0x000fc60004800000 */
[----:B------:R-:W-:-:S04]  /*cf80*/  IMAD.WIDE.U32.X R56, R32, R45, R56, P2 ;  /* 0x0000002d20387225 */ /* 0x000fc800010e0438 */
[----:B------:R-:W-:Y:S01]  /*cf90*/  IMAD.X R65, RZ, RZ, R65, P0 ;  /* 0x000000ffff417224 */ /* 0x000fe200000e0641 */
[----:B------:R-:W-:Y:S01]  /*cfa0*/  IADD3 RZ, P0, PT, RZ, R54, RZ ;  /* 0x00000036ffff7210 */ /* 0x000fe20007f1e0ff */
[----:B------:R-:W-:Y:S02]  /*cfb0*/  IMAD R69, R33, R45, R68 ;  /* 0x0000002d21457224 */ /* 0x000fe400078e0244 */
        /* <DEDUP_REMOVED lines=18> */
[----:B------:R-:W-:Y:S01]  /*d0e0*/  IMAD.WIDE.U32 R56, R45, R35, RZ ;  /* 0x000000232d387225 */ /* 0x000fe200078e00ff */
[-C--:B------:R-:W-:Y:S02]  /*d0f0*/  IADD3 RZ, P1, PT, RZ, R54.reuse, RZ ;  /* 0x00000036ffff7210 */ /* 0x080fe40007f3e0ff */
[----:B------:R-:W-:Y:S01]  /*d100*/  IADD3 R71, P0, PT, R71, R54, RZ ;  /* 0x0000003647477210 */ /* 0x000fe20007f1e0ff */
[----:B------:R-:W-:Y:S02]  /*d110*/  IMAD R69, R35, R45, R68 ;  /* 0x0000002d23457224 */ /* 0x000fe400078e0244 */
[----:B------:R-:W-:-:S04]  /*d120*/  IMAD.WIDE.U32 R56, P3, R36, R44, R56 ;  /* 0x0000002c24387225 */ /* 0x000fc80007860038 */
[----:B------:R-:W-:Y:S02]  /*d130*/  IMAD.IADD R65, R55, 0x1, R69 ;  /* 0x0000000137417824 */ /* 0x000fe400078e0245 */
[----:B------:R-:W-:-:S03]  /*d140*/  IMAD.WIDE.U32 R54, R44, R35, RZ ;  /* 0x000000232c367225 */ /* 0x000fc600078e00ff */
[----:B------:R-:W-:Y:S01]  /*d150*/  IADD3.X R65, P1, PT, RZ, R65, RZ, P1, !PT ;  /* 0x00000041ff417210 */ /* 0x000fe20000f3e4ff */
[-C--:B------:R-:W-:Y:S01]  /*d160*/  IMAD.WIDE.U32 R68, R45, R37.reuse, RZ ;  /* 0x000000252d447225 */ /* 0x080fe200078e00ff */
[----:B------:R-:W-:Y:S02]  /*d170*/  IADD3 RZ, P2, PT, R55, R56, RZ ;  /* 0x0000003837ff7210 */ /* 0x000fe40007f5e0ff */
[----:B------:R-:W-:Y:S01]  /*d180*/  SEL R56, RZ, 0x1, !P1 ;  /* 0x00000001ff387807 */ /* 0x000fe20004800000 */
[----:B------:R-:W-:-:S04]  /*d190*/  IMAD.WIDE.U32 R54, R44, R37, RZ ;  /* 0x000000252c367225 */ /* 0x000fc800078e00ff */
[----:B------:R-:W-:-:S04]  /*d1a0*/  IMAD.WIDE.U32 R68, P5, R58, R44, R68 ;  /* 0x0000002c3a447225 */ /* 0x000fc800078a0044 */
[----:B------:R-:W-:Y:S01]  /*d1b0*/  IMAD R66, R58, R44, RZ ;  /* 0x0000002c3a427224 */ /* 0x000fe200078e02ff */
[----:B------:R-:W-:Y:S01]  /*d1c0*/  IADD3 RZ, P6, PT, R55, R68, RZ ;  /* 0x0000004437ff7210 */ /* 0x000fe20007fde0ff */
[----:B------:R-:W-:Y:S02]  /*d1d0*/  IMAD.X R68, RZ, RZ, R67, P4 ;  /* 0x000000ffff447224 */ /* 0x000fe400020e0643 */
[----:B------:R-:W-:Y:S02]  /*d1e0*/  IMAD.X R55, RZ, RZ, RZ, P3 ;  /* 0x000000ffff377224 */ /* 0x000fe400018e06ff */
[----:B------:R-:W-:Y:S01]  /*d1f0*/  IMAD.MOV.U32 R54, RZ, RZ, R57 ;  /* 0x000000ffff367224 */ /* 0x000fe200078e0039 */
[----:B------:R-:W-:Y:S01]  /*d200*/  IADD3.X R68, P0, PT, R65, R68, RZ, P0, !PT ;  /* 0x0000004441447210 */ /* 0x000fe2000071e4ff */
[-C--:B------:R-:W-:Y:S02]  /*d210*/  IMAD R65, R37, R45.reuse, R66 ;  /* 0x0000002d25417224 */ /* 0x080fe400078e0242 */
[----:B------:R-:W-:-:S04]  /*d220*/  IMAD.WIDE.U32.X R66, R36, R45, R54, P2 ;  /* 0x0000002d24427225 */ /* 0x000fc800010e0436 */
        /* <DEDUP_REMOVED lines=10> */
[----:B------:R-:W-:Y:S01]  /*d2d0*/  IMAD R54, R32, R42, RZ ;  /* 0x0000002a20367224 */ /* 0x000fe200078e02ff */
[----:B------:R-:W-:Y:S01]  /*d2e0*/  IADD3 RZ, P2, PT, R55, R56, RZ ;  /* 0x0000003837ff7210 */ /* 0x000fe20007f5e0ff */
[-C--:B------:R-:W-:Y:S02]  /*d2f0*/  IMAD R56, R34, R42.reuse, RZ ;  /* 0x0000002a22387224 */ /* 0x080fe400078e02ff */
[C---:B------:R-:W-:Y:S02]  /*d300*/  IMAD R75, R31.reuse, R43, R54 ;  /* 0x0000002b1f4b7224 */ /* 0x040fe400078e0236 */
[----:B------:R-:W-:-:S04]  /*d310*/  IMAD.WIDE.U32 R54, R31, R42, RZ ;  /* 0x0000002a1f367225 */ /* 0x000fc800078e00ff */
[----:B------:R-:W-:Y:S02]  /*d320*/  IMAD.IADD R75, R55, 0x1, R75 ;  /* 0x00000001374b7824 */ /* 0x000fe400078e024b */
[----:B------:R-:W-:Y:S01]  /*d330*/  IMAD.X R55, RZ, RZ, RZ, P0 ;  /* 0x000000ffff377224 */ /* 0x000fe200000e06ff */
[----:B------:R-:W-:Y:S01]  /*d340*/  IADD3 R81, P0, PT, R73, R54, RZ ;  /* 0x0000003649517210 */ /* 0x000fe20007f1e0ff */
[----:B------:R-:W-:Y:S02]  /*d350*/  IMAD.MOV.U32 R54, RZ, RZ, R57 ;  /* 0x000000ffff367224 */ /* 0x000fe400078e0039 */
[C---:B------:R-:W-:Y:S01]  /*d360*/  IMAD R73, R33.reuse, R43, R56 ;  /* 0x0000002b21497224 */ /* 0x040fe200078e0238 */
[----:B------:R-:W-:Y:S01]  /*d370*/  IADD3.X R72, P0, PT, R72, R75, RZ, P0, !PT ;  /* 0x0000004b48487210 */ /* 0x000fe2000071e4ff */
[----:B------:R-:W-:-:S04]  /*d380*/  IMAD.WIDE.U32 R56, R33, R42, RZ ;  /* 0x0000002a21387225 */ /* 0x000fc800078e00ff */
[----:B------:R-:W-:Y:S01]  /*d390*/  IMAD.WIDE.U32.X R54, R32, R43, R54, P2 ;  /* 0x0000002b20367225 */ /* 0x000fe200010e0436 */
[----:B------:R-:W-:Y:S02]  /*d3a0*/  IADD3 R74, P2, PT, R71, R56, RZ ;  /* 0x00000038474a7210 */ /* 0x000fe40007f5e0ff */
[----:B------:R-:W-:Y:S01]  /*d3b0*/  SEL R56, RZ, 0x1, !P0 ;  /* 0x00000001ff387807 */ /* 0x000fe20004000000 */
[----:B------:R-:W-:Y:S01]  /*d3c0*/  IMAD.IADD R57, R57, 0x1, R73 ;  /* 0x0000000139397824 */ /* 0x000fe200078e0249 */
[----:B------:R-:W-:-:S04]  /*d3d0*/  IADD3 RZ, P0, PT, RZ, R81, RZ ;  /* 0x00000051ffff7210 */ /* 0x000fc80007f1e0ff */
[----:B------:R-:W-:Y:S02]  /*d3e0*/  IADD3.X R83, P0, PT, RZ, R72, RZ, P0, !PT ;  /* 0x00000048ff537210 */ /* 0x000fe4000071e4ff */
[----:B------:R-:W-:-:S03]  /*d3f0*/  IADD3.X R68, P2, PT, R68, R57, RZ, P2, !PT ;  /* 0x0000003944447210 */ /* 0x000fc6000175e4ff */
[----:B------:R-:W-:Y:S02]  /*d400*/  IMAD.X R71, RZ, RZ, R56, P0 ;  /* 0x000000ffff477224 */ /* 0x000fe400000e0638 */
[----:B------:R-:W-:-:S03]  /*d410*/  IMAD.WIDE.U32 R56, R42, R33, RZ ;  /* 0x000000212a387225 */ /* 0x000fc600078e00ff */
[----:B------:R-:W-:Y:S01]  /*d420*/  IADD3 R73, P0, PT, R71, R54, RZ ;  /* 0x0000003647497210 */ /* 0x000fe20007f1e0ff */
[----:B------:R-:W-:Y:S02]  /*d430*/  IMAD.X R54, RZ, RZ, R67, P4 ;  /* 0x000000ffff367224 */ /* 0x000fe400020e0643 */
[----:B------:R-:W-:Y:S01]  /*d440*/  IMAD.WIDE.U32 R66, R43, R33, RZ ;  /* 0x000000212b427225 */ /* 0x000fe200078e00ff */
[----:B------:R-:W-:-:S03]  /*d450*/  IADD3 R74, P4, PT, R74, R73, RZ ;  /* 0x000000494a4a7210 */ /* 0x000fc60007f9e0ff */
[----:B------:R-:W-:Y:S02]  /*d460*/  IMAD.X R71, RZ, RZ, R55, P0 ;  /* 0x000000ffff477224 */ /* 0x000fe400000e0637 */
[----:B------:R-:W-:-:S03]  /*d470*/  IMAD.WIDE.U32 R66, P0, R34, R42, R66 ;  /* 0x0000002a22427225 */ /* 0x000fc60007800042 */
[----:B------:R-:W-:Y:S01]  /*d480*/  IADD3.X R71, P4, PT, R68, R71, RZ, P4, !PT ;  /* 0x0000004744477210 */ /* 0x000fe2000279e4ff */
[----:B------:R-:W-:Y:S02]  /*d490*/  IMAD R56, R36, R42, RZ ;  /* 0x0000002a24387224 */ /* 0x000fe400078e02ff */
[----:B------:R-:W-:Y:S01]  /*d4a0*/  IMAD.X R55, RZ, RZ, RZ, P5 ;  /* 0x000000ffff377224 */ /* 0x000fe200028e06ff */
[----:B------:R-:W-:Y:S01]  /*d4b0*/  IADD3 RZ, P5, PT, R57, R66, RZ ;  /* 0x0000004239ff7210 */ /* 0x000fe20007fbe0ff */
[C---:B------:R-:W-:Y:S02]  /*d4c0*/  IMAD R73, R35.reuse, R43, R56 ;  /* 0x0000002b23497224 */ /* 0x040fe400078e0238 */
[----:B------:R-:W-:-:S04]  /*d4d0*/  IMAD.WIDE.U32 R56, R35, R42, RZ ;  /* 0x0000002a23387225 */ /* 0x000fc800078e00ff */
[----:B------:R-:W-:Y:S02]  /*d4e0*/  IMAD.IADD R73, R57, 0x1, R73 ;  /* 0x0000000139497824 */ /* 0x000fe400078e0249 */
[----:B------:R-:W-:Y:S01]  /*d4f0*/  IMAD.X R57, RZ, RZ, RZ, P0 ;  /* 0x000000ffff397224 */ /* 0x000fe200000e06ff */
[----:B------:R-:W-:Y:S01]  /*d500*/  IADD3 R72, P0, PT, R44, R56, RZ ;  /* 0x000000382c487210 */ /* 0x000fe20007f1e0ff */
[----:B------:R-:W-:Y:S01]  /*d510*/  IMAD.MOV.U32 R56, RZ, RZ, R67 ;  /* 0x000000ffff387224 */ /* 0x000fe200078e0043 */
[----:B------:R-:W-:Y:S01]  /*d520*/  IADD3.X R44, P1, PT, R65, R54, RZ, P1, !PT ;  /* 0x00000036412c7210 */ /* 0x000fe20000f3e4ff */
[----:B------:R-:W-:Y:S01]  /*d530*/  IMAD.WIDE.U32 R66, R43, R35, RZ ;  /* 0x000000232b427225 */ /* 0x000fe200078e00ff */
[----:B------:R-:W-:Y:S02]  /*d540*/  SEL R65, RZ, 0x1, !P2 ;  /* 0x00000001ff417807 */ /* 0x000fe40005000000 */
[----:B------:R-:W-:Y:S01]  /*d550*/  IADD3.X R73, P0, PT, R44, R73, RZ, P0, !PT ;  /* 0x000000492c497210 */ /* 0x000fe2000071e4ff */
[----:B------:R-:W-:-:S02]  /*d560*/  IMAD.MOV.U32 R54, RZ, RZ, R69 ;  /* 0x000000ffff367224 */ /* 0x000fc400078e0045 */
[----:B------:R-:W-:-:S04]  /*d570*/  IMAD.WIDE.U32 R66, P2, R36, R42, R66 ;  /* 0x0000002a24427225 */ /* 0x000fc80007840042 */
[----:B------:R-:W-:-:S04]  /*d580*/  IMAD.WIDE.U32.X R54, R58, R45, R54, P6 ;  /* 0x0000002d3a367225 */ /* 0x000fc800030e0436 */
[----:B------:R-:W-:-:S04]  /*d590*/  IMAD.WIDE.U32.X R56, R34, R43, R56, P5 ;  /* 0x0000002b22387225 */ /* 0x000fc800028e0438 */
[----:B------:R-:W-:Y:S02]  /*d5a0*/  IMAD.X R65, RZ, RZ, R65, P4 ;  /* 0x000000ffff417224 */ /* 0x000fe400020e0641 */
[----:B------:R-:W-:-:S03]  /*d5b0*/  IMAD.WIDE.U32 R68, R42, R35, RZ ;  /* 0x000000232a447225 */ /* 0x000fc600078e00ff */
[----:B------:R-:W-:Y:S01]  /*d5c0*/  IADD3 R56, P4, PT, R65, R56, RZ ;  /* 0x0000003841387210 */ /* 0x000fe20007f9e0ff */
[-C--:B------:R-:W-:Y:S01]  /*d5d0*/  IMAD.WIDE.U32 R44, R42, R37.reuse, RZ ;  /* 0x000000252a2c7225 */ /* 0x080fe200078e00ff */
[----:B------:R-:W-:Y:S02]  /*d5e0*/  SEL R44, RZ, 0x1, !P3 ;  /* 0x00000001ff2c7807 */ /* 0x000fe40005800000 */
[----:B------:R-:W-:Y:S01]  /*d5f0*/  IADD3 RZ, P5, PT, R69, R66, RZ ;  /* 0x0000004245ff7210 */ /* 0x000fe20007fbe0ff */
[----:B------:R-:W-:-:S04]  /*d600*/  IMAD.WIDE.U32 R68, R43, R37, RZ ;  /* 0x000000252b447225 */ /* 0x000fc800078e00ff */
[----:B------:R-:W-:Y:S02]  /*d610*/  IMAD.X R65, RZ, RZ, R44, P1 ;  /* 0x000000ffff417224 */ /* 0x000fe400008e062c */
[----:B------:R-:W-:Y:S02]  /*d620*/  IMAD.X R57, RZ, RZ, R57, P4 ;  /* 0x000000ffff397224 */ /* 0x000fe400020e0639 */
[----:B------:R-:W-:Y:S01]  /*d630*/  IMAD.WIDE.U32 R68, P4, R58, R42, R68 ;  /* 0x0000002a3a447225 */ /* 0x000fe20007880044 */
[----:B------:R-:W-:-:S03]  /*d640*/  IADD3 R65, P1, PT, R65, R54, RZ ;  /* 0x0000003641417210 */ /* 0x000fc60007f3e0ff */
[----:B------:R-:W-:Y:S01]  /*d650*/  IMAD R44, R58, R42, RZ ;  /* 0x0000002a3a2c7224 */ /* 0x000fe200078e02ff */
[----:B------:R-:W-:Y:S01]  /*d660*/  IADD3 RZ, P3, PT, R45, R68, RZ ;  /* 0x000000442dff7210 */ /* 0x000fe20007f7e0ff */
[----:B------:R-:W-:Y:S01]  /*d670*/  IMAD.X R66, RZ, RZ, R55, P1 ;  /* 0x000000ffff427224 */ /* 0x000fe200008e0637 */
[----:B------:R-:W-:Y:S01]  /*d680*/  IADD3 R68, P6, PT, R72, R56, RZ ;  /* 0x0000003848447210 */ /* 0x000fe20007fde0ff */
[C---:B------:R-:W-:Y:S02]  /*d690*/  IMAD R55, R37.reuse, R43, R44 ;  /* 0x0000002b25377224 */ /* 0x040fe400078e022c */
[----:B------:R-:W-:Y:S01]  /*d6a0*/  IMAD.WIDE.U32 R44, R37, R42, RZ ;  /* 0x0000002a252c7225 */ /* 0x000fe200078e00ff */
[----:B------:R-:W-:-:S03]  /*d6b0*/  IADD3.X R73, P6, PT, R73, R57, RZ, P6, !PT ;  /* 0x0000003949497210 */ /* 0x000fc600037de4ff */
[----:B------:R-:W-:Y:S01]  /*d6c0*/  IMAD.IADD R42, R45, 0x1, R55 ;  /* 0x000000012d2a7824 */ /* 0x000fe200078e0237 */
[----:B------:R-:W-:Y:S01]  /*d6d0*/  IADD3 R65, P1, PT, R65, R44, RZ ;  /* 0x0000002c41417210 */ /* 0x000fe20007f3e0ff */
[----:B------:R-:W-:-:S03]  /*d6e0*/  IMAD.WIDE.U32 R54, R41, R31, RZ ;  /* 0x0000001f29367225 */ /* 0x000fc600078e00ff */
[----:B------:R-:W-:Y:S01]  /*d6f0*/  IADD3.X R42, P1, PT, R42, R66, RZ, P1, !PT ;  /* 0x000000422a2a7210 */ /* 0x000fe20000f3e4ff */
[----:B------:R-:W-:Y:S02]  /*d700*/  IMAD.X R45, RZ, RZ, RZ, P2 ;  /* 0x000000ffff2d7224 */ /* 0x000fe400010e06ff */
[----:B------:R-:W-:-:S04]  /*d710*/  IMAD.WIDE.U32 R54, P2, R32, R40, R54 ;  /* 0x0000002820367225 */ /* 0x000fc80007840036 */
[----:B------:R-:W-:Y:S01]  /*d720*/  IMAD.WIDE.U32 R56, R40, R31, RZ ;  /* 0x0000001f28387225 */ /* 0x000fe200078e00ff */
[----:B------:R-:W-:-:S03]  /*d730*/  SEL R56, RZ, 0x1, !P0 ;  /* 0x00000001ff387807 */ /* 0x000fc60004000000 */
[----:B------:R-:W-:Y:S01]  /*d740*/  IMAD.MOV.U32 R44, RZ, RZ, R67 ;  /* 0x000000ffff2c7224 */ /* 0x000fe200078e0043 */
[----:B------:R-:W-:Y:S01]  /*d750*/  IADD3 RZ, P0, PT, R57, R54, RZ ;  /* 0x0000003639ff7210 */ /* 0x000fe20007f1e0ff */
[----:B------:R-:W-:Y:S02]  /*d760*/  IMAD.X R57, RZ, RZ, R56, P6 ;  /* 0x000000ffff397224 */ /* 0x000fe400030e0638 */
[----:B------:R-:W-:-:S04]  /*d770*/  IMAD.WIDE.U32.X R44, R36, R43, R44, P5 ;  /* 0x0000002b242c7225 */ /* 0x000fc800028e042c */
[----:B------:R-:W-:Y:S01]  /*d780*/  IMAD R54, R32, R40, RZ ;  /* 0x0000002820367224 */ /* 0x000fe200078e02ff */
[----:B------:R-:W-:Y:S01]  /*d790*/  IADD3 R72, P5, PT, R57, R44, RZ ;  /* 0x0000002c39487210 */ /* 0x000fe20007fbe0ff */
[----:B------:R-:W-:Y:S02]  /*d7a0*/  IMAD.MOV.U32 R44, RZ, RZ, R55 ;  /* 0x000000ffff2c7224 */ /* 0x000fe400078e0037 */
[C---:B------:R-:W-:Y:S02]  /*d7b0*/  IMAD R57, R31.reuse, R41, R54 ;  /* 0x000000291f397224 */ /* 0x040fe400078e0236 */
[----:B------:R-:W-:-:S04]  /*d7c0*/  IMAD.WIDE.U32 R54, R31, R40, RZ ;  /* 0x000000281f367225 */ /* 0x000fc800078e00ff */
[----:B------:R-:W-:Y:S02]  /*d7d0*/  IMAD.X R67, RZ, RZ, R45, P5 ;  /* 0x000000ffff437224 */ /* 0x000fe400028e062d */
        /* <DEDUP_REMOVED lines=19> */
[----:B------:R-:W-:Y:S02]  /*d910*/  IADD3 R68, P2, PT, R68, R55, RZ ;  /* 0x0000003744447210 */ /* 0x000fe40007f5e0ff */
[----:B------:R-:W-:Y:S01]  /*d920*/  SEL R66, RZ, 0x1, !P0 ;  /* 0x00000001ff427807 */ /* 0x000fe20004000000 */
[----:B------:R-:W-:Y:S01]  /*d930*/  IMAD.WIDE.U32 R56, P5, R34, R40, R56 ;  /* 0x0000002822387225 */ /* 0x000fe200078a0038 */
[----:B------:R-:W-:-:S03]  /*d940*/  IADD3.X R75, P2, PT, R54, R75, RZ, P2, !PT ;  /* 0x0000004b364b7210 */ /* 0x000fc6000175e4ff */
[----:B------:R-:W-:Y:S01]  /*d950*/  IMAD R44, R36, R40, RZ ;  /* 0x00000028242c7224 */ /* 0x000fe200078e02ff */
[----:B------:R-:W-:Y:S01]  /*d960*/  IADD3 RZ, P6, PT, R45, R56, RZ ;  /* 0x000000382dff7210 */ /* 0x000fe20007fde0ff */
[----:B------:R-:W-:-:S04]  /*d970*/  IMAD.WIDE.U32 R54, R35, R40, RZ ;  /* 0x0000002823367225 */ /* 0x000fc800078e00ff */
[----:B------:R-:W-:Y:S02]  /*d980*/  IMAD R71, R35, R41, R44 ;  /* 0x0000002923477224 */ /* 0x000fe400078e022c */
[----:B------:R-:W-:Y:S01]  /*d990*/  IMAD.X R45, RZ, RZ, RZ, P4 ;  /* 0x000000ffff2d7224 */ /* 0x000fe200020e06ff */
[----:B------:R-:W-:Y:S01]  /*d9a0*/  IADD3 R65, P4, PT, R65, R72, RZ ;  /* 0x0000004841417210 */ /* 0x000fe20007f9e0ff */
[----:B------:R-:W-:Y:S02]  /*d9b0*/  IMAD.IADD R71, R55, 0x1, R71 ;  /* 0x0000000137477824 */ /* 0x000fe400078e0247 */
[----:B------:R-:W-:Y:S01]  /*d9c0*/  IMAD.X R55, RZ, RZ, RZ, P5 ;  /* 0x000000ffff377224 */ /* 0x000fe200028e06ff */
[----:B------:R-:W-:Y:S01]  /*d9d0*/  IADD3 R65, P5, PT, R65, R54, RZ ;  /* 0x0000003641417210 */ /* 0x000fe20007fbe0ff */
[----:B------:R-:W-:Y:S01]  /*d9e0*/  IMAD.MOV.U32 R54, RZ, RZ, R57 ;  /* 0x000000ffff367224 */ /* 0x000fe200078e0039 */
[----:B------:R-:W-:Y:S01]  /*d9f0*/  IADD3.X R42, P4, PT, R42, R67, RZ, P4, !PT ;  /* 0x000000432a2a7210 */ /* 0x000fe2000279e4ff */
[----:B------:R-:W-:-:S03]  /*da00*/  IMAD.WIDE.U32 R56, R41, R35, RZ ;  /* 0x0000002329387225 */ /* 0x000fc600078e00ff */
[----:B------:R-:W-:Y:S01]  /*da10*/  IADD3.X R71, P5, PT, R42, R71, RZ, P5, !PT ;  /* 0x000000472a477210 */ /* 0x000fe20002fbe4ff */
[----:B------:R-:W-:Y:S02]  /*da20*/  IMAD.MOV.U32 R44, RZ, RZ, R69 ;  /* 0x000000ffff2c7224 */ /* 0x000fe400078e0045 */
[----:B------:R-:W-:Y:S02]  /*da30*/  IMAD.X R69, RZ, RZ, R66, P2 ;  /* 0x000000ffff457224 */ /* 0x000fe400010e0642 */
[----:B------:R-:W-:-:S04]  /*da40*/  IMAD.WIDE.U32 R56, P0, R36, R40, R56 ;  /* 0x0000002824387225 */ /* 0x000fc80007800038 */
[----:B------:R-:W-:-:S04]  /*da50*/  IMAD.WIDE.U32 R66, R40, R35, RZ ;  /* 0x0000002328427225 */ /* 0x000fc800078e00ff */
[----:B------:R-:W-:Y:S01]  /*da60*/  IMAD.WIDE.U32.X R54, R34, R41, R54, P6 ;  /* 0x0000002922367225 */ /* 0x000fe200030e0436 */
[----:B------:R-:W-:-:S03]  /*da70*/  IADD3 RZ, P2, PT, R67, R56, RZ ;  /* 0x0000003843ff7210 */ /* 0x000fc60007f5e0ff */
[----:B------:R-:W-:Y:S01]  /*da80*/  IMAD.WIDE.U32.X R66, R58, R43, R44, P3 ;  /* 0x0000002b3a427225 */ /* 0x000fe200018e042c */
[----:B------:R-:W-:-:S03]  /*da90*/  IADD3 R56, P6, PT, R69, R54, RZ ;  /* 0x0000003645387210 */ /* 0x000fc60007fde0ff */
[-C--:B------:R-:W-:Y:S01]  /*daa0*/  IMAD.WIDE.U32 R42, R40, R37.reuse, RZ ;  /* 0x00000025282a7225 */ /* 0x080fe200078e00ff */
[----:B------:R-:W-:Y:S02]  /*dab0*/  SEL R42, RZ, 0x1, !P1 ;  /* 0x00000001ff2a7807 */ /* 0x000fe40004800000 */
[----:B------:R-:W-:Y:S01]  /*dac0*/  IADD3 R65, P1, PT, R65, R56, RZ ;  /* 0x0000003841417210 */ /* 0x000fe20007f3e0ff */
[----:B------:R-:W-:Y:S02]  /*dad0*/  IMAD.X R69, RZ, RZ, R55, P6 ;  /* 0x000000ffff457224 */ /* 0x000fe400030e0637 */
[----:B------:R-:W-:-:S04]  /*dae0*/  IMAD.WIDE.U32 R54, R41, R37, RZ ;  /* 0x0000002529367225 */ /* 0x000fc800078e00ff */
[----:B------:R-:W-:-:S04]  /*daf0*/  IMAD.WIDE.U32 R44, R37, R40, RZ ;  /* 0x00000028252c7225 */ /* 0x000fc800078e00ff */
[----:B------:R-:W-:-:S03]  /*db00*/  IMAD.WIDE.U32 R54, P3, R58, R40, R54 ;  /* 0x000000283a367225 */ /* 0x000fc60007860036 */
[----:B------:R-:W-:Y:S01]  /*db10*/  IADD3 RZ, P6, PT, R43, R54, RZ ;  /* 0x000000362bff7210 */ /* 0x000fe20007fde0ff */
[----:B------:R-:W-:Y:S02]  /*db20*/  IMAD.X R43, RZ, RZ, R42, P4 ;  /* 0x000000ffff2b7224 */ /* 0x000fe400020e062a */
[----:B------:R-:W-:Y:S02]  /*db30*/  IMAD R42, R58, R40, RZ ;  /* 0x000000283a2a7224 */ /* 0x000fe400078e02ff */
[----:B------:R-:W-:Y:S01]  /*db40*/  IMAD R40, R32, R38, RZ ;  /* 0x0000002620287224 */ /* 0x000fe200078e02ff */
[----:B------:R-:W-:Y:S01]  /*db50*/  IADD3 R73, P4, PT, R43, R66, RZ ;  /* 0x000000422b497210 */ /* 0x000fe20007f9e0ff */
[----:B------:R-:W-:Y:S02]  /*db60*/  IMAD.X R43, RZ, RZ, RZ, P0 ;  /* 0x000000ffff2b7224 */ /* 0x000fe400000e06ff */
[----:B------:R-:W-:Y:S01]  /*db70*/  IMAD R85, R37, R41, R42 ;  /* 0x0000002925557224 */ /* 0x000fe200078e022a */
[----:B------:R-:W-:Y:S01]  /*db80*/  IADD3 R72, P0, PT, R73, R44, RZ ;  /* 0x0000002c49487210 */ /* 0x000fe20007f1e0ff */
[----:B------:R-:W-:-:S02]  /*db90*/  IMAD.MOV.U32 R42, RZ, RZ, R57 ;  /* 0x000000ffff2a7224 */ /* 0x000fc400078e0039 */
[----:B------:R-:W-:Y:S02]  /*dba0*/  IMAD.MOV.U32 R44, RZ, RZ, R55 ;  /* 0x000000ffff2c7224 */ /* 0x000fe400078e0037 */
[C---:B------:R-:W-:Y:S02]  /*dbb0*/  IMAD R57, R31.reuse, R39, R40 ;  /* 0x000000271f397224 */ /* 0x040fe400078e0228 */
[----:B------:R-:W-:-:S04]  /*dbc0*/  IMAD.WIDE.U32 R54, R31, R38, RZ ;  /* 0x000000261f367225 */ /* 0x000fc800078e00ff */
[----:B------:R-:W-:Y:S02]  /*dbd0*/  IMAD.IADD R66, R55, 0x1, R57 ;  /* 0x0000000137427824 */ /* 0x000fe400078e0239 */
[----:B------:R-:W-:-:S04]  /*dbe0*/  IMAD.WIDE.U32.X R56, R36, R41, R42, P2 ;  /* 0x0000002924387225 */ /* 0x000fc800010e042a */
[----:B------:R-:W-:Y:S02]  /*dbf0*/  IMAD.IADD R74, R45, 0x1, R85 ;  /* 0x000000012d4a7824 */ /* 0x000fe400078e0255 */
[----:B------:R-:W-:-:S04]  /*dc00*/  IMAD.WIDE.U32 R42, R39, R31, RZ ;  /* 0x0000001f272a7225 */ /* 0x000fc800078e00ff */
[----:B------:R-:W-:Y:S01]  /*dc10*/  IMAD.X R45, RZ, RZ, RZ, P3 ;  /* 0x000000ffff2d7224 */ /* 0x000fe200018e06ff */
[----:B------:R-:W-:Y:S01]  /*dc20*/  IADD3 R73, P3, PT, R68, R54, RZ ;  /* 0x0000003644497210 */ /* 0x000fe20007f7e0ff */
[----:B------:R-:W-:-:S04]  /*dc30*/  IMAD.WIDE.U32 R42, P2, R32, R38, R42 ;  /* 0x00000026202a7225 */ /* 0x000fc8000784002a */
[----:B------:R-:W-:-:S04]  /*dc40*/  IMAD.WIDE.U32.X R54, R58, R41, R44, P6 ;  /* 0x000000293a367225 */ /* 0x000fc800030e042c */
[----:B------:R-:W-:-:S04]  /*dc50*/  IMAD.WIDE.U32 R40, R38, R31, RZ ;  /* 0x0000001f26287225 */ /* 0x000fc800078e00ff */
[----:B------:R-:W-:Y:S01]  /*dc60*/  IMAD.MOV.U32 R40, RZ, RZ, R43 ;  /* 0x000000ffff287224 */ /* 0x000fe200078e002b */
[----:B------:R-:W-:Y:S01]  /*dc70*/  IADD3 RZ, P6, PT, R41, R42, RZ ;  /* 0x0000002a29ff7210 */ /* 0x000fe20007fde0ff */
[----:B------:R-:W-:Y:S02]  /*dc80*/  IMAD.X R41, RZ, RZ, RZ, P2 ;  /* 0x000000ffff297224 */ /* 0x000fe400010e06ff */
[----:B------:R-:W-:Y:S02]  /*dc90*/  IMAD.X R67, RZ, RZ, R67, P4 ;  /* 0x000000ffff437224 */ /* 0x000fe400020e0643 */
[----:B------:R-:W-:-:S03]  /*dca0*/  IMAD.WIDE.U32.X R44, R32, R39, R40, P6 ;  /* 0x00000027202c7225 */ /* 0x000fc600030e0428 */
[----:B------:R-:W-:Y:S01]  /*dcb0*/  IADD3.X R74, P0, PT, R74, R67, RZ, P0, !PT ;  /* 0x000000434a4a7210 */ /* 0x000fe2000071e4ff */
[-C--:B------:R-:W-:Y:S02]  /*dcc0*/  IMAD R32, R34, R38.reuse, RZ ;  /* 0x0000002622207224 */ /* 0x080fe400078e02ff */
[----:B------:R-:W-:-:S04]  /*dcd0*/  IMAD.WIDE.U32 R40, R33, R38, RZ ;  /* 0x0000002621287225 */ /* 0x000fc800078e00ff */
[----:B------:R-:W-:-:S04]  /*dce0*/  IMAD R31, R33, R39, R32 ;  /* 0x00000027211f7224 */ /* 0x000fc800078e0220 */
[----:B------:R-:W-:Y:S01]  /*dcf0*/  IMAD.IADD R68, R41, 0x1, R31 ;  /* 0x0000000129447824 */ /* 0x000fe200078e021f */
[----:B------:R-:W-:Y:S01]  /*dd00*/  IADD3 R31, P2, PT, R65, R40, RZ ;  /* 0x00000028411f7210 */ /* 0x000fe20007f5e0ff */
[----:B------:R-:W-:Y:S01]  /*dd10*/  IMAD.WIDE.U32 R40, R39, R33, RZ ;  /* 0x0000002127287225 */ /* 0x000fe200078e00ff */
[----:B------:R-:W-:Y:S02]  /*dd20*/  IADD3.X R65, P1, PT, R71, R69, RZ, P1, !PT ;  /* 0x0000004547417210 */ /* 0x000fe40000f3e4ff */
[----:B------:R-:W-:Y:S01]  /*dd30*/  IADD3.X R69, P3, PT, R75, R66, RZ, P3, !PT ;  /* 0x000000424b457210 */ /* 0x000fe20001f7e4ff */
[----:B------:R-:W-:Y:S01]  /*dd40*/  IMAD.WIDE.U32 R32, R38, R33, RZ ;  /* 0x0000002126207225 */ /* 0x000fe200078e00ff */
[----:B------:R-:W-:-:S03]  /*dd50*/  SEL R32, RZ, 0x1, !P5 ;  /* 0x00000001ff207807 */ /* 0x000fc60006800000 */
[----:B------:R-:W-:-:S03]  /*dd60*/  IMAD.WIDE.U32 R40, P4, R34, R38, R40 ;  /* 0x0000002622287225 */ /* 0x000fc60007880028 */
[----:B------:R-:W-:Y:S01]  /*dd70*/  IADD3 RZ, P5, PT, R33, R40, RZ ;  /* 0x0000002821ff7210 */ /* 0x000fe20007fbe0ff */
[----:B------:R-:W-:Y:S02]  /*dd80*/  IMAD.X R33, RZ, RZ, R32, P1 ;  /* 0x000000ffff217224 */ /* 0x000fe400008e0620 */
[----:B------:R-:W-:Y:S02]  /*dd90*/  IMAD R40, R36, R38, RZ ;  /* 0x0000002624287224 */ /* 0x000fe400078e02ff */
[----:B------:R-:W-:Y:S01]  /*dda0*/  IMAD.MOV.U32 R32, RZ, RZ, R41 ;  /* 0x000000ffff207224 */ /* 0x000fe200078e0029 */
[----:B------:R-:W-:Y:S01]  /*ddb0*/  IADD3 R33, P6, PT, R33, R56, RZ ;  /* 0x0000003821217210 */ /* 0x000fe20007fde0ff */
[C---:B------:R-:W-:Y:S02]  /*ddc0*/  IMAD R71, R35.reuse, R39, R40 ;  /* 0x0000002723477224 */ /* 0x040fe400078e0228 */
[----:B------:R-:W-:Y:S01]  /*ddd0*/  IMAD.WIDE.U32 R40, R35, R38, RZ ;  /* 0x0000002623287225 */ /* 0x000fe200078e00ff */
[----:B------:R-:W-:-:S03]  /*dde0*/  IADD3 R43, P1, PT, R72, R33, RZ ;  /* 0x00000021482b7210 */ /* 0x000fc60007f3e0ff */
[----:B------:R-:W-:Y:S01]  /*ddf0*/  IMAD.X R33, RZ, RZ, RZ, P4 ;  /* 0x000000ffff217224 */ /* 0x000fe200020e06ff */
[----:B------:R-:W-:Y:S01]  /*de00*/  IADD3 RZ, P4, PT, RZ, R73, RZ ;  /* 0x00000049ffff7210 */ /* 0x000fe20007f9e0ff */
[----:B------:R-:W-:Y:S01]  /*de10*/  IMAD.IADD R56, R41, 0x1, R71 ;  /* 0x0000000129387824 */ /* 0x000fe200078e0247 */
[----:B------:R-:W-:Y:S01]  /*de20*/  SEL R41, RZ, 0x1, !P3 ;  /* 0x00000001ff297807 */ /* 0x000fe20005800000 */
[----:B------:R-:W-:Y:S01]  /*de30*/  IMAD.X R57, RZ, RZ, R57, P6 ;  /* 0x000000ffff397224 */ /* 0x000fe200030e0639 */
[----:B------:R-:W-:Y:S01]  /*de40*/  IADD3 R66, P3, PT, R43, R40, RZ ;  /* 0x000000282b427210 */ /* 0x000fe20007f7e0ff */
[----:B------:R-:W-:Y:S01]  /*de50*/  IMAD.WIDE.U32.X R42, R34, R39, R32, P5 ;  /* 0x00000027222a7225 */ /* 0x000fe200028e0420 */
[----:B------:R-:W-:Y:S02]  /*de60*/  IADD3.X R69, P4, PT, RZ, R69, RZ, P4, !PT ;  /* 0x00000045ff457210 */ /* 0x000fe4000279e4ff */
[----:B------:R-:W-:Y:S01]  /*de70*/  IADD3.X R57, P1, PT, R74, R57, RZ, P1, !PT ;  /* 0x000000394a397210 */ /* 0x000fe20000f3e4ff */
[----:B------:R-:W-:-:S03]  /*de80*/  IMAD.WIDE.U32 R32, R39, R35, RZ ;  /* 0x0000002327207225 */ /* 0x000fc600078e00ff */
[----:B------:R-:W-:Y:S01]  /*de90*/  IADD3.X R67, P3, PT, R57, R56, RZ, P3, !PT ;  /* 0x0000003839437210 */ /* 0x000fe20001f7e4ff */
[----:B------:R-:W-:-:S04]  /*dea0*/  IMAD.WIDE.U32 R34, R38, R35, RZ ;  /* 0x0000002326227225 */ /* 0x000fc800078e00ff */
[----:B------:R-:W-:-:S04]  /*deb0*/  IMAD.WIDE.U32 R32, P5, R36, R38, R32 ;  /* 0x0000002624207225 */ /* 0x000fc800078a0020 */
[----:B------:R-:W-:Y:S01]  /*dec0*/  IMAD.X R41, RZ, RZ, R41, P4 ;  /* 0x000000ffff297224 */ /* 0x000fe200020e0629 */
[----:B------:R-:W-:Y:S01]  /*ded0*/  IADD3 RZ, P4, PT, R35, R32, RZ ;  /* 0x0000002023ff7210 */ /* 0x000fe20007f9e0ff */
[----:B------:R-:W-:Y:S02]  /*dee0*/  IMAD.X R35, RZ, RZ, RZ, P5 ;  /* 0x000000ffff237224 */ /* 0x000fe400028e06ff */
[----:B------:R-:W-:Y:S01]  /*def0*/  IMAD.MOV.U32 R34, RZ, RZ, R33 ;  /* 0x000000ffff227224 */ /* 0x000fe200078e0021 */
[----:B------:R-:W-:Y:S01]  /*df00*/  IADD3 R32, P5, PT, R41, R44, RZ ;  /* 0x0000002c29207210 */ /* 0x000fe20007fbe0ff */
[----:B------:R-:W-:-:S04]  /*df10*/  IMAD.WIDE.U32 R40, R38, R37, RZ ;  /* 0x0000002526287225 */ /* 0x000fc800078e00ff */
[----:B------:R-:W-:Y:S01]  /*df20*/  IMAD.WIDE.U32.X R34, R36, R39, R34, P4 ;  /* 0x0000002724227225 */ /* 0x000fe200020e0422 */
[----:B------:R-:W-:Y:S02]  /*df30*/  IADD3.X R65, P4, PT, R65, R68, RZ, P2, !PT ;  /* 0x0000004441417210 */ /* 0x000fe4000179e4ff */
[----:B------:R-:W-:Y:S01]  /*df40*/  IADD3 R31, P2, PT, R31, R32, RZ ;  /* 0x000000201f1f7210 */ /* 0x000fe20007f5e0ff */
[----:B------:R-:W-:Y:S01]  /*df50*/  IMAD.WIDE.U32 R32, R39, R37, RZ ;  /* 0x0000002527207225 */ /* 0x000fe200078e00ff */
[----:B------:R-:W-:-:S03]  /*df60*/  SEL R36, RZ, 0x1, !P0 ;  /* 0x00000001ff247807 */ /* 0x000fc60004000000 */
[----:B------:R-:W-:Y:S02]  /*df70*/  IMAD.X R44, RZ, RZ, R45, P5 ;  /* 0x000000ffff2c7224 */ /* 0x000fe400028e062d */
[----:B------:R-:W-:-:S03]  /*df80*/  IMAD.WIDE.U32 R32, P6, R58, R38, R32 ;  /* 0x000000263a207225 */ /* 0x000fc600078c0020 */
[----:B------:R-:W-:Y:S01]  /*df90*/  IADD3.X R44, P2, PT, R65, R44, RZ, P2, !PT ;  /* 0x0000002c412c7210 */ /* 0x000fe2000175e4ff */
[----:B------:R-:W-:Y:S01]  /*dfa0*/  IMAD.MOV.U32 R40, RZ, RZ, R33 ;  /* 0x000000ffff287224 */ /* 0x000fe200078e0021 */
[----:B------:R-:W-:Y:S01]  /*dfb0*/  IADD3 RZ, P5, PT, R41, R32, RZ ;  /* 0x0000002029ff7210 */ /* 0x000fe20007fbe0ff */
[----:B------:R-:W-:Y:S01]  /*dfc0*/  IMAD.X R41, RZ, RZ, RZ, P6 ;  /* 0x000000ffff297224 */ /* 0x000fe200030e06ff */
[----:B------:R-:W-:Y:S01]  /*dfd0*/  SEL R32, RZ, 0x1, !P4 ;  /* 0x00000001ff207807 */ /* 0x000fe20006000000 */
[----:B------:R-:W-:-:S04]  /*dfe0*/  IMAD.WIDE.U32 R56, R31, 0x3d1, RZ ;  /* 0x000003d11f387825 */ /* 0x000fc800078e00ff */
[----:B------:R-:W-:Y:S02]  /*dff0*/  IMAD.X R65, RZ, RZ, R32, P2 ;  /* 0x000000ffff417224 */ /* 0x000fe400010e0620 */
[C---:B------:R-:W-:Y:S02]  /*e000*/  IMAD R32, R58.reuse, R38, RZ ;  /* 0x000000263a207224 */ /* 0x040fe400078e02ff */
[----:B------:R-:W-:Y:S01]  /*e010*/  IMAD.WIDE.U32.X R40, R58, R39, R40, P5 ;  /* 0x000000273a287225 */ /* 0x000fe200028e0428 */
[----:B------:R-:W-:-:S03]  /*e020*/  IADD3 R65, P2, PT, R65, R42, RZ ;  /* 0x0000002a41417210 */ /* 0x000fc60007f5e0ff */
[----:B------:R-:W-:Y:S02]  /*e030*/  IMAD R45, R37, R39, R32 ;  /* 0x00000027252d7224 */ /* 0x000fe400078e0220 */
[----:B------:R-:W-:Y:S01]  /*e040*/  IMAD.X R42, RZ, RZ, R43, P2 ;  /* 0x000000ffff2a7224 */ /* 0x000fe200010e062b */
[----:B------:R-:W-:Y:S01]  /*e050*/  IADD3 R66, P2, PT, R66, R65, RZ ;  /* 0x0000004142427210 */ /* 0x000fe20007f5e0ff */
[----:B------:R-:W-:-:S03]  /*e060*/  IMAD.WIDE.U32 R32, R44, 0x3d1, RZ ;  /* 0x000003d12c207825 */ /* 0x000fc600078e00ff */
[----:B------:R-:W-:Y:S01]  /*e070*/  IADD3.X R42, P2, PT, R67, R42, RZ, P2, !PT ;  /* 0x0000002a432a7210 */ /* 0x000fe2000175e4ff */
[----:B------:R-:W-:Y:S02]  /*e080*/  IMAD.X R43, RZ, RZ, R36, P1 ;  /* 0x000000ffff2b7224 */ /* 0x000fe400008e0624 */
[----:B------:R-:W-:-:S03]  /*e090*/  IMAD.WIDE.U32 R38, R37, R38, RZ ;  /* 0x0000002625267225 */ /* 0x000fc600078e00ff */
[----:B------:R-:W-:Y:S01]  /*e0a0*/  IADD3 R43, P4, PT, R43, R54, RZ ;  /* 0x000000362b2b7210 */ /* 0x000fe20007f9e0ff */
[----:B------:R-:W-:-:S03]  /*e0b0*/  IMAD.WIDE.U32 R32, P0, RZ, R31, R32 ;  /* 0x0000001fff207225 */ /* 0x000fc60007800020 */
[----:B------:R-:W-:Y:S01]  /*e0c0*/  IADD3 R38, P1, PT, R43, R38, RZ ;  /* 0x000000262b267210 */ /* 0x000fe20007f3e0ff */
[----:B------:R-:W-:Y:S01]  /*e0d0*/  IMAD.X R37, RZ, RZ, RZ, P0 ;  /* 0x000000ffff257224 */ /* 0x000fe200000e06ff */
[----:B------:R-:W-:Y:S01]  /*e0e0*/  IADD3 R43, P5, PT, R57, R32, RZ ;  /* 0x00000020392b7210 */ /* 0x000fe20007fbe0ff */
[----:B------:R-:W-:Y:S01]  /*e0f0*/  IMAD.MOV.U32 R36, RZ, RZ, R33 ;  /* 0x000000ffff247224 */ /* 0x000fe200078e0021 */
[----:B------:R-:W-:Y:S01]  /*e100*/  SEL R32, RZ, 0x1, !P3 ;  /* 0x00000001ff207807 */ /* 0x000fe20005800000 */
[----:B------:R-:W-:Y:S01]  /*e110*/  IMAD.X R54, RZ, RZ, R55, P4 ;  /* 0x000000ffff367224 */ /* 0x000fe200020e0637 */
[----:B------:R-:W-:Y:S01]  /*e120*/  IADD3 RZ, P0, PT, RZ, R56, RZ ;  /* 0x00000038ffff7210 */ /* 0x000fe20007f1e0ff */
[----:B------:R-:W-:Y:S02]  /*e130*/  IMAD.IADD R39, R39, 0x1, R45 ;  /* 0x0000000127277824 */ /* 0x000fe400078e022d */
[----:B------:R-:W-:Y:S01]  /*e140*/  IMAD.X R33, RZ, RZ, R32, P2 ;  /* 0x000000ffff217224 */ /* 0x000fe200010e0620 */
[----:B------:R-:W-:Y:S01]  /*e150*/  IADD3.X R43, P3, PT, RZ, R43, RZ, P0, !PT ;  /* 0x0000002bff2b7210 */ /* 0x000fe2000077e4ff */
[----:B------:R-:W-:Y:S01]  /*e160*/  IMAD.WIDE.U32.X R36, RZ, R44, R36, P5 ;  /* 0x0000002cff247225 */ /* 0x000fe200028e0424 */
[----:B------:R-:W-:-:S02]  /*e170*/  IADD3.X R39, P1, PT, R39, R54, RZ, P1, !PT ;  /* 0x0000003627277210 */ /* 0x000fc40000f3e4ff */
[----:B------:R-:W-:Y:S01]  /*e180*/  IADD3 R55, P2, PT, R33, R34, RZ ;  /* 0x0000002221377210 */ /* 0x000fe20007f5e0ff */
[----:B------:R-:W-:Y:S01]  /*e190*/  IMAD.WIDE.U32 R32, R42, 0x3d1, RZ ;  /* 0x000003d12a207825 */ /* 0x000fe200078e00ff */
[----:B------:R-:W-:-:S03]  /*e1a0*/  SEL R45, RZ, 0x1, !P3 ;  /* 0x00000001ff2d7807 */ /* 0x000fc60005800000 */
[----:B------:R-:W-:Y:S01]  /*e1b0*/  IMAD.X R58, RZ, RZ, R35, P2 ;  /* 0x000000ffff3a7224 */ /* 0x000fe200010e0623 */
[----:B------:R-:W-:Y:S01]  /*e1c0*/  IADD3 R45, P3, PT, R45, R36, RZ ;  /* 0x000000242d2d7210 */ /* 0x000fe20007f7e0ff */
[----:B------:R-:W-:Y:S01]  /*e1d0*/  IMAD.WIDE.U32 R34, R66, 0x3d1, RZ ;  /* 0x000003d142227825 */ /* 0x000fe200078e00ff */
[----:B------:R-:W-:-:S03]  /*e1e0*/  IADD3 R38, P2, PT, R38, R55, RZ ;  /* 0x0000003726267210 */ /* 0x000fc60007f5e0ff */
[----:B------:R-:W-:Y:S01]  /*e1f0*/  IMAD.WIDE.U32 R32, P5, RZ, R66, R32 ;  /* 0x00000042ff207225 */ /* 0x000fe200078a0020 */
[----:B------:R-:W-:-:S03]  /*e200*/  IADD3.X R39, P2, PT, R39, R58, RZ, P2, !PT ;  /* 0x0000003a27277210 */ /* 0x000fc6000175e4ff */
[----:B------:R-:W-:Y:S01]  /*e210*/  IMAD.X R36, RZ, RZ, R37, P3 ;  /* 0x000000ffff247224 */ /* 0x000fe200018e0625 */
[----:B------:R-:W-:Y:S01]  /*e220*/  IADD3 R54, P3, PT, R45, R34, RZ ;  /* 0x000000222d367210 */ /* 0x000fe20007f7e0ff */
[----:B------:R-:W-:Y:S01]  /*e230*/  IMAD.MOV.U32 R34, RZ, RZ, R33 ;  /* 0x000000ffff227224 */ /* 0x000fe200078e0021 */
[----:B------:R-:W-:Y:S01]  /*e240*/  IADD3 R45, P4, PT, R35, R32, RZ ;  /* 0x00000020232d7210 */ /* 0x000fe20007f9e0ff */
[----:B------:R-:W-:Y:S01]  /*e250*/  IMAD.X R35, RZ, RZ, RZ, P5 ;  /* 0x000000ffff237224 */ /* 0x000fe200028e06ff */
[----:B------:R-:W-:Y:S02]  /*e260*/  SEL R32, RZ, 0x1, !P1 ;  /* 0x00000001ff207807 */ /* 0x000fe40004800000 */
        /* <DEDUP_REMOVED lines=11> */
[----:B------:R-:W-:-:S04]  /*e320*/  IMAD.WIDE.U32 R34, P3, RZ, R38, R34 ;  /* 0x00000026ff227225 */ /* 0x000fc80007860022 */
[----:B------:R-:W-:Y:S01]  /*e330*/  IMAD.X R41, RZ, RZ, R41, P0 ;  /* 0x000000ffff297224 */ /* 0x000fe200000e0629 */
[----:B------:R-:W-:Y:S01]  /*e340*/  IADD3 R43, P0, PT, R43, R36, RZ ;  /* 0x000000242b2b7210 */ /* 0x000fe20007f1e0ff */
[----:B------:R-:W-:Y:S01]  /*e350*/  IMAD.X R33, RZ, RZ, R33, P2 ;  /* 0x000000ffff217224 */ /* 0x000fe200010e0621 */
[----:B------:R-:W-:Y:S01]  /*e360*/  IADD3 R36, P2, PT, R37, R34, RZ ;  /* 0x0000002225247210 */ /* 0x000fe20007f5e0ff */
[----:B------:R-:W-:Y:S01]  /*e370*/  IMAD.X R37, RZ, RZ, RZ, P3 ;  /* 0x000000ffff257224 */ /* 0x000fe200018e06ff */
[----:B------:R-:W-:Y:S02]  /*e380*/  IADD3.X R42, P1, PT, R42, R43, RZ, P1, !PT ;  /* 0x0000002b2a2a7210 */ /* 0x000fe40000f3e4ff */
[----:B------:R-:W-:Y:S01]  /*e390*/  IADD3.X R54, P0, PT, R36, R33, RZ, P0, !PT ;  /* 0x0000002124367210 */ /* 0x000fe2000071e4ff */
[----:B------:R-:W-:Y:S02]  /*e3a0*/  IMAD.MOV.U32 R36, RZ, RZ, R35 ;  /* 0x000000ffff247224 */ /* 0x000fe400078e0023 */
[----:B------:R-:W-:Y:S01]  /*e3b0*/  IMAD.WIDE.U32 R32, R41, 0x3d1, RZ ;  /* 0x000003d129207825 */ /* 0x000fe200078e00ff */
[----:B------:R-:W-:-:S02]  /*e3c0*/  SEL R45, RZ, 0x1, !P0 ;  /* 0x00000001ff2d7807 */ /* 0x000fc40004000000 */
[----:B------:R-:W-:Y:S01]  /*e3d0*/  IADD3.X R38, P1, PT, R38, R54, RZ, P1, !PT ;  /* 0x0000003626267210 */ /* 0x000fe20000f3e4ff */
[----:B------:R-:W-:-:S04]  /*e3e0*/  IMAD.WIDE.U32.X R34, RZ, R39, R36, P2 ;  /* 0x00000027ff227225 */ /* 0x000fc800010e0424 */
        /* <DEDUP_REMOVED lines=47> */
.L_x_28:
        /* <DEDUP_REMOVED lines=22> */
.L_x_27:
[----:B------:R-:W-:Y:S05]  /*e840*/  BSYNC.RECONVERGENT B1 ;  /* 0x0000000000017941 */ /* 0x000fea0003800200 */
.L_x_26:
        /* <DEDUP_REMOVED lines=17> */
[----:B------:R-:W-:Y:S01]  /*e960*/  IMAD.WIDE.U32.X R44, R76, R2, R36, P2 ;  /* 0x000000024c2c7225 */ /* 0x000fe200010e0424 */
[----:B------:R-:W-:-:S03]  /*e970*/  IADD3 RZ, P1, PT, RZ, R38, RZ ;  /* 0x00000026ffff7210 */ /* 0x000fc60007f3e0ff */
[----:B------:R-:W-:Y:S02]  /*e980*/  IMAD.X R55, RZ, RZ, R55, P0 ;  /* 0x000000ffff377224 */ /* 0x000fe400000e0637 */
        /* <DEDUP_REMOVED lines=9> */
[----:B------:R-:W-:-:S04]  /*ea20*/  IMAD.WIDE.U32 R56, R2, R19, RZ ;  /* 0x0000001302387225 */ /* 0x000fc800078e00ff */
[----:B------:R-:W-:Y:S02]  /*ea30*/  IMAD.X R45, RZ, RZ, R45, P2 ;  /* 0x000000ffff2d7224 */ /* 0x000fe400010e062d */
[----:B------:R-:W-:Y:S01]  /*ea40*/  IMAD.X R37, RZ, RZ, RZ, P4 ;  /* 0x000000ffff257224 */ /* 0x000fe200020e06ff */
[----:B------:R-:W-:Y:S01]  /*ea50*/  IADD3 RZ, P4, PT, R67, R42, RZ ;  /* 0x0000002a43ff7210 */ /* 0x000fe20007f9e0ff */
[----:B------:R-:W-:Y:S01]  /*ea60*/  IMAD R42, R79, R0, RZ ;  /* 0x000000004f2a7224 */ /* 0x000fe200078e02ff */
[----:B------:R-:W-:Y:S01]  /*ea70*/  IADD3.X R70, P0, PT, R70, R45, RZ, P0, !PT ;  /* 0x0000002d46467210 */ /* 0x000fe2000071e4ff */
[----:B------:R-:W-:-:S04]  /*ea80*/  IMAD.WIDE.U32 R38, R0, R19, RZ ;  /* 0x0000001300267225 */ /* 0x000fc800078e00ff */
[----:B------:R-:W-:-:S04]  /*ea90*/  IMAD.WIDE.U32 R56, P3, R79, R0, R56 ;  /* 0x000000004f387225 */ /* 0x000fc80007860038 */
[----:B------:R-:W-:Y:S01]  /*eaa0*/  IMAD.MOV.U32 R36, RZ, RZ, R43 ;  /* 0x000000ffff247224 */ /* 0x000fe200078e002b */
[----:B------:R-:W-:Y:S01]  /*eab0*/  IADD3 RZ, P2, PT, R39, R56, RZ ;  /* 0x0000003827ff7210 */ /* 0x000fe20007f5e0ff */
[-C--:B------:R-:W-:Y:S02]  /*eac0*/  IMAD R71, R19, R2.reuse, R42 ;  /* 0x0000000213477224 */ /* 0x080fe400078e022a */
[----:B------:R-:W-:-:S04]  /*ead0*/  IMAD.WIDE.U32.X R42, R78, R2, R36, P4 ;  /* 0x000000024e2a7225 */ /* 0x000fc800020e0424 */
[----:B------:R-:W-:Y:S02]  /*eae0*/  IMAD.X R55, RZ, RZ, R55, P0 ;  /* 0x000000ffff377224 */ /* 0x000fe400000e0637 */
[----:B------:R-:W-:-:S03]  /*eaf0*/  IMAD.WIDE.U32 R38, R19, R0, RZ ;  /* 0x0000000013267225 */ /* 0x000fc600078e00ff */
[----:B------:R-:W-:Y:S01]  /*eb00*/  IADD3 R69, P4, PT, R55, R42, RZ ;  /* 0x0000002a37457210 */ /* 0x000fe20007f9e0ff */
[----:B------:R-:W-:Y:S01]  /*eb10*/  IMAD.WIDE.U32 R44, R2, R20, RZ ;  /* 0x00000014022c7225 */ /* 0x000fe200078e00ff */
[----:B------:R-:W-:-:S03]  /*eb20*/  IADD3 RZ, P0, PT, RZ, R38, RZ ;  /* 0x00000026ffff7210 */ /* 0x000fc60007f1e0ff */
[----:B------:R-:W-:Y:S02]  /*eb30*/  IMAD.IADD R55, R39, 0x1, R71 ;  /* 0x0000000127377824 */ /* 0x000fe400078e0247 */
[----:B------:R-:W-:Y:S01]  /*eb40*/  IMAD.X R37, RZ, RZ, RZ, P3 ;  /* 0x000000ffff257224 */ /* 0x000fe200018e06ff */
[----:B------:R-:W-:Y:S01]  /*eb50*/  IADD3 R58, P3, PT, R69, R38, RZ ;  /* 0x00000026453a7210 */ /* 0x000fe20007f7e0ff */
[----:B------:R-:W-:Y:S01]  /*eb60*/  IMAD.WIDE.U32 R66, R0, R20, RZ ;  /* 0x0000001400427225 */ /* 0x000fe200078e00ff */
[----:B------:R-:W-:-:S03]  /*eb70*/  IADD3.X R55, P0, PT, RZ, R55, RZ, P0, !PT ;  /* 0x00000037ff377210 */ /* 0x000fc6000071e4ff */
[----:B------:R-:W-:-:S04]  /*eb80*/  IMAD.WIDE.U32 R44, P5, R80, R0, R44 ;  /* 0x00000000502c7225 */ /* 0x000fc800078a002c */
[----:B------:R-:W-:Y:S01]  /*eb90*/  IMAD.X R38, RZ, RZ, R43, P4 ;  /* 0x000000ffff267224 */ /* 0x000fe200020e062b */
[----:B------:R-:W-:Y:S01]  /*eba0*/  IADD3 RZ, P1, PT, R67, R44, RZ ;  /* 0x0000002c43ff7210 */ /* 0x000fe20007f3e0ff */
[C---:B------:R-:W-:Y:S01]  /*ebb0*/  IMAD.WIDE.U32 R42, R8.reuse, R17, RZ ;  /* 0x00000011082a7225 */ /* 0x040fe200078e00ff */
[----:B------:R-:W-:Y:S02]  /*ebc0*/  SEL R44, RZ, 0x1, !P0 ;  /* 0x00000001ff2c7807 */ /* 0x000fe40004000000 */
[----:B------:R-:W-:Y:S01]  /*ebd0*/  IADD3.X R55, P4, PT, R55, R38, RZ, P3, !PT ;  /* 0x0000002637377210 */ /* 0x000fe20001f9e4ff */
[----:B------:R-:W-:Y:S02]  /*ebe0*/  IMAD.MOV.U32 R36, RZ, RZ, R57 ;  /* 0x000000ffff247224 */ /* 0x000fe400078e0039 */
[----:B------:R-:W-:-:S04]  /*ebf0*/  IMAD.WIDE.U32 R56, R8, R18, RZ ;  /* 0x0000001208387225 */ /* 0x000fc800078e00ff */
[----:B------:R-:W-:-:S04]  /*ec00*/  IMAD.WIDE.U32.X R38, R79, R2, R36, P2 ;  /* 0x000000024f267225 */ /* 0x000fc800010e0424 */
[----:B------:R-:W-:Y:S02]  /*ec10*/  IMAD.X R71, RZ, RZ, R44, P4 ;  /* 0x000000ffff477224 */ /* 0x000fe400020e062c */
[----:B------:R-:W-:-:S03]  /*ec20*/  IMAD.WIDE.U32 R68, R7, R17, RZ ;  /* 0x0000001107447225 */ /* 0x000fc600078e00ff */
[----:B------:R-:W-:Y:S01]  /*ec30*/  IADD3 R71, P2, PT, R71, R38, RZ ;  /* 0x0000002647477210 */ /* 0x000fe20007f5e0ff */
[----:B------:R-:W-:-:S04]  /*ec40*/  IMAD.WIDE.U32 R42, P3, R76, R7, R42 ;  /* 0x000000074c2a7225 */ /* 0x000fc8000786002a */
[-C--:B------:R-:W-:Y:S01]  /*ec50*/  IMAD R72, R76, R7.reuse, RZ ;  /* 0x000000074c487224 */ /* 0x080fe200078e02ff */
[----:B------:R-:W-:Y:S01]  /*ec60*/  IADD3 RZ, P0, PT, R69, R42, RZ ;  /* 0x0000002a45ff7210 */ /* 0x000fe20007f1e0ff */
[----:B------:R-:W-:-:S04]  /*ec70*/  IMAD.WIDE.U32 R56, P6, R78, R7, R56 ;  /* 0x000000074e387225 */ /* 0x000fc800078c0038 */
[----:B------:R-:W-:-:S04]  /*ec80*/  IMAD.WIDE.U32 R66, R7, R18, RZ ;  /* 0x0000001207427225 */ /* 0x000fc800078e00ff */
[----:B------:R-:W-:Y:S01]  /*ec90*/  IMAD.WIDE.U32 R36, R17, R7, RZ ;  /* 0x0000000711247225 */ /* 0x000fe200078e00ff */
[----:B------:R-:W-:-:S03]  /*eca0*/  IADD3 RZ, P4, PT, R67, R56, RZ ;  /* 0x0000003843ff7210 */ /* 0x000fc60007f9e0ff */
[----:B------:R-:W-:Y:S02]  /*ecb0*/  IMAD R69, R17, R8, R72 ;  /* 0x0000000811457224 */ /* 0x000fe400078e0248 */
[----:B------:R-:W-:Y:S01]  /*ecc0*/  IMAD.X R56, RZ, RZ, R39, P2 ;  /* 0x000000ffff387224 */ /* 0x000fe200010e0627 */
[----:B------:R-:W-:Y:S01]  /*ecd0*/  IADD3 R77, P2, PT, R65, R36, RZ ;  /* 0x00000024414d7210 */ /* 0x000fe20007f5e0ff */
[----:B------:R-:W-:Y:S02]  /*ece0*/  IMAD.IADD R42, R37, 0x1, R69 ;  /* 0x00000001252a7824 */ /* 0x000fe400078e0245 */
[----:B------:R-:W-:-:S03]  /*ecf0*/  IMAD.WIDE.U32 R66, R8, R19, RZ ;  /* 0x0000001308427225 */ /* 0x000fc600078e00ff */
[----:B------:R-:W-:Y:S01]  /*ed00*/  IADD3.X R70, P2, PT, R70, R42, RZ, P2, !PT ;  /* 0x0000002a46467210 */ /* 0x000fe2000175e4ff */
[----:B------:R-:W-:Y:S02]  /*ed10*/  IMAD.X R37, RZ, RZ, RZ, P5 ;  /* 0x000000ffff257224 */ /* 0x000fe400028e06ff */
[----:B------:R-:W-:Y:S02]  /*ed20*/  IMAD.MOV.U32 R36, RZ, RZ, R45 ;  /* 0x000000ffff247224 */ /* 0x000fe400078e002d */
[C---:B------:R-:W-:Y:S02]  /*ed30*/  IMAD R65, R80.reuse, R0, RZ ;  /* 0x0000000050417224 */ /* 0x040fe400078e02ff */
[----:B------:R-:W-:Y:S01]  /*ed40*/  IMAD.WIDE.U32.X R44, R80, R2, R36, P1 ;  /* 0x00000002502c7225 */ /* 0x000fe200008e0424 */
[----:B------:R-:W-:-:S03]  /*ed50*/  IADD3 RZ, P1, PT, RZ, R77, RZ ;  /* 0x0000004dffff7210 */ /* 0x000fc60007f3e0ff */
[----:B------:R-:W-:Y:S01]  /*ed60*/  IMAD.WIDE.U32 R66, P5, R79, R7, R66 ;  /* 0x000000074f427225 */ /* 0x000fe200078a0042 */
[----:B------:R-:W-:-:S03]  /*ed70*/  IADD3.X R83, P1, PT, RZ, R70, RZ, P1, !PT ;  /* 0x00000046ff537210 */ /* 0x000fc60000f3e4ff */
[----:B------:R-:W-:-:S04]  /*ed80*/  IMAD.WIDE.U32 R68, R7, R19, RZ ;  /* 0x0000001307447225 */ /* 0x000fc800078e00ff */
[C---:B------:R-:W-:Y:S01]  /*ed90*/  IMAD R65, R20.reuse, R2, R65 ;  /* 0x0000000214417224 */ /* 0x040fe200078e0241 */
[----:B------:R-:W-:Y:S01]  /*eda0*/  SEL R2, RZ, 0x1, !P2 ;  /* 0x00000001ff027807 */ /* 0x000fe20005000000 */
[----:B------:R-:W-:-:S04]  /*edb0*/  IMAD.WIDE.U32 R36, R20, R0, RZ ;  /* 0x0000000014247225 */ /* 0x000fc800078e00ff */
[----:B------:R-:W-:Y:S01]  /*edc0*/  IMAD.X R39, RZ, RZ, RZ, P3 ;  /* 0x000000ffff277224 */ /* 0x000fe200018e06ff */
[----:B------:R-:W-:Y:S01]  /*edd0*/  IADD3 RZ, P3, PT, R69, R66, RZ ;  /* 0x0000004245ff7210 */ /* 0x000fe20007f7e0ff */
[----:B------:R-:W-:Y:S01]  /*ede0*/  IMAD.MOV.U32 R38, RZ, RZ, R43 ;  /* 0x000000ffff267224 */ /* 0x000fe200078e002b */
[----:B------:R-:W-:Y:S01]  /*edf0*/  IADD3 R71, P2, PT, R71, R36, RZ ;  /* 0x0000002447477210 */ /* 0x000fe20007f5e0ff */
[----:B------:R-:W-:Y:S02]  /*ee00*/  IMAD R69, R78, R7, RZ ;  /* 0x000000074e457224 */ /* 0x000fe400078e02ff */
[----:B------:R-:W-:Y:S02]  /*ee10*/  IMAD.IADD R0, R37, 0x1, R65 ;  /* 0x0000000125007824 */ /* 0x000fe400078e0241 */
[----:B------:R-:W-:Y:S01]  /*ee20*/  IMAD.WIDE.U32.X R42, R76, R8, R38, P0 ;  /* 0x000000084c2a7225 */ /* 0x000fe200000e0426 */
[----:B------:R-:W-:-:S03]  /*ee30*/  IADD3 RZ, P0, PT, RZ, R36, RZ ;  /* 0x00000024ffff7210 */ /* 0x000fc60007f1e0ff */
[----:B------:R-:W-:Y:S02]  /*ee40*/  IMAD.X R65, RZ, RZ, R2, P1 ;  /* 0x000000ffff417224 */ /* 0x000fe400008e0602 */
[C---:B------:R-:W-:Y:S02]  /*ee50*/  IMAD R69, R18.reuse, R8, R69 ;  /* 0x0000000812457224 */ /* 0x040fe400078e0245 */
[----:B------:R-:W-:-:S04]  /*ee60*/  IMAD.WIDE.U32 R38, R18, R7, RZ ;  /* 0x0000000712267225 */ /* 0x000fc800078e00ff */
[----:B------:R-:W-:Y:S01]  /*ee70*/  IMAD.X R37, RZ, RZ, RZ, P6 ;  /* 0x000000ffff257224 */ /* 0x000fe200030e06ff */
[----:B------:R-:W-:Y:S01]  /*ee80*/  IADD3 R2, P6, PT, R65, R42, RZ ;  /* 0x0000002a41027210 */ /* 0x000fe20007fde0ff */
[----:B------:R-:W-:Y:S01]  /*ee90*/  IMAD.IADD R42, R39, 0x1, R69 ;  /* 0x00000001272a7824 */ /* 0x000fe200078e0245 */
[----:B------:R-:W-:Y:S01]  /*eea0*/  IADD3.X R39, P0, PT, RZ, R0, RZ, P0, !PT ;  /* 0x00000000ff277210 */ /* 0x000fe2000071e4ff */
[----:B------:R-:W-:Y:S01]  /*eeb0*/  IMAD.MOV.U32 R36, RZ, RZ, R57 ;  /* 0x000000ffff247224 */ /* 0x000fe200078e0039 */
[----:B------:R-:W-:Y:S01]  /*eec0*/  IADD3 R57, P1, PT, R58, R38, RZ ;  /* 0x000000263a397210 */ /* 0x000fe20007f3e0ff */
[----:B------:R-:W-:Y:S01]  /*eed0*/  IMAD.X R65, RZ, RZ, R43, P6 ;  /* 0x000000ffff417224 */ /* 0x000fe200030e062b */
[----:B------:R-:W-:Y:S01]  /*eee0*/  IADD3.X R56, P2, PT, R39, R56, RZ, P2, !PT ;  /* 0x0000003827387210 */ /* 0x000fe2000175e4ff */
[-C--:B------:R-:W-:Y:S01]  /*eef0*/  IMAD R43, R76, R5.reuse, RZ ;  /* 0x000000054c2b7224 */ /* 0x080fe200078e02ff */
[----:B------:R-:W-:Y:S01]  /*ef00*/  SEL R0, RZ, 0x1, !P0 ;  /* 0x00000001ff007807 */ /* 0x000fe20004000000 */
[----:B------:R-:W-:Y:S01]  /*ef10*/  IMAD.WIDE.U32 R38, R17, R5, RZ ;  /* 0x0000000511267225 */ /* 0x000fe200078e00ff */
[----:B------:R-:W-:-:S02]  /*ef20*/  IADD3.X R42, P0, PT, R55, R42, RZ, P1, !PT ;  /* 0x0000002a372a7210 */ /* 0x000fc40000f1e4ff */
[----:B------:R-:W-:Y:S01]  /*ef30*/  IADD3 R57, P1, PT, R57, R2, RZ ;  /* 0x0000000239397210 */ /* 0x000fe20007f3e0ff */
[----:B------:R-:W-:Y:S02]  /*ef40*/  IMAD R69, R17, R6, R43 ;  /* 0x0000000611457224 */ /* 0x000fe400078e022b */
[----:B------:R-:W-:Y:S01]  /*ef50*/  IMAD.X R43, RZ, RZ, R0, P2 ;  /* 0x000000ffff2b7224 */ /* 0x000fe200010e0600 */
[----:B------:R-:W-:Y:S01]  /*ef60*/  IADD3.X R65, P1, PT, R42, R65, RZ, P1, !PT ;  /* 0x000000412a417210 */ /* 0x000fe20000f3e4ff */
[----:B------:R-:W-:Y:S01]  /*ef70*/  IMAD R0, R79, R7, RZ ;  /* 0x000000074f007224 */ /* 0x000fe200078e02ff */
[----:B------:R-:W-:Y:S01]  /*ef80*/  IADD3 R75, P2, PT, R57, R38, RZ ;  /* 0x00000026394b7210 */ /* 0x000fe20007f5e0ff */
[----:B------:R-:W-:Y:S01]  /*ef90*/  IMAD.WIDE.U32.X R36, R78, R8, R36, P4 ;  /* 0x000000084e247225 */ /* 0x000fe200020e0424 */
[----:B------:R-:W-:-:S03]  /*efa0*/  IADD3 R58, P6, PT, R43, R44, RZ ;  /* 0x0000002c2b3a7210 */ /* 0x000fc60007fde0ff */
[----:B------:R-:W-:Y:S01]  /*efb0*/  IMAD R43, R19, R8, R0 ;  /* 0x00000008132b7224 */ /* 0x000fe200078e0200 */
[----:B------:R-:W-:Y:S01]  /*efc0*/  SEL R0, RZ, 0x1, !P0 ;  /* 0x00000001ff007807 */ /* 0x000fe20004000000 */
[----:B------:R-:W-:Y:S02]  /*efd0*/  IMAD.IADD R66, R39, 0x1, R69 ;  /* 0x0000000127427824 */ /* 0x000fe400078e0245 */
[----:B------:R-:W-:Y:S02]  /*efe0*/  IMAD.X R68, RZ, RZ, R45, P6 ;  /* 0x000000ffff447224 */ /* 0x000fe400030e062d */
[----:B------:R-:W-:Y:S01]  /*eff0*/  IMAD.X R55, RZ, RZ, R0, P1 ;  /* 0x000000ffff377224 */ /* 0x000fe200008e0600 */
[----:B------:R-:W-:Y:S01]  /*f000*/  IADD3.X R65, P2, PT, R65, R66, RZ, P2, !PT ;  /* 0x0000004241417210 */ /* 0x000fe2000175e4ff */
[----:B------:R-:W-:-:S03]  /*f010*/  IMAD.WIDE.U32 R38, R19, R7, RZ ;  /* 0x0000000713267225 */ /* 0x000fc600078e00ff */
[----:B------:R-:W-:Y:S01]  /*f020*/  IADD3 R0, P1, PT, R55, R36, RZ ;  /* 0x0000002437007210 */ /* 0x000fe20007f3e0ff */
[----:B------:R-:W-:Y:S01]  /*f030*/  IMAD.WIDE.U32 R44, R8, R20, RZ ;  /* 0x00000014082c7225 */ /* 0x000fe200078e00ff */
[----:B------:R-:W-:-:S03]  /*f040*/  IADD3 R71, P0, PT, R71, R38, RZ ;  /* 0x0000002647477210 */ /* 0x000fc60007f1e0ff */
[----:B------:R-:W-:Y:S02]  /*f050*/  IMAD.IADD R43, R39, 0x1, R43 ;  /* 0x00000001272b7824 */ /* 0x000fe400078e022b */
[----:B------:R-:W-:-:S04]  /*f060*/  IMAD.WIDE.U32 R38, R7, R20, RZ ;  /* 0x0000001407267225 */ /* 0x000fc800078e00ff */
[----:B------:R-:W-:-:S04]  /*f070*/  IMAD.WIDE.U32 R44, P6, R80, R7, R44 ;  /* 0x00000007502c7225 */ /* 0x000fc800078c002c */
[----:B------:R-:W-:Y:S01]  /*f080*/  IMAD R55, R78, R5, RZ ;  /* 0x000000054e377224 */ /* 0x000fe200078e02ff */
[----:B------:R-:W-:Y:S01]  /*f090*/  IADD3 RZ, P4, PT, R39, R44, RZ ;  /* 0x0000002c27ff7210 */ /* 0x000fe20007f9e0ff */
[----:B------:R-:W-:Y:S01]  /*f0a0*/  IMAD.X R2, RZ, RZ, R37, P1 ;  /* 0x000000ffff027224 */ /* 0x000fe200008e0625 */
[----:B------:R-:W-:Y:S01]  /*f0b0*/  IADD3.X R43, P1, PT, R56, R43, RZ, P0, !PT ;  /* 0x0000002b382b7210 */ /* 0x000fe2000073e4ff */
[C---:B------:R-:W-:Y:S01]  /*f0c0*/  IMAD.WIDE.U32 R36, R18.reuse, R5, RZ ;  /* 0x0000000512247225 */ /* 0x040fe200078e00ff */
[----:B------:R-:W-:Y:S02]  /*f0d0*/  IADD3 R71, P0, PT, R71, R0, RZ ;  /* 0x0000000047477210 */ /* 0x000fe40007f1e0ff */
[----:B------:R-:W-:Y:S01]  /*f0e0*/  SEL R69, RZ, 0x1, !P1 ;  /* 0x00000001ff457807 */ /* 0x000fe20004800000 */
[----:B------:R-:W-:Y:S01]  /*f0f0*/  IMAD R55, R18, R6, R55 ;  /* 0x0000000612377224 */ /* 0x000fe200078e0237 */
[----:B------:R-:W-:Y:S01]  /*f100*/  IADD3 R0, P1, PT, R71, R36, RZ ;  /* 0x0000002447007210 */ /* 0x000fe20007f3e0ff */
[----:B------:R-:W-:Y:S01]  /*f110*/  IMAD R39, R80, R7, RZ ;  /* 0x0000000750277224 */ /* 0x000fe200078e02ff */
[----:B------:R-:W-:Y:S01]  /*f120*/  IADD3.X R2, P0, PT, R43, R2, RZ, P0, !PT ;  /* 0x000000022b027210 */ /* 0x000fe2000071e4ff */
[----:B------:R-:W-:-:S02]  /*f130*/  IMAD.IADD R55, R37, 0x1, R55 ;  /* 0x0000000125377824 */ /* 0x000fc400078e0237 */
[----:B------:R-:W-:-:S03]  /*f140*/  IMAD.WIDE.U32 R36, R20, R7, RZ ;  /* 0x0000000714247225 */ /* 0x000fc600078e00ff */
[----:B------:R-:W-:Y:S01]  /*f150*/  IADD3.X R55, P1, PT, R2, R55, RZ, P1, !PT ;  /* 0x0000003702377210 */ /* 0x000fe20000f3e4ff */
[----:B------:R-:W-:Y:S02]  /*f160*/  IMAD R7, R20, R8, R39 ;  /* 0x0000000814077224 */ /* 0x000fe400078e0227 */
[----:B------:R-:W-:-:S04]  /*f170*/  IMAD.WIDE.U32 R42, R6, R17, RZ ;  /* 0x00000011062a7225 */ /* 0x000fc800078e00ff */
[----:B------:R-:W-:Y:S01]  /*f180*/  IMAD.X R69, RZ, RZ, R69, P0 ;  /* 0x000000ffff457224 */ /* 0x000fe200000e0645 */
[----:B------:R-:W-:Y:S01]  /*f190*/  IADD3 R58, P0, PT, R58, R36, RZ ;  /* 0x000000243a3a7210 */ /* 0x000fe20007f1e0ff */
[----:B------:R-:W-:Y:S02]  /*f1a0*/  IMAD.IADD R7, R37, 0x1, R7 ;  /* 0x0000000125077824 */ /* 0x000fe400078e0207 */
[----:B------:R-:W-:Y:S02]  /*f1b0*/  IMAD.X R37, RZ, RZ, RZ, P5 ;  /* 0x000000ffff257224 */ /* 0x000fe400028e06ff */
[----:B------:R-:W-:Y:S01]  /*f1c0*/  IMAD.X R39, RZ, RZ, RZ, P6 ;  /* 0x000000ffff277224 */ /* 0x000fe200030e06ff */
[----:B------:R-:W-:Y:S01]  /*f1d0*/  IADD3.X R7, P0, PT, R7, R68, RZ, P0, !PT ;  /* 0x0000004407077210 */ /* 0x000fe2000071e4ff */
[----:B------:R-:W-:Y:S02]  /*f1e0*/  IMAD.MOV.U32 R36, RZ, RZ, R67 ;  /* 0x000000ffff247224 */ /* 0x000fe400078e0043 */
[----:B------:R-:W-:Y:S01]  /*f1f0*/  IMAD.MOV.U32 R38, RZ, RZ, R45 ;  /* 0x000000ffff267224 */ /* 0x000fe200078e002d */
[----:B------:R-:W-:Y:S01]  /*f200*/  SEL R82, RZ, 0x1, !P0 ;  /* 0x00000001ff527807 */ /* 0x000fe20004000000 */
[----:B------:R-:W-:-:S04]  /*f210*/  IMAD.WIDE.U32 R42, P5, R76, R5, R42 ;  /* 0x000000054c2a7225 */ /* 0x000fc800078a002a */
[----:B------:R-:W-:-:S04]  /*f220*/  IMAD.WIDE.U32 R56, R5, R17, RZ ;  /* 0x0000001105387225 */ /* 0x000fc800078e00ff */
[----:B------:R-:W-:Y:S01]  /*f230*/  IMAD.WIDE.U32 R70, R4, R17, RZ ;  /* 0x0000001104467225 */ /* 0x000fe200078e00ff */
[----:B------:R-:W-:-:S03]  /*f240*/  IADD3 RZ, P6, PT, R57, R42, RZ ;  /* 0x0000002a39ff7210 */ /* 0x000fc60007fde0ff */
[----:B------:R-:W-:-:S04]  /*f250*/  IMAD.WIDE.U32.X R44, R79, R8, R36, P3 ;  /* 0x000000084f2c7225 */ /* 0x000fc800018e0424 */
[----:B------:R-:W-:Y:S01]  /*f260*/  IMAD.WIDE.U32.X R72, R80, R8, R38, P4 ;  /* 0x0000000850487225 */ /* 0x000fe200020e0426 */
[----:B------:R-:W-:Y:S02]  /*f270*/  SEL R8, RZ, 0x1, !P2 ;  /* 0x00000001ff087807 */ /* 0x000fe40005000000 */
[----:B------:R-:W-:Y:S01]  /*f280*/  IADD3 RZ, P2, PT, RZ, R75, RZ ;  /* 0x0000004bffff7210 */ /* 0x000fe20007f5e0ff */
[----:B------:R-:W-:Y:S02]  /*f290*/  IMAD.X R39, RZ, RZ, RZ, P5 ;  /* 0x000000ffff277224 */ /* 0x000fe400028e06ff */
[----:B------:R-:W-:Y:S01]  /*f2a0*/  IMAD.MOV.U32 R38, RZ, RZ, R43 ;  /* 0x000000ffff267224 */ /* 0x000fe200078e002b */
[----:B------:R-:W-:Y:S01]  /*f2b0*/  IADD3.X R81, P2, PT, RZ, R65, RZ, P2, !PT ;  /* 0x00000041ff517210 */ /* 0x000fe2000175e4ff */
[----:B------:R-:W-:-:S04]  /*f2c0*/  IMAD.WIDE.U32 R70, P5, R76, R3, R70 ;  /* 0x000000034c467225 */ /* 0x000fc800078a0046 */
[----:B------:R-:W-:-:S04]  /*f2d0*/  IMAD.WIDE.U32 R42, R3, R17, RZ ;  /* 0x00000011032a7225 */ /* 0x000fc800078e00ff */
[----:B------:R-:W-:-:S04]  /*f2e0*/  IMAD.WIDE.U32 R56, R6, R18, RZ ;  /* 0x0000001206387225 */ /* 0x000fc800078e00ff */
[----:B------:R-:W-:Y:S01]  /*f2f0*/  IMAD.WIDE.U32.X R38, R76, R6, R38, P6 ;  /* 0x000000064c267225 */ /* 0x000fe200030e0426 */
[----:B------:R-:W-:-:S03]  /*f300*/  IADD3 RZ, P6, PT, R43, R70, RZ ;  /* 0x000000462bff7210 */ /* 0x000fc60007fde0ff */
[----:B------:R-:W-:Y:S02]  /*f310*/  IMAD.X R43, RZ, RZ, R8, P2 ;  /* 0x000000ffff2b7224 */ /* 0x000fe400010e0608 */
[----:B------:R-:W-:-:S03]  /*f320*/  IMAD.WIDE.U32 R36, P3, R78, R5, R56 ;  /* 0x000000054e247225 */ /* 0x000fc60007860038 */
[----:B------:R-:W-:Y:S01]  /*f330*/  IADD3 R43, P2, PT, R43, R38, RZ ;  /* 0x000000262b2b7210 */ /* 0x000fe20007f5e0ff */
[----:B------:R-:W-:-:S04]  /*f340*/  IMAD.WIDE.U32 R56, R5, R18, RZ ;  /* 0x0000001205387225 */ /* 0x000fc800078e00ff */
[----:B------:R-:W-:Y:S01]  /*f350*/  IMAD.X R66, RZ, RZ, R39, P2 ;  /* 0x000000ffff427224 */ /* 0x000fe200010e0627 */
[----:B------:R-:W-:Y:S01]  /*f360*/  IADD3 RZ, P4, PT, R57, R36, RZ ;  /* 0x0000002439ff7210 */ /* 0x000fe20007f9e0ff */
[----:B------:R-:W-:Y:S01]  /*f370*/  IMAD R8, R76, R3, RZ ;  /* 0x000000034c087224 */ /* 0x000fe200078e02ff */
[----:B------:R-:W-:Y:S01]  /*f380*/  IADD3 R57, P2, PT, R0, R43, RZ ;  /* 0x0000002b00397210 */ /* 0x000fe20007f5e0ff */
[----:B------:R-:W-:Y:S01]  /*f390*/  IMAD.WIDE.U32 R42, R17, R3, RZ ;  /* 0x00000003112a7225 */ /* 0x000fe200078e00ff */
[----:B------:R-:W-:Y:S02]  /*f3a0*/  SEL R0, RZ, 0x1, !P1 ;  /* 0x00000001ff007807 */ /* 0x000fe40004800000 */
[----:B------:R-:W-:Y:S01]  /*f3b0*/  IADD3.X R66, P2, PT, R55, R66, RZ, P2, !PT ;  /* 0x0000004237427210 */ /* 0x000fe2000175e4ff */
[----:B------:R-:W-:Y:S02]  /*f3c0*/  IMAD R65, R17, R4, R8 ;  /* 0x0000000411417224 */ /* 0x000fe400078e0208 */
[----:B------:R-:W-:Y:S01]  /*f3d0*/  IMAD.X R39, RZ, RZ, RZ, P3 ;  /* 0x000000ffff277224 */ /* 0x000fe200018e06ff */
[----:B------:R-:W-:Y:S01]  /*f3e0*/  IADD3 R17, P3, PT, R57, R42, RZ ;  /* 0x0000002a39117210 */ /* 0x000fe20007f7e0ff */
[----:B------:R-:W-:-:S02]  /*f3f0*/  IMAD.MOV.U32 R38, RZ, RZ, R37 ;  /* 0x000000ffff267224 */ /* 0x000fc400078e0025 */
[----:B------:R-:W-:Y:S01]  /*f400*/  IMAD.IADD R8, R43, 0x1, R65 ;  /* 0x000000012b087824 */ /* 0x000fe200078e0241 */
[----:B------:R-:W-:Y:S01]  /*f410*/  IADD3 R65, P1, PT, R69, R44, RZ ;  /* 0x0000002c45417210 */ /* 0x000fe20007f3e0ff */
[----:B------:R-:W-:Y:S02]  /*f420*/  IMAD R2, R79, R5, RZ ;  /* 0x000000054f027224 */ /* 0x000fe400078e02ff */
[----:B------:R-:W-:-:S04]  /*f430*/  IMAD.WIDE.U32.X R38, R78, R6, R38, P4 ;  /* 0x000000064e267225 */ /* 0x000fc800020e0426 */
[----:B------:R-:W-:Y:S01]  /*f440*/  IMAD.X R43, RZ, RZ, R0, P2 ;  /* 0x000000ffff2b7224 */ /* 0x000fe200010e0600 */
[----:B------:R-:W-:Y:S01]  /*f450*/  IADD3 R65, P2, PT, R58, R65, RZ ;  /* 0x000000413a417210 */ /* 0x000fe20007f5e0ff */
[C---:B------:R-:W-:Y:S02]  /*f460*/  IMAD R55, R19.reuse, R6, R2 ;  /* 0x0000000613377224 */ /* 0x040fe400078e0202 */
[----:B------:R-:W-:Y:S01]  /*f470*/  IMAD.WIDE.U32 R36, R19, R5, RZ ;  /* 0x0000000513247225 */ /* 0x000fe200078e00ff */
[----:B------:R-:W-:-:S03]  /*f480*/  IADD3 R2, P4, PT, R43, R38, RZ ;  /* 0x000000262b027210 */ /* 0x000fc60007f9e0ff */
[----:B------:R-:W-:-:S04]  /*f490*/  IMAD.WIDE.U32 R42, R6, R19, RZ ;  /* 0x00000013062a7225 */ /* 0x000fc800078e00ff */
[----:B------:R-:W-:Y:S01]  /*f4a0*/  IMAD.X R0, RZ, RZ, R45, P1 ;  /* 0x000000ffff007224 */ /* 0x000fe200008e062d */
[----:B------:R-:W-:Y:S01]  /*f4b0*/  IADD3 R65, P1, PT, R65, R36, RZ ;  /* 0x0000002441417210 */ /* 0x000fe20007f3e0ff */
[----:B------:R-:W-:Y:S02]  /*f4c0*/  IMAD.IADD R55, R37, 0x1, R55 ;  /* 0x0000000125377824 */ /* 0x000fe400078e0237 */
[----:B------:R-:W-:Y:S02]  /*f4d0*/  IMAD.X R58, RZ, RZ, R39, P4 ;  /* 0x000000ffff3a7224 */ /* 0x000fe400020e0627 */
[----:B------:R-:W-:-:S04]  /*f4e0*/  IMAD.WIDE.U32 R38, R5, R19, RZ ;  /* 0x0000001305267225 */ /* 0x000fc800078e00ff */
[----:B------:R-:W-:-:S04]  /*f4f0*/  IMAD.WIDE.U32 R36, P0, R79, R5, R42 ;  /* 0x000000054f247225 */ /* 0x000fc8000780002a */
[----:B------:R-:W-:Y:S01]  /*f500*/  IMAD.WIDE.U32 R42, R6, R20, RZ ;  /* 0x00000014062a7225 */ /* 0x000fe200078e00ff */
[----:B------:R-:W-:-:S03]  /*f510*/  IADD3 RZ, P4, PT, R39, R36, RZ ;  /* 0x0000002427ff7210 */ /* 0x000fc60007f9e0ff */
[----:B------:R-:W-:Y:S02]  /*f520*/  IMAD.X R39, RZ, RZ, RZ, P0 ;  /* 0x000000ffff277224 */ /* 0x000fe400000e06ff */
[----:B------:R-:W-:-:S04]  /*f530*/  IMAD.WIDE.U32 R42, P0, R80, R5, R42 ;  /* 0x00000005502a7225 */ /* 0x000fc8000780002a */
[----:B------:R-:W-:-:S04]  /*f540*/  IMAD.WIDE.U32 R56, R5, R20, RZ ;  /* 0x0000001405387225 */ /* 0x000fc800078e00ff */
[----:B------:R-:W-:Y:S01]  /*f550*/  IMAD.X R45, RZ, RZ, RZ, P0 ;  /* 0x000000ffff2d7224 */ /* 0x000fe200000e06ff */
[----:B------:R-:W-:Y:S01]  /*f560*/  IADD3 RZ, P0, PT, R57, R42, RZ ;  /* 0x0000002a39ff7210 */ /* 0x000fe20007f1e0ff */
[----:B------:R-:W-:Y:S01]  /*f570*/  IMAD.MOV.U32 R38, RZ, RZ, R37 ;  /* 0x000000ffff267224 */ /* 0x000fe200078e0025 */
[----:B------:R-:W-:Y:S01]  /*f580*/  IADD3.X R42, P3, PT, R66, R8, RZ, P3, !PT ;  /* 0x00000008422a7210 */ /* 0x000fe20001f7e4ff */
[----:B------:R-:W-:-:S04]  /*f590*/  IMAD.WIDE.U32 R66, R4, R18, RZ ;  /* 0x0000001204427225 */ /* 0x000fc800078e00ff */
[----:B------:R-:W-:-:S04]  /*f5a0*/  IMAD.WIDE.U32.X R68, R79, R6, R38, P4 ;  /* 0x000000064f447225 */ /* 0x000fc800020e0426 */
[----:B------:R-:W-:Y:S01]  /*f5b0*/  IMAD.MOV.U32 R44, RZ, RZ, R43 ;  /* 0x000000ffff2c7224 */ /* 0x000fe200078e002b */
[----:B------:R-:W-:Y:S01]  /*f5c0*/  SEL R43, RZ, 0x1, !P3 ;  /* 0x00000001ff2b7807 */ /* 0x000fe20005800000 */
[----:B------:R-:W-:Y:S01]  /*f5d0*/  IMAD.WIDE.U32 R66, P4, R78, R3, R66 ;  /* 0x000000034e427225 */ /* 0x000fe20007880042 */
[----:B------:R-:W-:-:S03]  /*f5e0*/  IADD3 R65, P3, PT, R65, R2, RZ ;  /* 0x0000000241417210 */ /* 0x000fc60007f7e0ff */
[----:B------:R-:W-:-:S04]  /*f5f0*/  IMAD.WIDE.U32 R36, R3, R18, RZ ;  /* 0x0000001203247225 */ /* 0x000fc800078e00ff */
[----:B------:R-:W-:Y:S01]  /*f600*/  IMAD.WIDE.U32.X R56, R80, R6, R44, P0 ;  /* 0x0000000650387225 */ /* 0x000fe200000e042c */
[----:B------:R-:W-:-:S03]  /*f610*/  IADD3 RZ, P0, PT, R37, R66, RZ ;  /* 0x0000004225ff7210 */ /* 0x000fc60007f1e0ff */
[-C--:B------:R-:W-:Y:S02]  /*f620*/  IMAD R37, R78, R3.reuse, RZ ;  /* 0x000000034e257224 */ /* 0x080fe400078e02ff */
[----:B------:R-:W-:Y:S02]  /*f630*/  IMAD.X R39, RZ, RZ, RZ, P5 ;  /* 0x000000ffff277224 */ /* 0x000fe400028e06ff */
[----:B------:R-:W-:Y:S02]  /*f640*/  IMAD.MOV.U32 R38, RZ, RZ, R71 ;  /* 0x000000ffff267224 */ /* 0x000fe400078e0047 */
[C---:B------:R-:W-:Y:S02]  /*f650*/  IMAD R45, R18.reuse, R4, R37 ;  /* 0x00000004122d7224 */ /* 0x040fe400078e0225 */
[----:B------:R-:W-:-:S04]  /*f660*/  IMAD.WIDE.U32 R36, R18, R3, RZ ;  /* 0x0000000312247225 */ /* 0x000fc800078e00ff */
[----:B------:R-:W-:Y:S01]  /*f670*/  IMAD.WIDE.U32.X R38, R76, R4, R38, P6 ;  /* 0x000000044c267225 */ /* 0x000fe200030e0426 */
[----:B------:R-:W-:Y:S02]  /*f680*/  IADD3 RZ, P6, PT, RZ, R17, RZ ;  /* 0x00000011ffff7210 */ /* 0x000fe40007fde0ff */
[----:B------:R-:W-:Y:S01]  /*f690*/  IADD3 R8, P5, PT, R65, R36, RZ ;  /* 0x0000002441087210 */ /* 0x000fe20007fbe0ff */
[----:B------:R-:W-:Y:S01]  /*f6a0*/  IMAD.IADD R2, R37, 0x1, R45 ;  /* 0x0000000125027824 */ /* 0x000fe200078e022d */
[----:B------:R-:W-:Y:S01]  /*f6b0*/  IADD3.X R65, P6, PT, RZ, R42, RZ, P6, !PT ;  /* 0x0000002aff417210 */ /* 0x000fe200037de4ff */
[----:B------:R-:W-:Y:S01]  /*f6c0*/  IMAD.WIDE.U32 R36, R4, R19, RZ ;  /* 0x0000001304247225 */ /* 0x000fe200078e00ff */
[----:B------:R-:W-:-:S03]  /*f6d0*/  IADD3.X R42, P2, PT, R7, R0, RZ, P2, !PT ;  /* 0x00000000072a7210 */ /* 0x000fc6000175e4ff */
[----:B------:R-:W-:Y:S01]  /*f6e0*/  IMAD.X R43, RZ, RZ, R43, P6 ;  /* 0x000000ffff2b7224 */ /* 0x000fe200030e062b */
[----:B------:R-:W-:Y:S01]  /*f6f0*/  IADD3.X R55, P1, PT, R42, R55, RZ, P1, !PT ;  /* 0x000000372a377210 */ /* 0x000fe20000f3e4ff */
[----:B------:R-:W-:Y:S02]  /*f700*/  IMAD.X R7, RZ, RZ, RZ, P4 ;  /* 0x000000ffff077224 */ /* 0x000fe400020e06ff */
[----:B------:R-:W-:Y:S01]  /*f710*/  IMAD.WIDE.U32 R70, R3, R20, RZ ;  /* 0x0000001403467225 */ /* 0x000fe200078e00ff */
[----:B------:R-:W-:Y:S02]  /*f720*/  IADD3 R18, P6, PT, R43, R38, RZ ;  /* 0x000000262b127210 */ /* 0x000fe40007fde0ff */
[----:B------:R-:W-:Y:S01]  /*f730*/  IADD3.X R55, P3, PT, R55, R58, RZ, P3, !PT ;  /* 0x0000003a37377210 */ /* 0x000fe20001f7e4ff */
[----:B------:R-:W-:-:S03]  /*f740*/  IMAD.WIDE.U32 R42, R4, R20, RZ ;  /* 0x00000014042a7225 */ /* 0x000fc600078e00ff */
[----:B------:R-:W-:Y:S01]  /*f750*/  IADD3.X R55, P5, PT, R55, R2, RZ, P5, !PT ;  /* 0x0000000237377210 */ /* 0x000fe20002fbe4ff */
[----:B------:R-:W-:Y:S01]  /*f760*/  IMAD.X R0, RZ, RZ, R39, P6 ;  /* 0x000000ffff007224 */ /* 0x000fe200030e0627 */
[----:B------:R-:W-:Y:S01]  /*f770*/  SEL R2, RZ, 0x1, !P1 ;  /* 0x00000001ff027807 */ /* 0x000fe20004800000 */
[----:B------:R-:W-:-:S04]  /*f780*/  IMAD.WIDE.U32 R36, P6, R79, R3, R36 ;  /* 0x000000034f247225 */ /* 0x000fc800078c0024 */
[----:B------:R-:W-:-:S04]  /*f790*/  IMAD.WIDE.U32 R38, R3, R19, RZ ;  /* 0x0000001303267225 */ /* 0x000fc800078e00ff */
[----:B------:R-:W-:Y:S01]  /*f7a0*/  IMAD.MOV.U32 R38, RZ, RZ, R37 ;  /* 0x000000ffff267224 */ /* 0x000fe200078e0025 */
[----:B------:R-:W-:Y:S01]  /*f7b0*/  IADD3 RZ, P4, PT, R39, R36, RZ ;  /* 0x0000002427ff7210 */ /* 0x000fe20007f9e0ff */
[----:B------:R-:W-:Y:S02]  /*f7c0*/  IMAD.X R39, RZ, RZ, RZ, P6 ;  /* 0x000000ffff277224 */ /* 0x000fe400030e06ff */
[----:B------:R-:W-:-:S04]  /*f7d0*/  IMAD.WIDE.U32 R42, P6, R80, R3, R42 ;  /* 0x00000003502a7225 */ /* 0x000fc800078c002a */
[----:B------:R-:W-:Y:S01]  /*f7e0*/  IMAD.X R45, RZ, RZ, RZ, P6 ;  /* 0x000000ffff2d7224 */ /* 0x000fe200030e06ff */
[----:B------:R-:W-:Y:S01]  /*f7f0*/  IADD3 RZ, P6, PT, R71, R42, RZ ;  /* 0x0000002a47ff7210 */ /* 0x000fe20007fde0ff */
[----:B------:R-:W-:Y:S02]  /*f800*/  IMAD R71, R80, R5, RZ ;  /* 0x0000000550477224 */ /* 0x000fe400078e02ff */
[----:B------:R-:W-:Y:S02]  /*f810*/  IMAD.MOV.U32 R44, RZ, RZ, R43 ;  /* 0x000000ffff2c7224 */ /* 0x000fe400078e002b */
[----:B------:R-:W-:Y:S02]  /*f820*/  IMAD R42, R20, R6, R71 ;  /* 0x00000006142a7224 */ /* 0x000fe400078e0247 */
[----:B------:R-:W-:Y:S02]  /*f830*/  IMAD.MOV.U32 R6, RZ, RZ, R67 ;  /* 0x000000ffff067224 */ /* 0x000fe400078e0043 */
[----:B------:R-:W-:-:S02]  /*f840*/  IMAD.X R43, RZ, RZ, R82, P2 ;  /* 0x000000ffff2b7224 */ /* 0x000fc400010e0652 */
[----:B------:R-:W-:Y:S01]  /*f850*/  IMAD.WIDE.U32.X R6, R78, R4, R6, P0 ;  /* 0x000000044e067225 */ /* 0x000fe200000e0406 */
[----:B------:R-:W-:Y:S02]  /*f860*/  IADD3 R8, P0, PT, R8, R18, RZ ;  /* 0x0000001208087210 */ /* 0x000fe40007f1e0ff */
[----:B------:R-:W-:Y:S01]  /*f870*/  IADD3 R43, P2, PT, R43, R72, RZ ;  /* 0x000000482b2b7210 */ /* 0x000fe20007f5e0ff */
[----:B------:R-:W-:Y:S01]  /*f880*/  IMAD.WIDE.U32 R36, R20, R5, RZ ;  /* 0x0000000514247225 */ /* 0x000fe200078e00ff */
[----:B------:R-:W-:-:S03]  /*f890*/  IADD3.X R0, P0, PT, R55, R0, RZ, P0, !PT ;  /* 0x0000000037007210 */ /* 0x000fc6000071e4ff */
[----:B------:R-:W-:Y:S01]  /*f8a0*/  IMAD.IADD R42, R37, 0x1, R42 ;  /* 0x00000001252a7824 */ /* 0x000fe200078e022a */
[----:B------:R-:W-:Y:S01]  /*f8b0*/  SEL R37, RZ, 0x1, !P5 ;  /* 0x00000001ff257807 */ /* 0x000fe20006800000 */
[----:B------:R-:W-:Y:S01]  /*f8c0*/  IMAD.X R5, RZ, RZ, R2, P3 ;  /* 0x000000ffff057224 */ /* 0x000fe200018e0602 */
[----:B------:R-:W-:Y:S01]  /*f8d0*/  IADD3 R36, P1, PT, R43, R36, RZ ;  /* 0x000000242b247210 */ /* 0x000fe20007f3e0ff */
[----:B------:R-:W-:Y:S02]  /*f8e0*/  IMAD R18, R79, R3, RZ ;  /* 0x000000034f127224 */ /* 0x000fe400078e02ff */
[----:B------:R-:W-:Y:S01]  /*f8f0*/  IMAD.X R73, RZ, RZ, R73, P2 ;  /* 0x000000ffff497224 */ /* 0x000fe200010e0649 */
[----:B------:R-:W-:Y:S01]  /*f900*/  IADD3 R5, P2, PT, R5, R68, RZ ;  /* 0x0000004405057210 */ /* 0x000fe20007f5e0ff */
[----:B------:R-:W-:Y:S02]  /*f910*/  IMAD.X R37, RZ, RZ, R37, P0 ;  /* 0x000000ffff257224 */ /* 0x000fe400000e0625 */
[C---:B------:R-:W-:Y:S01]  /*f920*/  IMAD R43, R19.reuse, R4, R18 ;  /* 0x00000004132b7224 */ /* 0x040fe200078e0212 */
[----:B------:R-:W-:Y:S01]  /*f930*/  IADD3 R5, P3, PT, R36, R5, RZ ;  /* 0x0000000524057210 */ /* 0x000fe20007f7e0ff */
[----:B------:R-:W-:Y:S01]  /*f940*/  IMAD.WIDE.U32 R18, R19, R3, RZ ;  /* 0x0000000313127225 */ /* 0x000fe200078e00ff */
[----:B------:R-:W-:-:S02]  /*f950*/  IADD3.X R2, P1, PT, R42, R73, RZ, P1, !PT ;  /* 0x000000492a027210 */ /* 0x000fc40000f3e4ff */
[----:B------:R-:W-:Y:S01]  /*f960*/  IADD3 R42, P0, PT, R37, R6, RZ ;  /* 0x00000006252a7210 */ /* 0x000fe20007f1e0ff */
[----:B------:R-:W-:Y:S01]  /*f970*/  IMAD.X R69, RZ, RZ, R69, P2 ;  /* 0x000000ffff457224 */ /* 0x000fe200010e0645 */
[----:B------:R-:W-:Y:S01]  /*f980*/  IADD3 R5, P2, PT, R5, R18, RZ ;  /* 0x0000001205057210 */ /* 0x000fe20007f5e0ff */
[----:B------:R-:W-:Y:S02]  /*f990*/  IMAD.IADD R43, R19, 0x1, R43 ;  /* 0x00000001132b7824 */ /* 0x000fe400078e022b */
[----:B------:R-:W-:Y:S01]  /*f9a0*/  IMAD.X R55, RZ, RZ, R7, P0 ;  /* 0x000000ffff377224 */ /* 0x000fe200000e0607 */
[----:B------:R-:W-:Y:S01]  /*f9b0*/  IADD3 R42, P0, PT, R5, R42, RZ ;  /* 0x0000002a052a7210 */ /* 0x000fe20007f1e0ff */
[----:B------:R-:W-:Y:S01]  /*f9c0*/  IMAD.WIDE.U32 R18, R0, 0x3d1, RZ ;  /* 0x000003d100127825 */ /* 0x000fe200078e00ff */
[----:B------:R-:W-:Y:S02]  /*f9d0*/  IADD3.X R2, P3, PT, R2, R69, RZ, P3, !PT ;  /* 0x0000004502027210 */ /* 0x000fe40001f7e4ff */
[----:B------:R-:W-:Y:S01]  /*f9e0*/  SEL R5, RZ, 0x1, !P1 ;  /* 0x00000001ff057807 */ /* 0x000fe20004800000 */
[----:B------:R-:W-:Y:S01]  /*f9f0*/  IMAD R37, R80, R3, RZ ;  /* 0x0000000350257224 */ /* 0x000fe200078e02ff */
[----:B------:R-:W-:Y:S01]  /*fa00*/  IADD3.X R36, P2, PT, R2, R43, RZ, P2, !PT ;  /* 0x0000002b02247210 */ /* 0x000fe2000175e4ff */
[----:B------:R-:W-:-:S04]  /*fa10*/  IMAD.WIDE.U32.X R38, R79, R4, R38, P4 ;  /* 0x000000044f267225 */ /* 0x000fc800020e0426 */
[----:B------:R-:W-:-:S04]  /*fa20*/  IMAD.WIDE.U32 R6, P4, RZ, R8, R18 ;  /* 0x00000008ff067225 */ /* 0x000fc80007880012 */
[----:B------:R-:W-:Y:S02]  /*fa30*/  IMAD.X R5, RZ, RZ, R5, P3 ;  /* 0x000000ffff057224 */ /* 0x000fe400018e0605 */
[----:B------:R-:W-:Y:S02]  /*fa40*/  IMAD R67, R20, R4, R37 ;  /* 0x0000000414437224 */ /* 0x000fe400078e0225 */
[----:B------:R-:W-:-:S04]  /*fa50*/  IMAD.WIDE.U32 R18, R8, 0x3d1, RZ ;  /* 0x000003d108127825 */ /* 0x000fc800078e00ff */
[----:B------:R-:W-:Y:S01]  /*fa60*/  IMAD.WIDE.U32 R2, R20, R3, RZ ;  /* 0x0000000314027225 */ /* 0x000fe200078e00ff */
[----:B------:R-:W-:Y:S02]  /*fa70*/  IADD3.X R20, P1, PT, R36, R55, RZ, P0, !PT ;  /* 0x0000003724147210 */ /* 0x000fe4000073e4ff */
[----:B------:R-:W-:Y:S01]  /*fa80*/  IADD3 R43, P3, PT, R19, R6, RZ ;  /* 0x00000006132b7210 */ /* 0x000fe20007f7e0ff */
[----:B------:R-:W-:Y:S01]  /*fa90*/  IMAD.X R37, RZ, RZ, RZ, P4 ;  /* 0x000000ffff257224 */ /* 0x000fe200020e06ff */
[----:B------:R-:W-:Y:S01]  /*faa0*/  IADD3 R5, P4, PT, R5, R56, RZ ;  /* 0x0000003805057210 */ /* 0x000fe20007f9e0ff */
[----:B------:R-:W-:Y:S01]  /*fab0*/  IMAD.IADD R55, R3, 0x1, R67 ;  /* 0x0000000103377824 */ /* 0x000fe200078e0243 */
[----:B------:R-:W-:Y:S01]  /*fac0*/  IADD3 RZ, P0, PT, RZ, R18, RZ ;  /* 0x00000012ffff7210 */ /* 0x000fe20007f1e0ff */
[----:B------:R-:W-:Y:S01]  /*fad0*/  IMAD.MOV.U32 R36, RZ, RZ, R7 ;  /* 0x000000ffff247224 */ /* 0x000fe200078e0007 */
[----:B------:R-:W-:Y:S01]  /*fae0*/  SEL R3, RZ, 0x1, !P2 ;  /* 0x00000001ff037807 */ /* 0x000fe20005000000 */
[----:B------:R-:W-:Y:S01]  /*faf0*/  IMAD.X R56, RZ, RZ, R57, P4 ;  /* 0x000000ffff387224 */ /* 0x000fe200020e0639 */
[----:B------:R-:W-:Y:S01]  /*fb00*/  IADD3.X R43, P4, PT, RZ, R43, RZ, P0, !PT ;  /* 0x0000002bff2b7210 */ /* 0x000fe2000079e4ff */
[----:B------:R-:W-:Y:S01]  /*fb10*/  IMAD.WIDE.U32.X R36, RZ, R0, R36, P3 ;  /* 0x00000000ff247225 */ /* 0x000fe200018e0424 */
[----:B------:R-:W-:-:S02]  /*fb20*/  IADD3 R19, P2, PT, R5, R2, RZ ;  /* 0x0000000205137210 */ /* 0x000fc40007f5e0ff */
[----:B------:R-:W-:Y:S01]  /*fb30*/  SEL R5, RZ, 0x1, !P4 ;  /* 0x00000001ff057807 */ /* 0x000fe20006000000 */
[----:B------:R-:W-:Y:S01]  /*fb40*/  IMAD.X R3, RZ, RZ, R3, P1 ;  /* 0x000000ffff037224 */ /* 0x000fe200008e0603 */
[----:B------:R-:W-:Y:S01]  /*fb50*/  IADD3.X R55, P1, PT, R55, R56, RZ, P2, !PT ;  /* 0x0000003837377210 */ /* 0x000fe2000173e4ff */
[----:B------:R-:W-:Y:S01]  /*fb60*/  IMAD.WIDE.U32 R6, R20, 0x3d1, RZ ;  /* 0x000003d114067825 */ /* 0x000fe200078e00ff */
[----:B------:R-:W-:Y:S02]  /*fb70*/  IADD3 R5, P5, PT, R5, R36, RZ ;  /* 0x0000002405057210 */ /* 0x000fe40007fbe0ff */
[----:B------:R-:W-:Y:S01]  /*fb80*/  IADD3 R38, P2, PT, R3, R38, RZ ;  /* 0x0000002603267210 */ /* 0x000fe20007f5e0ff */
[----:B------:R-:W-:-:S03]  /*fb90*/  IMAD.WIDE.U32 R2, R42, 0x3d1, RZ ;  /* 0x000003d12a027825 */ /* 0x000fc600078e00ff */
[----:B------:R-:W-:Y:S01]  /*fba0*/  IADD3 R19, P3, PT, R19, R38, RZ ;  /* 0x0000002613137210 */ /* 0x000fe20007f7e0ff */
[----:B------:R-:W-:-:S04]  /*fbb0*/  IMAD.WIDE.U32 R6, P4, RZ, R42, R6 ;  /* 0x0000002aff067225 */ /* 0x000fc80007880006 */
[----:B------:R-:W-:Y:S01]  /*fbc0*/  IMAD.X R36, RZ, RZ, R39, P2 ;  /* 0x000000ffff247224 */ /* 0x000fe200010e0627 */
[----:B------:R-:W-:Y:S01]  /*fbd0*/  IADD3 R39, P2, PT, R5, R2, RZ ;  /* 0x0000000205277210 */ /* 0x000fe20007f5e0ff */
[----:B------:R-:W-:Y:S01]  /*fbe0*/  IMAD.X R38, RZ, RZ, R37, P5 ;  /* 0x000000ffff267224 */ /* 0x000fe200028e0625 */
[----:B------:R-:W-:Y:S01]  /*fbf0*/  SEL R2, RZ, 0x1, !P1 ;  /* 0x00000001ff027807 */ /* 0x000fe20004800000 */
[----:B------:R-:W-:Y:S01]  /*fc00*/  IMAD.X R5, RZ, RZ, RZ, P4 ;  /* 0x000000ffff057224 */ /* 0x000fe200020e06ff */
[----:B------:R-:W-:Y:S01]  /*fc10*/  IADD3 R3, P4, PT, R3, R6, RZ ;  /* 0x0000000603037210 */ /* 0x000fe20007f9e0ff */
[----:B------:R-:W-:Y:S01]  /*fc20*/  IMAD.WIDE.U32.X R44, R80, R4, R44, P6 ;  /* 0x00000004502c7225 */ /* 0x000fe200030e042c */
[----:B------:R-:W-:Y:S02]  /*fc30*/  IADD3.X R36, P3, PT, R55, R36, RZ, P3, !PT ;  /* 0x0000002437247210 */ /* 0x000fe40001f7e4ff */
[----:B------:R-:W-:Y:S01]  /*fc40*/  IADD3.X R55, P2, PT, R3, R38, RZ, P2, !PT ;  /* 0x0000002603377210 */ /* 0x000fe2000175e4ff */
[----:B------:R-:W-:Y:S01]  /*fc50*/  IMAD.MOV.U32 R4, RZ, RZ, R7 ;  /* 0x000000ffff047224 */ /* 0x000fe200078e0007 */
        /* <DEDUP_REMOVED lines=14> */
[----:B------:R-:W-:Y:S02]  /*fd40*/  IMAD.X R67, RZ, RZ, R5, P4 ;  /* 0x000000ffff437224 */ /* 0x000fe400020e0605 */
[----:B------:R-:W-:Y:S01]  /*fd50*/  IMAD.X R5, RZ, RZ, RZ, P2 ;  /* 0x000000ffff057224 */ /* 0x000fe200010e06ff */
[----:B------:R-:W-:Y:S01]  /*fd60*/  IADD3.X R20, P2, PT, R20, R57, RZ, P1, !PT ;  /* 0x0000003914147210 */ /* 0x000fe20000f5e4ff */
[----:B------:R-:W-:Y:S01]  /*fd70*/  IMAD.MOV.U32 R4, RZ, RZ, R7 ;  /* 0x000000ffff047224 */ /* 0x000fe200078e0007 */
[----:B------:R-:W-:Y:S01]  /*fd80*/  IADD3.X R0, P0, PT, R2, R67, RZ, P0, !PT ;  /* 0x0000004302007210 */ /* 0x000fe2000071e4ff */
[----:B------:R-:W-:-:S03]  /*fd90*/  IMAD.WIDE.U32 R2, R45, 0x3d1, RZ ;  /* 0x000003d12d027825 */ /* 0x000fc600078e00ff */
[----:B------:R-:W-:Y:S01]  /*fda0*/  SEL R39, RZ, 0x1, !P0 ;  /* 0x00000001ff277807 */ /* 0x000fe20004000000 */
[----:B------:R-:W-:Y:S01]  /*fdb0*/  IMAD.WIDE.U32.X R4, RZ, R36, R4, P3 ;  /* 0x00000024ff047225 */ /* 0x000fe200018e0404 */
[----:B------:R-:W-:Y:S02]  /*fdc0*/  IADD3 R68, P0, PT, R28, -R40, RZ ;  /* 0x800000281c447210 */ /* 0x000fe40007f1e0ff */
[----:B------:R-:W-:Y:S01]  /*fdd0*/  IADD3.X R19, P2, PT, R19, R0, RZ, P2, !PT ;  /* 0x0000000013137210 */ /* 0x000fe2000175e4ff */
[----:B------:R-:W-:Y:S01]  /*fde0*/  IMAD.WIDE.U32 R6, R37, 0x3d1, RZ ;  /* 0x000003d125067825 */ /* 0x000fe200078e00ff */
[----:B------:R-:W-:Y:S02]  /*fdf0*/  IADD3 R39, P4, PT, R39, R4, RZ ;  /* 0x0000000427277210 */ /* 0x000fe40007f9e0ff */
[----:B------:R-:W-:Y:S01]  /*fe00*/  IADD3.X R67, P0, PT, R30, ~R32, RZ, P0, !PT ;  /* 0x800000201e437210 */ /* 0x000fe2000071e4ff */
[----:B------:R-:W-:-:S03]  /*fe10*/  IMAD.WIDE.U32 R2, P5, RZ, R37, R2 ;  /* 0x00000025ff027225 */ /* 0x000fc600078a0002 */
[----:B------:R-:W-:Y:S01]  /*fe20*/  IADD3.X R31, P0, PT, R59, ~R31, RZ, P0, !PT ;  /* 0x8000001f3b1f7210 */ /* 0x000fe2000071e4ff */
[----:B------:R-:W-:Y:S01]  /*fe30*/  IMAD.MOV.U32 R4, RZ, RZ, R3 ;  /* 0x000000ffff047224 */ /* 0x000fe200078e0003 */
[----:B------:R-:W-:Y:S02]  /*fe40*/  IADD3 R2, P3, PT, R7, R2, RZ ;  /* 0x0000000207027210 */ /* 0x000fe40007f7e0ff */
[----:B------:R-:W-:Y:S01]  /*fe50*/  IADD3 R7, P1, PT, R39, R6, RZ ;  /* 0x0000000627077210 */ /* 0x000fe20007f3e0ff */
[----:B------:R-:W-:Y:S01]  /*fe60*/  IMAD.X R39, RZ, RZ, R5, P4 ;  /* 0x000000ffff277224 */ /* 0x000fe200020e0605 */
[----:B------:R-:W-:Y:S01]  /*fe70*/  IADD3.X R66, P0, PT, R60, ~R54, RZ, P0, !PT ;  /* 0x800000363c427210 */ /* 0x000fe2000071e4ff */
[----:B------:R-:W-:Y:S01]  /*fe80*/  IMAD.X R5, RZ, RZ, RZ, P5 ;  /* 0x000000ffff057224 */ /* 0x000fe200028e06ff */
[----:B------:R-:W-:Y:S02]  /*fe90*/  IADD3.X R36, P2, PT, R36, R7, RZ, P2, !PT ;  /* 0x0000000724247210 */ /* 0x000fe4000175e4ff */
[----:B------:R-:W-:Y:S01]  /*fea0*/  IADD3.X R0, P1, PT, R2, R39, RZ, P1, !PT ;  /* 0x0000002702007210 */ /* 0x000fe20000f3e4ff */
[----:B------:R-:W-:Y:S01]  /*feb0*/  IMAD.WIDE.U32.X R4, RZ, R45, R4, P3 ;  /* 0x0000002dff047225 */ /* 0x000fe200018e0404 */
[----:B------:R-:W-:-:S02]  /*fec0*/  IADD3.X R40, P0, PT, R61, ~R33, RZ, P0, !PT ;  /* 0x800000213d287210 */ /* 0x000fc4000071e4ff */
[----:B------:R-:W-:Y:S02]  /*fed0*/  SEL R3, RZ, 0x1, !P1 ;  /* 0x00000001ff037807 */ /* 0x000fe40004800000 */
[----:B------:R-:W-:Y:S02]  /*fee0*/  IADD3.X R37, P2, PT, R0, R37, RZ, P2, !PT ;  /* 0x0000002500257210 */ /* 0x000fe4000175e4ff */
[----:B------:R-:W-:Y:S02]  /*fef0*/  IADD3 R0, P1, PT, R3, R4, RZ ;  /* 0x0000000403007210 */ /* 0x000fe40007f3e0ff */
[----:B------:R-:W-:Y:S02]  /*ff00*/  IADD3.X R35, P0, PT, R62, ~R35, RZ, P0, !PT ;  /* 0x800000233e237210 */ /* 0x000fe4000071e4ff */
[----:B------:R-:W-:Y:S02]  /*ff10*/  IADD3.X R45, P2, PT, R0, R45, RZ, P2, !PT ;  /* 0x0000002d002d7210 */ /* 0x000fe4000175e4ff */
[----:B------:R-:W-:-:S02]  /*ff20*/  IADD3.X R38, P0, PT, R63, ~R34, RZ, P0, !PT ;  /* 0x800000223f267210 */ /* 0x000fc4000071e4ff */
[----:B------:R-:W-:Y:S01]  /*ff30*/  IADD3.X R33, PT, PT, RZ, RZ, R5, P2, P1 ;  /* 0x000000ffff217210 */ /* 0x000fe200017e2405 */
[----:B------:R-:W-:Y:S01]  /*ff40*/  IMAD.WIDE.U32 R4, R45, 0x3d1, RZ ;  /* 0x000003d12d047825 */ /* 0x000fe200078e00ff */
[----:B------:R-:W-:-:S03]  /*ff50*/  IADD3.X R39, P0, PT, R64, ~R41, RZ, P0, !PT ;  /* 0x8000002940277210 */ /* 0x000fc6000071e4ff */
[----:B------:R-:W-:-:S04]  /*ff60*/  IMAD.WIDE.U32 R2, R33, 0x3d1, RZ ;  /* 0x000003d121027825 */ /* 0x000fc800078e00ff */
[----:B------:R-:W-:Y:S01]  /*ff70*/  IMAD.X R0, RZ, RZ, -0x1, P0 ;  /* 0xffffffffff007424 */ /* 0x000fe200000e06ff */
[----:B------:R-:W-:Y:S01]  /*ff80*/  IADD3 RZ, P0, PT, RZ, R4, RZ ;  /* 0x00000004ffff7210 */ /* 0x000fe20007f1e0ff */
[----:B------:R-:W-:-:S03]  /*ff90*/  IMAD.WIDE.U32 R2, P1, RZ, R45, R2 ;  /* 0x0000002dff027225 */ /* 0x000fc60007820002 */
[----:B------:R-:W-:Y:S01]  /*ffa0*/  LOP3.LUT R0, R0, 0x1, RZ, 0xc0, !PT ;  /* 0x0000000100007812 */ /* 0x000fe200078ec0ff */
[----:B------:R-:W-:Y:S01]  /*ffb0*/  IMAD.X R7, RZ, RZ, RZ, P1 ;  /* 0x000000ffff077224 */ /* 0x000fe200008e06ff */
[----:B------:R-:W-:Y:S01]  /*ffc0*/  IADD3 R2, P1, PT, R5, R2, RZ ;  /* 0x0000000205027210 */ /* 0x000fe20007f3e0ff */
[----:B------:R-:W-:Y:S01]  /*ffd0*/  IMAD.MOV.U32 R6, RZ, RZ, R3 ;  /* 0x000000ffff067224 */ /* 0x000fe200078e0003 */
[----:B------:R-:W-:Y:S02]  /*ffe0*/  IADD3 R28, P3, PT, RZ, -R0, RZ ;  /* 0x80000000ff1c7210 */ /* 0x000fe40007f7e0ff */
[----:B------:R-:W-:Y:S01]  /*fff0*/  IADD3.X R2, P0, PT, R45, R2, RZ, P0, !PT ;  /* 0x000000022d027210 */ /* 0x000fe2000071e4ff */
[----:B------:R-:W-:Y:S01]  /*10000*/  IMAD.WIDE.U32.X R6, RZ, R33, R6, P1 ;  /* 0x00000021ff067225 */ /* 0x000fe200008e0406 */
[----:B------:R-:W-:Y:S02]  /*10010*/  IADD3 R5, P1, PT, R18, R4, RZ ;  /* 0x0000000412057210 */ /* 0x000fe40007f3e0ff */
[----:B------:R-:W-:Y:S01]  /*10020*/  LOP3.LUT R3, R28, 0xfffffc2f, RZ, 0xc0, !PT ;  /* 0xfffffc2f1c037812 */ /* 0x000fe200078ec0ff */
[----:B------:R-:W-:Y:S01]  /*10030*/  IMAD.X R4, RZ, RZ, -0x1, P3 ;  /* 0xffffffffff047424 */ /* 0x000fe200018e06ff */
[----:B------:R-:W-:-:S02]  /*10040*/  IADD3.X R33, P0, PT, R33, R6, RZ, P0, !PT ;  /* 0x0000000621217210 */ /* 0x000fc4000071e4ff */
[----:B------:R-:W-:Y:S02]  /*10050*/  IADD3.X R43, P1, PT, R43, R2, RZ, P1, !PT ;  /* 0x000000022b2b7210 */ /* 0x000fe40000f3e4ff */
[----:B------:R-:W-:Y:S02]  /*10060*/  IADD3 R0, P4, PT, R5, R74, RZ ;  /* 0x0000004a05007210 */ /* 0x000fe40007f9e0ff */
[----:B------:R-:W-:Y:S02]  /*10070*/  IADD3.X R7, P0, PT, RZ, R7, RZ, P0, !PT ;  /* 0x00000007ff077210 */ /* 0x000fe4000071e4ff */
[----:B------:R-:W-:Y:S02]  /*10080*/  IADD3.X R8, P2, PT, R8, R33, RZ, P1, !PT ;  /* 0x0000002108087210 */ /* 0x000fe40000f5e4ff */
[----:B------:R-:W-:Y:S02]  /*10090*/  IADD3.X R2, P4, PT, R84, R43, RZ, P4, !PT ;  /* 0x0000002b54027210 */ /* 0x000fe4000279e4ff */
[----:B------:R-:W-:-:S02]  /*100a0*/  IADD3 R68, P1, PT, R68, R3, RZ ;  /* 0x0000000344447210 */ /* 0x000fc40007f3e0ff */
[----:B------:R-:W-:Y:S02]  /*100b0*/  IADD3.X R42, P2, PT, R42, R7, RZ, P2, !PT ;  /* 0x000000072a2a7210 */ /* 0x000fe4000175e4ff */
[----:B------:R-:W-:Y:S02]  /*100c0*/  LOP3.LUT R4, R4, 0xfffffffe, RZ, 0xc0, !PT ;  /* 0xfffffffe04047812 */ /* 0x000fe400078ec0ff */
[----:B------:R-:W-:Y:S02]  /*100d0*/  SEL R3, RZ, 0x1, !P0 ;  /* 0x00000001ff037807 */ /* 0x000fe40004000000 */
[----:B------:R-:W-:Y:S02]  /*100e0*/  IADD3.X R7, P4, PT, R77, R8, RZ, P4, !PT ;  /* 0x000000084d077210 */ /* 0x000fe4000279e4ff */
[----:B------:R-:W-:Y:S02]  /*100f0*/  IADD3.X R67, P1, PT, R67, R4, RZ, P1, !PT ;  /* 0x0000000443437210 */ /* 0x000fe40000f3e4ff */
[----:B------:R-:W-:-:S02]  /*10100*/  IADD3.X R20, P2, PT, R20, R3, RZ, P2, !PT ;  /* 0x0000000314147210 */ /* 0x000fc4000175e4ff */
[----:B------:R-:W-:Y:S02]  /*10110*/  IADD3.X R8, P4, PT, R83, R42, RZ, P4, !PT ;  /* 0x0000002a53087210 */ /* 0x000fe4000279e4ff */
[----:B------:R-:W-:Y:S02]  /*10120*/  IADD3.X R42, P1, PT, R31, R28, RZ, P1, !PT ;  /* 0x0000001c1f2a7210 */ /* 0x000fe40000f3e4ff */
[----:B------:R-:W-:Y:S02]  /*10130*/  IADD3.X R5, P4, PT, R75, R20, RZ, P4, !PT ;  /* 0x000000144b057210 */ /* 0x000fe4000279e4ff */
[----:B------:R-:W-:Y:S02]  /*10140*/  IADD3.X R6, P2, PT, RZ, R19, RZ, P2, !PT ;  /* 0x00000013ff067210 */ /* 0x000fe4000175e4ff */
[----:B------:R-:W-:Y:S02]  /*10150*/  IADD3.X R66, P1, PT, R66, R28, RZ, P1, !PT ;  /* 0x0000001c42427210 */ /* 0x000fe40000f3e4ff */
[----:B------:R-:W-:-:S02]  /*10160*/  IADD3.X R6, P4, PT, R81, R6, RZ, P4, !PT ;  /* 0x0000000651067210 */ /* 0x000fc4000279e4ff */
[----:B------:R-:W-:Y:S02]  /*10170*/  IADD3.X R36, P2, PT, RZ, R36, RZ, P2, !PT ;  /* 0x00000024ff247210 */ /* 0x000fe4000175e4ff */
[----:B------:R-:W-:Y:S02]  /*10180*/  IADD3.X R40, P1, PT, R40, R28, RZ, P1, !PT ;  /* 0x0000001c28287210 */ /* 0x000fe40000f3e4ff */
[----:B------:R-:W-:Y:S02]  /*10190*/  IADD3.X R3, P4, PT, R17, R36, RZ, P4, !PT ;  /* 0x0000002411037210 */ /* 0x000fe4000279e4ff */
[----:B------:R-:W-:Y:S02]  /*101a0*/  IADD3.X R4, P2, PT, RZ, R37, RZ, P2, !PT ;  /* 0x00000025ff047210 */ /* 0x000fe4000175e4ff */
[----:B------:R-:W-:Y:S02]  /*101b0*/  IADD3.X R41, P1, PT, R35, R28, RZ, P1, !PT ;  /* 0x0000001c23297210 */ /* 0x000fe40000f3e4ff */
[----:B------:R-:W-:-:S02]  /*101c0*/  IADD3.X R4, P4, PT, R65, R4, RZ, P4, !PT ;  /* 0x0000000441047210 */ /* 0x000fc4000279e4ff */
[----:B------:R-:W-:Y:S02]  /*101d0*/  SEL R17, RZ, 0x1, !P2 ;  /* 0x00000001ff117807 */ /* 0x000fe40005000000 */
[----:B------:R-:W-:Y:S02]  /*101e0*/  IADD3.X R38, P1, PT, R38, R28, RZ, P1, !PT ;  /* 0x0000001c26267210 */ /* 0x000fe40000f3e4ff */
[----:B------:R-:W-:-:S03]  /*101f0*/  IADD3.X R18, P4, PT, RZ, R17, RZ, P4, !PT ;  /* 0x00000011ff127210 */ /* 0x000fc6000279e4ff */
[----:B------:R-:W-:Y:S01]  /*10200*/  IMAD.X R39, R39, 0x1, R28, P1 ;  /* 0x0000000127277824 */ /* 0x000fe200008e061c */
[----:B------:R-:W-:-:S09]  /*10210*/  SEL R19, RZ, 0x1, !P4 ;  /* 0x00000001ff137807 */ /* 0x000fd20006000000 */
.L_x_31:
        /* <DEDUP_REMOVED lines=22> */
.L_x_30:
[----:B------:R-:W-:Y:S05]  /*10380*/  BSYNC.RECONVERGENT B1 ;  /* 0x0000000000017941 */ /* 0x000fea0003800200 */
.L_x_29:
        /* <DEDUP_REMOVED lines=25> */
[----:B------:R-:W-:Y:S02]  /*10520*/  IMAD.X R18, RZ, RZ, R19, P2 ;  /* 0x000000ffff127224 */ /* 0x000fe400010e0613 */
[----:B------:R-:W-:Y:S01]  /*10530*/  IMAD.WIDE.U32 R34, R15, R23, RZ ;  /* 0x000000170f227225 */ /* 0x000fe200078e00ff */
[----:B------:R-:W-:-:S03]  /*10540*/  IADD3.X R31, P0, PT, RZ, R31, RZ, P0, !PT ;  /* 0x0000001fff1f7210 */ /* 0x000fc6000071e4ff */
[----:B------:R-:W-:Y:S01]  /*10550*/  IMAD.WIDE.U32 R32, P3, R24, R15, R32 ;  /* 0x0000000f18207225 */ /* 0x000fe20007860020 */
[----:B------:R-:W-:-:S03]  /*10560*/  IADD3.X R31, P2, PT, R31, R18, RZ, P1, !PT ;  /* 0x000000121f1f7210 */ /* 0x000fc60000f5e4ff */
[----:B------:R-:W-:Y:S01]  /*10570*/  IMAD.WIDE.U32 R18, R15, R25, RZ ;  /* 0x000000190f127225 */ /* 0x000fe200078e00ff */
[----:B------:R-:W-:Y:S02]  /*10580*/  IADD3 RZ, P5, PT, R35, R32, RZ ;  /* 0x0000002023ff7210 */ /* 0x000fe40007fbe0ff */
[----:B------:R-:W-:Y:S01]  /*10590*/  SEL R18, RZ, 0x1, !P0 ;  /* 0x00000001ff127807 */ /* 0x000fe20004000000 */
[----:B------:R-:W-:Y:S02]  /*105a0*/  IMAD.X R55, RZ, RZ, RZ, P3 ;  /* 0x000000ffff377224 */ /* 0x000fe400018e06ff */
[----:B------:R-:W-:Y:S02]  /*105b0*/  IMAD.MOV.U32 R54, RZ, RZ, R33 ;  /* 0x000000ffff367224 */ /* 0x000fe400078e0021 */
[----:B------:R-:W-:-:S04]  /*105c0*/  IMAD.WIDE.U32 R44, R16, R27, RZ ;  /* 0x0000001b102c7225 */ /* 0x000fc800078e00ff */
[----:B------:R-:W-:-:S04]  /*105d0*/  IMAD.WIDE.U32 R34, R16, R25, RZ ;  /* 0x0000001910227225 */ /* 0x000fc800078e00ff */
[----:B------:R-:W-:-:S04]  /*105e0*/  IMAD.WIDE.U32.X R32, R24, R16, R54, P5 ;  /* 0x0000001018207225 */ /* 0x000fc800028e0436 */
[----:B------:R-:W-:Y:S02]  /*105f0*/  IMAD.X R43, RZ, RZ, R18, P2 ;  /* 0x000000ffff2b7224 */ /* 0x000fe400010e0612 */
[----:B------:R-:W-:-:S03]  /*10600*/  IMAD.WIDE.U32 R36, R15, R27, RZ ;  /* 0x0000001b0f247225 */ /* 0x000fc600078e00ff */
[----:B------:R-:W-:Y:S01]  /*10610*/  IADD3 R43, P0, PT, R43, R32, RZ ;  /* 0x000000202b2b7210 */ /* 0x000fe20007f1e0ff */
[----:B------:R-:W-:-:S04]  /*10620*/  IMAD.WIDE.U32 R44, P1, R29, R15, R44 ;  /* 0x0000000f1d2c7225 */ /* 0x000fc8000782002c */
[----:B------:R-:W-:Y:S01]  /*10630*/  IMAD.WIDE.U32 R34, P4, R26, R15, R34 ;  /* 0x0000000f1a227225 */ /* 0x000fe20007880022 */
[----:B------:R-:W-:-:S03]  /*10640*/  IADD3 RZ, P6, PT, R37, R44, RZ ;  /* 0x0000002c25ff7210 */ /* 0x000fc60007fde0ff */
[-C--:B------:R-:W-:Y:S01]  /*10650*/  IMAD R20, R26, R15.reuse, RZ ;  /* 0x0000000f1a147224 */ /* 0x080fe200078e02ff */
[----:B------:R-:W-:Y:S01]  /*10660*/  IADD3 RZ, P2, PT, R19, R34, RZ ;  /* 0x0000002213ff7210 */ /* 0x000fe20007f5e0ff */
[----:B------:R-:W-:-:S04]  /*10670*/  IMAD.WIDE.U32 R56, R25, R15, RZ ;  /* 0x0000000f19387225 */ /* 0x000fc800078e00ff */
[----:B------:R-:W-:Y:S02]  /*10680*/  IMAD R37, R25, R16, R20 ;  /* 0x0000001019257224 */ /* 0x000fe400078e0214 */
[----:B------:R-:W-:-:S04]  /*10690*/  IMAD.WIDE.U32 R18, R14, R21, RZ ;  /* 0x000000150e127225 */ /* 0x000fc800078e00ff */
[----:B------:R-:W-:Y:S01]  /*106a0*/  IMAD.X R61, RZ, RZ, R33, P0 ;  /* 0x000000ffff3d7224 */ /* 0x000fe200000e0621 */
[----:B------:R-:W-:Y:S01]  /*106b0*/  IADD3 RZ, P0, PT, RZ, R56, RZ ;  /* 0x00000038ffff7210 */ /* 0x000fe20007f1e0ff */
[----:B------:R-:W-:-:S04]  /*106c0*/  IMAD.WIDE.U32 R32, R14, R23, RZ ;  /* 0x000000170e207225 */ /* 0x000fc800078e00ff */
[----:B------:R-:W-:Y:S02]  /*106d0*/  IMAD.IADD R20, R57, 0x1, R37 ;  /* 0x0000000139147824 */ /* 0x000fe400078e0225 */
[----:B------:R-:W-:-:S03]  /*106e0*/  IMAD.WIDE.U32 R58, R13, R21, RZ ;  /* 0x000000150d3a7225 */ /* 0x000fc600078e00ff */
[----:B------:R-:W-:Y:S01]  /*106f0*/  IADD3.X R20, P0, PT, RZ, R20, RZ, P0, !PT ;  /* 0x00000014ff147210 */ /* 0x000fe2000071e4ff */
[----:B------:R-:W-:-:S04]  /*10700*/  IMAD.WIDE.U32 R18, P3, R22, R13, R18 ;  /* 0x0000000d16127225 */ /* 0x000fc80007860012 */
[----:B------:R-:W-:-:S04]  /*10710*/  IMAD.WIDE.U32 R54, R13, R23, RZ ;  /* 0x000000170d367225 */ /* 0x000fc800078e00ff */
[----:B------:R-:W-:-:S04]  /*10720*/  IMAD.WIDE.U32 R32, P5, R24, R13, R32 ;  /* 0x0000000d18207225 */ /* 0x000fc800078a0020 */
[----:B------:R-:W-:Y:S01]  /*10730*/  IMAD.X R37, RZ, RZ, RZ, P4 ;  /* 0x000000ffff257224 */ /* 0x000fe200020e06ff */
[----:B------:R-:W-:Y:S01]  /*10740*/  IADD3 RZ, P4, PT, R59, R18, RZ ;  /* 0x000000123bff7210 */ /* 0x000fe20007f9e0ff */
[----:B------:R-:W-:Y:S01]  /*10750*/  IMAD.X R57, RZ, RZ, RZ, P1 ;  /* 0x000000ffff397224 */ /* 0x000fe200008e06ff */
[----:B------:R-:W-:Y:S01]  /*10760*/  SEL R18, RZ, 0x1, !P0 ;  /* 0x00000001ff127807 */ /* 0x000fe20004000000 */
[----:B------:R-:W-:Y:S01]  /*10770*/  IMAD.MOV.U32 R36, RZ, RZ, R35 ;  /* 0x000000ffff247224 */ /* 0x000fe200078e0023 */
[----:B------:R-:W-:Y:S01]  /*10780*/  IADD3 RZ, P1, PT, R55, R32, RZ ;  /* 0x0000002037ff7210 */ /* 0x000fe20007f3e0ff */
[----:B------:R-:W-:Y:S01]  /*10790*/  IMAD R34, R22, R13, RZ ;  /* 0x0000000d16227224 */ /* 0x000fe200078e02ff */
[----:B------:R-:W-:Y:S01]  /*107a0*/  IADD3 R32, P0, PT, R43, R56, RZ ;  /* 0x000000382b207210 */ /* 0x000fe20007f1e0ff */
[----:B------:R-:W-:Y:S02]  /*107b0*/  IMAD.MOV.U32 R56, RZ, RZ, R45 ;  /* 0x000000ffff387224 */ /* 0x000fe400078e002d */
[----:B------:R-:W-:Y:S01]  /*107c0*/  IMAD R43, R29, R15, RZ ;  /* 0x0000000f1d2b7224 */ /* 0x000fe200078e02ff */
[----:B------:R-:W-:Y:S01]  /*107d0*/  IADD3.X R20, P0, PT, R20, R61, RZ, P0, !PT ;  /* 0x0000003d14147210 */ /* 0x000fe2000071e4ff */
[----:B------:R-:W-:-:S04]  /*107e0*/  IMAD.WIDE.U32.X R36, R26, R16, R36, P2 ;  /* 0x000000101a247225 */ /* 0x000fc800010e0424 */
[----:B------:R-:W-:Y:S02]  /*107f0*/  IMAD.X R55, RZ, RZ, R18, P0 ;  /* 0x000000ffff377224 */ /* 0x000fe400000e0612 */
[----:B------:R-:W-:Y:S02]  /*10800*/  IMAD R59, R21, R14, R34 ;  /* 0x0000000e153b7224 */ /* 0x000fe400078e0222 */
[----:B------:R-:W-:-:S04]  /*10810*/  IMAD.WIDE.U32 R34, R14, R25, RZ ;  /* 0x000000190e227225 */ /* 0x000fc800078e00ff */
[----:B------:R-:W-:-:S04]  /*10820*/  IMAD.WIDE.U32 R44, R21, R13, RZ ;  /* 0x0000000d152c7225 */ /* 0x000fc800078e00ff */
[----:B------:R-:W-:Y:S01]  /*10830*/  IMAD R43, R27, R16, R43 ;  /* 0x000000101b2b7224 */ /* 0x000fe200078e022b */
[----:B------:R-:W-:Y:S01]  /*10840*/  IADD3 R18, P0, PT, R28, R44, RZ ;  /* 0x0000002c1c127210 */ /* 0x000fe20007f1e0ff */
[----:B------:R-:W-:Y:S01]  /*10850*/  IMAD.WIDE.U32.X R56, R29, R16, R56, P6 ;  /* 0x000000101d387225 */ /* 0x000fe200030e0438 */
[----:B------:R-:W-:-:S03]  /*10860*/  IADD3 R16, P6, PT, R55, R36, RZ ;  /* 0x0000002437107210 */ /* 0x000fc60007fde0ff */
[----:B------:R-:W-:-:S04]  /*10870*/  IMAD.WIDE.U32 R60, R14, R27, RZ ;  /* 0x0000001b0e3c7225 */ /* 0x000fc800078e00ff */
[----:B------:R-:W-:Y:S02]  /*10880*/  IMAD.IADD R62, R45, 0x1, R59 ;  /* 0x000000012d3e7824 */ /* 0x000fe400078e023b */
[----:B------:R-:W-:-:S04]  /*10890*/  IMAD.WIDE.U32 R54, R13, R25, RZ ;  /* 0x000000190d367225 */ /* 0x000fc800078e00ff */
[----:B------:R-:W-:-:S04]  /*108a0*/  IMAD.WIDE.U32 R34, P2, R26, R13, R34 ;  /* 0x0000000d1a227225 */ /* 0x000fc80007840022 */
[----:B------:R-:W-:Y:S02]  /*108b0*/  IMAD.X R28, RZ, RZ, R37, P6 ;  /* 0x000000ffff1c7224 */ /* 0x000fe400030e0625 */
[----:B------:R-:W-:Y:S01]  /*108c0*/  IMAD.X R59, RZ, RZ, RZ, P3 ;  /* 0x000000ffff3b7224 */ /* 0x000fe200018e06ff */
[----:B------:R-:W-:Y:S01]  /*108d0*/  IADD3 RZ, P3, PT, R55, R34, RZ ;  /* 0x0000002237ff7210 */ /* 0x000fe20007f7e0ff */
[----:B------:R-:W-:-:S04]  /*108e0*/  IMAD.WIDE.U32 R44, R13, R27, RZ ;  /* 0x0000001b0d2c7225 */ /* 0x000fc800078e00ff */
[----:B------:R-:W-:-:S04]  /*108f0*/  IMAD.WIDE.U32 R36, P6, R29, R13, R60 ;  /* 0x0000000d1d247225 */ /* 0x000fc800078c003c */
[----:B------:R-:W-:Y:S01]  /*10900*/  IMAD.MOV.U32 R58, RZ, RZ, R19 ;  /* 0x000000ffff3a7224 */ /* 0x000fe200078e0013 */
[----:B------:R-:W-:Y:S01]  /*10910*/  IADD3.X R19, P0, PT, R31, R62, RZ, P0, !PT ;  /* 0x0000003e1f137210 */ /* 0x000fe2000071e4ff */
[----:B------:R-:W-:Y:S02]  /*10920*/  IMAD R31, R24, R13, RZ ;  /* 0x0000000d181f7224 */ /* 0x000fe400078e02ff */
[----:B------:R-:W-:Y:S01]  /*10930*/  IMAD.WIDE.U32.X R54, R22, R14, R58, P4 ;  /* 0x0000000e16367225 */ /* 0x000fe200020e043a */
[----:B------:R-:W-:-:S03]  /*10940*/  IADD3 RZ, P4, PT, R45, R36, RZ ;  /* 0x000000242dff7210 */ /* 0x000fc60007f9e0ff */
[----:B------:R-:W-:Y:S01]  /*10950*/  IMAD.WIDE.U32 R44, R27, R15, RZ ;  /* 0x0000000f1b2c7225 */ /* 0x000fe200078e00ff */
[----:B------:R-:W-:Y:S02]  /*10960*/  SEL R15, RZ, 0x1, !P0 ;  /* 0x00000001ff0f7807 */ /* 0x000fe40004000000 */
[----:B------:R-:W-:Y:S01]  /*10970*/  IADD3 RZ, P0, PT, RZ, R18, RZ ;  /* 0x00000012ffff7210 */ /* 0x000fe20007f1e0ff */
[----:B------:R-:W-:Y:S01]  /*10980*/  IMAD.X R59, RZ, RZ, RZ, P5 ;  /* 0x000000ffff3b7224 */ /* 0x000fe200028e06ff */
[----:B------:R-:W-:Y:S01]  /*10990*/  IADD3 RZ, P5, PT, RZ, R44, RZ ;  /* 0x0000002cffff7210 */ /* 0x000fe20007fbe0ff */
[----:B------:R-:W-:Y:S01]  /*109a0*/  IMAD.IADD R43, R45, 0x1, R43 ;  /* 0x000000012d2b7824 */ /* 0x000fe200078e022b */
[----:B------:R-:W-:Y:S01]  /*109b0*/  IADD3.X R19, P0, PT, RZ, R19, RZ, P0, !PT ;  /* 0x00000013ff137210 */ /* 0x000fe2000071e4ff */
[C---:B------:R-:W-:Y:S02]  /*109c0*/  IMAD R69, R23.reuse, R14, R31 ;  /* 0x0000000e17457224 */ /* 0x040fe400078e021f */
[----:B------:R-:W-:-:S04]  /*109d0*/  IMAD.WIDE.U32 R62, R23, R13, RZ ;  /* 0x0000000d173e7225 */ /* 0x000fc800078e00ff */
[----:B------:R-:W-:Y:S01]  /*109e0*/  IMAD.X R31, RZ, RZ, R15, P0 ;  /* 0x000000ffff1f7224 */ /* 0x000fe200000e060f */
[----:B------:R-:W-:Y:S01]  /*109f0*/  IADD3.X R15, P0, PT, RZ, R43, RZ, P5, !PT ;  /* 0x0000002bff0f7210 */ /* 0x000fe20002f1e4ff */
[----:B------:R-:W-:-:S03]  /*10a00*/  IMAD.WIDE.U32 R60, R12, R21, RZ ;  /* 0x000000150c3c7225 */ /* 0x000fc600078e00ff */
[----:B------:R-:W-:Y:S01]  /*10a10*/  IADD3 R34, P5, PT, R31, R54, RZ ;  /* 0x000000361f227210 */ /* 0x000fe20007fbe0ff */
[----:B------:R-:W-:Y:S01]  /*10a20*/  IMAD.IADD R69, R63, 0x1, R69 ;  /* 0x000000013f457824 */ /* 0x000fe200078e0245 */
[----:B------:R-:W-:Y:S01]  /*10a30*/  SEL R31, RZ, 0x1, !P0 ;  /* 0x00000001ff1f7807 */ /* 0x000fe20004000000 */
[----:B------:R-:W-:Y:S01]  /*10a40*/  IMAD.WIDE.U32 R64, R11, R21, RZ ;  /* 0x000000150b407225 */ /* 0x000fe200078e00ff */
[----:B------:R-:W-:-:S03]  /*10a50*/  IADD3 R43, P0, PT, R32, R62, RZ ;  /* 0x0000003e202b7210 */ /* 0x000fc60007f1e0ff */
[----:B------:R-:W-:Y:S01]  /*10a60*/  IMAD.X R36, RZ, RZ, R55, P5 ;  /* 0x000000ffff247224 */ /* 0x000fe200028e0637 */
[----:B------:R-:W-:Y:S01]  /*10a70*/  IADD3.X R69, P0, PT, R20, R69, RZ, P0, !PT ;  /* 0x0000004514457210 */ /* 0x000fe2000071e4ff */
[----:B------:R-:W-:-:S03]  /*10a80*/  IMAD.WIDE.U32 R60, P5, R22, R11, R60 ;  /* 0x0000000b163c7225 */ /* 0x000fc600078a003c */
[----:B------:R-:W-:Y:S01]  /*10a90*/  SEL R20, RZ, 0x1, !P0 ;  /* 0x00000001ff147807 */ /* 0x000fe20004000000 */
[----:B------:R-:W-:Y:S02]  /*10aa0*/  IMAD.MOV.U32 R58, RZ, RZ, R33 ;  /* 0x000000ffff3a7224 */ /* 0x000fe400078e0021 */
[----:B------:R-:W-:-:S04]  /*10ab0*/  IMAD.WIDE.U32 R32, R12, R23, RZ ;  /* 0x000000170c207225 */ /* 0x000fc800078e00ff */
[----:B------:R-:W-:Y:S01]  /*10ac0*/  IMAD.X R55, RZ, RZ, RZ, P2 ;  /* 0x000000ffff377224 */ /* 0x000fe200010e06ff */
[----:B------:R-:W-:Y:S01]  /*10ad0*/  IADD3 RZ, P2, PT, R65, R60, RZ ;  /* 0x0000003c41ff7210 */ /* 0x000fe20007f5e0ff */
[----:B------:R-:W-:Y:S01]  /*10ae0*/  IMAD.MOV.U32 R54, RZ, RZ, R35 ;  /* 0x000000ffff367224 */ /* 0x000fe200078e0023 */
[----:B------:R-:W-:Y:S01]  /*10af0*/  IADD3 R65, P0, PT, R43, R34, RZ ;  /* 0x000000222b417210 */ /* 0x000fe20007f1e0ff */
[----:B------:R-:W-:Y:S01]  /*10b00*/  IMAD.X R35, RZ, RZ, RZ, P5 ;  /* 0x000000ffff237224 */ /* 0x000fe200028e06ff */
[----:B------:R-:W-:Y:S01]  /*10b10*/  IADD3 R43, P5, PT, R16, R44, RZ ;  /* 0x0000002c102b7210 */ /* 0x000fe20007fbe0ff */
[----:B------:R-:W-:Y:S01]  /*10b20*/  IMAD.WIDE.U32.X R58, R24, R14, R58, P1 ;  /* 0x0000000e183a7225 */ /* 0x000fe200008e043a */
[----:B------:R-:W-:Y:S02]  /*10b30*/  IADD3.X R69, P0, PT, R69, R36, RZ, P0, !PT ;  /* 0x0000002445457210 */ /* 0x000fe4000071e4ff */
[----:B------:R-:W-:Y:S01]  /*10b40*/  IADD3.X R28, P5, PT, R15, R28, RZ, P5, !PT ;  /* 0x0000001c0f1c7210 */ /* 0x000fe20002fbe4ff */
[----:B------:R-:W-:-:S04]  /*10b50*/  IMAD.WIDE.U32 R62, R11, R23, RZ ;  /* 0x000000170b3e7225 */ /* 0x000fc800078e00ff */
[----:B------:R-:W-:-:S04]  /*10b60*/  IMAD.WIDE.U32 R32, P1, R24, R11, R32 ;  /* 0x0000000b18207225 */ /* 0x000fc80007820020 */
[----:B------:R-:W-:Y:S02]  /*10b70*/  IMAD R16, R22, R11, RZ ;  /* 0x0000000b16107224 */ /* 0x000fe400078e02ff */
[----:B------:R-:W-:Y:S01]  /*10b80*/  IMAD.X R45, RZ, RZ, RZ, P6 ;  /* 0x000000ffff2d7224 */ /* 0x000fe200030e06ff */
[----:B------:R-:W-:Y:S01]  /*10b90*/  IADD3 RZ, P6, PT, R63, R32, RZ ;  /* 0x000000203fff7210 */ /* 0x000fe20007fde0ff */
[----:B------:R-:W-:Y:S02]  /*10ba0*/  IMAD.MOV.U32 R44, RZ, RZ, R37 ;  /* 0x000000ffff2c7224 */ /* 0x000fe400078e0025 */
[----:B------:R-:W-:Y:S02]  /*10bb0*/  IMAD.MOV.U32 R34, RZ, RZ, R61 ;  /* 0x000000ffff227224 */ /* 0x000fe400078e003d */
[----:B------:R-:W-:-:S04]  /*10bc0*/  IMAD.WIDE.U32.X R36, R26, R14, R54, P3 ;  /* 0x0000000e1a247225 */ /* 0x000fc800018e0436 */
[-C--:B------:R-:W-:Y:S02]  /*10bd0*/  IMAD R63, R26, R13.reuse, RZ ;  /* 0x0000000d1a3f7224 */ /* 0x080fe400078e02ff */
[----:B------:R-:W-:Y:S02]  /*10be0*/  IMAD R15, R29, R13, RZ ;  /* 0x0000000d1d0f7224 */ /* 0x000fe400078e02ff */
[----:B------:R-:W-:-:S04]  /*10bf0*/  IMAD.WIDE.U32 R60, R21, R11, RZ ;  /* 0x0000000b153c7225 */ /* 0x000fc800078e00ff */
[----:B------:R-:W-:Y:S02]  /*10c00*/  IMAD R71, R21, R12, R16 ;  /* 0x0000000c15477224 */ /* 0x000fe400078e0210 */
[----:B------:R-:W-:Y:S01]  /*10c10*/  IMAD.X R55, RZ, RZ, R20, P0 ;  /* 0x000000ffff377224 */ /* 0x000fe200000e0614 */
[----:B------:R-:W-:Y:S01]  /*10c20*/  IADD3 R20, P3, PT, R65, R60, RZ ;  /* 0x0000003c41147210 */ /* 0x000fe20007f7e0ff */
[----:B------:R-:W-:Y:S02]  /*10c30*/  IMAD.X R31, RZ, RZ, R31, P5 ;  /* 0x000000ffff1f7224 */ /* 0x000fe400028e061f */
[----:B------:R-:W-:Y:S01]  /*10c40*/  IMAD R63, R25, R14, R63 ;  /* 0x0000000e193f7224 */ /* 0x000fe200078e023f */
[----:B------:R-:W-:Y:S01]  /*10c50*/  IADD3 RZ, P5, PT, RZ, R20, RZ ;  /* 0x00000014ffff7210 */ /* 0x000fe20007fbe0ff */
[-C--:B------:R-:W-:Y:S02]  /*10c60*/  IMAD R15, R27, R14.reuse, R15 ;  /* 0x0000000e1b0f7224 */ /* 0x080fe400078e020f */
[----:B------:R-:W-:Y:S01]  /*10c70*/  IMAD.WIDE.U32.X R44, R29, R14, R44, P4 ;  /* 0x0000000e1d2c7225 */ /* 0x000fe200020e042c */
[----:B------:R-:W-:-:S02]  /*10c80*/  IADD3 R58, P4, PT, R55, R58, RZ ;  /* 0x0000003a373a7210 */ /* 0x000fc40007f9e0ff */
[----:B------:R-:W-:Y:S01]  /*10c90*/  IADD3 R14, P0, PT, R31, R56, RZ ;  /* 0x000000381f0e7210 */ /* 0x000fe20007f1e0ff */
[----:B------:R-:W-:Y:S02]  /*10ca0*/  IMAD.IADD R16, R61, 0x1, R71 ;  /* 0x000000013d107824 */ /* 0x000fe400078e0247 */
[----:B------:R-:W-:-:S03]  /*10cb0*/  IMAD.WIDE.U32 R54, R25, R13, RZ ;  /* 0x0000000d19367225 */ /* 0x000fc600078e00ff */
[----:B------:R-:W-:Y:S01]  /*10cc0*/  IADD3.X R69, P3, PT, R69, R16, RZ, P3, !PT ;  /* 0x0000001045457210 */ /* 0x000fe20001f7e4ff */
[----:B------:R-:W-:Y:S01]  /*10cd0*/  IMAD.X R16, RZ, RZ, R57, P0 ;  /* 0x000000ffff107224 */ /* 0x000fe200000e0639 */
[----:B------:R-:W-:Y:S01]  /*10ce0*/  IADD3 R43, P0, PT, R43, R54, RZ ;  /* 0x000000362b2b7210 */ /* 0x000fe20007f1e0ff */
[----:B------:R-:W-:Y:S01]  /*10cf0*/  IMAD.IADD R31, R55, 0x1, R63 ;  /* 0x00000001371f7824 */ /* 0x000fe200078e023f */
[----:B------:R-:W-:Y:S01]  /*10d00*/  SEL R32, RZ, 0x1, !P3 ;  /* 0x00000001ff207807 */ /* 0x000fe20005800000 */
[----:B------:R-:W-:Y:S01]  /*10d10*/  IMAD.WIDE.U32 R60, R12, R25, RZ ;  /* 0x000000190c3c7225 */ /* 0x000fe200078e00ff */
[----:B------:R-:W-:Y:S02]  /*10d20*/  IADD3 R43, P3, PT, R43, R58, RZ ;  /* 0x0000003a2b2b7210 */ /* 0x000fe40007f7e0ff */
[----:B------:R-:W-:Y:S01]  /*10d30*/  IADD3.X R31, P0, PT, R28, R31, RZ, P0, !PT ;  /* 0x0000001f1c1f7210 */ /* 0x000fe2000071e4ff */
[----:B------:R-:W-:Y:S01]  /*10d40*/  IMAD.X R62, RZ, RZ, R59, P4 ;  /* 0x000000ffff3e7224 */ /* 0x000fe200020e063b */
[----:B------:R-:W-:Y:S01]  /*10d50*/  IADD3.X R28, P5, PT, RZ, R69, RZ, P5, !PT ;  /* 0x00000045ff1c7210 */ /* 0x000fe20002fbe4ff */
[----:B------:R-:W-:-:S04]  /*10d60*/  IMAD.WIDE.U32 R56, R11, R25, RZ ;  /* 0x000000190b387225 */ /* 0x000fc800078e00ff */
[----:B------:R-:W-:-:S04]  /*10d70*/  IMAD.WIDE.U32 R60, P4, R26, R11, R60 ;  /* 0x0000000b1a3c7225 */ /* 0x000fc8000788003c */
[----:B------:R-:W-:Y:S01]  /*10d80*/  IMAD.X R59, RZ, RZ, R32, P5 ;  /* 0x000000ffff3b7224 */ /* 0x000fe200028e0620 */
[----:B------:R-:W-:Y:S01]  /*10d90*/  IADD3.X R32, P3, PT, R31, R62, RZ, P3, !PT ;  /* 0x0000003e1f207210 */ /* 0x000fe20001f7e4ff */
[----:B------:R-:W-:Y:S01]  /*10da0*/  IMAD.WIDE.U32.X R34, R22, R12, R34, P2 ;  /* 0x0000000c16227225 */ /* 0x000fe200010e0422 */
[----:B------:R-:W-:Y:S02]  /*10db0*/  SEL R31, RZ, 0x1, !P0 ;  /* 0x00000001ff1f7807 */ /* 0x000fe40004000000 */
[----:B------:R-:W-:Y:S01]  /*10dc0*/  IADD3 RZ, P2, PT, R57, R60, RZ ;  /* 0x0000003c39ff7210 */ /* 0x000fe20007f5e0ff */
[-C--:B------:R-:W-:Y:S01]  /*10dd0*/  IMAD R54, R24, R11.reuse, RZ ;  /* 0x0000000b18367224 */ /* 0x080fe200078e02ff */
[----:B------:R-:W-:Y:S01]  /*10de0*/  IADD3 R63, P0, PT, R59, R34, RZ ;  /* 0x000000223b3f7210 */ /* 0x000fe20007f1e0ff */
[----:B------:R-:W-:-:S04]  /*10df0*/  IMAD.WIDE.U32 R56, R23, R11, RZ ;  /* 0x0000000b17387225 */ /* 0x000fc800078e00ff */
[----:B------:R-:W-:Y:S01]  /*10e00*/  IMAD R65, R23, R12, R54 ;  /* 0x0000000c17417224 */ /* 0x000fe200078e0236 */
[----:B------:R-:W-:Y:S01]  /*10e10*/  IADD3 R60, P5, PT, R43, R56, RZ ;  /* 0x000000382b3c7210 */ /* 0x000fe20007fbe0ff */
[----:B------:R-:W-:-:S04]  /*10e20*/  IMAD.WIDE.U32 R54, R12, R27, RZ ;  /* 0x0000001b0c367225 */ /* 0x000fc800078e00ff */
[----:B------:R-:W-:Y:S02]  /*10e30*/  IMAD.X R31, RZ, RZ, R31, P3 ;  /* 0x000000ffff1f7224 */ /* 0x000fe400018e061f */
[----:B------:R-:W-:Y:S02]  /*10e40*/  IMAD.IADD R59, R57, 0x1, R65 ;  /* 0x00000001393b7824 */ /* 0x000fe400078e0241 */
[----:B------:R-:W-:Y:S01]  /*10e50*/  IMAD.X R65, RZ, RZ, R35, P0 ;  /* 0x000000ffff417224 */ /* 0x000fe200000e0623 */
[----:B------:R-:W-:Y:S01]  /*10e60*/  IADD3 R31, P0, PT, R31, R36, RZ ;  /* 0x000000241f1f7210 */ /* 0x000fe20007f1e0ff */
[----:B------:R-:W-:Y:S01]  /*10e70*/  IMAD.WIDE.U32 R56, R11, R27, RZ ;  /* 0x0000001b0b387225 */ /* 0x000fe200078e00ff */
[----:B------:R-:W-:-:S03]  /*10e80*/  IADD3.X R32, P5, PT, R32, R59, RZ, P5, !PT ;  /* 0x0000003b20207210 */ /* 0x000fc60002fbe4ff */
[----:B------:R-:W-:-:S04]  /*10e90*/  IMAD.WIDE.U32 R54, P3, R29, R11, R54 ;  /* 0x0000000b1d367225 */ /* 0x000fc80007860036 */
[----:B------:R-:W-:Y:S01]  /*10ea0*/  IMAD.X R43, RZ, RZ, R37, P0 ;  /* 0x000000ffff2b7224 */ /* 0x000fe200000e0625 */
[----:B------:R-:W-:Y:S01]  /*10eb0*/  IADD3 RZ, P0, PT, R57, R54, RZ ;  /* 0x0000003639ff7210 */ /* 0x000fe20007f1e0ff */
[----:B------:R-:W-:Y:S01]  /*10ec0*/  IMAD.X R35, RZ, RZ, RZ, P1 ;  /* 0x000000ffff237224 */ /* 0x000fe200008e06ff */
[----:B------:R-:W-:Y:S01]  /*10ed0*/  IADD3 R60, P1, PT, R60, R63, RZ ;  /* 0x0000003f3c3c7210 */ /* 0x000fe20007f3e0ff */
[----:B------:R-:W-:-:S03]  /*10ee0*/  IMAD.WIDE.U32 R56, R10, R21, RZ ;  /* 0x000000150a387225 */ /* 0x000fc600078e00ff */
[----:B------:R-:W-:Y:S01]  /*10ef0*/  IADD3.X R54, P1, PT, R32, R65, RZ, P1, !PT ;  /* 0x0000004120367210 */ /* 0x000fe20000f3e4ff */
[----:B------:R-:W-:Y:S01]  /*10f00*/  IMAD.WIDE.U32 R36, R10, R23, RZ ;  /* 0x000000170a247225 */ /* 0x000fe200078e00ff */
[----:B------:R-:W-:-:S03]  /*10f10*/  SEL R32, RZ, 0x1, !P5 ;  /* 0x00000001ff207807 */ /* 0x000fc60006800000 */
[----:B------:R-:W-:Y:S02]  /*10f20*/  IMAD.MOV.U32 R34, RZ, RZ, R33 ;  /* 0x000000ffff227224 */ /* 0x000fe400078e0021 */
[----:B------:R-:W-:-:S04]  /*10f30*/  IMAD.WIDE.U32 R62, R9, R21, RZ ;  /* 0x00000015093e7225 */ /* 0x000fc800078e00ff */
[----:B------:R-:W-:-:S04]  /*10f40*/  IMAD.WIDE.U32 R56, P5, R22, R9, R56 ;  /* 0x0000000916387225 */ /* 0x000fc800078a0038 */
[----:B------:R-:W-:-:S04]  /*10f50*/  IMAD.WIDE.U32 R58, R9, R23, RZ ;  /* 0x00000017093a7225 */ /* 0x000fc800078e00ff */
[----:B------:R-:W-:-:S04]  /*10f60*/  IMAD.WIDE.U32.X R34, R24, R12, R34, P6 ;  /* 0x0000000c18227225 */ /* 0x000fc800030e0422 */
[----:B------:R-:W-:-:S04]  /*10f70*/  IMAD.WIDE.U32 R36, P6, R24, R9, R36 ;  /* 0x0000000918247225 */ /* 0x000fc800078c0024 */
[----:B------:R-:W-:Y:S02]  /*10f80*/  IMAD R58, R22, R9, RZ ;  /* 0x00000009163a7224 */ /* 0x000fe400078e02ff */
[----:B------:R-:W-:Y:S01]  /*10f90*/  IMAD.X R33, RZ, RZ, RZ, P4 ;  /* 0x000000ffff217224 */ /* 0x000fe200020e06ff */
[----:B------:R-:W-:Y:S01]  /*10fa0*/  IADD3 RZ, P4, PT, R63, R56, RZ ;  /* 0x000000383fff7210 */ /* 0x000fe20007f9e0ff */
[----:B------:R-:W-:Y:S02]  /*10fb0*/  IMAD.MOV.U32 R62, RZ, RZ, R57 ;  /* 0x000000ffff3e7224 */ /* 0x000fe400078e0039 */
[----:B------:R-:W-:Y:S01]  /*10fc0*/  IMAD.X R65, RZ, RZ, R32, P1 ;  /* 0x000000ffff417224 */ /* 0x000fe200008e0620 */
[----:B------:R-:W-:Y:S01]  /*10fd0*/  IADD3 RZ, P1, PT, R59, R36, RZ ;  /* 0x000000243bff7210 */ /* 0x000fe20007f3e0ff */
[----:B------:R-:W-:-:S04]  /*10fe0*/  IMAD.WIDE.U32 R56, R27, R13, RZ ;  /* 0x0000000d1b387225 */ /* 0x000fc800078e00ff */
[----:B------:R-:W-:Y:S02]  /*10ff0*/  IMAD R13, R21, R10, R58 ;  /* 0x0000000a150d7224 */ /* 0x000fe400078e023a */
[----:B------:R-:W-:Y:S01]  /*11000*/  IMAD.X R63, RZ, RZ, RZ, P5 ;  /* 0x000000ffff3f7224 */ /* 0x000fe200028e06ff */
[----:B------:R-:W-:Y:S01]  /*11010*/  IADD3 R36, P5, PT, R65, R34, RZ ;  /* 0x0000002241247210 */ /* 0x000fe20007fbe0ff */
[----:B------:R-:W-:-:S04]  /*11020*/  IMAD.WIDE.U32 R58, R21, R9, RZ ;  /* 0x00000009153a7225 */ /* 0x000fc800078e00ff */
[----:B------:R-:W-:Y:S01]  /*11030*/  IMAD.WIDE.U32.X R62, R22, R10, R62, P4 ;  /* 0x0000000a163e7225 */ /* 0x000fe200020e043e */
[----:B------:R-:W-:-:S03]  /*11040*/  IADD3 R69, P4, PT, R60, R58, RZ ;  /* 0x0000003a3c457210 */ /* 0x000fc60007f9e0ff */
[----:B------:R-:W-:Y:S02]  /*11050*/  IMAD.IADD R13, R59, 0x1, R13 ;  /* 0x000000013b0d7824 */ /* 0x000fe400078e020d */
[----:B------:R-:W-:Y:S01]  /*11060*/  IMAD.X R65, RZ, RZ, RZ, P6 ;  /* 0x000000ffff417224 */ /* 0x000fe200030e06ff */
[----:B------:R-:W-:Y:S01]  /*11070*/  IADD3 RZ, P6, PT, RZ, R69, RZ ;  /* 0x00000045ffff7210 */ /* 0x000fe20007fde0ff */
[----:B------:R-:W-:Y:S01]  /*11080*/  IMAD.MOV.U32 R32, RZ, RZ, R61 ;  /* 0x000000ffff207224 */ /* 0x000fe200078e003d */
[----:B------:R-:W-:Y:S01]  /*11090*/  IADD3.X R54, P4, PT, R54, R13, RZ, P4, !PT ;  /* 0x0000000d36367210 */ /* 0x000fe2000279e4ff */
[----:B------:R-:W-:-:S03]  /*110a0*/  IMAD.WIDE.U32 R60, R10, R25, RZ ;  /* 0x000000190a3c7225 */ /* 0x000fc600078e00ff */
[----:B------:R-:W-:Y:S01]  /*110b0*/  SEL R13, RZ, 0x1, !P4 ;  /* 0x00000001ff0d7807 */ /* 0x000fe20006000000 */
[----:B------:R-:W-:Y:S01]  /*110c0*/  IMAD.X R21, RZ, RZ, R35, P5 ;  /* 0x000000ffff157224 */ /* 0x000fe200028e0623 */
[----:B------:R-:W-:Y:S01]  /*110d0*/  IADD3 R22, P5, PT, R14, R56, RZ ;  /* 0x000000380e167210 */ /* 0x000fe20007fbe0ff */
[----:B------:R-:W-:Y:S01]  /*110e0*/  IMAD.IADD R35, R57, 0x1, R15 ;  /* 0x0000000139237824 */ /* 0x000fe200078e020f */
[----:B------:R-:W-:Y:S01]  /*110f0*/  IADD3.X R54, P6, PT, RZ, R54, RZ, P6, !PT ;  /* 0x00000036ff367210 */ /* 0x000fe200037de4ff */
[----:B------:R-:W-:-:S03]  /*11100*/  IMAD.WIDE.U32 R58, R10, R27, RZ ;  /* 0x0000001b0a3a7225 */ /* 0x000fc600078e00ff */
[----:B------:R-:W-:Y:S01]  /*11110*/  IADD3.X R70, P5, PT, R35, R16, RZ, P5, !PT ;  /* 0x0000001023467210 */ /* 0x000fe20002fbe4ff */
[----:B------:R-:W-:-:S03]  /*11120*/  IMAD.WIDE.U32.X R32, R26, R12, R32, P2 ;  /* 0x0000000c1a207225 */ /* 0x000fc600010e0420 */
[----:B------:R-:W-:Y:S01]  /*11130*/  SEL R16, RZ, 0x1, !P5 ;  /* 0x00000001ff107807 */ /* 0x000fe20006800000 */
[----:B------:R-:W-:-:S04]  /*11140*/  IMAD.WIDE.U32 R56, R9, R25, RZ ;  /* 0x0000001909387225 */ /* 0x000fc800078e00ff */
[----:B------:R-:W-:-:S04]  /*11150*/  IMAD.WIDE.U32 R60, P2, R26, R9, R60 ;  /* 0x000000091a3c7225 */ /* 0x000fc8000784003c */
[----:B------:R-:W-:Y:S01]  /*11160*/  IMAD.X R15, RZ, RZ, RZ, P3 ;  /* 0x000000ffff0f7224 */ /* 0x000fe200018e06ff */
[----:B------:R-:W-:Y:S01]  /*11170*/  IADD3 RZ, P4, PT, R57, R60, RZ ;  /* 0x0000003c39ff7210 */ /* 0x000fe20007f9e0ff */
[----:B------:R-:W-:Y:S02]  /*11180*/  IMAD.MOV.U32 R64, RZ, RZ, R37 ;  /* 0x000000ffff407224 */ /* 0x000fe400078e0025 */
[----:B------:R-:W-:-:S04]  /*11190*/  IMAD.WIDE.U32 R34, R9, R27, RZ ;  /* 0x0000001b09227225 */ /* 0x000fc800078e00ff */
[----:B------:R-:W-:-:S04]  /*111a0*/  IMAD.WIDE.U32 R58, P3, R29, R9, R58 ;  /* 0x000000091d3a7225 */ /* 0x000fc8000786003a */
[-C--:B------:R-:W-:Y:S01]  /*111b0*/  IMAD R37, R26, R11.reuse, RZ ;  /* 0x0000000b1a257224 */ /* 0x080fe200078e02ff */
[----:B------:R-:W-:Y:S01]  /*111c0*/  IADD3 RZ, P5, PT, R35, R58, RZ ;  /* 0x0000003a23ff7210 */ /* 0x000fe20007fbe0ff */
[----:B------:R-:W-:Y:S02]  /*111d0*/  IMAD.X R13, RZ, RZ, R13, P6 ;  /* 0x000000ffff0d7224 */ /* 0x000fe400030e060d */
[----:B------:R-:W-:Y:S02]  /*111e0*/  IMAD R56, R29, R11, RZ ;  /* 0x0000000b1d387224 */ /* 0x000fe400078e02ff */
[----:B------:R-:W-:Y:S01]  /*111f0*/  IMAD.MOV.U32 R14, RZ, RZ, R55 ;  /* 0x000000ffff0e7224 */ /* 0x000fe200078e0037 */
[----:B------:R-:W-:Y:S01]  /*11200*/  IADD3 R55, P6, PT, R13, R62, RZ ;  /* 0x0000003e0d377210 */ /* 0x000fe20007fde0ff */
[-C--:B------:R-:W-:Y:S02]  /*11210*/  IMAD R57, R25, R12.reuse, R37 ;  /* 0x0000000c19397224 */ /* 0x080fe400078e0225 */
[----:B------:R-:W-:-:S02]  /*11220*/  IMAD R37, R27, R12, R56 ;  /* 0x0000000c1b257224 */ /* 0x000fc400078e0238 */
[----:B------:R-:W-:-:S04]  /*11230*/  IMAD.WIDE.U32 R34, R25, R11, RZ ;  /* 0x0000000b19227225 */ /* 0x000fc800078e00ff */
[----:B------:R-:W-:Y:S01]  /*11240*/  IMAD.WIDE.U32.X R12, R29, R12, R14, P0 ;  /* 0x0000000c1d0c7225 */ /* 0x000fe200000e040e */
[----:B------:R-:W-:-:S03]  /*11250*/  IADD3 R31, P0, PT, R22, R31, RZ ;  /* 0x0000001f161f7210 */ /* 0x000fc60007f1e0ff */
[----:B------:R-:W-:Y:S01]  /*11260*/  IMAD R15, R24, R9, RZ ;  /* 0x00000009180f7224 */ /* 0x000fe200078e02ff */
[----:B------:R-:W-:Y:S01]  /*11270*/  IADD3.X R43, P0, PT, R70, R43, RZ, P0, !PT ;  /* 0x0000002b462b7210 */ /* 0x000fe2000071e4ff */
[----:B------:R-:W-:Y:S01]  /*11280*/  IMAD.X R62, RZ, RZ, R63, P6 ;  /* 0x000000ffff3e7224 */ /* 0x000fe200030e063f */
[----:B------:R-:W-:Y:S01]  /*11290*/  IADD3 R31, P6, PT, R31, R34, RZ ;  /* 0x000000221f1f7210 */ /* 0x000fe20007fde0ff */
[----:B------:R-:W-:Y:S02]  /*112a0*/  IMAD.IADD R14, R35, 0x1, R57 ;  /* 0x00000001230e7824 */ /* 0x000fe400078e0239 */
[C---:B------:R-:W-:Y:S02]  /*112b0*/  IMAD R57, R23.reuse, R10, R15 ;  /* 0x0000000a17397224 */ /* 0x040fe400078e020f */
[----:B------:R-:W-:Y:S01]  /*112c0*/  IMAD.WIDE.U32 R22, R23, R9, RZ ;  /* 0x0000000917167225 */ /* 0x000fe200078e00ff */
[----:B------:R-:W-:-:S03]  /*112d0*/  IADD3.X R14, P6, PT, R43, R14, RZ, P6, !PT ;  /* 0x0000000e2b0e7210 */ /* 0x000fc600037de4ff */
[----:B------:R-:W-:Y:S01]  /*112e0*/  IMAD.X R15, RZ, RZ, RZ, P2 ;  /* 0x000000ffff0f7224 */ /* 0x000fe200010e06ff */
[----:B------:R-:W-:Y:S01]  /*112f0*/  IADD3 R31, P2, PT, R31, R36, RZ ;  /* 0x000000241f1f7210 */ /* 0x000fe20007f5e0ff */
[----:B------:R-:W-:Y:S02]  /*11300*/  IMAD.X R35, RZ, RZ, RZ, P3 ;  /* 0x000000ffff237224 */ /* 0x000fe400018e06ff */
[----:B------:R-:W-:Y:S01]  /*11310*/  IMAD.IADD R56, R23, 0x1, R57 ;  /* 0x0000000117387824 */ /* 0x000fe200078e0239 */
[----:B------:R-:W-:Y:S01]  /*11320*/  IADD3 R36, P3, PT, R31, R22, RZ ;  /* 0x000000161f247210 */ /* 0x000fe20007f7e0ff */
[----:B------:R-:W-:Y:S01]  /*11330*/  IMAD.WIDE.U32 R22, R27, R11, RZ ;  /* 0x0000000b1b167225 */ /* 0x000fe200078e00ff */
[----:B------:R-:W-:-:S03]  /*11340*/  IADD3.X R21, P2, PT, R14, R21, RZ, P2, !PT ;  /* 0x000000150e157210 */ /* 0x000fc6000175e4ff */
[----:B------:R-:W-:Y:S01]  /*11350*/  IMAD.WIDE.U32.X R64, R24, R10, R64, P1 ;  /* 0x0000000a18407225 */ /* 0x000fe200008e0440 */
[----:B------:R-:W-:-:S03]  /*11360*/  IADD3.X R31, P3, PT, R21, R56, RZ, P3, !PT ;  /* 0x00000038151f7210 */ /* 0x000fc60001f7e4ff */
[----:B------:R-:W-:Y:S01]  /*11370*/  IMAD.X R21, RZ, RZ, R16, P0 ;  /* 0x000000ffff157224 */ /* 0x000fe200000e0610 */
[----:B------:R-:W-:Y:S01]  /*11380*/  SEL R16, RZ, 0x1, !P6 ;  /* 0x00000001ff107807 */ /* 0x000fe20007000000 */
[----:B------:R-:W-:Y:S01]  /*11390*/  IMAD.IADD R24, R23, 0x1, R37 ;  /* 0x0000000117187824 */ /* 0x000fe200078e0225 */
[----:B------:R-:W-:Y:S01]  /*113a0*/  IADD3 R11, P0, PT, R36, R55, RZ ;  /* 0x00000037240b7210 */ /* 0x000fe20007f1e0ff */
[-C--:B------:R-:W-:Y:S01]  /*113b0*/  IMAD R36, R26, R9.reuse, RZ ;  /* 0x000000091a247224 */ /* 0x080fe200078e02ff */
[----:B------:R-:W-:Y:S01]  /*113c0*/  IADD3 R21, P6, PT, R21, R44, RZ ;  /* 0x0000002c15157210 */ /* 0x000fe20007fde0ff */
[----:B------:R-:W-:Y:S02]  /*113d0*/  IMAD.X R23, RZ, RZ, R16, P2 ;  /* 0x000000ffff177224 */ /* 0x000fe400010e0610 */
[----:B------:R-:W-:Y:S01]  /*113e0*/  IMAD R43, R25, R10, R36 ;  /* 0x0000000a192b7224 */ /* 0x000fe200078e0224 */
[----:B------:R-:W-:Y:S01]  /*113f0*/  IADD3 R16, P1, PT, R21, R22, RZ ;  /* 0x0000001615107210 */ /* 0x000fe20007f3e0ff */
[----:B------:R-:W-:Y:S01]  /*11400*/  IMAD.X R45, RZ, RZ, R45, P6 ;  /* 0x000000ffff2d7224 */ /* 0x000fe200030e062d */
[----:B------:R-:W-:Y:S01]  /*11410*/  IADD3.X R21, P0, PT, R31, R62, RZ, P0, !PT ;  /* 0x0000003e1f157210 */ /* 0x000fe2000071e4ff */
[----:B------:R-:W-:Y:S01]  /*11420*/  IMAD.MOV.U32 R14, RZ, RZ, R61 ;  /* 0x000000ffff0e7224 */ /* 0x000fe200078e003d */
[----:B------:R-:W-:Y:S01]  /*11430*/  SEL R31, RZ, 0x1, !P3 ;  /* 0x00000001ff1f7807 */ /* 0x000fe20005800000 */
[----:B------:R-:W-:Y:S01]  /*11440*/  IMAD.MOV.U32 R34, RZ, RZ, R59 ;  /* 0x000000ffff227224 */ /* 0x000fe200078e003b */
[----:B------:R-:W-:Y:S01]  /*11450*/  IADD3 R37, P2, PT, R23, R32, RZ ;  /* 0x0000002017257210 */ /* 0x000fe20007f5e0ff */
[----:B------:R-:W-:Y:S01]  /*11460*/  IMAD.WIDE.U32 R22, R25, R9, RZ ;  /* 0x0000000919167225 */ /* 0x000fe200078e00ff */
[----:B------:R-:W-:-:S02]  /*11470*/  IADD3.X R24, P1, PT, R24, R45, RZ, P1, !PT ;  /* 0x0000002d18187210 */ /* 0x000fc40000f3e4ff */
[----:B------:R-:W-:Y:S01]  /*11480*/  IADD3 R25, P3, PT, R16, R37, RZ ;  /* 0x0000002510197210 */ /* 0x000fe20007f7e0ff */
[----:B------:R-:W-:Y:S02]  /*11490*/  IMAD.X R31, RZ, RZ, R31, P0 ;  /* 0x000000ffff1f7224 */ /* 0x000fe400000e061f */
[----:B------:R-:W-:Y:S01]  /*114a0*/  IMAD.X R37, RZ, RZ, R33, P2 ;  /* 0x000000ffff257224 */ /* 0x000fe200010e0621 */
[----:B------:R-:W-:Y:S01]  /*114b0*/  IADD3 R25, P2, PT, R25, R22, RZ ;  /* 0x0000001619197210 */ /* 0x000fe20007f5e0ff */
[----:B------:R-:W-:Y:S01]  /*114c0*/  IMAD.IADD R33, R23, 0x1, R43 ;  /* 0x0000000117217824 */ /* 0x000fe200078e022b */
[----:B------:R-:W-:Y:S01]  /*114d0*/  IADD3 R16, P0, PT, R31, R64, RZ ;  /* 0x000000401f107210 */ /* 0x000fe20007f1e0ff */
[----:B------:R-:W-:Y:S01]  /*114e0*/  IMAD.WIDE.U32 R22, R21, 0x3d1, RZ ;  /* 0x000003d115167825 */ /* 0x000fe200078e00ff */
[----:B------:R-:W-:-:S03]  /*114f0*/  IADD3.X R24, P3, PT, R24, R37, RZ, P3, !PT ;  /* 0x0000002518187210 */ /* 0x000fc60001f7e4ff */
[----:B------:R-:W-:Y:S01]  /*11500*/  IMAD.X R65, RZ, RZ, R65, P0 ;  /* 0x000000ffff417224 */ /* 0x000fe200000e0641 */
[----:B------:R-:W-:Y:S01]  /*11510*/  IADD3 R31, P0, PT, R25, R16, RZ ;  /* 0x00000010191f7210 */ /* 0x000fe20007f1e0ff */
[----:B------:R-:W-:Y:S01]  /*11520*/  IMAD.WIDE.U32.X R14, R26, R10, R14, P4 ;  /* 0x0000000a1a0e7225 */ /* 0x000fe200020e040e */
[----:B------:R-:W-:Y:S02]  /*11530*/  SEL R16, RZ, 0x1, !P1 ;  /* 0x00000001ff107807 */ /* 0x000fe40004800000 */
[----:B------:R-:W-:Y:S01]  /*11540*/  IADD3.X R36, P2, PT, R24, R33, RZ, P2, !PT ;  /* 0x0000002118247210 */ /* 0x000fe2000175e4ff */
[----:B------:R-:W-:-:S04]  /*11550*/  IMAD.WIDE.U32 R32, P4, RZ, R11, R22 ;  /* 0x0000000bff207225 */ /* 0x000fc80007880016 */
[----:B------:R-:W-:-:S04]  /*11560*/  IMAD.WIDE.U32 R24, R11, 0x3d1, RZ ;  /* 0x000003d10b187825 */ /* 0x000fc800078e00ff */
[-C--:B------:R-:W-:Y:S02]  /*11570*/  IMAD R26, R29, R9.reuse, RZ ;  /* 0x000000091d1a7224 */ /* 0x080fe400078e02ff */
[----:B------:R-:W-:Y:S01]  /*11580*/  IMAD.X R37, RZ, RZ, R16, P3 ;  /* 0x000000ffff257224 */ /* 0x000fe200018e0610 */
[----:B------:R-:W-:Y:S01]  /*11590*/  IADD3 R16, P3, PT, R25, R32, RZ ;  /* 0x0000002019107210 */ /* 0x000fe20007f7e0ff */
[----:B------:R-:W-:Y:S02]  /*115a0*/  IMAD R43, R27, R10, R26 ;  /* 0x0000000a1b2b7224 */ /* 0x000fe400078e021a */
[----:B------:R-:W-:Y:S01]  /*115b0*/  IMAD.X R23, RZ, RZ, RZ, P4 ;  /* 0x000000ffff177224 */ /* 0x000fe200020e06ff */
[----:B------:R-:W-:Y:S01]  /*115c0*/  IADD3 R25, P4, PT, R37, R12, RZ ;  /* 0x0000000c25197210 */ /* 0x000fe20007f9e0ff */
[----:B------:R-:W-:Y:S01]  /*115d0*/  IMAD.WIDE.U32 R26, R27, R9, RZ ;  /* 0x000000091b1a7225 */ /* 0x000fe200078e00ff */
[----:B------:R-:W-:Y:S02]  /*115e0*/  IADD3.X R9, P1, PT, R36, R65, RZ, P0, !PT ;  /* 0x0000004124097210 */ /* 0x000fe4000073e4ff */
[----:B------:R-:W-:Y:S01]  /*115f0*/  SEL R12, RZ, 0x1, !P2 ;  /* 0x00000001ff0c7807 */ /* 0x000fe20005000000 */
[----:B------:R-:W-:Y:S01]  /*11600*/  IMAD.MOV.U32 R22, RZ, RZ, R33 ;  /* 0x000000ffff167224 */ /* 0x000fe200078e0021 */
[----:B------:R-:W-:Y:S01]  /*11610*/  IADD3 RZ, P0, PT, RZ, R24, RZ ;  /* 0x00000018ffff7210 */ /* 0x000fe20007f1e0ff */
[----:B------:R-:W-:Y:S01]  /*11620*/  IMAD.IADD R33, R27, 0x1, R43 ;  /* 0x000000011b217824 */ /* 0x000fe200078e022b */
[----:B------:R-:W-:Y:S01]  /*11630*/  IADD3 R25, P2, PT, R25, R26, RZ ;  /* 0x0000001a19197210 */ /* 0x000fe20007f5e0ff */
[----:B------:R-:W-:Y:S01]  /*11640*/  IMAD.X R32, RZ, RZ, R13, P4 ;  /* 0x000000ffff207224 */ /* 0x000fe200020e060d */
[----:B------:R-:W-:Y:S01]  /*11650*/  IADD3.X R16, P4, PT, RZ, R16, RZ, P0, !PT ;  /* 0x00000010ff107210 */ /* 0x000fe2000079e4ff */
[----:B------:R-:W-:-:S02]  /*11660*/  IMAD.X R13, RZ, RZ, R12, P1 ;  /* 0x000000ffff0d7224 */ /* 0x000fc400008e060c */
[----:B------:R-:W-:Y:S01]  /*11670*/  IMAD.WIDE.U32.X R22, RZ, R21, R22, P3 ;  /* 0x00000015ff167225 */ /* 0x000fe200018e0416 */
[----:B------:R-:W-:Y:S02]  /*11680*/  SEL R37, RZ, 0x1, !P4 ;  /* 0x00000001ff257807 */ /* 0x000fe40006000000 */
[----:B------:R-:W-:Y:S01]  /*11690*/  IADD3.X R33, P1, PT, R33, R32, RZ, P2, !PT ;  /* 0x0000002021217210 */ /* 0x000fe2000173e4ff */
[----:B------:R-:W-:Y:S01]  /*116a0*/  IMAD.WIDE.U32 R26, R9, 0x3d1, RZ ;  /* 0x000003d1091a7825 */ /* 0x000fe200078e00ff */
[----:B------:R-:W-:Y:S02]  /*116b0*/  IADD3 R14, P2, PT, R13, R14, RZ ;  /* 0x0000000e0d0e7210 */ /* 0x000fe40007f5e0ff */
[----:B------:R-:W-:Y:S01]  /*116c0*/  IADD3 R37, P6, PT, R37, R22, RZ ;  /* 0x0000001625257210 */ /* 0x000fe20007fde0ff */
[----:B------:R-:W-:Y:S01]  /*116d0*/  IMAD.WIDE.U32 R12, R31, 0x3d1, RZ ;  /* 0x000003d11f0c7825 */ /* 0x000fe200078e00ff */
[----:B------:R-:W-:-:S03]  /*116e0*/  IADD3 R25, P3, PT, R25, R14, RZ ;  /* 0x0000000e19197210 */ /* 0x000fc60007f7e0ff */
        /* <DEDUP_REMOVED lines=28> */
[----:B------:R-:W-:Y:S01]  /*118b0*/  IMAD.WIDE.U32 R10, R34, 0x3d1, RZ ;  /* 0x000003d1220a7825 */ /* 0x000fe200078e00ff */
[----:B------:R-:W-:-:S03]  /*118c0*/  IADD3.X R32, P0, PT, R23, R14, RZ, P0, !PT ;  /* 0x0000000e17207210 */ /* 0x000fc6000071e4ff */
[----:B------:R-:W-:Y:S01]  /*118d0*/  IMAD.MOV.U32 R14, RZ, RZ, R13 ;  /* 0x000000ffff0e7224 */ /* 0x000fe200078e000d */
[----:B------:R-:W-:Y:S01]  /*118e0*/  SEL R23, RZ, 0x1, !P0 ;  /* 0x00000001ff177807 */ /* 0x000fe20004000000 */
[----:B------:R-:W-:Y:S01]  /*118f0*/  IMAD.WIDE.U32 R12, R27, 0x3d1, RZ ;  /* 0x000003d11b0c7825 */ /* 0x000fe200078e00ff */
[----:B------:R-:W-:-:S03]  /*11900*/  IADD3.X R32, P1, PT, R25, R32, RZ, P1, !PT ;  /* 0x0000002019207210 */ /* 0x000fc60000f3e4ff */
[----:B------:R-:W-:-:S04]  /*11910*/  IMAD.WIDE.U32.X R14, RZ, R33, R14, P3 ;  /* 0x00000021ff0e7225 */ /* 0x000fc800018e040e */
[----:B------:R-:W-:Y:S01]  /*11920*/  IMAD.WIDE.U32 R10, P4, RZ, R27, R10 ;  /* 0x0000001bff0a7225 */ /* 0x000fe2000788000a */
[----:B------:R-:W-:-:S03]  /*11930*/  IADD3 R23, P3, PT, R23, R14, RZ ;  /* 0x0000000e17177210 */ /* 0x000fc60007f7e0ff */
[----:B------:R-:W-:Y:S01]  /*11940*/  IMAD.MOV.U32 R43, RZ, RZ, R66 ;  /* 0x000000ffff2b7224 */ /* 0x000fe200078e0042 */
[----:B------:R-:W-:Y:S01]  /*11950*/  IADD3 R14, P2, PT, R13, R10, RZ ;  /* 0x0000000a0d0e7210 */ /* 0x000fe20007f5e0ff */
[----:B------:R-:W-:Y:S01]  /*11960*/  IMAD.X R15, RZ, RZ, R15, P3 ;  /* 0x000000ffff0f7224 */ /* 0x000fe200018e060f */
[----:B------:R-:W-:Y:S01]  /*11970*/  IADD3 R10, P0, PT, R23, R12, RZ ;  /* 0x0000000c170a7210 */ /* 0x000fe20007f1e0ff */
[----:B------:R-:W-:Y:S02]  /*11980*/  IMAD.X R13, RZ, RZ, RZ, P4 ;  /* 0x000000ffff0d7224 */ /* 0x000fe400020e06ff */
[----:B------:R-:W-:Y:S01]  /*11990*/  IMAD.MOV.U32 R12, RZ, RZ, R11 ;  /* 0x000000ffff0c7224 */ /* 0x000fe200078e000b */
[----:B------:R-:W-:Y:S01]  /*119a0*/  IADD3.X R14, P0, PT, R14, R15, RZ, P0, !PT ;  /* 0x0000000f0e0e7210 */ /* 0x000fe2000071e4ff */
[----:B------:R-:W-:Y:S01]  /*119b0*/  IMAD.MOV.U32 R44, RZ, RZ, R68 ;  /* 0x000000ffff2c7224 */ /* 0x000fe200078e0044 */
[----:B------:R-:W-:Y:S01]  /*119c0*/  IADD3.X R33, P1, PT, R33, R10, RZ, P1, !PT ;  /* 0x0000000a21217210 */ /* 0x000fe20000f3e4ff */
[----:B------:R-:W-:Y:S01]  /*119d0*/  IMAD.WIDE.U32.X R12, RZ, R34, R12, P2 ;  /* 0x00000022ff0c7225 */ /* 0x000fe200010e040c */
[----:B------:R-:W-:-:S02]  /*119e0*/  SEL R23, RZ, 0x1, !P0 ;  /* 0x00000001ff177807 */ /* 0x000fc40004000000 */
[----:B------:R-:W-:Y:S01]  /*119f0*/  IADD3.X R27, P1, PT, R14, R27, RZ, P1, !PT ;  /* 0x0000001b0e1b7210 */ /* 0x000fe20000f3e4ff */
[----:B------:R-:W-:Y:S01]  /*11a00*/  IMAD.MOV.U32 R45, RZ, RZ, R67 ;  /* 0x000000ffff2d7224 */ /* 0x000fe200078e0043 */
        /* <DEDUP_REMOVED lines=23> */
[----:B------:R-:W-:-:S04]  /*11b80*/  IADD3.X R14, P2, PT, R19, R12, RZ, P2, !PT ;  /* 0x0000000c130e7210 */ /* 0x000fc8000175e4ff */
[----:B------:R-:W-:Y:S02]  /*11b90*/  IADD3.X R11, P2, PT, R20, R9, RZ, P2, !PT ;  /* 0x00000009140b7210 */ /* 0x000fe4000175e4ff */
[----:B------:R-:W-:-:S04]  /*11ba0*/  IADD3.X R9, P1, PT, RZ, R32, RZ, P1, !PT ;  /* 0x00000020ff097210 */ /* 0x000fc80000f3e4ff */
        /* <DEDUP_REMOVED lines=8> */
.L_x_33:
[----:B------:R-:W-:Y:S02]  /*11c30*/  LOP3.LUT R17, R13, R9, R11, 0x80, !PT ;  /* 0x000000090d117212 */ /* 0x000fe400078e800b */
[----:B------:R-:W-:Y:S02]  /*11c40*/  ISETP.GE.U32.AND P0, PT, R15, -0x3d1, PT ;  /* 0xfffffc2f0f00780c */ /* 0x000fe40003f06070 */
[----:B------:R-:W-:Y:S02]  /*11c50*/  ISETP.NE.U32.AND P2, PT, R17, -0x1, PT ;  /* 0xffffffff1100780c */ /* 0x000fe40003f45070 */
[----:B------:R-:W-:Y:S02]  /*11c60*/  ISETP.NE.U32.AND P1, PT, R18, RZ, PT ;  /* 0x000000ff1200720c */ /* 0x000fe40003f25070 */
[----:B------:R-:W-:Y:S02]  /*11c70*/  LOP3.LUT R17, R14, R10, R12, 0x80, !PT ;  /* 0x0000000a0e117212 */ /* 0x000fe400078e800c */
[----:B------:R-:W-:-:S02]  /*11c80*/  ISETP.GE.U32.AND.EX P0, PT, R16, -0x2, PT, P0 ;  /* 0xfffffffe1000780c */ /* 0x000fc40003f06100 */
[----:B------:R-:W-:Y:S02]  /*11c90*/  ISETP.NE.AND.EX P1, PT, R19, RZ, PT, P1 ;  /* 0x000000ff1300720c */ /* 0x000fe40003f25310 */
[----:B------:R-:W-:-:S13]  /*11ca0*/  ISETP.NE.OR.EX P0, PT, R17, -0x1, !P0, P2 ;  /* 0xffffffff1100780c */ /* 0x000fda0004705720 */
[----:B------:R-:W-:Y:S05]  /*11cb0*/  @P0 BRA !P1, `(.L_x_32) ;  /* 0x0000000000340947 */ /* 0x000fea0004800000 */
        /* <DEDUP_REMOVED lines=13> */
.L_x_32:
[----:B------:R-:W-:Y:S05]  /*11d90*/  BSYNC.RECONVERGENT B1 ;  /* 0x0000000000017941 */ /* 0x000fea0003800200 */
.L_x_1:
[----:B------:R-:W-:Y:S05]  /*11da0*/  BSYNC.RECONVERGENT B0 ;  /* 0x0000000000007941 */ /* 0x000fea0003800200 */
.L_x_0:
[----:B------:R-:W-:-:S04]  /*11db0*/  UIADD3 UR4, UPT, UPT, UR4, 0x1, URZ ;  /* 0x0000000104047890 */ /* 0x000fc8000fffe0ff */
[----:B------:R-:W-:-:S09]  /*11dc0*/  UISETP.NE.AND UP0, UPT, UR4, 0x18, UPT ;  /* 0x000000180400788c */ /* 0x000fd2000bf05270 */
[----:B------:R-:W-:Y:S05]  /*11dd0*/  BRA.U UP0, `(.L_x_34) ;  /* 0xfffffee5006c7547 */ /* 0x000fea000b83ffff */
[----:B------:R-:W-:Y:S01]  /*11de0*/  IMAD.MOV.U32 R26, RZ, RZ, R11 ;  /* 0x000000ffff1a7224 */ /* 0x000fe200078e000b */
[----:B-----5:R-:W-:Y:S01]  /*11df0*/  STL.64 [R1], R52 ;  /* 0x0000003401007387 */ /* 0x020fe20000100a00 */
[----:B------:R-:W-:Y:S01]  /*11e00*/  IMAD.MOV.U32 R27, RZ, RZ, R12 ;  /* 0x000000ffff1b7224 */ /* 0x000fe200078e000c */
[----:B------:R-:W-:Y:S01]  /*11e10*/  UMOV UR4, 0x1 ;  /* 0x0000000100047882 */ /* 0x000fe20000000000 */
[----:B------:R-:W-:Y:S01]  /*11e20*/  IMAD.MOV.U32 R18, RZ, RZ, R15 ;  /* 0x000000ffff127224 */ /* 0x000fe200078e000f */
[----:B------:R-:W-:Y:S01]  /*11e30*/  STL.64 [R1+0x3200], R50 ;  /* 0x0032003201007387 */ /* 0x000fe20000100a00 */
[----:B------:R-:W-:Y:S02]  /*11e40*/  IMAD.MOV.U32 R19, RZ, RZ, R16 ;  /* 0x000000ffff137224 */ /* 0x000fe400078e0010 */
[----:B------:R-:W-:Y:S01]  /*11e50*/  IMAD.MOV.U32 R24, RZ, RZ, R9 ;  /* 0x000000ffff187224 */ /* 0x000fe200078e0009 */
[----:B------:R-:W-:Y:S01]  /*11e60*/  STL.64 [R1+0x12c00], R26 ;  /* 0x012c001a01007387 */ /* 0x000fe20000100a00 */
[----:B------:R-:W-:-:S02]  /*11e70*/  IMAD.MOV.U32 R23, RZ, RZ, R10 ;  /* 0x000000ffff177224 */ /* 0x000fc400078e000a */
[----:B------:R-:W-:Y:S01]  /*11e80*/  IMAD.MOV.U32 R22, RZ, RZ, R11 ;  /* 0x000000ffff167224 */ /* 0x000fe200078e000b */
[----:B------:R0:W-:Y:S01]  /*11e90*/  STL.64 [R1+0x1f400], R26 ;  /* 0x01f4001a01007387 */ /* 0x0001e20000100a00 */
[----:B------:R-:W-:Y:S02]  /*11ea0*/  IMAD.MOV.U32 R21, RZ, RZ, R12 ;  /* 0x000000ffff157224 */ /* 0x000fe400078e000c */
[----:B------:R-:W-:Y:S01]  /*11eb0*/  IMAD.MOV.U32 R20, RZ, RZ, R13 ;  /* 0x000000ffff147224 */ /* 0x000fe200078e000d */
[----:B------:R-:W-:Y:S01]  /*11ec0*/  STL.64 [R1+0x6400], R48 ;  /* 0x0064003001007387 */ /* 0x000fe20000100a00 */
[----:B------:R-:W-:-:S03]  /*11ed0*/  IMAD.MOV.U32 R17, RZ, RZ, R16 ;  /* 0x000000ffff117224 */ /* 0x000fc600078e0010 */
[----:B------:R-:W-:Y:S01]  /*11ee0*/  STL.64 [R1+0x9600], R46 ;  /* 0x0096002e01007387 */ /* 0x000fe20000100a00 */
[----:B0-----:R-:W-:-:S03]  /*11ef0*/  IMAD.MOV.U32 R26, RZ, RZ, R9 ;  /* 0x000000ffff1a7224 */ /* 0x001fc600078e0009 */
[----:B------:R-:W-:Y:S01]  /*11f00*/  STL.64 [R1+0xc800], R18 ;  /* 0x00c8001201007387 */ /* 0x000fe20000100a00 */
[----:B------:R-:W-:-:S03]  /*11f10*/  IMAD.MOV.U32 R27, RZ, RZ, R10 ;  /* 0x000000ffff1b7224 */ /* 0x000fc600078e000a */
[----:B------:R0:W-:Y:S04]  /*11f20*/  STL.64 [R1+0x19000], R18 ;  /* 0x0190001201007387 */ /* 0x0001e80000100a00 */
[----:B------:R-:W-:Y:S04]  /*11f30*/  STL.64 [R1+0x15e00], R26 ;  /* 0x015e001a01007387 */ /* 0x000fe80000100a00 */
[----:B------:R-:W-:Y:S01]  /*11f40*/  STL.64 [R1+0x22600], R26 ;  /* 0x0226001a01007387 */ /* 0x000fe20000100a00 */
[----:B0-----:R-:W-:Y:S02]  /*11f50*/  IMAD.MOV.U32 R18, RZ, RZ, R13 ;  /* 0x000000ffff127224 */ /* 0x001fe400078e000d */
[----:B------:R-:W-:-:S05]  /*11f60*/  IMAD.MOV.U32 R19, RZ, RZ, R14 ;  /* 0x000000ffff137224 */ /* 0x000fca00078e000e */
[----:B------:R-:W-:Y:S04]  /*11f70*/  STL.64 [R1+0xfa00], R18 ;  /* 0x00fa001201007387 */ /* 0x000fe80000100a00 */
[----:B------:R0:W-:Y:S02]  /*11f80*/  STL.64 [R1+0x1c200], R18 ;  /* 0x01c2001201007387 */ /* 0x0001e40000100a00 */
[----:B0-----:R-:W-:-:S07]  /*11f90*/  IMAD.MOV.U32 R18, RZ, RZ, R15 ;  /* 0x000000ffff127224 */ /* 0x001fce00078e000f */
.L_x_71:
[-C--:B------:R-:W-:Y:S01]  /*11fa0*/  IMAD R25, R2, R18.reuse, RZ ;  /* 0x0000001202197224 */ /* 0x080fe200078e02ff */
[----:B------:R-:W-:Y:S01]  /*11fb0*/  BSSY.RECONVERGENT B0, `(.L_x_35) ;  /* 0x000019c000007945 */ /* 0x000fe20003800200 */
[----:B------:R-:W-:-:S04]  /*11fc0*/  IMAD.WIDE.U32 R62, R0, R18, RZ ;  /* 0x00000012003e7225 */ /* 0x000fc800078e00ff */
[----:B------:R-:W-:Y:S01]  /*11fd0*/  IMAD R25, R0, R17, R25 ;  /* 0x0000001100197224 */ /* 0x000fe200078e0219 */
[----:B------:R-:W-:Y:S01]  /*11fe0*/  IADD3 RZ, P0, PT, RZ, R62, RZ ;  /* 0x0000003effff7210 */ /* 0x000fe20007f1e0ff */
[----:B-1----:R-:W-:-:S04]  /*11ff0*/  IMAD.WIDE.U32 R26, R17, R0, RZ ;  /* 0x00000000111a7225 */ /* 0x002fc800078e00ff */
        /* <DEDUP_REMOVED lines=14> */
[----:B------:R-:W-:-:S04]  /*120e0*/  IMAD.WIDE.U32 R30, R7, R18, RZ ;  /* 0x00000012071e7225 */ /* 0x000fc800078e00ff */
[----:B------:R-:W-:Y:S01]  /*120f0*/  IMAD R35, R7, R17, R26 ;  /* 0x0000001107237224 */ /* 0x000fe200078e021a */
[-C--:B------:R-:W-:Y:S01]  /*12100*/  IADD3 RZ, P5, PT, RZ, R30.reuse, RZ ;  /* 0x0000001effff7210 */ /* 0x080fe20007fbe0ff */
[----:B------:R-:W-:Y:S01]  /*12110*/  IMAD.WIDE.U32 R26, R17, R5, RZ ;  /* 0x00000005111a7225 */ /* 0x000fe200078e00ff */
[----:B------:R-:W-:-:S03]  /*12120*/  IADD3 R59, P0, PT, R59, R30, RZ ;  /* 0x0000001e3b3b7210 */ /* 0x000fc60007f1e0ff */
[----:B------:R-:W-:Y:S02]  /*12130*/  IMAD.IADD R25, R31, 0x1, R35 ;  /* 0x000000011f197824 */ /* 0x000fe400078e0223 */
[----:B------:R-:W-:-:S03]  /*12140*/  IMAD.WIDE.U32 R34, R18, R7, RZ ;  /* 0x0000000712227225 */ /* 0x000fc600078e00ff */
[----:B------:R-:W-:Y:S01]  /*12150*/  IADD3.X R25, P5, PT, RZ, R25, RZ, P5, !PT ;  /* 0x00000019ff197210 */ /* 0x000fe20002fbe4ff */
[----:B------:R-:W-:-:S04]  /*12160*/  IMAD.WIDE.U32 R32, P3, R8, R18, R32 ;  /* 0x0000001208207225 */ /* 0x000fc80007860020 */
[----:B------:R-:W-:Y:S01]  /*12170*/  IMAD.WIDE.U32 R30, R18, R5, RZ ;  /* 0x00000005121e7225 */ /* 0x000fe200078e00ff */
[----:B------:R-:W-:-:S03]  /*12180*/  IADD3 RZ, P6, PT, R35, R32, RZ ;  /* 0x0000002023ff7210 */ /* 0x000fc60007fde0ff */
[----:B------:R-:W-:-:S04]  /*12190*/  IMAD.WIDE.U32 R26, P4, R6, R18, R26 ;  /* 0x00000012061a7225 */ /* 0x000fc8000788001a */
[----:B------:R-:W-:Y:S01]  /*121a0*/  IMAD.X R30, RZ, RZ, R29, P1 ;  /* 0x000000ffff1e7224 */ /* 0x000fe200008e061d */
[----:B------:R-:W-:Y:S01]  /*121b0*/  IADD3 RZ, P1, PT, R31, R26, RZ ;  /* 0x0000001a1fff7210 */ /* 0x000fe20007f3e0ff */
[----:B------:R-:W-:-:S03]  /*121c0*/  IMAD.WIDE.U32 R28, R17, R3, RZ ;  /* 0x00000003111c7225 */ /* 0x000fc600078e00ff */
[----:B------:R-:W-:Y:S01]  /*121d0*/  IADD3.X R26, P0, PT, R25, R30, RZ, P0, !PT ;  /* 0x0000001e191a7210 */ /* 0x000fe2000071e4ff */
[----:B------:R-:W-:Y:S01]  /*121e0*/  IMAD.WIDE.U32 R34, R19, R0, RZ ;  /* 0x0000000013227225 */ /* 0x000fe200078e00ff */
[----:B------:R-:W-:-:S03]  /*121f0*/  SEL R25, RZ, 0x1, !P5 ;  /* 0x00000001ff197807 */ /* 0x000fc60006800000 */
[----:B------:R-:W-:-:S04]  /*12200*/  IMAD.WIDE.U32 R30, R18, R3, RZ ;  /* 0x00000003121e7225 */ /* 0x000fc800078e00ff */
[----:B------:R-:W-:-:S04]  /*12210*/  IMAD.WIDE.U32 R28, P2, R4, R18, R28 ;  /* 0x00000012041c7225 */ /* 0x000fc8000784001c */
[----:B------:R-:W-:-:S04]  /*12220*/  IMAD.WIDE.U32 R36, R20, R0, RZ ;  /* 0x0000000014247225 */ /* 0x000fc800078e00ff */
        /* <DEDUP_REMOVED lines=9> */
[----:B------:R-:W-:-:S04]  /*122c0*/  IMAD.WIDE.U32.X R36, R8, R17, R54, P6 ;  /* 0x0000001108247225 */ /* 0x000fc800030e0436 */
[----:B------:R-:W-:Y:S02]  /*122d0*/  IMAD R28, R6, R18, RZ ;  /* 0x00000012061c7224 */ /* 0x000fe400078e02ff */
[----:B------:R-:W-:Y:S01]  /*122e0*/  IMAD.IADD R55, R31, 0x1, R57 ;  /* 0x000000011f377824 */ /* 0x000fe200078e0239 */
[----:B------:R-:W-:Y:S01]  /*122f0*/  IADD3 R57, P6, PT, R25, R36, RZ ;  /* 0x0000002419397210 */ /* 0x000fe20007fde0ff */
[----:B------:R-:W-:Y:S01]  /*12300*/  IMAD.X R31, RZ, RZ, RZ, P5 ;  /* 0x000000ffff1f7224 */ /* 0x000fe200028e06ff */
[----:B------:R-:W-:Y:S01]  /*12310*/  IADD3 R59, P5, PT, R59, R30, RZ ;  /* 0x0000001e3b3b7210 */ /* 0x000fe20007fbe0ff */
[----:B------:R-:W-:-:S03]  /*12320*/  IMAD.WIDE.U32 R32, R5, R18, RZ ;  /* 0x0000001205207225 */ /* 0x000fc600078e00ff */
[----:B------:R-:W-:Y:S01]  /*12330*/  IADD3.X R26, P5, PT, R26, R55, RZ, P5, !PT ;  /* 0x000000371a1a7210 */ /* 0x000fe20002fbe4ff */
[----:B------:R-:W-:Y:S02]  /*12340*/  IMAD R25, R5, R17, R28 ;  /* 0x0000001105197224 */ /* 0x000fe400078e021c */
[----:B------:R-:W-:Y:S02]  /*12350*/  IMAD.MOV.U32 R30, RZ, RZ, R35 ;  /* 0x000000ffff1e7224 */ /* 0x000fe400078e0023 */
[----:B------:R-:W-:Y:S01]  /*12360*/  IMAD.X R35, RZ, RZ, RZ, P4 ;  /* 0x000000ffff237224 */ /* 0x000fe200020e06ff */
[----:B------:R-:W-:Y:S01]  /*12370*/  IADD3 RZ, P4, PT, RZ, R59, RZ ;  /* 0x0000003bffff7210 */ /* 0x000fe20007f9e0ff */
[----:B------:R-:W-:Y:S01]  /*12380*/  IMAD.X R28, RZ, RZ, R37, P6 ;  /* 0x000000ffff1c7224 */ /* 0x000fe200030e0625 */
[----:B------:R-:W-:Y:S01]  /*12390*/  IADD3 RZ, P6, PT, RZ, R32, RZ ;  /* 0x00000020ffff7210 */ /* 0x000fe20007fde0ff */
[----:B------:R-:W-:Y:S01]  /*123a0*/  IMAD.IADD R25, R33, 0x1, R25 ;  /* 0x0000000121197824 */ /* 0x000fe200078e0219 */
[----:B------:R-:W-:Y:S01]  /*123b0*/  IADD3.X R70, P4, PT, RZ, R26, RZ, P4, !PT ;  /* 0x0000001aff467210 */ /* 0x000fe2000279e4ff */
[----:B------:R-:W-:Y:S01]  /*123c0*/  IMAD R34, R8, R20, RZ ;  /* 0x0000001408227224 */ /* 0x000fe200078e02ff */
[----:B------:R-:W-:Y:S01]  /*123d0*/  SEL R26, RZ, 0x1, !P5 ;  /* 0x00000001ff1a7807 */ /* 0x000fe20006800000 */
[----:B------:R-:W-:Y:S01]  /*123e0*/  IMAD.WIDE.U32.X R30, R2, R19, R30, P0 ;  /* 0x00000013021e7225 */ /* 0x000fe200000e041e */
[----:B------:R-:W-:-:S02]  /*123f0*/  IADD3 R37, P0, PT, R57, R32, RZ ;  /* 0x0000002039257210 */ /* 0x000fc40007f1e0ff */
[----:B------:R-:W-:Y:S01]  /*12400*/  IADD3.X R25, P6, PT, RZ, R25, RZ, P6, !PT ;  /* 0x00000019ff197210 */ /* 0x000fe200037de4ff */
[----:B------:R-:W-:Y:S02]  /*12410*/  IMAD R55, R7, R19, R34 ;  /* 0x0000001307377224 */ /* 0x000fe400078e0222 */
[----:B------:R-:W-:Y:S01]  /*12420*/  IMAD.MOV.U32 R34, RZ, RZ, R27 ;  /* 0x000000ffff227224 */ /* 0x000fe200078e001b */
[----:B------:R-:W-:Y:S01]  /*12430*/  IADD3.X R28, P0, PT, R25, R28, RZ, P0, !PT ;  /* 0x0000001c191c7210 */ /* 0x000fe2000071e4ff */
[----:B------:R-:W-:Y:S01]  /*12440*/  IMAD.X R27, RZ, RZ, R26, P4 ;  /* 0x000000ffff1b7224 */ /* 0x000fe200020e061a */
[----:B------:R-:W-:Y:S01]  /*12450*/  SEL R25, RZ, 0x1, !P6 ;  /* 0x00000001ff197807 */ /* 0x000fe20007000000 */
[----:B------:R-:W-:-:S03]  /*12460*/  IMAD.WIDE.U32 R32, R7, R20, RZ ;  /* 0x0000001407207225 */ /* 0x000fc600078e00ff */
[----:B------:R-:W-:Y:S01]  /*12470*/  IADD3 R58, P4, PT, R27, R30, RZ ;  /* 0x0000001e1b3a7210 */ /* 0x000fe20007f9e0ff */
[----:B------:R-:W-:Y:S01]  /*12480*/  IMAD.WIDE.U32.X R26, R6, R17, R34, P1 ;  /* 0x00000011061a7225 */ /* 0x000fe200008e0422 */
[----:B------:R-:W-:-:S03]  /*12490*/  IADD3 R57, P1, PT, R37, R32, RZ ;  /* 0x0000002025397210 */ /* 0x000fc60007f3e0ff */
[----:B------:R-:W-:Y:S02]  /*124a0*/  IMAD.X R25, RZ, RZ, R25, P0 ;  /* 0x000000ffff197224 */ /* 0x000fe400000e0619 */
[----:B------:R-:W-:Y:S02]  /*124b0*/  IMAD R30, R4, R18, RZ ;  /* 0x00000012041e7224 */ /* 0x000fe400078e02ff */
[----:B------:R-:W-:Y:S01]  /*124c0*/  IMAD.X R56, RZ, RZ, R31, P4 ;  /* 0x000000ffff387224 */ /* 0x000fe200020e061f */
[----:B------:R-:W-:Y:S01]  /*124d0*/  IADD3 R74, P0, PT, R25, R26, RZ ;  /* 0x0000001a194a7210 */ /* 0x000fe20007f1e0ff */
[----:B------:R-:W-:-:S04]  /*124e0*/  IMAD.WIDE.U32 R34, R3, R18, RZ ;  /* 0x0000001203227225 */ /* 0x000fc800078e00ff */
[----:B------:R-:W-:Y:S02]  /*124f0*/  IMAD R31, R3, R17, R30 ;  /* 0x00000011031f7224 */ /* 0x000fe400078e021e */
[----:B------:R-:W-:Y:S02]  /*12500*/  IMAD.IADD R33, R33, 0x1, R55 ;  /* 0x0000000121217824 */ /* 0x000fe400078e0237 */
[----:B------:R-:W-:-:S03]  /*12510*/  IMAD.WIDE.U32 R36, R19, R7, RZ ;  /* 0x0000000713247225 */ /* 0x000fc600078e00ff */
[----:B------:R-:W-:Y:S01]  /*12520*/  IADD3.X R25, P1, PT, R28, R33, RZ, P1, !PT ;  /* 0x000000211c197210 */ /* 0x000fe20000f3e4ff */
[----:B------:R-:W-:-:S04]  /*12530*/  IMAD.WIDE.U32 R54, R19, R5, RZ ;  /* 0x0000000513367225 */ /* 0x000fc800078e00ff */
[----:B------:R-:W-:Y:S01]  /*12540*/  IMAD.X R71, RZ, RZ, R27, P0 ;  /* 0x000000ffff477224 */ /* 0x000fe200000e061b */
[----:B------:R-:W-:Y:S01]  /*12550*/  IADD3 RZ, P0, PT, RZ, R34, RZ ;  /* 0x00000022ffff7210 */ /* 0x000fe20007f1e0ff */
[----:B------:R-:W-:Y:S02]  /*12560*/  IMAD.IADD R72, R35, 0x1, R31 ;  /* 0x0000000123487824 */ /* 0x000fe400078e021f */
[----:B------:R-:W-:-:S03]  /*12570*/  IMAD.WIDE.U32 R32, R20, R7, RZ ;  /* 0x0000000714207225 */ /* 0x000fc600078e00ff */
[----:B------:R-:W-:Y:S01]  /*12580*/  IADD3.X R72, P0, PT, RZ, R72, RZ, P0, !PT ;  /* 0x00000048ff487210 */ /* 0x000fe2000071e4ff */
[----:B------:R-:W-:-:S03]  /*12590*/  IMAD.WIDE.U32 R30, R20, R5, RZ ;  /* 0x00000005141e7225 */ /* 0x000fc600078e00ff */
[----:B------:R-:W-:Y:S01]  /*125a0*/  SEL R73, RZ, 0x1, !P0 ;  /* 0x00000001ff497807 */ /* 0x000fe20004000000 */
[----:B------:R-:W-:-:S04]  /*125b0*/  IMAD.WIDE.U32 R36, P6, R8, R20, R36 ;  /* 0x0000001408247225 */ /* 0x000fc800078c0024 */
[----:B------:R-:W-:Y:S01]  /*125c0*/  IMAD.WIDE.U32 R54, P4, R6, R20, R54 ;  /* 0x0000001406367225 */ /* 0x000fe20007880036 */
[----:B------:R-:W-:-:S03]  /*125d0*/  IADD3 RZ, P0, PT, R33, R36, RZ ;  /* 0x0000002421ff7210 */ /* 0x000fc60007f1e0ff */
[----:B------:R-:W-:Y:S01]  /*125e0*/  IMAD.WIDE.U32 R64, R19, R3, RZ ;  /* 0x0000000313407225 */ /* 0x000fe200078e00ff */
[----:B------:R-:W-:Y:S02]  /*125f0*/  IADD3 RZ, P5, PT, R31, R54, RZ ;  /* 0x000000361fff7210 */ /* 0x000fe40007fbe0ff */
[----:B------:R-:W-:Y:S01]  /*12600*/  SEL R54, RZ, 0x1, !P1 ;  /* 0x00000001ff367807 */ /* 0x000fe20004800000 */
[----:B------:R-:W-:Y:S01]  /*12610*/  IMAD.X R27, RZ, RZ, RZ, P2 ;  /* 0x000000ffff1b7224 */ /* 0x000fe200010e06ff */
[----:B------:R-:W-:Y:S01]  /*12620*/  IADD3 R58, P2, PT, R57, R58, RZ ;  /* 0x0000003a393a7210 */ /* 0x000fe20007f5e0ff */
[----:B------:R-:W-:Y:S02]  /*12630*/  IMAD.MOV.U32 R26, RZ, RZ, R29 ;  /* 0x000000ffff1a7224 */ /* 0x000fe400078e001d */
[----:B------:R-:W-:Y:S01]  /*12640*/  IMAD.WIDE.U32 R66, R21, R0, RZ ;  /* 0x0000000015427225 */ /* 0x000fe200078e00ff */
[----:B------:R-:W-:-:S03]  /*12650*/  IADD3.X R25, P2, PT, R25, R56, RZ, P2, !PT ;  /* 0x0000003819197210 */ /* 0x000fc6000175e4ff */
[----:B------:R-:W-:-:S04]  /*12660*/  IMAD.WIDE.U32.X R26, R4, R17, R26, P3 ;  /* 0x00000011041a7225 */ /* 0x000fc800018e041a */
[----:B------:R-:W-:-:S04]  /*12670*/  IMAD.WIDE.U32 R30, R20, R3, RZ ;  /* 0x00000003141e7225 */ /* 0x000fc800078e00ff */
[----:B------:R-:W-:-:S04]  /*12680*/  IMAD.WIDE.U32 R32, R21, R7, RZ ;  /* 0x0000000715207225 */ /* 0x000fc800078e00ff */
[----:B------:R-:W-:-:S04]  /*12690*/  IMAD.WIDE.U32 R64, P3, R4, R20, R64 ;  /* 0x0000001404407225 */ /* 0x000fc80007860040 */
[----:B------:R-:W-:-:S04]  /*126a0*/  IMAD.WIDE.U32 R56, R22, R0, RZ ;  /* 0x0000000016387225 */ /* 0x000fc800078e00ff */
[----:B------:R-:W-:-:S04]  /*126b0*/  IMAD.WIDE.U32 R66, P1, R2, R22, R66 ;  /* 0x0000001602427225 */ /* 0x000fc80007820042 */
[----:B------:R-:W-:Y:S01]  /*126c0*/  IMAD.X R29, RZ, RZ, RZ, P4 ;  /* 0x000000ffff1d7224 */ /* 0x000fe200020e06ff */
[----:B------:R-:W-:Y:S01]  /*126d0*/  IADD3 RZ, P4, PT, R31, R64, RZ ;  /* 0x000000401fff7210 */ /* 0x000fe20007f9e0ff */
[----:B------:R-:W-:Y:S02]  /*126e0*/  IMAD.X R69, RZ, RZ, RZ, P6 ;  /* 0x000000ffff457224 */ /* 0x000fe400030e06ff */
[----:B------:R-:W-:-:S04]  /*126f0*/  IMAD.WIDE.U32 R60, R22, R7, RZ ;  /* 0x00000007163c7225 */ /* 0x000fc800078e00ff */
[----:B------:R-:W-:-:S04]  /*12700*/  IMAD.WIDE.U32 R32, P6, R8, R22, R32 ;  /* 0x0000001608207225 */ /* 0x000fc800078c0020 */
[----:B------:R-:W-:Y:S01]  /*12710*/  IMAD.X R31, RZ, RZ, RZ, P3 ;  /* 0x000000ffff1f7224 */ /* 0x000fe200018e06ff */
[----:B------:R-:W-:Y:S01]  /*12720*/  IADD3 RZ, P3, PT, R57, R66, RZ ;  /* 0x0000004239ff7210 */ /* 0x000fe20007f7e0ff */
[----:B------:R-:W-:Y:S01]  /*12730*/  IMAD.X R35, RZ, RZ, RZ, P1 ;  /* 0x000000ffff237224 */ /* 0x000fe200008e06ff */
[----:B------:R-:W-:Y:S01]  /*12740*/  IADD3 R57, P1, PT, R74, R34, RZ ;  /* 0x000000224a397210 */ /* 0x000fe20007f3e0ff */
[----:B------:R-:W-:Y:S02]  /*12750*/  IMAD R36, R2, R22, RZ ;  /* 0x0000001602247224 */ /* 0x000fe400078e02ff */
[----:B------:R-:W-:Y:S01]  /*12760*/  IMAD.X R54, RZ, RZ, R54, P2 ;  /* 0x000000ffff367224 */ /* 0x000fe200010e0636 */
[----:B------:R-:W-:Y:S01]  /*12770*/  IADD3 RZ, P2, PT, R61, R32, RZ ;  /* 0x000000203dff7210 */ /* 0x000fe20007f5e0ff */
[----:B------:R-:W-:Y:S01]  /*12780*/  IMAD.MOV.U32 R28, RZ, RZ, R55 ;  /* 0x000000ffff1c7224 */ /* 0x000fe200078e0037 */
[----:B------:R-:W-:Y:S01]  /*12790*/  IADD3.X R71, P1, PT, R72, R71, RZ, P1, !PT ;  /* 0x0000004748477210 */ /* 0x000fe20000f3e4ff */
[----:B------:R-:W-:-:S02]  /*127a0*/  IMAD.MOV.U32 R68, RZ, RZ, R37 ;  /* 0x000000ffff447224 */ /* 0x000fc400078e0025 */
[----:B------:R-:W-:Y:S02]  /*127b0*/  IMAD R32, R6, R20, RZ ;  /* 0x0000001406207224 */ /* 0x000fe400078e02ff */
[C---:B------:R-:W-:Y:S02]  /*127c0*/  IMAD R55, R0.reuse, R21, R36 ;  /* 0x0000001500377224 */ /* 0x040fe400078e0224 */
[----:B------:R-:W-:-:S04]  /*127d0*/  IMAD.WIDE.U32 R60, R0, R22, RZ ;  /* 0x00000016003c7225 */ /* 0x000fc800078e00ff */
[----:B------:R-:W-:-:S04]  /*127e0*/  IMAD.WIDE.U32 R36, R5, R20, RZ ;  /* 0x0000001405247225 */ /* 0x000fc800078e00ff */
[----:B------:R-:W-:Y:S02]  /*127f0*/  IMAD.MOV.U32 R30, RZ, RZ, R65 ;  /* 0x000000ffff1e7224 */ /* 0x000fe400078e0041 */
[-C--:B------:R-:W-:Y:S02]  /*12800*/  IMAD R65, R5, R19.reuse, R32 ;  /* 0x0000001305417224 */ /* 0x080fe400078e0220 */
[----:B------:R-:W-:Y:S01]  /*12810*/  IMAD.WIDE.U32.X R68, R8, R19, R68, P0 ;  /* 0x0000001308447225 */ /* 0x000fe200000e0444 */
[----:B------:R-:W-:-:S03]  /*12820*/  IADD3 R60, P0, PT, R58, R60, RZ ;  /* 0x0000003c3a3c7210 */ /* 0x000fc60007f1e0ff */
[----:B------:R-:W-:Y:S02]  /*12830*/  IMAD.IADD R32, R61, 0x1, R55 ;  /* 0x000000013d207824 */ /* 0x000fe400078e0237 */
[----:B------:R-:W-:Y:S01]  /*12840*/  IMAD.X R73, RZ, RZ, R73, P1 ;  /* 0x000000ffff497224 */ /* 0x000fe200008e0649 */
[----:B------:R-:W-:Y:S01]  /*12850*/  IADD3 R57, P1, PT, R57, R36, RZ ;  /* 0x0000002439397210 */ /* 0x000fe20007f3e0ff */
[----:B------:R-:W-:Y:S01]  /*12860*/  IMAD.MOV.U32 R34, RZ, RZ, R67 ;  /* 0x000000ffff227224 */ /* 0x000fe200078e0043 */
[----:B------:R-:W-:Y:S01]  /*12870*/  IADD3.X R25, P0, PT, R25, R32, RZ, P0, !PT ;  /* 0x0000002019197210 */ /* 0x000fe2000071e4ff */
[----:B------:R-:W-:Y:S02]  /*12880*/  IMAD R36, R8, R22, RZ ;  /* 0x0000001608247224 */ /* 0x000fe400078e02ff */
[----:B------:R-:W-:Y:S01]  /*12890*/  IMAD.X R55, RZ, RZ, RZ, P6 ;  /* 0x000000ffff377224 */ /* 0x000fe200030e06ff */
[----:B------:R-:W-:Y:S01]  /*128a0*/  IADD3 R58, P6, PT, R54, R68, RZ ;  /* 0x00000044363a7210 */ /* 0x000fe20007fde0ff */
[----:B------:R-:W-:-:S02]  /*128b0*/  IMAD.IADD R56, R37, 0x1, R65 ;  /* 0x0000000125387824 */ /* 0x000fc400078e0241 */
[----:B------:R-:W-:Y:S02]  /*128c0*/  IMAD.MOV.U32 R54, RZ, RZ, R33 ;  /* 0x000000ffff367224 */ /* 0x000fe400078e0021 */
[----:B------:R-:W-:-:S04]  /*128d0*/  IMAD.WIDE.U32 R32, R7, R22, RZ ;  /* 0x0000001607207225 */ /* 0x000fc800078e00ff */
[-C--:B------:R-:W-:Y:S02]  /*128e0*/  IMAD R65, R7, R21.reuse, R36 ;  /* 0x0000001507417224 */ /* 0x080fe400078e0224 */
[----:B------:R-:W-:Y:S01]  /*128f0*/  IMAD.WIDE.U32.X R34, R2, R21, R34, P3 ;  /* 0x0000001502227225 */ /* 0x000fe200018e0422 */
[----:B------:R-:W-:-:S03]  /*12900*/  IADD3 RZ, P3, PT, RZ, R60, RZ ;  /* 0x0000003cffff7210 */ /* 0x000fc60007f7e0ff */
[----:B------:R-:W-:Y:S01]  /*12910*/  IMAD.X R68, RZ, RZ, R69, P6 ;  /* 0x000000ffff447224 */ /* 0x000fe200030e0645 */
[----:B------:R-:W-:Y:S01]  /*12920*/  IADD3.X R71, P6, PT, R71, R56, RZ, P1, !PT ;  /* 0x0000003847477210 */ /* 0x000fe20000fde4ff */
[----:B------:R-:W-:Y:S01]  /*12930*/  IMAD.IADD R64, R33, 0x1, R65 ;  /* 0x0000000121407824 */ /* 0x000fe200078e0241 */
[----:B------:R-:W-:Y:S01]  /*12940*/  IADD3.X R25, P3, PT, RZ, R25, RZ, P3, !PT ;  /* 0x00000019ff197210 */ /* 0x000fe20001f7e4ff */
[----:B------:R-:W-:Y:S01]  /*12950*/  IMAD R56, R4, R20, RZ ;  /* 0x0000001404387224 */ /* 0x000fe200078e02ff */
[----:B------:R-:W-:Y:S01]  /*12960*/  SEL R33, RZ, 0x1, !P0 ;  /* 0x00000001ff217807 */ /* 0x000fe20004000000 */
[----:B------:R-:W-:Y:S01]  /*12970*/  IMAD.WIDE.U32.X R28, R6, R19, R28, P5 ;  /* 0x00000013061c7225 */ /* 0x000fe200028e041c */
[----:B------:R-:W-:-:S03]  /*12980*/  IADD3 R57, P1, PT, R57, R58, RZ ;  /* 0x0000003a39397210 */ /* 0x000fc60007f3e0ff */
[----:B------:R-:W-:Y:S01]  /*12990*/  IMAD.X R33, RZ, RZ, R33, P3 ;  /* 0x000000ffff217224 */ /* 0x000fe200018e0621 */
[----:B------:R-:W-:Y:S01]  /*129a0*/  IADD3 R57, P0, PT, R57, R32, RZ ;  /* 0x0000002039397210 */ /* 0x000fe20007f1e0ff */
[----:B------:R-:W-:Y:S01]  /*129b0*/  IMAD.WIDE.U32 R36, R3, R20, RZ ;  /* 0x0000001403247225 */ /* 0x000fe200078e00ff */
[----:B------:R-:W-:Y:S02]  /*129c0*/  IADD3.X R71, P1, PT, R71, R68, RZ, P1, !PT ;  /* 0x0000004447477210 */ /* 0x000fe40000f3e4ff */
[----:B------:R-:W-:Y:S01]  /*129d0*/  SEL R32, RZ, 0x1, !P6 ;  /* 0x00000001ff207807 */ /* 0x000fe20007000000 */
[----:B------:R-:W-:Y:S01]  /*129e0*/  IMAD R61, R3, R19, R56 ;  /* 0x00000013033d7224 */ /* 0x000fe200078e0238 */
[----:B------:R-:W-:Y:S01]  /*129f0*/  IADD3 R73, P3, PT, R73, R26, RZ ;  /* 0x0000001a49497210 */ /* 0x000fe20007f7e0ff */
[----:B------:R-:W-:Y:S01]  /*12a00*/  IMAD.WIDE.U32.X R54, R8, R21, R54, P2 ;  /* 0x0000001508367225 */ /* 0x000fe200010e0436 */
[----:B------:R-:W-:Y:S02]  /*12a10*/  IADD3 R26, P5, PT, R33, R34, RZ ;  /* 0x00000022211a7210 */ /* 0x000fe40007fbe0ff */
[----:B------:R-:W-:Y:S01]  /*12a20*/  IADD3 R36, P6, PT, R73, R36, RZ ;  /* 0x0000002449247210 */ /* 0x000fe20007fde0ff */
[----:B------:R-:W-:Y:S01]  /*12a30*/  IMAD.X R33, RZ, RZ, R32, P1 ;  /* 0x000000ffff217224 */ /* 0x000fe200008e0620 */
[----:B------:R-:W-:Y:S01]  /*12a40*/  IADD3.X R64, P1, PT, R71, R64, RZ, P0, !PT ;  /* 0x0000004047407210 */ /* 0x000fe2000073e4ff */
[----:B------:R-:W-:-:S02]  /*12a50*/  IMAD.X R35, RZ, RZ, R35, P5 ;  /* 0x000000ffff237224 */ /* 0x000fc400028e0623 */
[----:B------:R-:W-:Y:S01]  /*12a60*/  IMAD.IADD R37, R37, 0x1, R61 ;  /* 0x0000000125257824 */ /* 0x000fe200078e023d */
[----:B------:R-:W-:Y:S01]  /*12a70*/  IADD3 R33, P5, PT, R33, R28, RZ ;  /* 0x0000001c21217210 */ /* 0x000fe20007fbe0ff */
[----:B------:R-:W-:Y:S01]  /*12a80*/  IMAD.X R32, RZ, RZ, R27, P3 ;  /* 0x000000ffff207224 */ /* 0x000fe200018e061b */
[----:B------:R-:W-:Y:S01]  /*12a90*/  IADD3 R65, P3, PT, R57, R26, RZ ;  /* 0x0000001a39417210 */ /* 0x000fe20007f7e0ff */
[----:B------:R-:W-:Y:S02]  /*12aa0*/  IMAD R34, R6, R22, RZ ;  /* 0x0000001606227224 */ /* 0x000fe400078e02ff */
[----:B------:R-:W-:Y:S01]  /*12ab0*/  IMAD.X R69, RZ, RZ, R29, P5 ;  /* 0x000000ffff457224 */ /* 0x000fe200028e061d */
[----:B------:R-:W-:Y:S01]  /*12ac0*/  IADD3.X R28, P0, PT, R37, R32, RZ, P6, !PT ;  /* 0x00000020251c7210 */ /* 0x000fe2000371e4ff */
[----:B------:R-:W-:Y:S01]  /*12ad0*/  IMAD.WIDE.U32 R26, R21, R5, RZ ;  /* 0x00000005151a7225 */ /* 0x000fe200078e00ff */
[----:B------:R-:W-:Y:S02]  /*12ae0*/  IADD3 R67, P6, PT, R36, R33, RZ ;  /* 0x0000002124437210 */ /* 0x000fe40007fde0ff */
[----:B------:R-:W-:Y:S01]  /*12af0*/  IADD3.X R64, P5, PT, R64, R35, RZ, P3, !PT ;  /* 0x0000002340407210 */ /* 0x000fe20001fbe4ff */
[----:B------:R-:W-:Y:S01]  /*12b00*/  IMAD R35, R5, R21, R34 ;  /* 0x0000001505237224 */ /* 0x000fe200078e0222 */
[----:B------:R-:W-:Y:S01]  /*12b10*/  IADD3.X R69, P6, PT, R28, R69, RZ, P6, !PT ;  /* 0x000000451c457210 */ /* 0x000fe200037de4ff */
[----:B------:R-:W-:Y:S01]  /*12b20*/  IMAD.WIDE.U32 R32, R22, R5, RZ ;  /* 0x0000000516207225 */ /* 0x000fe200078e00ff */
[----:B------:R-:W-:-:S02]  /*12b30*/  SEL R34, RZ, 0x1, !P1 ;  /* 0x00000001ff227807 */ /* 0x000fc40004800000 */
[----:B------:R-:W-:Y:S01]  /*12b40*/  SEL R32, RZ, 0x1, !P0 ;  /* 0x00000001ff207807 */ /* 0x000fe20004000000 */
[----:B------:R-:W-:-:S04]  /*12b50*/  IMAD.WIDE.U32 R28, R5, R22, RZ ;  /* 0x00000016051c7225 */ /* 0x000fc800078e00ff */
[----:B------:R-:W-:Y:S02]  /*12b60*/  IMAD.X R37, RZ, RZ, R34, P5 ;  /* 0x000000ffff257224 */ /* 0x000fe400028e0622 */
[----:B------:R-:W-:Y:S02]  /*12b70*/  IMAD.IADD R36, R29, 0x1, R35 ;  /* 0x000000011d247824 */ /* 0x000fe400078e0223 */
[----:B------:R-:W-:Y:S01]  /*12b80*/  IMAD.WIDE.U32.X R34, R4, R19, R30, P4 ;  /* 0x0000001304227225 */ /* 0x000fe200020e041e */
[----:B------:R-:W-:Y:S02]  /*12b90*/  IADD3 R67, P4, PT, R67, R28, RZ ;  /* 0x0000001c43437210 */ /* 0x000fe40007f9e0ff */
[----:B------:R-:W-:Y:S01]  /*12ba0*/  IADD3 R66, P2, PT, R37, R54, RZ ;  /* 0x0000003625427210 */ /* 0x000fe20007f5e0ff */
[----:B------:R-:W-:Y:S01]  /*12bb0*/  IMAD.X R29, RZ, RZ, R32, P6 ;  /* 0x000000ffff1d7224 */ /* 0x000fe200030e0620 */
[----:B------:R-:W-:Y:S01]  /*12bc0*/  IADD3.X R69, P4, PT, R69, R36, RZ, P4, !PT ;  /* 0x0000002445457210 */ /* 0x000fe2000279e4ff */
[----:B------:R-:W-:-:S03]  /*12bd0*/  IMAD.WIDE.U32 R26, P3, R6, R22, R26 ;  /* 0x00000016061a7225 */ /* 0x000fc6000786001a */
[----:B------:R-:W-:Y:S01]  /*12be0*/  IADD3 R58, P1, PT, R29, R34, RZ ;  /* 0x000000221d3a7210 */ /* 0x000fe20007f3e0ff */
[----:B------:R-:W-:Y:S01]  /*12bf0*/  IMAD.WIDE.U32 R28, R23, R0, RZ ;  /* 0x00000000171c7225 */ /* 0x000fe200078e00ff */
[----:B------:R-:W-:-:S03]  /*12c00*/  IADD3 RZ, P0, PT, R33, R26, RZ ;  /* 0x0000001a21ff7210 */ /* 0x000fc60007f1e0ff */
[----:B------:R-:W-:-:S04]  /*12c10*/  IMAD.WIDE.U32 R30, R21, R3, RZ ;  /* 0x00000003151e7225 */ /* 0x000fc800078e00ff */
[----:B------:R-:W-:Y:S02]  /*12c20*/  IMAD.X R68, RZ, RZ, R55, P2 ;  /* 0x000000ffff447224 */ /* 0x000fe400010e0637 */
[----:B------:R-:W-:-:S04]  /*12c30*/  IMAD.WIDE.U32 R32, R23, R7, RZ ;  /* 0x0000000717207225 */ /* 0x000fc800078e00ff */
[----:B------:R-:W-:-:S04]  /*12c40*/  IMAD.WIDE.U32 R54, R24, R0, RZ ;  /* 0x0000000018367225 */ /* 0x000fc800078e00ff */
[----:B------:R-:W-:-:S04]  /*12c50*/  IMAD.WIDE.U32 R28, P2, R2, R24, R28 ;  /* 0x00000018021c7225 */ /* 0x000fc8000784001c */
[----:B------:R-:W-:Y:S01]  /*12c60*/  IMAD.X R61, RZ, RZ, R35, P1 ;  /* 0x000000ffff3d7224 */ /* 0x000fe200008e0623 */
[----:B------:R-:W-:Y:S01]  /*12c70*/  IADD3 RZ, P6, PT, R55, R28, RZ ;  /* 0x0000001c37ff7210 */ /* 0x000fe20007fde0ff */
[----:B------:R-:W-:-:S04]  /*12c80*/  IMAD.WIDE.U32 R34, R22, R3, RZ ;  /* 0x0000000316227225 */ /* 0x000fc800078e00ff */
[----:B------:R-:W-:-:S04]  /*12c90*/  IMAD.WIDE.U32 R30, P1, R4, R22, R30 ;  /* 0x00000016041e7225 */ /* 0x000fc8000782001e */
[----:B------:R-:W-:-:S04]  /*12ca0*/  IMAD.WIDE.U32 R56, R24, R7, RZ ;  /* 0x0000000718387225 */ /* 0x000fc800078e00ff */
[----:B------:R-:W-:-:S04]  /*12cb0*/  IMAD.WIDE.U32 R32, P5, R8, R24, R32 ;  /* 0x0000001808207225 */ /* 0x000fc800078a0020 */
[----:B------:R-:W-:Y:S01]  /*12cc0*/  IMAD.X R55, RZ, RZ, RZ, P2 ;  /* 0x000000ffff377224 */ /* 0x000fe200010e06ff */
[----:B------:R-:W-:Y:S01]  /*12cd0*/  IADD3 R67, P2, PT, R67, R66, RZ ;  /* 0x0000004243437210 */ /* 0x000fe20007f5e0ff */
[----:B------:R-:W-:Y:S01]  /*12ce0*/  IMAD.X R37, RZ, RZ, RZ, P3 ;  /* 0x000000ffff257224 */ /* 0x000fe200018e06ff */
[----:B------:R-:W-:Y:S01]  /*12cf0*/  IADD3 RZ, P3, PT, R35, R30, RZ ;  /* 0x0000001e23ff7210 */ /* 0x000fe20007f7e0ff */
[----:B------:R-:W-:Y:S01]  /*12d00*/  IMAD R28, R2, R24, RZ ;  /* 0x00000018021c7224 */ /* 0x000fe200078e02ff */
[----:B------:R-:W-:Y:S01]  /*12d10*/  SEL R30, RZ, 0x1, !P4 ;  /* 0x00000001ff1e7807 */ /* 0x000fe20006000000 */
[----:B------:R-:W-:Y:S01]  /*12d20*/  IMAD.MOV.U32 R36, RZ, RZ, R27 ;  /* 0x000000ffff247224 */ /* 0x000fe200078e001b */
[----:B------:R-:W-:Y:S01]  /*12d30*/  IADD3 RZ, P4, PT, R57, R32, RZ ;  /* 0x0000002039ff7210 */ /* 0x000fe20007f9e0ff */
[----:B------:R-:W-:Y:S01]  /*12d40*/  IMAD.WIDE.U32 R26, R0, R24, RZ ;  /* 0x00000018001a7225 */ /* 0x000fe200078e00ff */
[----:B------:R-:W-:-:S03]  /*12d50*/  IADD3.X R56, P2, PT, R69, R68, RZ, P2, !PT ;  /* 0x0000004445387210 */ /* 0x000fc6000175e4ff */
[-C--:B------:R-:W-:Y:S02]  /*12d60*/  IMAD R57, R0, R23.reuse, R28 ;  /* 0x0000001700397224 */ /* 0x080fe400078e021c */
        /* <DEDUP_REMOVED lines=16> */
[----:B------:R-:W-:Y:S02]  /*12e70*/  IMAD.X R57, RZ, RZ, R32, P6 ;  /* 0x000000ffff397224 */ /* 0x000fe400030e0620 */
[----:B------:R-:W-:Y:S01]  /*12e80*/  IMAD R66, R4, R22, RZ ;  /* 0x0000001604427224 */ /* 0x000fe200078e02ff */
[----:B------:R-:W-:Y:S01]  /*12e90*/  IADD3.X R56, P0, PT, R56, R35, RZ, P0, !PT ;  /* 0x0000002338387210 */ /* 0x000fe2000071e4ff */
[----:B------:R-:W-:-:S04]  /*12ea0*/  IMAD.WIDE.U32 R34, R23, R5, RZ ;  /* 0x0000000517227225 */ /* 0x000fc800078e00ff */
[----:B------:R-:W-:Y:S01]  /*12eb0*/  IMAD.X R32, RZ, RZ, R37, P2 ;  /* 0x000000ffff207224 */ /* 0x000fe200010e0625 */
[----:B------:R-:W-:Y:S01]  /*12ec0*/  IADD3 R57, P2, PT, R57, R54, RZ ;  /* 0x0000003639397210 */ /* 0x000fe20007f5e0ff */
[----:B------:R-:W-:-:S04]  /*12ed0*/  IMAD.WIDE.U32 R28, R3, R22, RZ ;  /* 0x00000016031c7225 */ /* 0x000fc800078e00ff */
[----:B------:R-:W-:Y:S02]  /*12ee0*/  IMAD R65, R3, R21, R66 ;  /* 0x0000001503417224 */ /* 0x000fe400078e0242 */
[----:B------:R-:W-:-:S04]  /*12ef0*/  IMAD.WIDE.U32 R36, R24, R5, RZ ;  /* 0x0000000518247225 */ /* 0x000fc800078e00ff */
[----:B------:R-:W-:-:S04]  /*12f00*/  IMAD.WIDE.U32 R34, P6, R6, R24, R34 ;  /* 0x0000001806227225 */ /* 0x000fc800078c0022 */
[----:B------:R-:W-:Y:S02]  /*12f10*/  IMAD.IADD R36, R29, 0x1, R65 ;  /* 0x000000011d247824 */ /* 0x000fe400078e0241 */
[----:B------:R-:W-:Y:S01]  /*12f20*/  IMAD.X R65, RZ, RZ, R55, P2 ;  /* 0x000000ffff417224 */ /* 0x000fe200010e0637 */
[----:B------:R-:W-:Y:S01]  /*12f30*/  IADD3 R30, P2, PT, R30, R57, RZ ;  /* 0x000000391e1e7210 */ /* 0x000fe20007f5e0ff */
[----:B------:R-:W-:Y:S01]  /*12f40*/  IMAD.X R29, RZ, RZ, RZ, P1 ;  /* 0x000000ffff1d7224 */ /* 0x000fe200008e06ff */
[----:B------:R-:W-:Y:S01]  /*12f50*/  IADD3 R67, P1, PT, R58, R28, RZ ;  /* 0x0000001c3a437210 */ /* 0x000fe20007f3e0ff */
[----:B------:R-:W-:Y:S01]  /*12f60*/  IMAD.WIDE.U32 R54, R23, R3, RZ ;  /* 0x0000000317367225 */ /* 0x000fe200078e00ff */
[----:B------:R-:W-:Y:S02]  /*12f70*/  SEL R28, RZ, 0x1, !P0 ;  /* 0x00000001ff1c7807 */ /* 0x000fe40004000000 */
[----:B------:R-:W-:Y:S01]  /*12f80*/  IADD3 RZ, P0, PT, R37, R34, RZ ;  /* 0x0000002225ff7210 */ /* 0x000fe20007f1e0ff */
[----:B------:R-:W-:Y:S01]  /*12f90*/  IMAD R34, R6, R24, RZ ;  /* 0x0000001806227224 */ /* 0x000fe200078e02ff */
[----:B------:R-:W-:Y:S01]  /*12fa0*/  IADD3.X R58, P2, PT, R56, R65, RZ, P2, !PT ;  /* 0x00000041383a7210 */ /* 0x000fe2000175e4ff */
[----:B------:R-:W-:Y:S01]  /*12fb0*/  IMAD.X R65, RZ, RZ, RZ, P5 ;  /* 0x000000ffff417224 */ /* 0x000fe200028e06ff */
[----:B------:R-:W-:Y:S01]  /*12fc0*/  IADD3.X R61, P1, PT, R36, R61, RZ, P1, !PT ;  /* 0x0000003d243d7210 */ /* 0x000fe20000f3e4ff */
[----:B------:R-:W-:-:S02]  /*12fd0*/  IMAD R71, R5, R23, R34 ;  /* 0x0000001705477224 */ /* 0x000fc400078e0222 */
[----:B------:R-:W-:Y:S01]  /*12fe0*/  IMAD.X R69, RZ, RZ, R28, P2 ;  /* 0x000000ffff457224 */ /* 0x000fe200010e061c */
[----:B------:R-:W-:Y:S01]  /*12ff0*/  SEL R34, RZ, 0x1, !P1 ;  /* 0x00000001ff227807 */ /* 0x000fe20004800000 */
[----:B------:R-:W-:Y:S01]  /*13000*/  IMAD.WIDE.U32 R36, R24, R3, RZ ;  /* 0x0000000318247225 */ /* 0x000fe200078e00ff */
[----:B------:R-:W-:-:S03]  /*13010*/  IADD3 R67, P1, PT, R67, R64, RZ ;  /* 0x0000004043437210 */ /* 0x000fc60007f3e0ff */
[----:B------:R-:W-:-:S04]  /*13020*/  IMAD.WIDE.U32 R54, P2, R4, R24, R54 ;  /* 0x0000001804367225 */ /* 0x000fc80007840036 */
[----:B------:R-:W-:Y:S01]  /*13030*/  IMAD.MOV.U32 R64, RZ, RZ, R33 ;  /* 0x000000ffff407224 */ /* 0x000fe200078e0021 */
[----:B------:R-:W-:Y:S01]  /*13040*/  IADD3 RZ, P5, PT, R37, R54, RZ ;  /* 0x0000003625ff7210 */ /* 0x000fe20007fbe0ff */
[----:B------:R-:W-:Y:S01]  /*13050*/  IMAD.X R33, RZ, RZ, RZ, P6 ;  /* 0x000000ffff217224 */ /* 0x000fe200030e06ff */
[----:B------:R-:W-:Y:S01]  /*13060*/  IADD3.X R61, P6, PT, R61, R32, RZ, P1, !PT ;  /* 0x000000203d3d7210 */ /* 0x000fe20000fde4ff */
[----:B------:R-:W-:-:S04]  /*13070*/  IMAD.WIDE.U32.X R64, R8, R23, R64, P4 ;  /* 0x0000001708407225 */ /* 0x000fc800020e0440 */
[----:B------:R-:W-:Y:S01]  /*13080*/  IMAD.WIDE.U32 R36, R58, 0x3d1, RZ ;  /* 0x000003d13a247825 */ /* 0x000fe200078e00ff */
[----:B------:R-:W-:-:S03]  /*13090*/  IADD3 R69, P1, PT, R69, R64, RZ ;  /* 0x0000004045457210 */ /* 0x000fc60007f3e0ff */
[----:B------:R-:W-:Y:S02]  /*130a0*/  IMAD.MOV.U32 R28, RZ, RZ, R31 ;  /* 0x000000ffff1c7224 */ /* 0x000fe400078e001f */
[----:B------:R-:W-:-:S04]  /*130b0*/  IMAD.WIDE.U32 R56, R5, R24, RZ ;  /* 0x0000001805387225 */ /* 0x000fc800078e00ff */
[----:B------:R-:W-:Y:S01]  /*130c0*/  IMAD.WIDE.U32.X R28, R4, R21, R28, P3 ;  /* 0x00000015041c7225 */ /* 0x000fe200018e041c */
[----:B------:R-:W-:-:S03]  /*130d0*/  IADD3 R54, P4, PT, R67, R56, RZ ;  /* 0x0000003843367210 */ /* 0x000fc60007f9e0ff */
[----:B------:R-:W-:Y:S02]  /*130e0*/  IMAD.IADD R66, R57, 0x1, R71 ;  /* 0x0000000139427824 */ /* 0x000fe400078e0247 */
[----:B------:R-:W-:-:S04]  /*130f0*/  IMAD.WIDE.U32 R36, P3, RZ, R30, R36 ;  /* 0x0000001eff247225 */ /* 0x000fc80007860024 */
[----:B------:R-:W-:Y:S02]  /*13100*/  IMAD.X R31, RZ, RZ, R34, P6 ;  /* 0x000000ffff1f7224 */ /* 0x000fe400030e0622 */
[----:B------:R-:W-:Y:S01]  /*13110*/  IMAD.X R64, RZ, RZ, R65, P1 ;  /* 0x000000ffff407224 */ /* 0x000fe200008e0641 */
[----:B------:R-:W-:Y:S01]  /*13120*/  IADD3.X R61, P1, PT, R61, R66, RZ, P4, !PT ;  /* 0x000000423d3d7210 */ /* 0x000fe2000273e4ff */
[----:B------:R-:W-:Y:S01]  /*13130*/  IMAD.X R65, RZ, RZ, RZ, P3 ;  /* 0x000000ffff417224 */ /* 0x000fe200018e06ff */
[----:B------:R-:W-:Y:S01]  /*13140*/  IADD3 R67, P3, PT, R31, R28, RZ ;  /* 0x0000001c1f437210 */ /* 0x000fe20007f7e0ff */
[----:B------:R-:W-:Y:S01]  /*13150*/  IMAD.WIDE.U32 R56, R30, 0x3d1, RZ ;  /* 0x000003d11e387825 */ /* 0x000fe200078e00ff */
[----:B------:R-:W-:Y:S02]  /*13160*/  IADD3 R54, P4, PT, R54, R69, RZ ;  /* 0x0000004536367210 */ /* 0x000fe40007f9e0ff */
[----:B------:R-:W-:Y:S01]  /*13170*/  SEL R28, RZ, 0x1, !P1 ;  /* 0x00000001ff1c7807 */ /* 0x000fe20004800000 */
[----:B------:R-:W-:Y:S01]  /*13180*/  IMAD R66, R4, R24, RZ ;  /* 0x0000001804427224 */ /* 0x000fe200078e02ff */
[----:B------:R-:W-:Y:S01]  /*13190*/  IADD3.X R31, P4, PT, R61, R64, RZ, P4, !PT ;  /* 0x000000403d1f7210 */ /* 0x000fe2000279e4ff */
[----:B------:R-:W-:Y:S01]  /*131a0*/  IMAD.MOV.U32 R32, RZ, RZ, R35 ;  /* 0x000000ffff207224 */ /* 0x000fe200078e0023 */
[----:B------:R-:W-:Y:S01]  /*131b0*/  IADD3 R57, P6, PT, R57, R36, RZ ;  /* 0x0000002439397210 */ /* 0x000fe20007fde0ff */
[----:B------:R-:W-:Y:S01]  /*131c0*/  IMAD.X R71, RZ, RZ, R29, P3 ;  /* 0x000000ffff477224 */ /* 0x000fe200018e061d */
[----:B------:R-:W-:Y:S01]  /*131d0*/  IADD3 RZ, P3, PT, RZ, R56, RZ ;  /* 0x00000038ffff7210 */ /* 0x000fe20007f7e0ff */
[----:B------:R-:W-:-:S04]  /*131e0*/  IMAD.WIDE.U32 R34, R3, R24, RZ ;  /* 0x0000001803227225 */ /* 0x000fc800078e00ff */
[-C--:B------:R-:W-:Y:S01]  /*131f0*/  IMAD R69, R3, R23.reuse, R66 ;  /* 0x0000001703457224 */ /* 0x080fe200078e0242 */
[----:B------:R-:W-:Y:S01]  /*13200*/  IADD3 R61, P1, PT, R67, R34, RZ ;  /* 0x00000022433d7210 */ /* 0x000fe20007f3e0ff */
[----:B------:R-:W-:Y:S02]  /*13210*/  IMAD.MOV.U32 R64, RZ, RZ, R37 ;  /* 0x000000ffff407224 */ /* 0x000fe400078e0025 */
[----:B------:R-:W-:Y:S01]  /*13220*/  IMAD.WIDE.U32.X R32, R6, R23, R32, P0 ;  /* 0x0000001706207225 */ /* 0x000fe200000e0420 */
[----:B------:R-:W-:-:S03]  /*13230*/  IADD3.X R57, P0, PT, RZ, R57, RZ, P3, !PT ;  /* 0x00000039ff397210 */ /* 0x000fc60001f1e4ff */
[----:B------:R-:W-:Y:S01]  /*13240*/  IMAD.X R37, RZ, RZ, R28, P4 ;  /* 0x000000ffff257224 */ /* 0x000fe200020e061c */
[----:B------:R-:W-:Y:S01]  /*13250*/  IADD3.X R57, P3, PT, R30, R57, RZ, P3, !PT ;  /* 0x000000391e397210 */ /* 0x000fe20001f7e4ff */
[----:B------:R-:W-:Y:S01]  /*13260*/  IMAD.IADD R66, R35, 0x1, R69 ;  /* 0x0000000123427824 */ /* 0x000fe200078e0245 */
[----:B------:R-:W-:Y:S01]  /*13270*/  SEL R69, RZ, 0x1, !P0 ;  /* 0x00000001ff457807 */ /* 0x000fe20004000000 */
[----:B------:R-:W-:Y:S01]  /*13280*/  IMAD.WIDE.U32.X R64, RZ, R58, R64, P6 ;  /* 0x0000003aff407225 */ /* 0x000fe200030e0440 */
[----:B------:R-:W-:Y:S02]  /*13290*/  IADD3 R32, P0, PT, R37, R32, RZ ;  /* 0x0000002025207210 */ /* 0x000fe40007f1e0ff */
[----:B------:R-:W-:Y:S01]  /*132a0*/  IADD3.X R66, P1, PT, R66, R71, RZ, P1, !PT ;  /* 0x0000004742427210 */ /* 0x000fe20000f3e4ff */
[----:B------:R-:W-:-:S04]  /*132b0*/  IMAD.WIDE.U32 R34, R31, 0x3d1, RZ ;  /* 0x000003d11f227825 */ /* 0x000fc800078e00ff */
[----:B------:R-:W-:Y:S01]  /*132c0*/  IMAD.X R29, RZ, RZ, RZ, P2 ;  /* 0x000000ffff1d7224 */ /* 0x000fe200010e06ff */
[----:B------:R-:W-:Y:S01]  /*132d0*/  IADD3 R69, P2, PT, R69, R64, RZ ;  /* 0x0000004045457210 */ /* 0x000fe20007f5e0ff */
[----:B------:R-:W-:-:S04]  /*132e0*/  IMAD.WIDE.U32 R34, P4, RZ, R54, R34 ;  /* 0x00000036ff227225 */ /* 0x000fc80007880022 */
[----:B------:R-:W-:-:S04]  /*132f0*/  IMAD.WIDE.U32 R36, R54, 0x3d1, RZ ;  /* 0x000003d136247825 */ /* 0x000fc800078e00ff */
[----:B------:R-:W-:Y:S02]  /*13300*/  IMAD.MOV.U32 R28, RZ, RZ, R55 ;  /* 0x000000ffff1c7224 */ /* 0x000fe400078e0037 */
[----:B------:R-:W-:Y:S01]  /*13310*/  IMAD.X R71, RZ, RZ, R33, P0 ;  /* 0x000000ffff477224 */ /* 0x000fe200000e0621 */
[----:B------:R-:W-:Y:S01]  /*13320*/  IADD3 R55, P0, PT, R61, R32, RZ ;  /* 0x000000203d377210 */ /* 0x000fe20007f1e0ff */
[----:B------:R-:W-:Y:S01]  /*13330*/  IMAD.X R64, RZ, RZ, R65, P2 ;  /* 0x000000ffff407224 */ /* 0x000fe200010e0641 */
[----:B------:R-:W-:Y:S01]  /*13340*/  IADD3 R69, P2, PT, R69, R36, RZ ;  /* 0x0000002445457210 */ /* 0x000fe20007f5e0ff */
[----:B------:R-:W-:Y:S01]  /*13350*/  IMAD.X R33, RZ, RZ, RZ, P4 ;  /* 0x000000ffff217224 */ /* 0x000fe200020e06ff */
[----:B------:R-:W-:Y:S01]  /*13360*/  IADD3 R67, P4, PT, R37, R34, RZ ;  /* 0x0000002225437210 */ /* 0x000fe20007f9e0ff */
[----:B------:R-:W-:Y:S01]  /*13370*/  IMAD.MOV.U32 R32, RZ, RZ, R35 ;  /* 0x000000ffff207224 */ /* 0x000fe200078e0023 */
[----:B------:R-:W-:Y:S01]  /*13380*/  IADD3.X R61, P0, PT, R66, R71, RZ, P0, !PT ;  /* 0x00000047423d7210 */ /* 0x000fe2000071e4ff */
[----:B------:R-:W-:Y:S01]  /*13390*/  IMAD.WIDE.U32.X R28, R4, R23, R28, P5 ;  /* 0x00000017041c7225 */ /* 0x000fe200028e041c */
[----:B------:R-:W-:-:S02]  /*133a0*/  SEL R34, RZ, 0x1, !P1 ;  /* 0x00000001ff227807 */ /* 0x000fc40004800000 */
[----:B------:R-:W-:Y:S01]  /*133b0*/  IADD3.X R67, P2, PT, R67, R64, RZ, P2, !PT ;  /* 0x0000004043437210 */ /* 0x000fe2000175e4ff */
[----:B------:R-:W-:Y:S01]  /*133c0*/  IMAD.WIDE.U32 R36, R61, 0x3d1, RZ ;  /* 0x000003d13d247825 */ /* 0x000fe200078e00ff */
[----:B------:R-:W-:Y:S02]  /*133d0*/  IADD3.X R58, P3, PT, R58, R69, RZ, P3, !PT ;  /* 0x000000453a3a7210 */ /* 0x000fe40001f7e4ff */
        /* <DEDUP_REMOVED lines=49> */
[----:B------:R-:W-:-:S02]  /*136f0*/  IADD3.X R28, P1, PT, R58, R35, RZ, P1, !PT ;  /* 0x000000233a1c7210 */ /* 0x000fc40000f3e4ff */
[----:B------:R-:W-:Y:S02]  /*13700*/  IADD3.X R33, P0, PT, RZ, R33, RZ, P0, !PT ;  /* 0x00000021ff217210 */ /* 0x000fe4000071e4ff */
        /* <DEDUP_REMOVED lines=16> */
.L_x_37:
        /* <DEDUP_REMOVED lines=22> */
.L_x_36:
[----:B------:R-:W-:Y:S05]  /*13970*/  BSYNC.RECONVERGENT B0 ;  /* 0x0000000000007941 */ /* 0x000fea0003800200 */
.L_x_35:
[----:B------:R-:W-:Y:S01]  /*13980*/  IMAD.WIDE.U32 R28, R17, 0x16f81798, RZ ;  /* 0x16f81798111c7825 */ /* 0x000fe200078e00ff */
[----:B------:R-:W-:Y:S03]  /*13990*/  BSSY.RECONVERGENT B0, `(.L_x_38) ;  /* 0x000015c000007945 */ /* 0x000fe60003800200 */
[----:B------:R-:W-:-:S04]  /*139a0*/  IMAD.WIDE.U32 R68, R18, 0x16f81798, RZ ;  /* 0x16f8179812447825 */ /* 0x000fc800078e00ff */
[----:B------:R-:W-:Y:S01]  /*139b0*/  IMAD.WIDE.U32 R28, P2, R18, 0x59f2815b, R28 ;  /* 0x59f2815b121c7825 */ /* 0x000fe2000784001c */
[----:B------:R-:W-:-:S03]  /*139c0*/  IADD3 RZ, P0, PT, RZ, R68, RZ ;  /* 0x00000044ffff7210 */ /* 0x000fc60007f1e0ff */
[----:B------:R-:W-:Y:S01]  /*139d0*/  IMAD.WIDE.U32 R34, R19, 0x16f81798, RZ ;  /* 0x16f8179813227825 */ /* 0x000fe200078e00ff */
[----:B------:R-:W-:-:S03]  /*139e0*/  IADD3 R73, P3, PT, R69, R28, RZ ;  /* 0x0000001c45497210 */ /* 0x000fc60007f7e0ff */
[----:B------:R-:W-:Y:S01]  /*139f0*/  IMAD.WIDE.U32 R32, R20, 0x16f81798, RZ ;  /* 0x16f8179814207825 */ /* 0x000fe200078e00ff */
[----:B------:R-:W-:-:S03]  /*13a00*/  IADD3.X R73, P1, PT, RZ, R73, RZ, P0, !PT ;  /* 0x00000049ff497210 */ /* 0x000fc6000073e4ff */
[----:B------:R-:W-:Y:S01]  /*13a10*/  IMAD.WIDE.U32 R34, P4, R20, 0x59f2815b, R34 ;  /* 0x59f2815b14227825 */ /* 0x000fe20007880022 */
[----:B------:R-:W-:Y:S02]  /*13a20*/  IADD3.X R73, P0, PT, RZ, R73, RZ, P0, !PT ;  /* 0x00000049ff497210 */ /* 0x000fe4000071e4ff */
[----:B------:R-:W-:Y:S01]  /*13a30*/  SEL R30, RZ, 0x1, !P1 ;  /* 0x00000001ff1e7807 */ /* 0x000fe20004800000 */
[----:B------:R-:W-:Y:S01]  /*13a40*/  IMAD.X R55, RZ, RZ, RZ, P2 ;  /* 0x000000ffff377224 */ /* 0x000fe200010e06ff */
[----:B------:R-:W-:Y:S01]  /*13a50*/  IADD3 R56, P2, PT, R33, R34, RZ ;  /* 0x0000002221387210 */ /* 0x000fe20007f5e0ff */
[----:B------:R-:W-:Y:S02]  /*13a60*/  IMAD.MOV.U32 R54, RZ, RZ, R29 ;  /* 0x000000ffff367224 */ /* 0x000fe400078e001d */
[----:B------:R-:W-:-:S04]  /*13a70*/  IMAD.WIDE.U32 R36, R21, 0x16f81798, RZ ;  /* 0x16f8179815247825 */ /* 0x000fc800078e00ff */
[----:B------:R-:W-:-:S04]  /*13a80*/  IMAD.WIDE.U32.X R28, R17, 0x59f2815b, R54, P3 ;  /* 0x59f2815b111c7825 */ /* 0x000fc800018e0436 */
[----:B------:R-:W-:Y:S01]  /*13a90*/  IMAD.X R33, RZ, RZ, R30, P0 ;  /* 0x000000ffff217224 */ /* 0x000fe200000e061e */
[----:B------:R-:W-:Y:S01]  /*13aa0*/  IADD3 RZ, P0, PT, RZ, R32, RZ ;  /* 0x00000020ffff7210 */ /* 0x000fe20007f1e0ff */
[----:B------:R-:W-:Y:S02]  /*13ab0*/  IMAD.MOV.U32 R30, RZ, RZ, R35 ;  /* 0x000000ffff1e7224 */ /* 0x000fe400078e0023 */
[----:B------:R-:W-:Y:S01]  /*13ac0*/  IMAD.WIDE.U32 R34, P1, R22, 0x59f2815b, R36 ;  /* 0x59f2815b16227825 */ /* 0x000fe20007820024 */
[----:B------:R-:W-:Y:S02]  /*13ad0*/  IADD3 R63, P3, PT, R33, R28, RZ ;  /* 0x0000001c213f7210 */ /* 0x000fe40007f7e0ff */
[----:B------:R-:W-:Y:S01]  /*13ae0*/  IADD3.X R56, P0, PT, RZ, R56, RZ, P0, !PT ;  /* 0x00000038ff387210 */ /* 0x000fe2000071e4ff */
[----:B------:R-:W-:-:S04]  /*13af0*/  IMAD.WIDE.U32 R36, R17, 0x2dce28d9, RZ ;  /* 0x2dce28d911247825 */ /* 0x000fc800078e00ff */
[----:B------:R-:W-:Y:S01]  /*13b00*/  IMAD.X R33, RZ, RZ, RZ, P1 ;  /* 0x000000ffff217224 */ /* 0x000fe200008e06ff */
[----:B------:R-:W-:Y:S01]  /*13b10*/  IADD3 R63, P1, PT, R63, R32, RZ ;  /* 0x000000203f3f7210 */ /* 0x000fe20007f3e0ff */
[----:B------:R-:W-:Y:S02]  /*13b20*/  IMAD.X R57, RZ, RZ, R29, P3 ;  /* 0x000000ffff397224 */ /* 0x000fe400018e061d */
[----:B------:R-:W-:-:S03]  /*13b30*/  IMAD.WIDE.U32 R54, R22, 0x16f81798, RZ ;  /* 0x16f8179816367825 */ /* 0x000fc600078e00ff */
[----:B------:R-:W-:Y:S01]  /*13b40*/  IADD3.X R64, P1, PT, R56, R57, RZ, P1, !PT ;  /* 0x0000003938407210 */ /* 0x000fe20000f3e4ff */
[C---:B------:R-:W-:Y:S01]  /*13b50*/  IMAD.WIDE.U32 R28, P3, R18.reuse, 0x29bfcdb, R36 ;  /* 0x029bfcdb121c7825 */ /* 0x040fe20007860024 */
[----:B------:R-:W-:Y:S02]  /*13b60*/  SEL R36, RZ, 0x1, !P0 ;  /* 0x00000001ff247807 */ /* 0x000fe40004000000 */
[----:B------:R-:W-:Y:S01]  /*13b70*/  IADD3 R55, P6, PT, R55, R34, RZ ;  /* 0x0000002237377210 */ /* 0x000fe20007fde0ff */
[----:B------:R-:W-:Y:S02]  /*13b80*/  IMAD.X R31, RZ, RZ, RZ, P4 ;  /* 0x000000ffff1f7224 */ /* 0x000fe400020e06ff */
[----:B------:R-:W-:Y:S02]  /*13b90*/  IMAD.MOV.U32 R32, RZ, RZ, R35 ;  /* 0x000000ffff207224 */ /* 0x000fe400078e0023 */
[----:B------:R-:W-:-:S04]  /*13ba0*/  IMAD.WIDE.U32 R34, R18, 0x2dce28d9, RZ ;  /* 0x2dce28d912227825 */ /* 0x000fc800078e00ff */
[----:B------:R-:W-:Y:S01]  /*13bb0*/  IMAD.WIDE.U32 R56, R19, 0x2dce28d9, RZ ;  /* 0x2dce28d913387825 */ /* 0x000fe200078e00ff */
[----:B------:R-:W-:Y:S02]  /*13bc0*/  IADD3 R67, P5, PT, R35, R28, RZ ;  /* 0x0000001c23437210 */ /* 0x000fe40007fbe0ff */
[----:B------:R-:W-:Y:S01]  /*13bd0*/  IADD3 R70, P0, PT, R63, R34, RZ ;  /* 0x000000223f467210 */ /* 0x000fe20007f1e0ff */
[----:B------:R-:W-:-:S03]  /*13be0*/  IMAD.WIDE.U32.X R30, R19, 0x59f2815b, R30, P2 ;  /* 0x59f2815b131e7825 */ /* 0x000fc600010e041e */
[----:B------:R-:W-:Y:S01]  /*13bf0*/  IADD3.X R64, P0, PT, R64, R67, RZ, P0, !PT ;  /* 0x0000004340407210 */ /* 0x000fe2000071e4ff */
[----:B------:R-:W-:Y:S01]  /*13c00*/  IMAD.X R65, RZ, RZ, R36, P1 ;  /* 0x000000ffff417224 */ /* 0x000fe200008e0624 */
[----:B------:R-:W-:Y:S01]  /*13c10*/  IADD3 RZ, P1, PT, RZ, R54, RZ ;  /* 0x00000036ffff7210 */ /* 0x000fe20007f3e0ff */
[----:B------:R-:W-:-:S03]  /*13c20*/  IMAD.WIDE.U32 R34, P2, R20, 0x29bfcdb, R56 ;  /* 0x029bfcdb14227825 */ /* 0x000fc60007840038 */
[----:B------:R-:W-:Y:S01]  /*13c30*/  IADD3 R57, P4, PT, R65, R30, RZ ;  /* 0x0000001e41397210 */ /* 0x000fe20007f9e0ff */
[----:B------:R-:W-:Y:S01]  /*13c40*/  IMAD.X R37, RZ, RZ, RZ, P3 ;  /* 0x000000ffff257224 */ /* 0x000fe200018e06ff */
[----:B------:R-:W-:Y:S01]  /*13c50*/  IADD3.X R55, P1, PT, RZ, R55, RZ, P1, !PT ;  /* 0x00000037ff377210 */ /* 0x000fe20000f3e4ff */
[----:B------:R-:W-:Y:S01]  /*13c60*/  IMAD.X R67, RZ, RZ, RZ, P2 ;  /* 0x000000ffff437224 */ /* 0x000fe200010e06ff */
[----:B------:R-:W-:Y:S01]  /*13c70*/  IADD3 R57, P3, PT, R57, R54, RZ ;  /* 0x0000003639397210 */ /* 0x000fe20007f7e0ff */
[----:B------:R-:W-:Y:S01]  /*13c80*/  IMAD.X R30, RZ, RZ, R31, P4 ;  /* 0x000000ffff1e7224 */ /* 0x000fe200020e061f */
[----:B------:R-:W-:Y:S01]  /*13c90*/  IADD3 RZ, P2, PT, RZ, R70, RZ ;  /* 0x00000046ffff7210 */ /* 0x000fe20007f5e0ff */
[----:B------:R-:W-:Y:S02]  /*13ca0*/  IMAD.MOV.U32 R36, RZ, RZ, R29 ;  /* 0x000000ffff247224 */ /* 0x000fe400078e001d */
[----:B------:R-:W-:Y:S01]  /*13cb0*/  IMAD.WIDE.U32 R28, R20, 0x2dce28d9, RZ ;  /* 0x2dce28d9141c7825 */ /* 0x000fe200078e00ff */
[----:B------:R-:W-:-:S02]  /*13cc0*/  IADD3.X R63, P3, PT, R55, R30, RZ, P3, !PT ;  /* 0x0000001e373f7210 */ /* 0x000fc40001f7e4ff */
[----:B------:R-:W-:Y:S01]  /*13cd0*/  IADD3.X R72, P2, PT, RZ, R64, RZ, P2, !PT ;  /* 0x00000040ff487210 */ /* 0x000fe2000175e4ff */
[----:B------:R-:W-:Y:S01]  /*13ce0*/  IMAD.WIDE.U32.X R36, R17, 0x29bfcdb, R36, P5 ;  /* 0x029bfcdb11247825 */ /* 0x000fe200028e0424 */
[----:B------:R-:W-:Y:S02]  /*13cf0*/  SEL R30, RZ, 0x1, !P0 ;  /* 0x00000001ff1e7807 */ /* 0x000fe40004000000 */
[----:B------:R-:W-:Y:S01]  /*13d00*/  IADD3 R71, P4, PT, R29, R34, RZ ;  /* 0x000000221d477210 */ /* 0x000fe20007f9e0ff */
[----:B------:R-:W-:Y:S01]  /*13d10*/  IMAD.MOV.U32 R66, RZ, RZ, R35 ;  /* 0x000000ffff427224 */ /* 0x000fe200078e0023 */
[----:B------:R-:W-:Y:S01]  /*13d20*/  SEL R29, RZ, 0x1, !P1 ;  /* 0x00000001ff1d7807 */ /* 0x000fe20004800000 */
[----:B------:R-:W-:Y:S01]  /*13d30*/  IMAD.X R55, RZ, RZ, R30, P2 ;  /* 0x000000ffff377224 */ /* 0x000fe200010e061e */
[----:B------:R-:W-:Y:S01]  /*13d40*/  IADD3 R54, P1, PT, R57, R28, RZ ;  /* 0x0000001c39367210 */ /* 0x000fe20007f3e0ff */
[----:B------:R-:W-:-:S03]  /*13d50*/  IMAD.WIDE.U32 R34, R23, 0x16f81798, RZ ;  /* 0x16f8179817227825 */ /* 0x000fc600078e00ff */
[----:B------:R-:W-:Y:S01]  /*13d60*/  IADD3.X R71, P1, PT, R63, R71, RZ, P1, !PT ;  /* 0x000000473f477210 */ /* 0x000fe20000f3e4ff */
[----:B------:R-:W-:-:S03]  /*13d70*/  IMAD.WIDE.U32.X R32, R21, 0x59f2815b, R32, P6 ;  /* 0x59f2815b15207825 */ /* 0x000fc600030e0420 */
[----:B------:R-:W-:Y:S01]  /*13d80*/  SEL R75, RZ, 0x1, !P1 ;  /* 0x00000001ff4b7807 */ /* 0x000fe20004800000 */
[----:B------:R-:W-:Y:S01]  /*13d90*/  IMAD.X R29, RZ, RZ, R29, P3 ;  /* 0x000000ffff1d7224 */ /* 0x000fe200018e061d */
[----:B------:R-:W-:Y:S01]  /*13da0*/  IADD3 R55, P3, PT, R55, R36, RZ ;  /* 0x0000002437377210 */ /* 0x000fe20007f7e0ff */
[----:B------:R-:W-:-:S03]  /*13db0*/  IMAD.WIDE.U32 R30, R24, 0x16f81798, RZ ;  /* 0x16f81798181e7825 */ /* 0x000fc600078e00ff */
[----:B------:R-:W-:Y:S01]  /*13dc0*/  IADD3 R64, P0, PT, R29, R32, RZ ;  /* 0x000000201d407210 */ /* 0x000fe20007f1e0ff */
[----:B------:R-:W-:-:S03]  /*13dd0*/  IMAD.WIDE.U32 R34, P2, R24, 0x59f2815b, R34 ;  /* 0x59f2815b18227825 */ /* 0x000fc60007840022 */
[----:B------:R-:W-:Y:S01]  /*13de0*/  IADD3 R76, P1, PT, R64, R30, RZ ;  /* 0x0000001e404c7210 */ /* 0x000fe20007f3e0ff */
[----:B------:R-:W-:Y:S01]  /*13df0*/  IMAD.WIDE.U32 R28, R17, -0x3178f4f9, RZ ;  /* 0xce870b07111c7825 */ /* 0x000fe200078e00ff */
[----:B------:R-:W-:-:S03]  /*13e00*/  IADD3 R74, P5, PT, R31, R34, RZ ;  /* 0x000000221f4a7210 */ /* 0x000fc60007fbe0ff */
[----:B------:R-:W-:Y:S01]  /*13e10*/  IMAD.X R56, RZ, RZ, R37, P3 ;  /* 0x000000ffff387224 */ /* 0x000fe200018e0625 */
[----:B------:R-:W-:Y:S01]  /*13e20*/  IADD3 R69, P3, PT, R54, R55, RZ ;  /* 0x0000003736457210 */ /* 0x000fe20007f7e0ff */
[----:B------:R-:W-:-:S03]  /*13e30*/  IMAD.WIDE.U32 R54, R21, 0x2dce28d9, RZ ;  /* 0x2dce28d915367825 */ /* 0x000fc600078e00ff */
[----:B------:R-:W-:Y:S01]  /*13e40*/  IADD3.X R71, P3, PT, R71, R56, RZ, P3, !PT ;  /* 0x0000003847477210 */ /* 0x000fe20001f7e4ff */
[----:B------:R-:W-:Y:S01]  /*13e50*/  IMAD.X R57, RZ, RZ, R33, P0 ;  /* 0x000000ffff397224 */ /* 0x000fe200000e0621 */
[----:B------:R-:W-:Y:S01]  /*13e60*/  IADD3 RZ, P0, PT, RZ, R30, RZ ;  /* 0x0000001effff7210 */ /* 0x000fe20007f1e0ff */
[----:B------:R-:W-:-:S03]  /*13e70*/  IMAD.WIDE.U32 R32, R18, -0x3178f4f9, RZ ;  /* 0xce870b0712207825 */ /* 0x000fc600078e00ff */
[----:B------:R-:W-:Y:S01]  /*13e80*/  IADD3.X R74, P0, PT, RZ, R74, RZ, P0, !PT ;  /* 0x0000004aff4a7210 */ /* 0x000fe2000071e4ff */
[----:B------:R-:W-:-:S03]  /*13e90*/  IMAD.WIDE.U32 R28, P6, R18, 0x55a06295, R28 ;  /* 0x55a06295121c7825 */ /* 0x000fc600078c001c */
[----:B------:R-:W-:Y:S01]  /*13ea0*/  SEL R63, RZ, 0x1, !P0 ;  /* 0x00000001ff3f7807 */ /* 0x000fe20004000000 */
[----:B------:R-:W-:Y:S01]  /*13eb0*/  IMAD.WIDE.U32.X R66, R19, 0x29bfcdb, R66, P4 ;  /* 0x029bfcdb13427825 */ /* 0x000fe200020e0442 */
[----:B------:R-:W-:Y:S02]  /*13ec0*/  IADD3.X R74, P1, PT, R74, R57, RZ, P1, !PT ;  /* 0x000000394a4a7210 */ /* 0x000fe40000f3e4ff */
[----:B------:R-:W-:Y:S01]  /*13ed0*/  IADD3 R69, P0, PT, R69, R32, RZ ;  /* 0x0000002045457210 */ /* 0x000fe20007f1e0ff */
[----:B------:R-:W-:-:S04]  /*13ee0*/  IMAD.WIDE.U32 R36, R19, -0x3178f4f9, RZ ;  /* 0xce870b0713247825 */ /* 0x000fc800078e00ff */
[----:B------:R-:W-:-:S04]  /*13ef0*/  IMAD.WIDE.U32 R54, P4, R22, 0x29bfcdb, R54 ;  /* 0x029bfcdb16367825 */ /* 0x000fc80007880036 */
[----:B------:R-:W-:Y:S01]  /*13f00*/  IMAD.X R31, RZ, RZ, RZ, P2 ;  /* 0x000000ffff1f7224 */ /* 0x000fe200010e06ff */
[----:B------:R-:W-:Y:S01]  /*13f10*/  IADD3 R28, P2, PT, R33, R28, RZ ;  /* 0x0000001c211c7210 */ /* 0x000fe20007f5e0ff */
[----:B------:R-:W-:Y:S02]  /*13f20*/  IMAD.X R33, RZ, RZ, RZ, P4 ;  /* 0x000000ffff217224 */ /* 0x000fe400020e06ff */
[----:B------:R-:W-:Y:S01]  /*13f30*/  IMAD.MOV.U32 R30, RZ, RZ, R35 ;  /* 0x000000ffff1e7224 */ /* 0x000fe200078e0023 */
[----:B------:R-:W-:Y:S01]  /*13f40*/  IADD3.X R71, P0, PT, R71, R28, RZ, P0, !PT ;  /* 0x0000001c47477210 */ /* 0x000fe2000071e4ff */
[----:B------:R-:W-:-:S04]  /*13f50*/  IMAD.WIDE.U32 R34, P4, R20, 0x55a06295, R36 ;  /* 0x55a0629514227825 */ /* 0x000fc80007880024 */
[----:B------:R-:W-:Y:S02]  /*13f60*/  IMAD.X R75, RZ, RZ, R75, P3 ;  /* 0x000000ffff4b7224 */ /* 0x000fe400018e064b */
[----:B------:R-:W-:-:S04]  /*13f70*/  IMAD.WIDE.U32 R64, R22, 0x2dce28d9, RZ ;  /* 0x2dce28d916407825 */ /* 0x000fc800078e00ff */
[----:B------:R-:W-:Y:S02]  /*13f80*/  IMAD.MOV.U32 R56, RZ, RZ, R35 ;  /* 0x000000ffff387224 */ /* 0x000fe400078e0023 */
[----:B------:R-:W-:Y:S01]  /*13f90*/  IMAD.WIDE.U32.X R30, R23, 0x59f2815b, R30, P5 ;  /* 0x59f2815b171e7825 */ /* 0x000fe200028e041e */
[----:B------:R-:W-:-:S03]  /*13fa0*/  IADD3 R76, P5, PT, R76, R64, RZ ;  /* 0x000000404c4c7210 */ /* 0x000fc60007fbe0ff */
[----:B------:R-:W-:Y:S01]  /*13fb0*/  IMAD.X R35, RZ, RZ, R63, P1 ;  /* 0x000000ffff237224 */ /* 0x000fe200008e063f */
[----:B------:R-:W-:Y:S01]  /*13fc0*/  IADD3 R63, P3, PT, R75, R66, RZ ;  /* 0x000000424b3f7210 */ /* 0x000fe20007f7e0ff */
[----:B------:R-:W-:Y:S01]  /*13fd0*/  IMAD.X R37, RZ, RZ, RZ, P6 ;  /* 0x000000ffff257224 */ /* 0x000fe200030e06ff */
[----:B------:R-:W-:Y:S01]  /*13fe0*/  IADD3 R65, P6, PT, R65, R54, RZ ;  /* 0x0000003641417210 */ /* 0x000fe20007fde0ff */
[----:B------:R-:W-:Y:S01]  /*13ff0*/  IMAD.MOV.U32 R32, RZ, RZ, R55 ;  /* 0x000000ffff207224 */ /* 0x000fe200078e0037 */
[----:B------:R-:W-:Y:S01]  /*14000*/  IADD3 R35, P1, PT, R35, R30, RZ ;  /* 0x0000001e23237210 */ /* 0x000fe20007f3e0ff */
[----:B------:R-:W-:-:S04]  /*14010*/  IMAD.WIDE.U32 R54, R20, -0x3178f4f9, RZ ;  /* 0xce870b0714367825 */ /* 0x000fc800078e00ff */
[----:B------:R-:W-:Y:S01]  /*14020*/  IMAD.X R66, RZ, RZ, R67, P3 ;  /* 0x000000ffff427224 */ /* 0x000fe200018e0643 */
[----:B------:R-:W-:Y:S01]  /*14030*/  IADD3.X R67, P5, PT, R74, R65, RZ, P5, !PT ;  /* 0x000000414a437210 */ /* 0x000fe20002fbe4ff */
[----:B------:R-:W-:Y:S01]  /*14040*/  IMAD.X R57, RZ, RZ, RZ, P4 ;  /* 0x000000ffff397224 */ /* 0x000fe200020e06ff */
[----:B------:R-:W-:Y:S01]  /*14050*/  IADD3 RZ, P3, PT, RZ, R69, RZ ;  /* 0x00000045ffff7210 */ /* 0x000fe20007f7e0ff */
[----:B------:R-:W-:Y:S01]  /*14060*/  IMAD.WIDE.U32 R64, R23, 0x2dce28d9, RZ ;  /* 0x2dce28d917407825 */ /* 0x000fe200078e00ff */
[----:B------:R-:W-:Y:S02]  /*14070*/  IADD3 R34, P4, PT, R55, R34, RZ ;  /* 0x0000002237227210 */ /* 0x000fe40007f9e0ff */
[----:B------:R-:W-:Y:S01]  /*14080*/  IADD3.X R71, P3, PT, RZ, R71, RZ, P3, !PT ;  /* 0x00000047ff477210 */ /* 0x000fe20001f7e4ff */
[----:B------:R-:W-:Y:S01]  /*14090*/  IMAD.MOV.U32 R36, RZ, RZ, R29 ;  /* 0x000000ffff247224 */ /* 0x000fe200078e001d */
[----:B------:R-:W-:Y:S01]  /*140a0*/  SEL R30, RZ, 0x1, !P5 ;  /* 0x00000001ff1e7807 */ /* 0x000fe20006800000 */
[----:B------:R-:W-:Y:S01]  /*140b0*/  IMAD.X R55, RZ, RZ, R31, P1 ;  /* 0x000000ffff377224 */ /* 0x000fe200008e061f */
[----:B------:R-:W-:Y:S01]  /*140c0*/  IADD3 R63, P1, PT, R76, R63, RZ ;  /* 0x0000003f4c3f7210 */ /* 0x000fe20007f3e0ff */
[----:B------:R-:W-:Y:S01]  /*140d0*/  IMAD.WIDE.U32.X R36, R17, 0x55a06295, R36, P2 ;  /* 0x55a0629511247825 */ /* 0x000fe200010e0424 */
[----:B------:R-:W-:-:S02]  /*140e0*/  SEL R31, RZ, 0x1, !P0 ;  /* 0x00000001ff1f7807 */ /* 0x000fc40004000000 */
[----:B------:R-:W-:Y:S01]  /*140f0*/  IADD3.X R67, P1, PT, R67, R66, RZ, P1, !PT ;  /* 0x0000004243437210 */ /* 0x000fe20000f3e4ff */
[----:B------:R-:W-:Y:S01]  /*14100*/  IMAD.WIDE.U32 R28, R24, 0x2dce28d9, RZ ;  /* 0x2dce28d9181c7825 */ /* 0x000fe200078e00ff */
[----:B------:R-:W-:-:S03]  /*14110*/  IADD3 R63, P0, PT, R63, R54, RZ ;  /* 0x000000363f3f7210 */ /* 0x000fc60007f1e0ff */
[----:B------:R-:W-:Y:S01]  /*14120*/  IMAD.WIDE.U32 R64, P2, R24, 0x29bfcdb, R64 ;  /* 0x029bfcdb18407825 */ /* 0x000fe20007840040 */
[----:B------:R-:W-:-:S03]  /*14130*/  IADD3.X R67, P0, PT, R67, R34, RZ, P0, !PT ;  /* 0x0000002243437210 */ /* 0x000fc6000071e4ff */
[----:B------:R-:W-:Y:S01]  /*14140*/  IMAD.X R31, RZ, RZ, R31, P3 ;  /* 0x000000ffff1f7224 */ /* 0x000fe200018e061f */
[----:B------:R-:W-:Y:S01]  /*14150*/  IADD3 R54, P5, PT, R29, R64, RZ ;  /* 0x000000401d367210 */ /* 0x000fe20007fbe0ff */
[----:B------:R-:W-:Y:S01]  /*14160*/  IMAD.WIDE.U32.X R32, R21, 0x29bfcdb, R32, P6 ;  /* 0x029bfcdb15207825 */ /* 0x000fe200030e0420 */
[----:B------:R-:W-:Y:S02]  /*14170*/  SEL R76, RZ, 0x1, !P0 ;  /* 0x00000001ff4c7807 */ /* 0x000fe40004000000 */
[----:B------:R-:W-:Y:S01]  /*14180*/  IADD3 R74, P6, PT, R31, R36, RZ ;  /* 0x000000241f4a7210 */ /* 0x000fe20007fde0ff */
[----:B------:R-:W-:Y:S01]  /*14190*/  IMAD.X R29, RZ, RZ, R30, P1 ;  /* 0x000000ffff1d7224 */ /* 0x000fe200008e061e */
[----:B------:R-:W-:Y:S01]  /*141a0*/  IADD3 R66, P1, PT, R35, R28, RZ ;  /* 0x0000001c23427210 */ /* 0x000fe20007f3e0ff */
[----:B------:R-:W-:-:S03]  /*141b0*/  IMAD.WIDE.U32 R30, R17, -0x6234454, RZ ;  /* 0xf9dcbbac111e7825 */ /* 0x000fc600078e00ff */
[----:B------:R-:W-:Y:S01]  /*141c0*/  IADD3 R28, P3, PT, R29, R32, RZ ;  /* 0x000000201d1c7210 */ /* 0x000fe20007f7e0ff */
[----:B------:R-:W-:Y:S01]  /*141d0*/  IMAD.X R75, RZ, RZ, R37, P6 ;  /* 0x000000ffff4b7224 */ /* 0x000fe200030e0625 */
[----:B------:R-:W-:Y:S01]  /*141e0*/  IADD3.X R78, P1, PT, R54, R55, RZ, P1, !PT ;  /* 0x00000037364e7210 */ /* 0x000fe20000f3e4ff */
[----:B------:R-:W-:-:S04]  /*141f0*/  IMAD.WIDE.U32 R36, R21, -0x3178f4f9, RZ ;  /* 0xce870b0715247825 */ /* 0x000fc800078e00ff */
[----:B------:R-:W-:Y:S02]  /*14200*/  IMAD.X R64, RZ, RZ, R33, P3 ;  /* 0x000000ffff407224 */ /* 0x000fe400018e0621 */
[----:B------:R-:W-:-:S04]  /*14210*/  IMAD.WIDE.U32 R34, R18, -0x6234454, RZ ;  /* 0xf9dcbbac12227825 */ /* 0x000fc800078e00ff */
[----:B------:R-:W-:-:S04]  /*14220*/  IMAD.WIDE.U32 R30, P3, R18, 0x79be667e, R30 ;  /* 0x79be667e121e7825 */ /* 0x000fc8000786001e */
[----:B------:R-:W-:Y:S01]  /*14230*/  IMAD.X R29, RZ, RZ, RZ, P2 ;  /* 0x000000ffff1d7224 */ /* 0x000fe200010e06ff */
[----:B------:R-:W-:Y:S01]  /*14240*/  IADD3 R63, P2, PT, R63, R74, RZ ;  /* 0x0000004a3f3f7210 */ /* 0x000fe20007f5e0ff */
[----:B------:R-:W-:-:S03]  /*14250*/  IMAD.WIDE.U32 R32, P6, R22, 0x55a06295, R36 ;  /* 0x55a0629516207825 */ /* 0x000fc600078c0024 */
[----:B------:R-:W-:Y:S01]  /*14260*/  IADD3.X R75, P2, PT, R67, R75, RZ, P2, !PT ;  /* 0x0000004b434b7210 */ /* 0x000fe2000175e4ff */
[----:B------:R-:W-:Y:S01]  /*14270*/  IMAD.WIDE.U32.X R56, R19, 0x55a06295, R56, P4 ;  /* 0x55a0629513387825 */ /* 0x000fe200020e0438 */
[----:B------:R-:W-:Y:S02]  /*14280*/  IADD3 R74, P4, PT, R35, R30, RZ ;  /* 0x0000001e234a7210 */ /* 0x000fe40007f9e0ff */
[----:B------:R-:W-:Y:S01]  /*14290*/  IADD3 R63, P0, PT, R63, R34, RZ ;  /* 0x000000223f3f7210 */ /* 0x000fe20007f1e0ff */
[----:B------:R-:W-:Y:S01]  /*142a0*/  IMAD.X R35, RZ, RZ, RZ, P6 ;  /* 0x000000ffff237224 */ /* 0x000fe200030e06ff */
[----:B------:R-:W-:Y:S01]  /*142b0*/  IADD3 R79, P6, PT, R66, R28, RZ ;  /* 0x0000001c424f7210 */ /* 0x000fe20007fde0ff */
[----:B------:R-:W-:Y:S01]  /*142c0*/  IMAD.WIDE.U32 R66, R19, -0x6234454, RZ ;  /* 0xf9dcbbac13427825 */ /* 0x000fe200078e00ff */
[----:B------:R-:W-:Y:S02]  /*142d0*/  IADD3.X R74, P0, PT, R75, R74, RZ, P0, !PT ;  /* 0x0000004a4b4a7210 */ /* 0x000fe4000071e4ff */
[----:B------:R-:W-:Y:S01]  /*142e0*/  IADD3.X R64, P6, PT, R78, R64, RZ, P6, !PT ;  /* 0x000000404e407210 */ /* 0x000fe200037de4ff */
[----:B------:R-:W-:Y:S01]  /*142f0*/  IMAD.MOV.U32 R28, RZ, RZ, R65 ;  /* 0x000000ffff1c7224 */ /* 0x000fe200078e0041 */
[----:B------:R-:W-:Y:S01]  /*14300*/  SEL R65, RZ, 0x1, !P1 ;  /* 0x00000001ff417807 */ /* 0x000fe20004800000 */
[----:B------:R-:W-:-:S02]  /*14310*/  IMAD.X R55, RZ, RZ, RZ, P3 ;  /* 0x000000ffff377224 */ /* 0x000fc400018e06ff */
[----:B------:R-:W-:Y:S02]  /*14320*/  IMAD.MOV.U32 R54, RZ, RZ, R31 ;  /* 0x000000ffff367224 */ /* 0x000fe400078e001f */
[----:B------:R-:W-:-:S04]  /*14330*/  IMAD.WIDE.U32 R30, P3, R20, 0x79be667e, R66 ;  /* 0x79be667e141e7825 */ /* 0x000fc80007860042 */
[----:B------:R-:W-:Y:S02]  /*14340*/  IMAD.X R67, RZ, RZ, R76, P2 ;  /* 0x000000ffff437224 */ /* 0x000fe400010e064c */
[----:B------:R-:W-:-:S04]  /*14350*/  IMAD.WIDE.U32.X R28, R23, 0x29bfcdb, R28, P5 ;  /* 0x029bfcdb171c7825 */ /* 0x000fc800028e041c */
[----:B------:R-:W-:Y:S01]  /*14360*/  IMAD.X R65, RZ, RZ, R65, P6 ;  /* 0x000000ffff417224 */ /* 0x000fe200030e0641 */
[----:B------:R-:W-:Y:S01]  /*14370*/  IADD3 R67, P6, PT, R67, R56, RZ ;  /* 0x0000003843437210 */ /* 0x000fe20007fde0ff */
[----:B------:R-:W-:-:S03]  /*14380*/  IMAD.WIDE.U32 R36, R22, -0x3178f4f9, RZ ;  /* 0xce870b0716247825 */ /* 0x000fc600078e00ff */
[----:B------:R-:W-:Y:S01]  /*14390*/  IADD3 R65, P5, PT, R65, R28, RZ ;  /* 0x0000001c41417210 */ /* 0x000fe20007fbe0ff */
[----:B------:R-:W-:Y:S01]  /*143a0*/  IMAD.X R57, RZ, RZ, R57, P6 ;  /* 0x000000ffff397224 */ /* 0x000fe200030e0639 */
[----:B------:R-:W-:Y:S01]  /*143b0*/  IADD3 R66, P2, PT, R79, R36, RZ ;  /* 0x000000244f427210 */ /* 0x000fe20007f5e0ff */
[----:B------:R-:W-:Y:S01]  /*143c0*/  IMAD.WIDE.U32.X R54, R17, 0x79be667e, R54, P4 ;  /* 0x79be667e11367825 */ /* 0x000fe200020e0436 */
[----:B------:R-:W-:Y:S02]  /*143d0*/  IADD3 RZ, P6, PT, RZ, R63, RZ ;  /* 0x0000003fffff7210 */ /* 0x000fe40007fde0ff */
[----:B------:R-:W-:Y:S01]  /*143e0*/  IADD3 R77, P1, PT, R37, R32, RZ ;  /* 0x00000020254d7210 */ /* 0x000fe20007f3e0ff */
[----:B------:R-:W-:Y:S02]  /*143f0*/  IMAD.MOV.U32 R32, RZ, RZ, R31 ;  /* 0x000000ffff207224 */ /* 0x000fe400078e001f */
[----:B------:R-:W-:Y:S01]  /*14400*/  IMAD.X R56, RZ, RZ, R29, P5 ;  /* 0x000000ffff387224 */ /* 0x000fe200028e061d */
[----:B------:R-:W-:Y:S01]  /*14410*/  IADD3 R31, P5, PT, R66, R67, RZ ;  /* 0x00000043421f7210 */ /* 0x000fe20007fbe0ff */
[----:B------:R-:W-:Y:S01]  /*14420*/  IMAD.WIDE.U32 R36, R20, -0x6234454, RZ ;  /* 0xf9dcbbac14247825 */ /* 0x000fe200078e00ff */
[----:B------:R-:W-:-:S02]  /*14430*/  IADD3.X R66, P4, PT, RZ, R74, RZ, P6, !PT ;  /* 0x0000004aff427210 */ /* 0x000fc4000379e4ff */
[----:B------:R-:W-:Y:S01]  /*14440*/  SEL R67, RZ, 0x1, !P0 ;  /* 0x00000001ff437807 */ /* 0x000fe20004000000 */
[----:B------:R-:W-:Y:S01]  /*14450*/  IMAD.WIDE.U32 R28, R23, -0x3178f4f9, RZ ;  /* 0xce870b07171c7825 */ /* 0x000fe200078e00ff */
[----:B------:R-:W-:Y:S02]  /*14460*/  IADD3.X R64, P2, PT, R64, R77, RZ, P2, !PT ;  /* 0x0000004d40407210 */ /* 0x000fe4000175e4ff */
[----:B------:R-:W-:Y:S01]  /*14470*/  IADD3 R36, P0, PT, R31, R36, RZ ;  /* 0x000000241f247210 */ /* 0x000fe20007f1e0ff */
[----:B------:R-:W-:Y:S01]  /*14480*/  IMAD.X R67, RZ, RZ, R67, P4 ;  /* 0x000000ffff437224 */ /* 0x000fe200020e0643 */
[----:B------:R-:W-:Y:S01]  /*14490*/  IADD3.X R64, P5, PT, R64, R57, RZ, P5, !PT ;  /* 0x0000003940407210 */ /* 0x000fe20002fbe4ff */
[----:B------:R-:W-:Y:S01]  /*144a0*/  IMAD.MOV.U32 R34, RZ, RZ, R33 ;  /* 0x000000ffff227224 */ /* 0x000fe200078e0021 */
[----:B------:R-:W-:Y:S01]  /*144b0*/  SEL R57, RZ, 0x1, !P2 ;  /* 0x00000001ff397807 */ /* 0x000fe20005000000 */
[----:B------:R-:W-:Y:S01]  /*144c0*/  IMAD.X R33, RZ, RZ, RZ, P3 ;  /* 0x000000ffff217224 */ /* 0x000fe200018e06ff */
[----:B------:R-:W-:Y:S01]  /*144d0*/  IADD3 R37, P3, PT, R37, R30, RZ ;  /* 0x0000001e25257210 */ /* 0x000fe20007f7e0ff */
[----:B------:R-:W-:Y:S01]  /*144e0*/  IMAD.WIDE.U32 R30, R24, -0x3178f4f9, RZ ;  /* 0xce870b07181e7825 */ /* 0x000fe200078e00ff */
[----:B------:R-:W-:-:S02]  /*144f0*/  IADD3 R67, P4, PT, R67, R54, RZ ;  /* 0x0000003643437210 */ /* 0x000fc40007f9e0ff */
[----:B------:R-:W-:Y:S01]  /*14500*/  IADD3.X R37, P0, PT, R64, R37, RZ, P0, !PT ;  /* 0x0000002540257210 */ /* 0x000fe2000071e4ff */
[----:B------:R-:W-:-:S04]  /*14510*/  IMAD.WIDE.U32 R28, P6, R24, 0x55a06295, R28 ;  /* 0x55a06295181c7825 */ /* 0x000fc800078c001c */
[----:B------:R-:W-:Y:S01]  /*14520*/  IMAD.WIDE.U32.X R34, R21, 0x55a06295, R34, P1 ;  /* 0x55a0629515227825 */ /* 0x000fe200008e0422 */
[----:B------:R-:W-:Y:S02]  /*14530*/  IADD3 R75, P2, PT, R31, R28, RZ ;  /* 0x0000001c1f4b7210 */ /* 0x000fe40007f5e0ff */
[----:B------:R-:W-:Y:S01]  /*14540*/  IADD3 R65, P1, PT, R65, R30, RZ ;  /* 0x0000001e41417210 */ /* 0x000fe20007f3e0ff */
[----:B------:R-:W-:Y:S01]  /*14550*/  IMAD.X R54, RZ, RZ, R55, P4 ;  /* 0x000000ffff367224 */ /* 0x000fe200020e0637 */
[----:B------:R-:W-:Y:S01]  /*14560*/  IADD3 R28, P4, PT, R36, R67, RZ ;  /* 0x00000043241c7210 */ /* 0x000fe20007f9e0ff */
[----:B------:R-:W-:Y:S01]  /*14570*/  IMAD.X R57, RZ, RZ, R57, P5 ;  /* 0x000000ffff397224 */ /* 0x000fe200028e0639 */
[----:B------:R-:W-:Y:S01]  /*14580*/  IADD3.X R36, P1, PT, R75, R56, RZ, P1, !PT ;  /* 0x000000384b247210 */ /* 0x000fe20000f3e4ff */
[----:B------:R-:W-:Y:S01]  /*14590*/  IMAD.WIDE.U32 R30, R21, -0x6234454, RZ ;  /* 0xf9dcbbac151e7825 */ /* 0x000fe200078e00ff */
[----:B------:R-:W-:Y:S02]  /*145a0*/  IADD3.X R56, P4, PT, R37, R54, RZ, P4, !PT ;  /* 0x0000003625387210 */ /* 0x000fe4000279e4ff */
[----:B------:R-:W-:Y:S01]  /*145b0*/  SEL R37, RZ, 0x1, !P0 ;  /* 0x00000001ff257807 */ /* 0x000fe20004000000 */
[----:B------:R-:W-:Y:S01]  /*145c0*/  IMAD.WIDE.U32.X R32, R19, 0x79be667e, R32, P3 ;  /* 0x79be667e13207825 */ /* 0x000fe200018e0420 */
[----:B------:R-:W-:-:S03]  /*145d0*/  IADD3 R64, P5, PT, R57, R34, RZ ;  /* 0x0000002239407210 */ /* 0x000fc60007fbe0ff */
[----:B------:R-:W-:Y:S01]  /*145e0*/  IMAD.X R37, RZ, RZ, R37, P4 ;  /* 0x000000ffff257224 */ /* 0x000fe200020e0625 */
[----:B------:R-:W-:Y:S01]  /*145f0*/  IADD3 R65, P0, PT, R65, R64, RZ ;  /* 0x0000004041417210 */ /* 0x000fe20007f1e0ff */
[----:B------:R-:W-:Y:S02]  /*14600*/  IMAD.X R57, RZ, RZ, R35, P5 ;  /* 0x000000ffff397224 */ /* 0x000fe400028e0623 */
[----:B------:R-:W-:-:S03]  /*14610*/  IMAD.WIDE.U32 R34, R22, -0x6234454, RZ ;  /* 0xf9dcbbac16227825 */ /* 0x000fc600078e00ff */
[----:B------:R-:W-:Y:S01]  /*14620*/  IADD3.X R36, P0, PT, R36, R57, RZ, P0, !PT ;  /* 0x0000003924247210 */ /* 0x000fe2000071e4ff */
[----:B------:R-:W-:Y:S01]  /*14630*/  IMAD.X R55, RZ, RZ, RZ, P6 ;  /* 0x000000ffff377224 */ /* 0x000fe200030e06ff */
[----:B------:R-:W-:Y:S01]  /*14640*/  IADD3 R32, P6, PT, R37, R32, RZ ;  /* 0x0000002025207210 */ /* 0x000fe20007fde0ff */
[----:B------:R-:W-:Y:S01]  /*14650*/  IMAD.WIDE.U32 R30, P5, R22, 0x79be667e, R30 ;  /* 0x79be667e161e7825 */ /* 0x000fe200078a001e */
[----:B------:R-:W-:-:S03]  /*14660*/  IADD3 R65, P3, PT, R65, R34, RZ ;  /* 0x0000002241417210 */ /* 0x000fc60007f7e0ff */
[----:B------:R-:W-:Y:S01]  /*14670*/  IMAD.MOV.U32 R54, RZ, RZ, R29 ;  /* 0x000000ffff367224 */ /* 0x000fe200078e001d */
[----:B------:R-:W-:Y:S01]  /*14680*/  IADD3 R67, P4, PT, R35, R30, RZ ;  /* 0x0000001e23437210 */ /* 0x000fe20007f9e0ff */
[----:B------:R-:W-:Y:S01]  /*14690*/  IMAD.X R74, RZ, RZ, R33, P6 ;  /* 0x000000ffff4a7224 */ /* 0x000fe200030e0621 */
[----:B------:R-:W-:Y:S01]  /*146a0*/  SEL R30, RZ, 0x1, !P1 ;  /* 0x00000001ff1e7807 */ /* 0x000fe20004800000 */
[----:B------:R-:W-:Y:S01]  /*146b0*/  IMAD.WIDE.U32.X R54, R23, 0x55a06295, R54, P2 ;  /* 0x55a0629517367825 */ /* 0x000fe200010e0436 */
[----:B------:R-:W-:Y:S02]  /*146c0*/  IADD3 R29, P6, PT, R65, R32, RZ ;  /* 0x00000020411d7210 */ /* 0x000fe40007fde0ff */
[----:B------:R-:W-:Y:S01]  /*146d0*/  IADD3.X R67, P3, PT, R36, R67, RZ, P3, !PT ;  /* 0x0000004324437210 */ /* 0x000fe20001f7e4ff */
[----:B------:R-:W-:-:S04]  /*146e0*/  IMAD.WIDE.U32 R32, R23, -0x6234454, RZ ;  /* 0xf9dcbbac17207825 */ /* 0x000fc800078e00ff */
[----:B------:R-:W-:Y:S02]  /*146f0*/  IMAD.X R57, RZ, RZ, R30, P0 ;  /* 0x000000ffff397224 */ /* 0x000fe400000e061e */
[----:B------:R-:W-:-:S03]  /*14700*/  IMAD.WIDE.U32 R64, R56, 0x3d1, RZ ;  /* 0x000003d138407825 */ /* 0x000fc600078e00ff */
[----:B------:R-:W-:Y:S01]  /*14710*/  IADD3 R75, P1, PT, R57, R54, RZ ;  /* 0x00000036394b7210 */ /* 0x000fe20007f3e0ff */
[----:B------:R-:W-:Y:S01]  /*14720*/  IMAD.WIDE.U32 R36, R24, -0x6234454, RZ ;  /* 0xf9dcbbac18247825 */ /* 0x000fe200078e00ff */
[----:B------:R-:W-:-:S03]  /*14730*/  IADD3.X R57, P6, PT, R67, R74, RZ, P6, !PT ;  /* 0x0000004a43397210 */ /* 0x000fc600037de4ff */
[----:B------:R-:W-:-:S04]  /*14740*/  IMAD.WIDE.U32 R32, P2, R24, 0x79be667e, R32 ;  /* 0x79be667e18207825 */ /* 0x000fc80007840020 */
[----:B------:R-:W-:Y:S01]  /*14750*/  IMAD.X R35, RZ, RZ, RZ, P5 ;  /* 0x000000ffff237224 */ /* 0x000fe200028e06ff */
[----:B------:R-:W-:Y:S01]  /*14760*/  IADD3 R74, P5, PT, R37, R32, RZ ;  /* 0x00000020254a7210 */ /* 0x000fe20007fbe0ff */
[----:B------:R-:W-:Y:S01]  /*14770*/  IMAD.MOV.U32 R34, RZ, RZ, R31 ;  /* 0x000000ffff227224 */ /* 0x000fe200078e001f */
[----:B------:R-:W-:Y:S01]  /*14780*/  SEL R32, RZ, 0x1, !P3 ;  /* 0x00000001ff207807 */ /* 0x000fe20005800000 */
[----:B------:R-:W-:-:S04]  /*14790*/  IMAD.WIDE.U32 R30, P0, RZ, R28, R64 ;  /* 0x0000001cff1e7225 */ /* 0x000fc80007800040 */
[----:B------:R-:W-:-:S04]  /*147a0*/  IMAD.WIDE.U32 R64, R28, 0x3d1, RZ ;  /* 0x000003d11c407825 */ /* 0x000fc800078e00ff */
[----:B------:R-:W-:Y:S01]  /*147b0*/  IMAD.X R77, RZ, RZ, R55, P1 ;  /* 0x000000ffff4d7224 */ /* 0x000fe200008e0637 */
[----:B------:R-:W-:Y:S01]  /*147c0*/  IADD3 R67, P3, PT, R65, R30, RZ ;  /* 0x0000001e41437210 */ /* 0x000fe20007f7e0ff */
[----:B------:R-:W-:Y:S01]  /*147d0*/  IMAD.X R37, RZ, RZ, RZ, P0 ;  /* 0x000000ffff257224 */ /* 0x000fe200000e06ff */
[----:B------:R-:W-:Y:S01]  /*147e0*/  IADD3 RZ, P0, PT, RZ, R64, RZ ;  /* 0x00000040ffff7210 */ /* 0x000fe20007f1e0ff */
[----:B------:R-:W-:Y:S01]  /*147f0*/  IMAD.WIDE.U32.X R34, R21, 0x79be667e, R34, P4 ;  /* 0x79be667e15227825 */ /* 0x000fe200020e0422 */
[----:B------:R-:W-:Y:S02]  /*14800*/  IADD3 R54, P1, PT, R75, R36, RZ ;  /* 0x000000244b367210 */ /* 0x000fe40007f3e0ff */
[----:B------:R-:W-:Y:S01]  /*14810*/  IADD3.X R67, P4, PT, RZ, R67, RZ, P0, !PT ;  /* 0x00000043ff437210 */ /* 0x000fe2000079e4ff */
[----:B------:R-:W-:Y:S01]  /*14820*/  IMAD.X R55, RZ, RZ, R32, P6 ;  /* 0x000000ffff377224 */ /* 0x000fe200030e0620 */
[----:B------:R-:W-:Y:S01]  /*14830*/  IADD3.X R32, P1, PT, R74, R77, RZ, P1, !PT ;  /* 0x0000004d4a207210 */ /* 0x000fe20000f3e4ff */
[----:B------:R-:W-:Y:S01]  /*14840*/  IMAD.MOV.U32 R36, RZ, RZ, R31 ;  /* 0x000000ffff247224 */ /* 0x000fe200078e001f */
[----:B------:R-:W-:Y:S01]  /*14850*/  SEL R77, RZ, 0x1, !P4 ;  /* 0x00000001ff4d7807 */ /* 0x000fe20006000000 */
[----:B------:R-:W-:Y:S01]  /*14860*/  IMAD.WIDE.U32 R30, R57, 0x3d1, RZ ;  /* 0x000003d1391e7825 */ /* 0x000fe200078e00ff */
[----:B------:R-:W-:-:S03]  /*14870*/  IADD3 R55, P6, PT, R55, R34, RZ ;  /* 0x0000002237377210 */ /* 0x000fc60007fde0ff */
[----:B------:R-:W-:Y:S01]  /*14880*/  IMAD.WIDE.U32.X R36, RZ, R56, R36, P3 ;  /* 0x00000038ff247225 */ /* 0x000fe200018e0424 */
[----:B------:R-:W-:-:S03]  /*14890*/  IADD3 R65, P3, PT, R54, R55, RZ ;  /* 0x0000003736417210 */ /* 0x000fc60007f7e0ff */
[----:B------:R-:W-:Y:S02]  /*148a0*/  IMAD.X R75, RZ, RZ, R35, P6 ;  /* 0x000000ffff4b7224 */ /* 0x000fe400030e0623 */
[----:B------:R-:W-:Y:S01]  /*148b0*/  IMAD.X R35, RZ, RZ, RZ, P2 ;  /* 0x000000ffff237224 */ /* 0x000fe200010e06ff */
[----:B------:R-:W-:Y:S01]  /*148c0*/  IADD3 R77, P2, PT, R77, R36, RZ ;  /* 0x000000244d4d7210 */ /* 0x000fe20007f5e0ff */
[----:B------:R-:W-:-:S04]  /*148d0*/  IMAD.WIDE.U32 R54, R29, 0x3d1, RZ ;  /* 0x000003d11d367825 */ /* 0x000fc800078e00ff */
[----:B------:R-:W-:-:S04]  /*148e0*/  IMAD.WIDE.U32 R30, P4, RZ, R29, R30 ;  /* 0x0000001dff1e7225 */ /* 0x000fc8000788001e */
[----:B------:R-:W-:Y:S02]  /*148f0*/  IMAD.MOV.U32 R34, RZ, RZ, R33 ;  /* 0x000000ffff227224 */ /* 0x000fe400078e0021 */
[----:B------:R-:W-:Y:S01]  /*14900*/  IMAD.X R37, RZ, RZ, R37, P2 ;  /* 0x000000ffff257224 */ /* 0x000fe200010e0625 */
[----:B------:R-:W-:Y:S01]  /*14910*/  IADD3 R76, P2, PT, R77, R54, RZ ;  /* 0x000000364d4c7210 */ /* 0x000fe20007f5e0ff */
[----:B------:R-:W-:Y:S01]  /*14920*/  IMAD.X R33, RZ, RZ, RZ, P4 ;  /* 0x000000ffff217224 */ /* 0x000fe200020e06ff */
[----:B------:R-:W-:Y:S01]  /*14930*/  IADD3 R54, P4, PT, R55, R30, RZ ;  /* 0x0000001e37367210 */ /* 0x000fe20007f9e0ff */
[----:B------:R-:W-:Y:S01]  /*14940*/  IMAD.WIDE.U32.X R34, R23, 0x79be667e, R34, P5 ;  /* 0x79be667e17227825 */ /* 0x000fe200028e0422 */
[----:B------:R-:W-:Y:S02]  /*14950*/  IADD3.X R55, P3, PT, R32, R75, RZ, P3, !PT ;  /* 0x0000004b20377210 */ /* 0x000fe40001f7e4ff */
[----:B------:R-:W-:Y:S01]  /*14960*/  SEL R30, RZ, 0x1, !P1 ;  /* 0x00000001ff1e7807 */ /* 0x000fe20004800000 */
[----:B------:R-:W-:Y:S01]  /*14970*/  IMAD.MOV.U32 R32, RZ, RZ, R31 ;  /* 0x000000ffff207224 */ /* 0x000fe200078e001f */
[----:B------:R-:W-:-:S02]  /*14980*/  IADD3.X R75, P2, PT, R54, R37, RZ, P2, !PT ;  /* 0x00000025364b7210 */ /* 0x000fc4000175e4ff */
[----:B------:R-:W-:Y:S01]  /*14990*/  IADD3.X R54, P1, PT, R28, R67, RZ, P0, !PT ;  /* 0x000000431c367210 */ /* 0x000fe2000073e4ff */
[----:B------:R-:W-:Y:S01]  /*149a0*/  IMAD.X R37, RZ, RZ, R30, P3 ;  /* 0x000000ffff257224 */ /* 0x000fe200018e061e */
[----:B------:R-:W-:Y:S01]  /*149b0*/  SEL R77, RZ, 0x1, !P2 ;  /* 0x00000001ff4d7807 */ /* 0x000fe20005000000 */
[----:B------:R-:W-:Y:S01]  /*149c0*/  IMAD.WIDE.U32.X R32, RZ, R57, R32, P4 ;  /* 0x00000039ff207225 */ /* 0x000fe200020e0420 */
[----:B------:R-:W-:Y:S02]  /*149d0*/  IADD3.X R56, P1, PT, R56, R76, RZ, P1, !PT ;  /* 0x0000004c38387210 */ /* 0x000fe40000f3e4ff */
[----:B------:R-:W-:Y:S01]  /*149e0*/  IADD3 R67, P0, PT, R37, R34, RZ ;  /* 0x0000002225437210 */ /* 0x000fe20007f1e0ff */
[----:B------:R-:W-:Y:S01]  /*149f0*/  IMAD.WIDE.U32 R30, R55, 0x3d1, RZ ;  /* 0x000003d1371e7825 */ /* 0x000fe200078e00ff */
[----:B------:R-:W-:-:S03]  /*14a00*/  IADD3 R77, P2, PT, R77, R32, RZ ;  /* 0x000000204d4d7210 */ /* 0x000fc60007f5e0ff */
[----:B------:R-:W-:-:S04]  /*14a10*/  IMAD.WIDE.U32 R36, R65, 0x3d1, RZ ;  /* 0x000003d141247825 */ /* 0x000fc800078e00ff */
        /* <DEDUP_REMOVED lines=9> */
[----:B------:R-:W-:Y:S01]  /*14ab0*/  IMAD.WIDE.U32 R34, R74, 0x3d1, RZ ;  /* 0x000003d14a227825 */ /* 0x000fe200078e00ff */
[----:B------:R-:W-:Y:S02]  /*14ac0*/  IADD3.X R57, P1, PT, R57, R77, RZ, P1, !PT ;  /* 0x0000004d39397210 */ /* 0x000fe40000f3e4ff */
        /* <DEDUP_REMOVED lines=50> */
.L_x_40:
        /* <DEDUP_REMOVED lines=22> */
.L_x_39:
[----:B------:R-:W-:Y:S05]  /*14f50*/  BSYNC.RECONVERGENT B0 ;  /* 0x0000000000007941 */ /* 0x000fea0003800200 */
.L_x_38:
[----:B------:R-:W-:Y:S01]  /*14f60*/  IMAD.WIDE.U32 R28, R58, -0x4ef2b48, RZ ;  /* 0xfb10d4b83a1c7825 */ /* 0x000fe200078e00ff */
[----:B------:R-:W-:Y:S03]  /*14f70*/  BSSY.RECONVERGENT B0, `(.L_x_41) ;  /* 0x000015c000007945 */ /* 0x000fe60003800200 */
[----:B------:R-:W-:-:S04]  /*14f80*/  IMAD.WIDE.U32 R74, R62, -0x4ef2b48, RZ ;  /* 0xfb10d4b83e4a7825 */ /* 0x000fc800078e00ff */
[----:B------:R-:W-:Y:S01]  /*14f90*/  IMAD.WIDE.U32 R28, P1, R62, -0x63b82f71, R28 ;  /* 0x9c47d08f3e1c7825 */ /* 0x000fe2000782001c */
[----:B------:R-:W-:-:S03]  /*14fa0*/  IADD3 RZ, P0, PT, RZ, R74, RZ ;  /* 0x0000004affff7210 */ /* 0x000fc60007f1e0ff */
[----:B------:R-:W-:Y:S01]  /*14fb0*/  IMAD.X R35, RZ, RZ, RZ, P1 ;  /* 0x000000ffff237224 */ /* 0x000fe200008e06ff */
[----:B------:R-:W-:Y:S01]  /*14fc0*/  IADD3 R80, P2, PT, R75, R28, RZ ;  /* 0x0000001c4b507210 */ /* 0x000fe20007f5e0ff */
[----:B------:R-:W-:Y:S02]  /*14fd0*/  IMAD.MOV.U32 R34, RZ, RZ, R29 ;  /* 0x000000ffff227224 */ /* 0x000fe400078e001d */
[----:B------:R-:W-:Y:S01]  /*14fe0*/  IMAD.WIDE.U32 R64, R61, -0x4ef2b48, RZ ;  /* 0xfb10d4b83d407825 */ /* 0x000fe200078e00ff */
[----:B------:R-:W-:-:S03]  /*14ff0*/  IADD3.X R80, P1, PT, RZ, R80, RZ, P0, !PT ;  /* 0x00000050ff507210 */ /* 0x000fc6000073e4ff */
[----:B------:R-:W-:Y:S01]  /*15000*/  IMAD.WIDE.U32.X R56, R58, -0x63b82f71, R34, P2 ;  /* 0x9c47d08f3a387825 */ /* 0x000fe200010e0422 */
[----:B------:R-:W-:Y:S02]  /*15010*/  IADD3.X R80, P0, PT, RZ, R80, RZ, P0, !PT ;  /* 0x00000050ff507210 */ /* 0x000fe4000071e4ff */
[----:B------:R-:W-:Y:S01]  /*15020*/  SEL R28, RZ, 0x1, !P1 ;  /* 0x00000001ff1c7807 */ /* 0x000fe20004800000 */
[----:B------:R-:W-:-:S04]  /*15030*/  IMAD.WIDE.U32 R64, P3, R59, -0x63b82f71, R64 ;  /* 0x9c47d08f3b407825 */ /* 0x000fc80007860040 */
[----:B------:R-:W-:Y:S02]  /*15040*/  IMAD.X R35, RZ, RZ, R28, P0 ;  /* 0x000000ffff237224 */ /* 0x000fe400000e061c */
[----:B------:R-:W-:-:S03]  /*15050*/  IMAD.WIDE.U32 R66, R59, -0x4ef2b48, RZ ;  /* 0xfb10d4b83b427825 */ /* 0x000fc600078e00ff */
[----:B------:R-:W-:Y:S01]  /*15060*/  IADD3 R77, P0, PT, R35, R56, RZ ;  /* 0x00000038234d7210 */ /* 0x000fe20007f1e0ff */
[----:B------:R-:W-:Y:S01]  /*15070*/  IMAD.WIDE.U32 R68, R58, -0x597aabe7, RZ ;  /* 0xa68554193a447825 */ /* 0x000fe200078e00ff */
[----:B------:R-:W-:Y:S02]  /*15080*/  IADD3 R63, P4, PT, R67, R64, RZ ;  /* 0x00000040433f7210 */ /* 0x000fe40007f9e0ff */
[-C--:B------:R-:W-:Y:S01]  /*15090*/  IADD3 RZ, P2, PT, RZ, R66.reuse, RZ ;  /* 0x00000042ffff7210 */ /* 0x080fe20007f5e0ff */
[----:B------:R-:W-:Y:S01]  /*150a0*/  IMAD.MOV.U32 R28, RZ, RZ, R65 ;  /* 0x000000ffff1c7224 */ /* 0x000fe200078e0041 */
[----:B------:R-:W-:Y:S01]  /*150b0*/  IADD3 R77, P1, PT, R77, R66, RZ ;  /* 0x000000424d4d7210 */ /* 0x000fe20007f3e0ff */
[----:B------:R-:W-:Y:S01]  /*150c0*/  IMAD.WIDE.U32 R64, R25, -0x4ef2b48, RZ ;  /* 0xfb10d4b819407825 */ /* 0x000fe200078e00ff */
[----:B------:R-:W-:-:S03]  /*150d0*/  IADD3.X R56, P2, PT, RZ, R63, RZ, P2, !PT ;  /* 0x0000003fff387210 */ /* 0x000fc6000175e4ff */
[----:B------:R-:W-:-:S04]  /*150e0*/  IMAD.WIDE.U32 R34, R62, -0x597aabe7, RZ ;  /* 0xa68554193e227825 */ /* 0x000fc800078e00ff */
[----:B------:R-:W-:-:S04]  /*150f0*/  IMAD.WIDE.U32 R68, P5, R62, -0x2e84bb8, R68 ;  /* 0xfd17b4483e447825 */ /* 0x000fc800078a0044 */
[----:B------:R-:W-:Y:S01]  /*15100*/  IMAD.X R57, RZ, RZ, R57, P0 ;  /* 0x000000ffff397224 */ /* 0x000fe200000e0639 */
[----:B------:R-:W-:Y:S01]  /*15110*/  IADD3 R77, P0, PT, R77, R34, RZ ;  /* 0x000000224d4d7210 */ /* 0x000fe20007f1e0ff */
[----:B------:R-:W-:Y:S01]  /*15120*/  IMAD.X R29, RZ, RZ, RZ, P3 ;  /* 0x000000ffff1d7224 */ /* 0x000fe200018e06ff */
[----:B------:R-:W-:Y:S01]  /*15130*/  IADD3 R79, P3, PT, R35, R68, RZ ;  /* 0x00000044234f7210 */ /* 0x000fe20007f7e0ff */
[----:B------:R-:W-:Y:S01]  /*15140*/  IMAD.WIDE.U32 R64, P6, R60, -0x63b82f71, R64 ;  /* 0x9c47d08f3c407825 */ /* 0x000fe200078c0040 */
[----:B------:R-:W-:Y:S02]  /*15150*/  IADD3.X R68, P1, PT, R56, R57, RZ, P1, !PT ;  /* 0x0000003938447210 */ /* 0x000fe40000f3e4ff */
[----:B------:R-:W-:Y:S01]  /*15160*/  SEL R34, RZ, 0x1, !P2 ;  /* 0x00000001ff227807 */ /* 0x000fe20005000000 */
[----:B------:R-:W-:-:S04]  /*15170*/  IMAD.WIDE.U32 R70, R60, -0x4ef2b48, RZ ;  /* 0xfb10d4b83c467825 */ /* 0x000fc800078e00ff */
[----:B------:R-:W-:Y:S01]  /*15180*/  IMAD.X R35, RZ, RZ, RZ, P6 ;  /* 0x000000ffff237224 */ /* 0x000fe200030e06ff */
[----:B------:R-:W-:Y:S01]  /*15190*/  IADD3.X R79, P6, PT, R68, R79, RZ, P0, !PT ;  /* 0x0000004f444f7210 */ /* 0x000fe200007de4ff */
[----:B------:R-:W-:Y:S01]  /*151a0*/  IMAD.WIDE.U32.X R66, R61, -0x63b82f71, R28, P4 ;  /* 0x9c47d08f3d427825 */ /* 0x000fe200020e041c */
[----:B------:R-:W-:Y:S02]  /*151b0*/  IADD3 RZ, P0, PT, RZ, R77, RZ ;  /* 0x0000004dffff7210 */ /* 0x000fe40007f1e0ff */
[----:B------:R-:W-:Y:S01]  /*151c0*/  IADD3 RZ, P2, PT, RZ, R70, RZ ;  /* 0x00000046ffff7210 */ /* 0x000fe20007f5e0ff */
[----:B------:R-:W-:Y:S01]  /*151d0*/  IMAD.X R29, RZ, RZ, R34, P1 ;  /* 0x000000ffff1d7224 */ /* 0x000fe200008e0622 */
[----:B------:R-:W-:Y:S01]  /*151e0*/  IADD3.X R79, P0, PT, RZ, R79, RZ, P0, !PT ;  /* 0x0000004fff4f7210 */ /* 0x000fe2000071e4ff */
[----:B------:R-:W-:Y:S01]  /*151f0*/  IMAD.X R57, RZ, RZ, RZ, P5 ;  /* 0x000000ffff397224 */ /* 0x000fe200028e06ff */
[----:B------:R-:W-:Y:S01]  /*15200*/  IADD3 R63, P5, PT, R71, R64, RZ ;  /* 0x00000040473f7210 */ /* 0x000fe20007fbe0ff */
[----:B------:R-:W-:Y:S01]  /*15210*/  IMAD.MOV.U32 R56, RZ, RZ, R69 ;  /* 0x000000ffff387224 */ /* 0x000fe200078e0045 */
[----:B------:R-:W-:Y:S01]  /*15220*/  IADD3 R29, P4, PT, R29, R66, RZ ;  /* 0x000000421d1d7210 */ /* 0x000fe20007f9e0ff */
[----:B------:R-:W-:Y:S01]  /*15230*/  IMAD.WIDE.U32 R68, R61, -0x597aabe7, RZ ;  /* 0xa68554193d447825 */ /* 0x000fe200078e00ff */
[----:B------:R-:W-:-:S02]  /*15240*/  SEL R64, RZ, 0x1, !P6 ;  /* 0x00000001ff407807 */ /* 0x000fc40007000000 */
[----:B------:R-:W-:Y:S01]  /*15250*/  IADD3 R71, P1, PT, R29, R70, RZ ;  /* 0x000000461d477210 */ /* 0x000fe20007f3e0ff */
[----:B------:R-:W-:Y:S01]  /*15260*/  IMAD.MOV.U32 R34, RZ, RZ, R65 ;  /* 0x000000ffff227224 */ /* 0x000fe200078e0041 */
[----:B------:R-:W-:Y:S01]  /*15270*/  IADD3.X R63, P2, PT, RZ, R63, RZ, P2, !PT ;  /* 0x0000003fff3f7210 */ /* 0x000fe2000175e4ff */
[----:B------:R-:W-:-:S04]  /*15280*/  IMAD.WIDE.U32.X R56, R58, -0x2e84bb8, R56, P3 ;  /* 0xfd17b4483a387825 */ /* 0x000fc800018e0438 */
[----:B------:R-:W-:-:S04]  /*15290*/  IMAD.WIDE.U32 R28, R59, -0x597aabe7, RZ ;  /* 0xa68554193b1c7825 */ /* 0x000fc800078e00ff */
[----:B------:R-:W-:-:S04]  /*152a0*/  IMAD.WIDE.U32 R68, P3, R59, -0x2e84bb8, R68 ;  /* 0xfd17b4483b447825 */ /* 0x000fc80007860044 */
[----:B------:R-:W-:Y:S01]  /*152b0*/  IMAD.X R65, RZ, RZ, R64, P0 ;  /* 0x000000ffff417224 */ /* 0x000fe200000e0640 */
[----:B------:R-:W-:Y:S01]  /*152c0*/  IADD3 R29, P6, PT, R29, R68, RZ ;  /* 0x000000441d1d7210 */ /* 0x000fe20007fde0ff */
[----:B------:R-:W-:Y:S01]  /*152d0*/  IMAD.X R64, RZ, RZ, R67, P4 ;  /* 0x000000ffff407224 */ /* 0x000fe200020e0643 */
[----:B------:R-:W-:Y:S01]  /*152e0*/  IADD3 R71, P0, PT, R71, R28, RZ ;  /* 0x0000001c47477210 */ /* 0x000fe20007f1e0ff */
[----:B------:R-:W-:Y:S01]  /*152f0*/  IMAD.WIDE.U32 R66, R27, -0x4ef2b48, RZ ;  /* 0xfb10d4b81b427825 */ /* 0x000fe200078e00ff */
[----:B------:R-:W-:Y:S02]  /*15300*/  IADD3 R72, P4, PT, R65, R56, RZ ;  /* 0x0000003841487210 */ /* 0x000fe40007f9e0ff */
[----:B------:R-:W-:Y:S01]  /*15310*/  IADD3.X R68, P1, PT, R63, R64, RZ, P1, !PT ;  /* 0x000000403f447210 */ /* 0x000fe20000f3e4ff */
[----:B------:R-:W-:Y:S01]  /*15320*/  IMAD.WIDE.U32.X R64, R25, -0x63b82f71, R34, P5 ;  /* 0x9c47d08f19407825 */ /* 0x000fe200028e0422 */
[----:B------:R-:W-:Y:S02]  /*15330*/  SEL R28, RZ, 0x1, !P2 ;  /* 0x00000001ff1c7807 */ /* 0x000fe40005000000 */
[----:B------:R-:W-:Y:S01]  /*15340*/  IADD3.X R68, P0, PT, R68, R29, RZ, P0, !PT ;  /* 0x0000001d44447210 */ /* 0x000fe2000071e4ff */
[----:B------:R-:W-:Y:S01]  /*15350*/  IMAD.X R73, RZ, RZ, R57, P4 ;  /* 0x000000ffff497224 */ /* 0x000fe200020e0639 */
[----:B------:R-:W-:Y:S01]  /*15360*/  IADD3 R72, P2, PT, R71, R72, RZ ;  /* 0x0000004847487210 */ /* 0x000fe20007f5e0ff */
[----:B------:R-:W-:Y:S01]  /*15370*/  IMAD.X R35, RZ, RZ, R28, P1 ;  /* 0x000000ffff237224 */ /* 0x000fe200008e061c */
[----:B------:R-:W-:Y:S01]  /*15380*/  SEL R28, RZ, 0x1, !P0 ;  /* 0x00000001ff1c7807 */ /* 0x000fe20004000000 */
[----:B------:R-:W-:Y:S01]  /*15390*/  IMAD.WIDE.U32 R70, R25, -0x597aabe7, RZ ;  /* 0xa685541919467825 */ /* 0x000fe200078e00ff */
[----:B------:R-:W-:-:S02]  /*153a0*/  IADD3.X R73, P2, PT, R68, R73, RZ, P2, !PT ;  /* 0x0000004944497210 */ /* 0x000fc4000175e4ff */
[----:B------:R-:W-:Y:S01]  /*153b0*/  IADD3 R75, P5, PT, R35, R64, RZ ;  /* 0x00000040234b7210 */ /* 0x000fe20007fbe0ff */
[----:B------:R-:W-:-:S04]  /*153c0*/  IMAD.WIDE.U32 R56, R26, -0x4ef2b48, RZ ;  /* 0xfb10d4b81a387825 */ /* 0x000fc800078e00ff */
[----:B------:R-:W-:Y:S01]  /*153d0*/  IMAD.WIDE.U32 R66, P4, R26, -0x63b82f71, R66 ;  /* 0x9c47d08f1a427825 */ /* 0x000fe20007880042 */
[----:B------:R-:W-:-:S03]  /*153e0*/  IADD3 RZ, P1, PT, RZ, R56, RZ ;  /* 0x00000038ffff7210 */ /* 0x000fc60007f3e0ff */
[----:B------:R-:W-:Y:S01]  /*153f0*/  IMAD.X R35, RZ, RZ, RZ, P3 ;  /* 0x000000ffff237224 */ /* 0x000fe200018e06ff */
[----:B------:R-:W-:Y:S01]  /*15400*/  IADD3 R75, P3, PT, R75, R56, RZ ;  /* 0x000000384b4b7210 */ /* 0x000fe20007f7e0ff */
[----:B------:R-:W-:Y:S02]  /*15410*/  IMAD.MOV.U32 R34, RZ, RZ, R69 ;  /* 0x000000ffff227224 */ /* 0x000fe400078e0045 */
[----:B------:R-:W-:Y:S01]  /*15420*/  IMAD.X R29, RZ, RZ, RZ, P4 ;  /* 0x000000ffff1d7224 */ /* 0x000fe200020e06ff */
[----:B------:R-:W-:Y:S01]  /*15430*/  IADD3 R63, P4, PT, R57, R66, RZ ;  /* 0x00000042393f7210 */ /* 0x000fe20007f9e0ff */
[----:B------:R-:W-:-:S03]  /*15440*/  IMAD.WIDE.U32 R68, P0, R60, -0x2e84bb8, R70 ;  /* 0xfd17b4483c447825 */ /* 0x000fc60007800046 */
[----:B------:R-:W-:Y:S01]  /*15450*/  IADD3.X R63, P1, PT, RZ, R63, RZ, P1, !PT ;  /* 0x0000003fff3f7210 */ /* 0x000fe20000f3e4ff */
[----:B------:R-:W-:-:S04]  /*15460*/  IMAD.WIDE.U32.X R56, R61, -0x2e84bb8, R34, P6 ;  /* 0xfd17b4483d387825 */ /* 0x000fc800030e0422 */
[----:B------:R-:W-:Y:S02]  /*15470*/  IMAD.X R71, RZ, RZ, R28, P2 ;  /* 0x000000ffff477224 */ /* 0x000fe400010e061c */
[----:B------:R-:W-:-:S03]  /*15480*/  IMAD.WIDE.U32 R34, R60, -0x597aabe7, RZ ;  /* 0xa68554193c227825 */ /* 0x000fc600078e00ff */
[----:B------:R-:W-:Y:S01]  /*15490*/  IADD3 R71, P6, PT, R71, R56, RZ ;  /* 0x0000003847477210 */ /* 0x000fe20007fde0ff */
[----:B------:R-:W-:Y:S01]  /*154a0*/  IMAD.X R64, RZ, RZ, R65, P5 ;  /* 0x000000ffff407224 */ /* 0x000fe200028e0641 */
[----:B------:R-:W-:Y:S01]  /*154b0*/  IADD3 R56, P5, PT, R35, R68, RZ ;  /* 0x0000004423387210 */ /* 0x000fe20007fbe0ff */
[----:B------:R-:W-:Y:S01]  /*154c0*/  IMAD.MOV.U32 R28, RZ, RZ, R67 ;  /* 0x000000ffff1c7224 */ /* 0x000fe200078e0043 */
[----:B------:R-:W-:Y:S01]  /*154d0*/  IADD3 R68, P2, PT, R75, R34, RZ ;  /* 0x000000224b447210 */ /* 0x000fe20007f5e0ff */
[----:B------:R-:W-:Y:S01]  /*154e0*/  IMAD.X R66, RZ, RZ, R57, P6 ;  /* 0x000000ffff427224 */ /* 0x000fe200030e0639 */
[----:B------:R-:W-:Y:S01]  /*154f0*/  IADD3.X R63, P3, PT, R63, R64, RZ, P3, !PT ;  /* 0x000000403f3f7210 */ /* 0x000fe20001f7e4ff */
[----:B------:R-:W-:Y:S01]  /*15500*/  IMAD.WIDE.U32 R64, R27, -0x597aabe7, RZ ;  /* 0xa68554191b407825 */ /* 0x000fe200078e00ff */
[----:B------:R-:W-:Y:S02]  /*15510*/  SEL R34, RZ, 0x1, !P1 ;  /* 0x00000001ff227807 */ /* 0x000fe40004800000 */
[----:B------:R-:W-:Y:S01]  /*15520*/  IADD3.X R63, P1, PT, R63, R56, RZ, P2, !PT ;  /* 0x000000383f3f7210 */ /* 0x000fe2000173e4ff */
[----:B------:R-:W-:Y:S01]  /*15530*/  IMAD.WIDE.U32.X R56, R27, -0x63b82f71, R28, P4 ;  /* 0x9c47d08f1b387825 */ /* 0x000fe200020e041c */
[----:B------:R-:W-:-:S03]  /*15540*/  IADD3 R68, P2, PT, R68, R71, RZ ;  /* 0x0000004744447210 */ /* 0x000fc60007f5e0ff */
[----:B------:R-:W-:Y:S01]  /*15550*/  IMAD.X R29, RZ, RZ, R34, P3 ;  /* 0x000000ffff1d7224 */ /* 0x000fe200018e0622 */
[----:B------:R-:W-:Y:S01]  /*15560*/  IADD3.X R63, P2, PT, R63, R66, RZ, P2, !PT ;  /* 0x000000423f3f7210 */ /* 0x000fe2000175e4ff */
[----:B------:R-:W-:-:S03]  /*15570*/  IMAD.WIDE.U32 R34, R26, -0x597aabe7, RZ ;  /* 0xa68554191a227825 */ /* 0x000fc600078e00ff */
[----:B------:R-:W-:Y:S01]  /*15580*/  IADD3 R71, P6, PT, R29, R56, RZ ;  /* 0x000000381d477210 */ /* 0x000fe20007fde0ff */
[----:B------:R-:W-:Y:S01]  /*15590*/  IMAD.WIDE.U32 R64, P3, R26, -0x2e84bb8, R64 ;  /* 0xfd17b4481a407825 */ /* 0x000fe20007860040 */
[----:B------:R-:W-:-:S03]  /*155a0*/  SEL R56, RZ, 0x1, !P1 ;  /* 0x00000001ff387807 */ /* 0x000fc60004800000 */
[----:B------:R-:W-:Y:S01]  /*155b0*/  IMAD.X R29, RZ, RZ, RZ, P0 ;  /* 0x000000ffff1d7224 */ /* 0x000fe200000e06ff */
[----:B------:R-:W-:Y:S01]  /*155c0*/  IADD3 R70, P4, PT, R35, R64, RZ ;  /* 0x0000004023467210 */ /* 0x000fe20007f9e0ff */
[----:B------:R-:W-:Y:S01]  /*155d0*/  IMAD.MOV.U32 R28, RZ, RZ, R69 ;  /* 0x000000ffff1c7224 */ /* 0x000fe200078e0045 */
[----:B------:R-:W-:Y:S01]  /*155e0*/  IADD3 R71, P0, PT, R71, R34, RZ ;  /* 0x0000002247477210 */ /* 0x000fe20007f1e0ff */
[----:B------:R-:W-:Y:S02]  /*155f0*/  IMAD.X R69, RZ, RZ, R57, P6 ;  /* 0x000000ffff457224 */ /* 0x000fe400030e0639 */
[----:B------:R-:W-:-:S03]  /*15600*/  IMAD.WIDE.U32.X R34, R25, -0x2e84bb8, R28, P5 ;  /* 0xfd17b44819227825 */ /* 0x000fc600028e041c */
[----:B------:R-:W-:Y:S01]  /*15610*/  IADD3.X R69, P0, PT, R70, R69, RZ, P0, !PT ;  /* 0x0000004546457210 */ /* 0x000fe2000071e4ff */
[----:B------:R-:W-:Y:S02]  /*15620*/  IMAD.X R57, RZ, RZ, R56, P2 ;  /* 0x000000ffff397224 */ /* 0x000fe400010e0638 */
[----:B------:R-:W-:-:S03]  /*15630*/  IMAD.WIDE.U32 R66, R58, 0xe1108a8, RZ ;  /* 0x0e1108a83a427825 */ /* 0x000fc600078e00ff */
[----:B------:R-:W-:Y:S01]  /*15640*/  IADD3 R76, P2, PT, R57, R34, RZ ;  /* 0x00000022394c7210 */ /* 0x000fe20007f5e0ff */
[----:B------:R-:W-:-:S04]  /*15650*/  IMAD.WIDE.U32 R28, R62, 0xe1108a8, RZ ;  /* 0x0e1108a83e1c7825 */ /* 0x000fc800078e00ff */
[----:B------:R-:W-:Y:S01]  /*15660*/  IMAD.WIDE.U32 R66, P6, R62, 0x5da4fbfc, R66 ;  /* 0x5da4fbfc3e427825 */ /* 0x000fe200078c0042 */
[----:B------:R-:W-:-:S03]  /*15670*/  IADD3 R75, P1, PT, R72, R28, RZ ;  /* 0x0000001c484b7210 */ /* 0x000fc60007f3e0ff */
[----:B------:R-:W-:Y:S01]  /*15680*/  IMAD.X R78, RZ, RZ, R35, P2 ;  /* 0x000000ffff4e7224 */ /* 0x000fe200010e0623 */
[----:B------:R-:W-:Y:S01]  /*15690*/  IADD3 R66, P5, PT, R29, R66, RZ ;  /* 0x000000421d427210 */ /* 0x000fe20007fbe0ff */
[----:B------:R-:W-:-:S03]  /*156a0*/  IMAD.WIDE.U32 R34, R61, 0xe1108a8, RZ ;  /* 0x0e1108a83d227825 */ /* 0x000fc600078e00ff */
[----:B------:R-:W-:Y:S01]  /*156b0*/  IADD3.X R66, P1, PT, R73, R66, RZ, P1, !PT ;  /* 0x0000004249427210 */ /* 0x000fe20000f3e4ff */
[----:B------:R-:W-:Y:S01]  /*156c0*/  IMAD.X R29, RZ, RZ, RZ, P3 ;  /* 0x000000ffff1d7224 */ /* 0x000fe200018e06ff */
[----:B------:R-:W-:Y:S01]  /*156d0*/  SEL R73, RZ, 0x1, !P0 ;  /* 0x00000001ff497807 */ /* 0x000fe20004000000 */
[----:B------:R-:W-:Y:S02]  /*156e0*/  IMAD.MOV.U32 R28, RZ, RZ, R65 ;  /* 0x000000ffff1c7224 */ /* 0x000fe400078e0041 */
[----:B------:R-:W-:-:S04]  /*156f0*/  IMAD.WIDE.U32 R64, P3, R59, 0x5da4fbfc, R34 ;  /* 0x5da4fbfc3b407825 */ /* 0x000fc80007860022 */
[----:B------:R-:W-:-:S04]  /*15700*/  IMAD.WIDE.U32 R34, R59, 0xe1108a8, RZ ;  /* 0x0e1108a83b227825 */ /* 0x000fc800078e00ff */
[----:B------:R-:W-:Y:S01]  /*15710*/  IMAD.WIDE.U32.X R56, R27, -0x2e84bb8, R28, P4 ;  /* 0xfd17b4481b387825 */ /* 0x000fe200020e041c */
[----:B------:R-:W-:Y:S02]  /*15720*/  IADD3 R68, P2, PT, R68, R34, RZ ;  /* 0x0000002244447210 */ /* 0x000fe40007f5e0ff */
[----:B------:R-:W-:Y:S01]  /*15730*/  IADD3 R72, P4, PT, R35, R64, RZ ;  /* 0x0000004023487210 */ /* 0x000fe20007f9e0ff */
[----:B------:R-:W-:Y:S01]  /*15740*/  IMAD.X R29, RZ, RZ, RZ, P6 ;  /* 0x000000ffff1d7224 */ /* 0x000fe200030e06ff */
[----:B------:R-:W-:Y:S01]  /*15750*/  IADD3 R76, P6, PT, R71, R76, RZ ;  /* 0x0000004c474c7210 */ /* 0x000fe20007fde0ff */
[----:B------:R-:W-:Y:S01]  /*15760*/  IMAD.MOV.U32 R28, RZ, RZ, R67 ;  /* 0x000000ffff1c7224 */ /* 0x000fe200078e0043 */
[----:B------:R-:W-:Y:S01]  /*15770*/  IADD3.X R63, P2, PT, R63, R72, RZ, P2, !PT ;  /* 0x000000483f3f7210 */ /* 0x000fe2000175e4ff */
[----:B------:R-:W-:Y:S01]  /*15780*/  IMAD.WIDE.U32 R70, R25, 0xe1108a8, RZ ;  /* 0x0e1108a819467825 */ /* 0x000fe200078e00ff */
[----:B------:R-:W-:-:S03]  /*15790*/  IADD3.X R64, P6, PT, R69, R78, RZ, P6, !PT ;  /* 0x0000004e45407210 */ /* 0x000fc600037de4ff */
[----:B------:R-:W-:Y:S01]  /*157a0*/  IMAD.WIDE.U32.X R34, R58, 0x5da4fbfc, R28, P5 ;  /* 0x5da4fbfc3a227825 */ /* 0x000fe200028e041c */
[----:B------:R-:W-:Y:S02]  /*157b0*/  IADD3 RZ, P5, PT, RZ, R75, RZ ;  /* 0x0000004bffff7210 */ /* 0x000fe40007fbe0ff */
[----:B------:R-:W-:Y:S01]  /*157c0*/  SEL R28, RZ, 0x1, !P1 ;  /* 0x00000001ff1c7807 */ /* 0x000fe20004800000 */
[----:B------:R-:W-:Y:S01]  /*157d0*/  IMAD.WIDE.U32 R70, P1, R60, 0x5da4fbfc, R70 ;  /* 0x5da4fbfc3c467825 */ /* 0x000fe20007820046 */
[----:B------:R-:W-:-:S03]  /*157e0*/  IADD3.X R78, P5, PT, RZ, R66, RZ, P5, !PT ;  /* 0x00000042ff4e7210 */ /* 0x000fc60002fbe4ff */
[----:B------:R-:W-:Y:S02]  /*157f0*/  IMAD.X R73, RZ, RZ, R73, P6 ;  /* 0x000000ffff497224 */ /* 0x000fe400030e0649 */
[----:B------:R-:W-:Y:S02]  /*15800*/  IMAD.X R67, RZ, RZ, R28, P5 ;  /* 0x000000ffff437224 */ /* 0x000fe400028e061c */
[----:B------:R-:W-:-:S03]  /*15810*/  IMAD.WIDE.U32 R28, R60, 0xe1108a8, RZ ;  /* 0x0e1108a83c1c7825 */ /* 0x000fc600078e00ff */
[----:B------:R-:W-:Y:S02]  /*15820*/  IADD3 R69, P5, PT, R67, R34, RZ ;  /* 0x0000002243457210 */ /* 0x000fe40007fbe0ff */
[----:B------:R-:W-:Y:S01]  /*15830*/  IADD3 R66, P0, PT, R76, R28, RZ ;  /* 0x0000001c4c427210 */ /* 0x000fe20007f1e0ff */
[----:B------:R-:W-:Y:S01]  /*15840*/  IMAD.MOV.U32 R28, RZ, RZ, R65 ;  /* 0x000000ffff1c7224 */ /* 0x000fe200078e0041 */
[----:B------:R-:W-:Y:S01]  /*15850*/  IADD3 R67, P6, PT, R29, R70, RZ ;  /* 0x000000461d437210 */ /* 0x000fe20007fde0ff */
[----:B------:R-:W-:Y:S01]  /*15860*/  IMAD.X R76, RZ, RZ, R35, P5 ;  /* 0x000000ffff4c7224 */ /* 0x000fe200028e0623 */
[----:B------:R-:W-:Y:S01]  /*15870*/  IADD3 R70, P5, PT, R68, R69, RZ ;  /* 0x0000004544467210 */ /* 0x000fe20007fbe0ff */
[----:B------:R-:W-:Y:S01]  /*15880*/  IMAD.X R29, RZ, RZ, RZ, P3 ;  /* 0x000000ffff1d7224 */ /* 0x000fe200018e06ff */
[----:B------:R-:W-:Y:S01]  /*15890*/  IADD3 R73, P3, PT, R73, R56, RZ ;  /* 0x0000003849497210 */ /* 0x000fe20007f7e0ff */
[----:B------:R-:W-:Y:S01]  /*158a0*/  IMAD.WIDE.U32 R68, R27, 0xe1108a8, RZ ;  /* 0x0e1108a81b447825 */ /* 0x000fe200078e00ff */
[----:B------:R-:W-:-:S02]  /*158b0*/  IADD3.X R76, P5, PT, R63, R76, RZ, P5, !PT ;  /* 0x0000004c3f4c7210 */ /* 0x000fc40002fbe4ff */
[----:B------:R-:W-:Y:S01]  /*158c0*/  SEL R56, RZ, 0x1, !P2 ;  /* 0x00000001ff387807 */ /* 0x000fe20005000000 */
[----:B------:R-:W-:Y:S01]  /*158d0*/  IMAD.WIDE.U32.X R34, R61, 0x5da4fbfc, R28, P4 ;  /* 0x5da4fbfc3d227825 */ /* 0x000fe200020e041c */
[----:B------:R-:W-:-:S03]  /*158e0*/  IADD3.X R81, P0, PT, R64, R67, RZ, P0, !PT ;  /* 0x0000004340517210 */ /* 0x000fc6000071e4ff */
[----:B------:R-:W-:Y:S02]  /*158f0*/  IMAD.X R29, RZ, RZ, R56, P5 ;  /* 0x000000ffff1d7224 */ /* 0x000fe400028e0638 */
[----:B------:R-:W-:Y:S02]  /*15900*/  IMAD.X R72, RZ, RZ, R57, P3 ;  /* 0x000000ffff487224 */ /* 0x000fe400018e0639 */
[----:B------:R-:W-:Y:S01]  /*15910*/  IMAD.WIDE.U32 R64, R58, 0x26a3c465, RZ ;  /* 0x26a3c4653a407825 */ /* 0x000fe200078e00ff */
[----:B------:R-:W-:-:S03]  /*15920*/  IADD3 R57, P5, PT, R29, R34, RZ ;  /* 0x000000221d397210 */ /* 0x000fc60007fbe0ff */
[----:B------:R-:W-:-:S04]  /*15930*/  IMAD.WIDE.U32 R28, R26, 0xe1108a8, RZ ;  /* 0x0e1108a81a1c7825 */ /* 0x000fc800078e00ff */
[----:B------:R-:W-:Y:S01]  /*15940*/  IMAD.X R34, RZ, RZ, R35, P5 ;  /* 0x000000ffff227224 */ /* 0x000fe200028e0623 */
[----:B------:R-:W-:Y:S01]  /*15950*/  IADD3 R73, P2, PT, R73, R28, RZ ;  /* 0x0000001c49497210 */ /* 0x000fe20007f5e0ff */
[----:B------:R-:W-:Y:S01]  /*15960*/  IMAD.WIDE.U32 R68, P4, R26, 0x5da4fbfc, R68 ;  /* 0x5da4fbfc1a447825 */ /* 0x000fe20007880044 */
[----:B------:R-:W-:-:S03]  /*15970*/  IADD3 R28, P5, PT, R66, R57, RZ ;  /* 0x00000039421c7210 */ /* 0x000fc60007fbe0ff */
[----:B------:R-:W-:Y:S01]  /*15980*/  IMAD.X R35, RZ, RZ, RZ, P1 ;  /* 0x000000ffff237224 */ /* 0x000fe200008e06ff */
[----:B------:R-:W-:Y:S01]  /*15990*/  IADD3 R68, P3, PT, R29, R68, RZ ;  /* 0x000000441d447210 */ /* 0x000fe20007f7e0ff */
[----:B------:R-:W-:-:S03]  /*159a0*/  IMAD.WIDE.U32 R64, P1, R62, 0x483ada77, R64 ;  /* 0x483ada773e407825 */ /* 0x000fc60007820040 */
[----:B------:R-:W-:Y:S01]  /*159b0*/  IADD3.X R68, P2, PT, R68, R72, RZ, P2, !PT ;  /* 0x0000004844447210 */ /* 0x000fe2000175e4ff */
[----:B------:R-:W-:-:S04]  /*159c0*/  IMAD.WIDE.U32 R62, R62, 0x26a3c465, RZ ;  /* 0x26a3c4653e3e7825 */ /* 0x000fc800078e00ff */
[----:B------:R-:W-:Y:S01]  /*159d0*/  IMAD.X R29, RZ, RZ, RZ, P4 ;  /* 0x000000ffff1d7224 */ /* 0x000fe200020e06ff */
[----:B------:R-:W-:Y:S01]  /*159e0*/  IADD3 R63, P4, PT, R63, R64, RZ ;  /* 0x000000403f3f7210 */ /* 0x000fe20007f9e0ff */
[----:B------:R-:W-:Y:S01]  /*159f0*/  IMAD.X R57, RZ, RZ, RZ, P1 ;  /* 0x000000ffff397224 */ /* 0x000fe200008e06ff */
[----:B------:R-:W-:Y:S01]  /*15a00*/  IADD3 R70, P1, PT, R70, R62, RZ ;  /* 0x0000003e46467210 */ /* 0x000fe20007f3e0ff */
[----:B------:R-:W-:-:S03]  /*15a10*/  IMAD.MOV.U32 R56, RZ, RZ, R65 ;  /* 0x000000ffff387224 */ /* 0x000fc600078e0041 */
[----:B------:R-:W-:Y:S01]  /*15a20*/  IADD3.X R76, P1, PT, R76, R63, RZ, P1, !PT ;  /* 0x0000003f4c4c7210 */ /* 0x000fe20000f3e4ff */
[----:B------:R-:W-:-:S04]  /*15a30*/  IMAD.WIDE.U32 R62, R61, 0x26a3c465, RZ ;  /* 0x26a3c4653d3e7825 */ /* 0x000fc800078e00ff */
[----:B------:R-:W-:Y:S01]  /*15a40*/  IMAD.WIDE.U32.X R66, R58, 0x483ada77, R56, P4 ;  /* 0x483ada773a427825 */ /* 0x000fe200020e0438 */
[----:B------:R-:W-:Y:S02]  /*15a50*/  IADD3.X R34, P4, PT, R81, R34, RZ, P5, !PT ;  /* 0x0000002251227210 */ /* 0x000fe40002f9e4ff */
[----:B------:R-:W-:Y:S01]  /*15a60*/  SEL R81, RZ, 0x1, !P1 ;  /* 0x00000001ff517807 */ /* 0x000fe20004800000 */
[----:B------:R-:W-:-:S04]  /*15a70*/  IMAD.WIDE.U32 R62, P5, R59, 0x483ada77, R62 ;  /* 0x483ada773b3e7825 */ /* 0x000fc800078a003e */
[----:B------:R-:W-:-:S04]  /*15a80*/  IMAD.WIDE.U32 R56, R59, 0x26a3c465, RZ ;  /* 0x26a3c4653b387825 */ /* 0x000fc800078e00ff */
[----:B------:R-:W-:Y:S01]  /*15a90*/  IMAD.X R59, RZ, RZ, RZ, P5 ;  /* 0x000000ffff3b7224 */ /* 0x000fe200028e06ff */
[----:B------:R-:W-:Y:S01]  /*15aa0*/  IADD3 R57, P5, PT, R57, R62, RZ ;  /* 0x0000003e39397210 */ /* 0x000fe20007fbe0ff */
[----:B------:R-:W-:Y:S01]  /*15ab0*/  IMAD.MOV.U32 R58, RZ, RZ, R63 ;  /* 0x000000ffff3a7224 */ /* 0x000fe200078e003f */
[----:B------:R-:W-:-:S03]  /*15ac0*/  IADD3 R28, P1, PT, R28, R56, RZ ;  /* 0x000000381c1c7210 */ /* 0x000fc60007f3e0ff */
[----:B------:R-:W-:Y:S01]  /*15ad0*/  IMAD.WIDE.U32.X R64, R61, 0x483ada77, R58, P5 ;  /* 0x483ada773d407825 */ /* 0x000fe200028e043a */
[----:B------:R-:W-:Y:S02]  /*15ae0*/  IADD3 RZ, P5, PT, RZ, R70, RZ ;  /* 0x00000046ffff7210 */ /* 0x000fe40007fbe0ff */
[----:B------:R-:W-:Y:S01]  /*15af0*/  IADD3.X R58, P1, PT, R34, R57, RZ, P1, !PT ;  /* 0x00000039223a7210 */ /* 0x000fe20000f3e4ff */
[----:B------:R-:W-:Y:S01]  /*15b00*/  IMAD.MOV.U32 R34, RZ, RZ, R71 ;  /* 0x000000ffff227224 */ /* 0x000fe200078e0047 */
[----:B------:R-:W-:Y:S01]  /*15b10*/  IADD3.X R76, P5, PT, RZ, R76, RZ, P5, !PT ;  /* 0x0000004cff4c7210 */ /* 0x000fe20002fbe4ff */
[----:B------:R-:W-:Y:S01]  /*15b20*/  IMAD.WIDE.U32 R56, R25, 0x26a3c465, RZ ;  /* 0x26a3c46519387825 */ /* 0x000fe200078e00ff */
[----:B------:R-:W-:-:S03]  /*15b30*/  SEL R59, RZ, 0x1, !P0 ;  /* 0x00000001ff3b7807 */ /* 0x000fc60004000000 */
[----:B------:R-:W-:Y:S02]  /*15b40*/  IMAD.X R81, RZ, RZ, R81, P5 ;  /* 0x000000ffff517224 */ /* 0x000fe400028e0651 */
[----:B------:R-:W-:-:S03]  /*15b50*/  IMAD.WIDE.U32.X R62, R25, 0x5da4fbfc, R34, P6 ;  /* 0x5da4fbfc193e7825 */ /* 0x000fc600030e0422 */
[----:B------:R-:W-:Y:S01]  /*15b60*/  IADD3 R81, P5, PT, R81, R66, RZ ;  /* 0x0000004251517210 */ /* 0x000fe20007fbe0ff */
[----:B------:R-:W-:-:S03]  /*15b70*/  IMAD.X R59, RZ, RZ, R59, P4 ;  /* 0x000000ffff3b7224 */ /* 0x000fc600020e063b */
[----:B------:R-:W-:Y:S01]  /*15b80*/  IADD3 R66, P0, PT, R28, R81, RZ ;  /* 0x000000511c427210 */ /* 0x000fe20007f1e0ff */
[----:B------:R-:W-:Y:S01]  /*15b90*/  IMAD.X R67, RZ, RZ, R67, P5 ;  /* 0x000000ffff437224 */ /* 0x000fe200028e0643 */
[----:B------:R-:W-:Y:S01]  /*15ba0*/  IADD3 R62, P4, PT, R59, R62, RZ ;  /* 0x0000003e3b3e7210 */ /* 0x000fe20007f9e0ff */
[----:B------:R-:W-:-:S03]  /*15bb0*/  IMAD.WIDE.U32 R34, P5, R60, 0x483ada77, R56 ;  /* 0x483ada773c227825 */ /* 0x000fc600078a0038 */
[----:B------:R-:W-:Y:S01]  /*15bc0*/  IADD3.X R67, P6, PT, R58, R67, RZ, P0, !PT ;  /* 0x000000433a437210 */ /* 0x000fe200007de4ff */
[----:B------:R-:W-:Y:S01]  /*15bd0*/  IMAD.WIDE.U32 R56, R60, 0x26a3c465, RZ ;  /* 0x26a3c4653c387825 */ /* 0x000fe200078e00ff */
[----:B------:R-:W-:Y:S02]  /*15be0*/  SEL R60, RZ, 0x1, !P1 ;  /* 0x00000001ff3c7807 */ /* 0x000fe40004800000 */
[----:B------:R-:W-:Y:S01]  /*15bf0*/  IADD3 R73, P0, PT, R73, R62, RZ ;  /* 0x0000003e49497210 */ /* 0x000fe20007f1e0ff */
[----:B------:R-:W-:Y:S01]  /*15c00*/  IMAD.X R59, RZ, RZ, RZ, P5 ;  /* 0x000000ffff3b7224 */ /* 0x000fe200028e06ff */
[----:B------:R-:W-:Y:S01]  /*15c10*/  IADD3 R57, P1, PT, R57, R34, RZ ;  /* 0x0000002239397210 */ /* 0x000fe20007f3e0ff */
[----:B------:R-:W-:Y:S02]  /*15c20*/  IMAD.MOV.U32 R58, RZ, RZ, R35 ;  /* 0x000000ffff3a7224 */ /* 0x000fe400078e0023 */
[----:B------:R-:W-:Y:S02]  /*15c30*/  IMAD.X R63, RZ, RZ, R63, P4 ;  /* 0x000000ffff3f7224 */ /* 0x000fe400020e063f */
[----:B------:R-:W-:-:S02]  /*15c40*/  IMAD.X R35, RZ, RZ, R60, P6 ;  /* 0x000000ffff237224 */ /* 0x000fc400030e063c */
[----:B------:R-:W-:Y:S01]  /*15c50*/  IMAD.WIDE.U32.X R58, R25, 0x483ada77, R58, P1 ;  /* 0x483ada77193a7825 */ /* 0x000fe200008e043a */
[----:B------:R-:W-:Y:S02]  /*15c60*/  IADD3 R73, P1, PT, R73, R56, RZ ;  /* 0x0000003849497210 */ /* 0x000fe40007f3e0ff */
[----:B------:R-:W-:Y:S01]  /*15c70*/  IADD3.X R68, P0, PT, R68, R63, RZ, P0, !PT ;  /* 0x0000003f44447210 */ /* 0x000fe2000071e4ff */
[----:B------:R-:W-:Y:S01]  /*15c80*/  IMAD.MOV.U32 R28, RZ, RZ, R69 ;  /* 0x000000ffff1c7224 */ /* 0x000fe200078e0045 */
[----:B------:R-:W-:Y:S01]  /*15c90*/  SEL R25, RZ, 0x1, !P2 ;  /* 0x00000001ff197807 */ /* 0x000fe20005000000 */
[----:B------:R-:W-:Y:S01]  /*15ca0*/  IMAD.WIDE.U32 R62, R67, 0x3d1, RZ ;  /* 0x000003d1433e7825 */ /* 0x000fe200078e00ff */
[----:B------:R-:W-:Y:S02]  /*15cb0*/  IADD3 R56, P4, PT, R35, R64, RZ ;  /* 0x0000004023387210 */ /* 0x000fe40007f9e0ff */
[----:B------:R-:W-:Y:S01]  /*15cc0*/  IADD3.X R64, P1, PT, R68, R57, RZ, P1, !PT ;  /* 0x0000003944407210 */ /* 0x000fe20000f3e4ff */
[----:B------:R-:W-:-:S04]  /*15cd0*/  IMAD.WIDE.U32.X R28, R27, 0x5da4fbfc, R28, P3 ;  /* 0x5da4fbfc1b1c7825 */ /* 0x000fc800018e041c */
[----:B------:R-:W-:Y:S01]  /*15ce0*/  IMAD.X R57, RZ, RZ, R25, P0 ;  /* 0x000000ffff397224 */ /* 0x000fe200000e0619 */
[----:B------:R-:W-:Y:S01]  /*15cf0*/  IADD3 R25, P3, PT, R73, R56, RZ ;  /* 0x0000003849197210 */ /* 0x000fe20007f7e0ff */
[----:B------:R-:W-:-:S03]  /*15d00*/  IMAD.WIDE.U32 R34, R27, 0x26a3c465, RZ ;  /* 0x26a3c4651b227825 */ /* 0x000fc600078e00ff */
[----:B------:R-:W-:Y:S01]  /*15d10*/  IADD3 R69, P0, PT, R57, R28, RZ ;  /* 0x0000001c39457210 */ /* 0x000fe20007f1e0ff */
[----:B------:R-:W-:-:S04]  /*15d20*/  IMAD.WIDE.U32 R60, R26, 0x26a3c465, RZ ;  /* 0x26a3c4651a3c7825 */ /* 0x000fc800078e00ff */
[----:B------:R-:W-:-:S04]  /*15d30*/  IMAD.WIDE.U32 R34, P5, R26, 0x483ada77, R34 ;  /* 0x483ada771a227825 */ /* 0x000fc800078a0022 */
[----:B------:R-:W-:Y:S02]  /*15d40*/  IMAD.X R65, RZ, RZ, R65, P4 ;  /* 0x000000ffff417224 */ /* 0x000fe400020e0641 */
[----:B------:R-:W-:Y:S02]  /*15d50*/  IMAD.X R26, RZ, RZ, R29, P0 ;  /* 0x000000ffff1a7224 */ /* 0x000fe400000e061d */
[----:B------:R-:W-:Y:S01]  /*15d60*/  IMAD.WIDE.U32 R28, P6, RZ, R66, R62 ;  /* 0x00000042ff1c7225 */ /* 0x000fe200078c003e */
[----:B------:R-:W-:Y:S02]  /*15d70*/  IADD3 R63, P4, PT, R61, R34, RZ ;  /* 0x000000223d3f7210 */ /* 0x000fe40007f9e0ff */
[----:B------:R-:W-:Y:S01]  /*15d80*/  IADD3 R34, P2, PT, R69, R60, RZ ;  /* 0x0000003c45227210 */ /* 0x000fe20007f5e0ff */
[----:B------:R-:W-:Y:S01]  /*15d90*/  IMAD.WIDE.U32 R56, R66, 0x3d1, RZ ;  /* 0x000003d142387825 */ /* 0x000fe200078e00ff */
[----:B------:R-:W-:Y:S02]  /*15da0*/  IADD3.X R64, P3, PT, R64, R65, RZ, P3, !PT ;  /* 0x0000004140407210 */ /* 0x000fe40001f7e4ff */
[----:B------:R-:W-:Y:S01]  /*15db0*/  SEL R60, RZ, 0x1, !P1 ;  /* 0x00000001ff3c7807 */ /* 0x000fe20004800000 */
[----:B------:R-:W-:Y:S01]  /*15dc0*/  IMAD.X R61, RZ, RZ, RZ, P6 ;  /* 0x000000ffff3d7224 */ /* 0x000fe200030e06ff */
[----:B------:R-:W-:-:S02]  /*15dd0*/  IADD3 RZ, P0, PT, RZ, R56, RZ ;  /* 0x00000038ffff7210 */ /* 0x000fc40007f1e0ff */
[----:B------:R-:W-:Y:S01]  /*15de0*/  IADD3 R65, P1, PT, R57, R28, RZ ;  /* 0x0000001c39417210 */ /* 0x000fe20007f3e0ff */
[----:B------:R-:W-:Y:S02]  /*15df0*/  IMAD.X R57, RZ, RZ, R60, P3 ;  /* 0x000000ffff397224 */ /* 0x000fe400018e063c */
[----:B------:R-:W-:Y:S01]  /*15e00*/  IMAD.MOV.U32 R60, RZ, RZ, R29 ;  /* 0x000000ffff3c7224 */ /* 0x000fe200078e001d */
[----:B------:R-:W-:Y:S01]  /*15e10*/  IADD3.X R65, P3, PT, RZ, R65, RZ, P0, !PT ;  /* 0x00000041ff417210 */ /* 0x000fe2000077e4ff */
[----:B------:R-:W-:Y:S02]  /*15e20*/  IMAD.X R29, RZ, RZ, RZ, P5 ;  /* 0x000000ffff1d7224 */ /* 0x000fe400028e06ff */
[----:B------:R-:W-:Y:S01]  /*15e30*/  IMAD.WIDE.U32.X R60, RZ, R67, R60, P1 ;  /* 0x00000043ff3c7225 */ /* 0x000fe200008e043c */
[----:B------:R-:W-:Y:S02]  /*15e40*/  SEL R71, RZ, 0x1, !P3 ;  /* 0x00000001ff477807 */ /* 0x000fe40005800000 */
[----:B------:R-:W-:Y:S01]  /*15e50*/  IADD3.X R26, P1, PT, R63, R26, RZ, P2, !PT ;  /* 0x0000001a3f1a7210 */ /* 0x000fe2000173e4ff */
[----:B------:R-:W-:Y:S01]  /*15e60*/  IMAD.WIDE.U32 R62, R64, 0x3d1, RZ ;  /* 0x000003d1403e7825 */ /* 0x000fe200078e00ff */
[----:B------:R-:W-:-:S02]  /*15e70*/  IADD3 R57, P3, PT, R57, R58, RZ ;  /* 0x0000003a39397210 */ /* 0x000fc40007f7e0ff */
[----:B------:R-:W-:Y:S01]  /*15e80*/  IADD3 R71, P6, PT, R71, R60, RZ ;  /* 0x0000003c47477210 */ /* 0x000fe20007fde0ff */
[----:B------:R-:W-:Y:S01]  /*15e90*/  IMAD.MOV.U32 R28, RZ, RZ, R35 ;  /* 0x000000ffff1c7224 */ /* 0x000fe200078e0023 */
[----:B------:R-:W-:Y:S01]  /*15ea0*/  IADD3 R57, P2, PT, R34, R57, RZ ;  /* 0x0000003922397210 */ /* 0x000fe20007f5e0ff */
[----:B------:R-:W-:Y:S02]  /*15eb0*/  IMAD.X R69, RZ, RZ, R59, P3 ;  /* 0x000000ffff457224 */ /* 0x000fe400018e063b */
[----:B------:R-:W-:Y:S02]  /*15ec0*/  IMAD.X R68, RZ, RZ, R61, P6 ;  /* 0x000000ffff447224 */ /* 0x000fe400030e063d */
[----:B------:R-:W-:-:S04]  /*15ed0*/  IMAD.WIDE.U32 R58, R25, 0x3d1, RZ ;  /* 0x000003d1193a7825 */ /* 0x000fc800078e00ff */
[----:B------:R-:W-:Y:S01]  /*15ee0*/  IMAD.WIDE.U32 R60, P6, RZ, R25, R62 ;  /* 0x00000019ff3c7225 */ /* 0x000fe200078c003e */
[----:B------:R-:W-:-:S03]  /*15ef0*/  IADD3 R63, P3, PT, R71, R58, RZ ;  /* 0x0000003a473f7210 */ /* 0x000fc60007f7e0ff */
[----:B------:R-:W-:Y:S01]  /*15f00*/  IMAD.X R35, RZ, RZ, RZ, P6 ;  /* 0x000000ffff237224 */ /* 0x000fe200030e06ff */
[----:B------:R-:W-:Y:S01]  /*15f10*/  IADD3 R59, P5, PT, R59, R60, RZ ;  /* 0x0000003c3b3b7210 */ /* 0x000fe20007fbe0ff */
[----:B------:R-:W-:Y:S01]  /*15f20*/  IMAD.MOV.U32 R34, RZ, RZ, R61 ;  /* 0x000000ffff227224 */ /* 0x000fe200078e003d */
[----:B------:R-:W-:Y:S01]  /*15f30*/  IADD3.X R60, P2, PT, R26, R69, RZ, P2, !PT ;  /* 0x000000451a3c7210 */ /* 0x000fe2000175e4ff */
[----:B------:R-:W-:Y:S01]  /*15f40*/  IMAD.WIDE.U32.X R28, R27, 0x483ada77, R28, P4 ;  /* 0x483ada771b1c7825 */ /* 0x000fe200020e041c */
[----:B------:R-:W-:Y:S02]  /*15f50*/  SEL R26, RZ, 0x1, !P1 ;  /* 0x00000001ff1a7807 */ /* 0x000fe40004800000 */
[----:B------:R-:W-:Y:S01]  /*15f60*/  IADD3.X R68, P3, PT, R59, R68, RZ, P3, !PT ;  /* 0x000000443b447210 */ /* 0x000fe20001f7e4ff */
[----:B------:R-:W-:Y:S01]  /*15f70*/  IMAD.WIDE.U32.X R34, RZ, R64, R34, P5 ;  /* 0x00000040ff227225 */ /* 0x000fe200028e0422 */
[----:B------:R-:W-:Y:S02]  /*15f80*/  IADD3.X R66, P1, PT, R66, R65, RZ, P0, !PT ;  /* 0x0000004142427210 */ /* 0x000fe4000073e4ff */
[----:B------:R-:W-:Y:S01]  /*15f90*/  SEL R59, RZ, 0x1, !P3 ;  /* 0x00000001ff3b7807 */ /* 0x000fe20005800000 */
[----:B------:R-:W-:Y:S01]  /*15fa0*/  IMAD.X R61, RZ, RZ, R26, P2 ;  /* 0x000000ffff3d7224 */ /* 0x000fe200010e061a */
[----:B------:R-:W-:Y:S01]  /*15fb0*/  IADD3.X R67, P1, PT, R67, R63, RZ, P1, !PT ;  /* 0x0000003f43437210 */ /* 0x000fe20000f3e4ff */
[----:B------:R-:W-:Y:S01]  /*15fc0*/  IMAD.WIDE.U32 R26, R60, 0x3d1, RZ ;  /* 0x000003d13c1a7825 */ /* 0x000fe200078e00ff */
[----:B------:R-:W-:-:S02]  /*15fd0*/  IADD3 R65, P2, PT, R59, R34, RZ ;  /* 0x000000223b417210 */ /* 0x000fc40007f5e0ff */
[----:B------:R-:W-:Y:S01]  /*15fe0*/  IADD3 R61, P0, PT, R61, R28, RZ ;  /* 0x0000001c3d3d7210 */ /* 0x000fe20007f1e0ff */
[----:B------:R-:W-:Y:S01]  /*15ff0*/  IMAD.WIDE.U32 R58, R57, 0x3d1, RZ ;  /* 0x000003d1393a7825 */ /* 0x000fe200078e00ff */
[----:B------:R-:W-:-:S03]  /*16000*/  IADD3.X R25, P1, PT, R25, R68, RZ, P1, !PT ;  /* 0x0000004419197210 */ /* 0x000fc60000f3e4ff */
        /* <DEDUP_REMOVED lines=60> */
.L_x_43:
        /* <DEDUP_REMOVED lines=22> */
.L_x_42:
[----:B------:R-:W-:Y:S05]  /*16530*/  BSYNC.RECONVERGENT B0 ;  /* 0x0000000000007941 */ /* 0x000fea0003800200 */
.L_x_41:
        /* <DEDUP_REMOVED lines=18> */
[----:B------:R-:W-:Y:S01]  /*16660*/  IADD3.X R87, P0, PT, R60, R59, RZ, P0, !PT ;  /* 0x0000003b3c577210 */ /* 0x000fe2000071e4ff */
[----:B------:R-:W-:-:S04]  /*16670*/  IMAD.WIDE.U32 R36, R86, R32, RZ ;  /* 0x0000002056247225 */ /* 0x000fc800078e00ff */
[-C--:B------:R-:W-:Y:S02]  /*16680*/  IMAD R31, R87, R33.reuse, RZ ;  /* 0x00000021571f7224 */ /* 0x080fe400078e02ff */
[----:B------:R-:W-:-:S04]  /*16690*/  IMAD.WIDE.U32 R60, R32, R33, RZ ;  /* 0x00000021203c7225 */ /* 0x000fc800078e00ff */
[----:B------:R-:W-:Y:S01]  /*166a0*/  IMAD R71, R86, R32, R31 ;  /* 0x0000002056477224 */ /* 0x000fe200078e021f */
[----:B------:R-:W-:Y:S01]  /*166b0*/  IADD3 RZ, P1, PT, RZ, R60, RZ ;  /* 0x0000003cffff7210 */ /* 0x000fe20007f3e0ff */
[----:B------:R-:W-:Y:S01]  /*166c0*/  IMAD.WIDE.U32 R36, P2, R33, R87, R36 ;  /* 0x0000005721247225 */ /* 0x000fe20007840024 */
[----:B------:R-:W-:-:S03]  /*166d0*/  IADD3.X R31, P0, PT, R62, R59, RZ, P0, !PT ;  /* 0x0000003b3e1f7210 */ /* 0x000fc6000071e4ff */
[----:B------:R-:W-:Y:S02]  /*166e0*/  IMAD.IADD R71, R61, 0x1, R71 ;  /* 0x000000013d477824 */ /* 0x000fe400078e0247 */
[----:B------:R-:W-:-:S03]  /*166f0*/  IMAD.WIDE.U32 R56, R33, R32, RZ ;  /* 0x0000002021387225 */ /* 0x000fc600078e00ff */
[----:B------:R-:W-:Y:S01]  /*16700*/  IADD3.X R71, P3, PT, RZ, R71, RZ, P1, !PT ;  /* 0x00000047ff477210 */ /* 0x000fe20000f7e4ff */
[----:B------:R-:W-:Y:S01]  /*16710*/  IMAD.X R55, RZ, RZ, RZ, P2 ;  /* 0x000000ffff377224 */ /* 0x000fe200010e06ff */
[----:B------:R-:W-:Y:S01]  /*16720*/  IADD3.X R89, P2, PT, R64, R59, RZ, P0, !PT ;  /* 0x0000003b40597210 */ /* 0x000fe2000075e4ff */
[----:B------:R-:W-:Y:S01]  /*16730*/  IMAD.MOV.U32 R54, RZ, RZ, R37 ;  /* 0x000000ffff367224 */ /* 0x000fe200078e0025 */
[----:B------:R-:W-:Y:S01]  /*16740*/  IADD3 RZ, P4, PT, R57, R36, RZ ;  /* 0x0000002439ff7210 */ /* 0x000fe20007f9e0ff */
[----:B------:R-:W-:Y:S01]  /*16750*/  IMAD.WIDE.U32 R56, R86, R31, RZ ;  /* 0x0000001f56387225 */ /* 0x000fe200078e00ff */
[----:B------:R-:W-:Y:S02]  /*16760*/  IADD3.X R71, P1, PT, RZ, R71, RZ, P1, !PT ;  /* 0x00000047ff477210 */ /* 0x000fe40000f3e4ff */
[----:B------:R-:W-:Y:S01]  /*16770*/  SEL R61, RZ, 0x1, !P3 ;  /* 0x00000001ff3d7807 */ /* 0x000fe20005800000 */
[----:B------:R-:W-:Y:S01]  /*16780*/  IMAD.WIDE.U32 R62, R33, R31, RZ ;  /* 0x0000001f213e7225 */ /* 0x000fe200078e00ff */
[----:B------:R-:W-:-:S03]  /*16790*/  IADD3.X R30, P2, PT, R30, R59, RZ, P2, !PT ;  /* 0x0000003b1e1e7210 */ /* 0x000fc6000175e4ff */
[----:B------:R-:W-:Y:S02]  /*167a0*/  IMAD R62, R89, R33, RZ ;  /* 0x00000021593e7224 */ /* 0x000fe400078e02ff */
[----:B------:R-:W-:-:S04]  /*167b0*/  IMAD.WIDE.U32.X R54, R86, R87, R54, P4 ;  /* 0x0000005756367225 */ /* 0x000fc800020e0436 */
[----:B------:R-:W-:Y:S02]  /*167c0*/  IMAD.X R61, RZ, RZ, R61, P1 ;  /* 0x000000ffff3d7224 */ /* 0x000fe400008e063d */
[----:B------:R-:W-:-:S03]  /*167d0*/  IMAD.WIDE.U32 R36, P3, R33, R89, R56 ;  /* 0x0000005921247225 */ /* 0x000fc60007860038 */
[----:B------:R-:W-:Y:S01]  /*167e0*/  IADD3 R65, P5, PT, R61, R54, RZ ;  /* 0x000000363d417210 */ /* 0x000fe20007fbe0ff */
[----:B------:R-:W-:Y:S01]  /*167f0*/  IMAD.WIDE.U32 R56, R31, R33, RZ ;  /* 0x000000211f387225 */ /* 0x000fe200078e00ff */
[----:B------:R-:W-:-:S03]  /*16800*/  IADD3 RZ, P4, PT, R63, R36, RZ ;  /* 0x000000243fff7210 */ /* 0x000fc60007f9e0ff */
[-C--:B------:R-:W-:Y:S01]  /*16810*/  IMAD R67, R86, R31.reuse, R62 ;  /* 0x0000001f56437224 */ /* 0x080fe200078e023e */
[-C--:B------:R-:W-:Y:S01]  /*16820*/  IADD3 RZ, P1, PT, RZ, R56.reuse, RZ ;  /* 0x00000038ffff7210 */ /* 0x080fe20007f3e0ff */
[----:B------:R-:W-:Y:S01]  /*16830*/  IMAD.WIDE.U32 R62, R87, R31, RZ ;  /* 0x0000001f573e7225 */ /* 0x000fe200078e00ff */
[----:B------:R-:W-:-:S03]  /*16840*/  IADD3 R70, P0, PT, R65, R56, RZ ;  /* 0x0000003841467210 */ /* 0x000fc60007f1e0ff */
[----:B------:R-:W-:Y:S02]  /*16850*/  IMAD.IADD R61, R57, 0x1, R67 ;  /* 0x00000001393d7824 */ /* 0x000fe400078e0243 */
[----:B------:R-:W-:Y:S02]  /*16860*/  IMAD.X R54, RZ, RZ, R55, P5 ;  /* 0x000000ffff367224 */ /* 0x000fe400028e0637 */
[----:B------:R-:W-:Y:S01]  /*16870*/  IMAD.WIDE.U32 R56, R32, R31, RZ ;  /* 0x0000001f20387225 */ /* 0x000fe200078e00ff */
[----:B------:R-:W-:-:S03]  /*16880*/  IADD3.X R61, P1, PT, RZ, R61, RZ, P1, !PT ;  /* 0x0000003dff3d7210 */ /* 0x000fc60000f3e4ff */
[----:B------:R-:W-:Y:S01]  /*16890*/  IMAD.WIDE.U32 R62, P6, R32, R89, R62 ;  /* 0x00000059203e7225 */ /* 0x000fe200078c003e */
[----:B------:R-:W-:Y:S02]  /*168a0*/  IADD3.X R61, P0, PT, R61, R54, RZ, P0, !PT ;  /* 0x000000363d3d7210 */ /* 0x000fe4000071e4ff */
[----:B------:R-:W-:Y:S01]  /*168b0*/  SEL R36, RZ, 0x1, !P1 ;  /* 0x00000001ff247807 */ /* 0x000fe20004800000 */
[----:B------:R-:W-:Y:S02]  /*168c0*/  IMAD.X R55, RZ, RZ, RZ, P3 ;  /* 0x000000ffff377224 */ /* 0x000fe400018e06ff */
[----:B------:R-:W-:Y:S01]  /*168d0*/  IMAD.X R88, R88, 0x1, R59, P2 ;  /* 0x0000000158587824 */ /* 0x000fe200010e063b */
[----:B------:R-:W-:Y:S01]  /*168e0*/  IADD3 RZ, P2, PT, R57, R62, RZ ;  /* 0x0000003e39ff7210 */ /* 0x000fe20007f5e0ff */
[----:B------:R-:W-:Y:S02]  /*168f0*/  IMAD.MOV.U32 R54, RZ, RZ, R37 ;  /* 0x000000ffff367224 */ /* 0x000fe400078e0025 */
[----:B------:R-:W-:-:S02]  /*16900*/  IMAD R59, R88, R33, RZ ;  /* 0x00000021583b7224 */ /* 0x000fc400078e02ff */
[----:B------:R-:W-:-:S04]  /*16910*/  IMAD.WIDE.U32.X R54, R86, R89, R54, P4 ;  /* 0x0000005956367225 */ /* 0x000fc800020e0436 */
[----:B------:R-:W-:Y:S02]  /*16920*/  IMAD.X R57, RZ, RZ, R36, P0 ;  /* 0x000000ffff397224 */ /* 0x000fe400000e0624 */
[----:B------:R-:W-:Y:S02]  /*16930*/  IMAD R65, R86, R30, R59 ;  /* 0x0000001e56417224 */ /* 0x000fe400078e023b */
[----:B------:R-:W-:Y:S01]  /*16940*/  IMAD.WIDE.U32 R36, R30, R33, RZ ;  /* 0x000000211e247225 */ /* 0x000fe200078e00ff */
[----:B------:R-:W-:-:S03]  /*16950*/  IADD3 R59, P3, PT, R57, R54, RZ ;  /* 0x00000036393b7210 */ /* 0x000fc60007f7e0ff */
[----:B------:R-:W-:Y:S01]  /*16960*/  IMAD.WIDE.U32 R56, R86, R30, RZ ;  /* 0x0000001e56387225 */ /* 0x000fe200078e00ff */
[-C--:B------:R-:W-:Y:S02]  /*16970*/  IADD3 RZ, P1, PT, RZ, R36.reuse, RZ ;  /* 0x00000024ffff7210 */ /* 0x080fe40007f3e0ff */
[----:B------:R-:W-:Y:S01]  /*16980*/  IADD3 R59, P0, PT, R59, R36, RZ ;  /* 0x000000243b3b7210 */ /* 0x000fe20007f1e0ff */
[-C--:B------:R-:W-:Y:S02]  /*16990*/  IMAD R64, R89, R32.reuse, RZ ;  /* 0x0000002059407224 */ /* 0x080fe400078e02ff */
[----:B------:R-:W-:Y:S02]  /*169a0*/  IMAD.IADD R62, R37, 0x1, R65 ;  /* 0x00000001253e7824 */ /* 0x000fe400078e0241 */
[----:B------:R-:W-:Y:S02]  /*169b0*/  IMAD.X R67, RZ, RZ, R55, P3 ;  /* 0x000000ffff437224 */ /* 0x000fe400018e0637 */
[----:B------:R-:W-:-:S04]  /*169c0*/  IMAD.WIDE.U32 R36, R31, R32, RZ ;  /* 0x000000201f247225 */ /* 0x000fc800078e00ff */
[----:B------:R-:W-:Y:S02]  /*169d0*/  IMAD R69, R87, R31, R64 ;  /* 0x0000001f57457224 */ /* 0x000fe400078e0240 */
[----:B------:R-:W-:Y:S01]  /*169e0*/  IMAD.WIDE.U32 R54, P3, R33, R88, R56 ;  /* 0x0000005821367225 */ /* 0x000fe20007860038 */
[----:B------:R-:W-:-:S03]  /*169f0*/  IADD3.X R56, P1, PT, RZ, R62, RZ, P1, !PT ;  /* 0x0000003eff387210 */ /* 0x000fc60000f3e4ff */
[----:B------:R-:W-:Y:S02]  /*16a00*/  IMAD.IADD R62, R37, 0x1, R69 ;  /* 0x00000001253e7824 */ /* 0x000fe400078e0245 */
[----:B------:R-:W-:Y:S01]  /*16a10*/  IMAD.X R37, RZ, RZ, RZ, P3 ;  /* 0x000000ffff257224 */ /* 0x000fe200018e06ff */
[----:B------:R-:W-:Y:S01]  /*16a20*/  IADD3 R66, P3, PT, R59, R36, RZ ;  /* 0x000000243b427210 */ /* 0x000fe20007f7e0ff */
[----:B------:R-:W-:Y:S01]  /*16a30*/  IMAD.WIDE.U32 R64, R33, R30, RZ ;  /* 0x0000001e21407225 */ /* 0x000fe200078e00ff */
[----:B------:R-:W-:-:S03]  /*16a40*/  IADD3.X R59, P0, PT, R56, R67, RZ, P0, !PT ;  /* 0x00000043383b7210 */ /* 0x000fc6000071e4ff */
[----:B------:R-:W-:Y:S01]  /*16a50*/  IMAD.MOV.U32 R36, RZ, RZ, R55 ;  /* 0x000000ffff247224 */ /* 0x000fe200078e0037 */
[----:B------:R-:W-:Y:S01]  /*16a60*/  IADD3.X R69, P3, PT, R59, R62, RZ, P3, !PT ;  /* 0x0000003e3b457210 */ /* 0x000fe20001f7e4ff */
[----:B------:R-:W-:Y:S01]  /*16a70*/  IMAD R64, R88, R32, RZ ;  /* 0x0000002058407224 */ /* 0x000fe200078e02ff */
[----:B------:R-:W-:Y:S01]  /*16a80*/  IADD3 RZ, P4, PT, R65, R54, RZ ;  /* 0x0000003641ff7210 */ /* 0x000fe20007f9e0ff */
[----:B------:R-:W-:Y:S01]  /*16a90*/  IMAD.WIDE.U32 R54, R30, R32, RZ ;  /* 0x000000201e367225 */ /* 0x000fe200078e00ff */
[----:B------:R-:W-:Y:S02]  /*16aa0*/  SEL R59, RZ, 0x1, !P1 ;  /* 0x00000001ff3b7807 */ /* 0x000fe40004800000 */
[----:B------:R-:W-:Y:S01]  /*16ab0*/  IADD3 RZ, P1, PT, RZ, R66, RZ ;  /* 0x00000042ffff7210 */ /* 0x000fe20007f3e0ff */
[----:B------:R-:W-:-:S03]  /*16ac0*/  IMAD.WIDE.U32.X R36, R86, R88, R36, P4 ;  /* 0x0000005856247225 */ /* 0x000fc600020e0424 */
[----:B------:R-:W-:Y:S01]  /*16ad0*/  IADD3.X R69, P1, PT, RZ, R69, RZ, P1, !PT ;  /* 0x00000045ff457210 */ /* 0x000fe20000f3e4ff */
[----:B------:R-:W-:Y:S02]  /*16ae0*/  IMAD.X R59, RZ, RZ, R59, P0 ;  /* 0x000000ffff3b7224 */ /* 0x000fe400000e063b */
[----:B------:R-:W-:Y:S01]  /*16af0*/  IMAD R67, R87, R30, R64 ;  /* 0x0000001e57437224 */ /* 0x000fe200078e0240 */
[----:B------:R-:W-:Y:S01]  /*16b00*/  SEL R64, RZ, 0x1, !P3 ;  /* 0x00000001ff407807 */ /* 0x000fe20005800000 */
[----:B------:R-:W-:Y:S01]  /*16b10*/  IMAD.X R57, RZ, RZ, RZ, P6 ;  /* 0x000000ffff397224 */ /* 0x000fe200030e06ff */
[----:B------:R-:W-:Y:S01]  /*16b20*/  IADD3 R59, P0, PT, R59, R36, RZ ;  /* 0x000000243b3b7210 */ /* 0x000fe20007f1e0ff */
[----:B------:R-:W-:Y:S02]  /*16b30*/  IMAD.MOV.U32 R56, RZ, RZ, R63 ;  /* 0x000000ffff387224 */ /* 0x000fe400078e003f */
[----:B------:R-:W-:Y:S02]  /*16b40*/  IMAD.IADD R67, R55, 0x1, R67 ;  /* 0x0000000137437824 */ /* 0x000fe400078e0243 */
        /* <DEDUP_REMOVED lines=9> */
[----:B------:R-:W-:-:S04]  /*16be0*/  IMAD.WIDE.U32 R64, R32, R30, RZ ;  /* 0x0000001e20407225 */ /* 0x000fc800078e00ff */
[----:B------:R-:W-:Y:S01]  /*16bf0*/  IMAD.X R72, RZ, RZ, R57, P0 ;  /* 0x000000ffff487224 */ /* 0x000fe200000e0639 */
[----:B------:R-:W-:Y:S01]  /*16c00*/  IADD3 R68, P0, PT, R68, R59, RZ ;  /* 0x0000003b44447210 */ /* 0x000fe20007f1e0ff */
[----:B------:R-:W-:Y:S01]  /*16c10*/  IMAD.X R57, RZ, RZ, RZ, P2 ;  /* 0x000000ffff397224 */ /* 0x000fe200010e06ff */
[----:B------:R-:W-:Y:S01]  /*16c20*/  IADD3 RZ, P3, PT, R65, R36, RZ ;  /* 0x0000002441ff7210 */ /* 0x000fe20007f7e0ff */
[----:B------:R-:W-:Y:S01]  /*16c30*/  IMAD.WIDE.U32 R62, R33, R33, RZ ;  /* 0x00000021213e7225 */ /* 0x000fe200078e00ff */
[----:B------:R-:W-:Y:S02]  /*16c40*/  IADD3.X R67, P2, PT, R67, R72, RZ, P0, !PT ;  /* 0x0000004843437210 */ /* 0x000fe4000075e4ff */
[----:B------:R-:W-:Y:S01]  /*16c50*/  SEL R36, RZ, 0x1, !P1 ;  /* 0x00000001ff247807 */ /* 0x000fe20004800000 */
[----:B------:R-:W-:Y:S01]  /*16c60*/  IMAD.WIDE.U32 R54, P4, R33, R86, R54 ;  /* 0x0000005621367225 */ /* 0x000fe20007880036 */
[----:B------:R-:W-:-:S03]  /*16c70*/  IADD3 RZ, P0, PT, RZ, R62, RZ ;  /* 0x0000003effff7210 */ /* 0x000fc60007f1e0ff */
[----:B------:R-:W-:Y:S01]  /*16c80*/  IMAD.MOV.U32 R56, RZ, RZ, R37 ;  /* 0x000000ffff387224 */ /* 0x000fe200078e0025 */
[----:B------:R-:W-:Y:S01]  /*16c90*/  IADD3 R76, P1, PT, R63, R54, RZ ;  /* 0x000000363f4c7210 */ /* 0x000fe20007f3e0ff */
[----:B------:R-:W-:Y:S02]  /*16ca0*/  IMAD.X R59, RZ, RZ, R36, P2 ;  /* 0x000000ffff3b7224 */ /* 0x000fe400010e0624 */
[----:B------:R-:W-:Y:S01]  /*16cb0*/  IMAD.X R37, RZ, RZ, RZ, P4 ;  /* 0x000000ffff257224 */ /* 0x000fe200020e06ff */
[----:B------:R-:W-:Y:S01]  /*16cc0*/  IADD3.X R76, P2, PT, RZ, R76, RZ, P0, !PT ;  /* 0x0000004cff4c7210 */ /* 0x000fe2000075e4ff */
[----:B------:R-:W-:Y:S02]  /*16cd0*/  IMAD.MOV.U32 R36, RZ, RZ, R55 ;  /* 0x000000ffff247224 */ /* 0x000fe400078e0037 */
[----:B------:R-:W-:Y:S01]  /*16ce0*/  IMAD.WIDE.U32 R54, R87, R32, RZ ;  /* 0x0000002057367225 */ /* 0x000fe200078e00ff */
[----:B------:R-:W-:-:S03]  /*16cf0*/  IADD3.X R76, P4, PT, RZ, R76, RZ, P0, !PT ;  /* 0x0000004cff4c7210 */ /* 0x000fc6000079e4ff */
[----:B------:R-:W-:-:S04]  /*16d00*/  IMAD.WIDE.U32.X R36, R86, R86, R36, P1 ;  /* 0x0000005656247225 */ /* 0x000fc800008e0424 */
[----:B------:R-:W-:Y:S01]  /*16d10*/  IMAD R72, R88, R31, RZ ;  /* 0x0000001f58487224 */ /* 0x000fe200078e02ff */
[----:B------:R-:W-:Y:S01]  /*16d20*/  IADD3.X R75, P2, PT, RZ, R36, RZ, P2, !PT ;  /* 0x00000024ff4b7210 */ /* 0x000fe2000175e4ff */
[----:B------:R-:W-:-:S03]  /*16d30*/  IMAD.WIDE.U32.X R64, R87, R88, R56, P3 ;  /* 0x0000005857407225 */ /* 0x000fc600018e0438 */
[----:B------:R-:W-:Y:S01]  /*16d40*/  IADD3.X R74, P2, PT, RZ, R37, RZ, P2, !PT ;  /* 0x00000025ff4a7210 */ /* 0x000fe2000175e4ff */
[----:B------:R-:W-:Y:S01]  /*16d50*/  IMAD.WIDE.U32 R36, P5, R32, R87, R54 ;  /* 0x0000005720247225 */ /* 0x000fe200078a0036 */
[----:B------:R-:W-:Y:S02]  /*16d60*/  LEA.X R75, P4, R60, R75, 0x1, P4 ;  /* 0x0000004b3c4b7211 */ /* 0x000fe40002080cff */
[----:B------:R-:W-:Y:S01]  /*16d70*/  SEL R73, RZ, 0x1, !P2 ;  /* 0x00000001ff497807 */ /* 0x000fe20005000000 */
[----:B------:R-:W-:Y:S01]  /*16d80*/  IMAD.WIDE.U32 R54, R32, R32, RZ ;  /* 0x0000002020367225 */ /* 0x000fe200078e00ff */
[----:B------:R-:W-:-:S03]  /*16d90*/  IADD3 R59, P3, PT, R59, R64, RZ ;  /* 0x000000403b3b7210 */ /* 0x000fc60007f7e0ff */
[----:B------:R-:W-:Y:S01]  /*16da0*/  IMAD R63, R89, R30, R72 ;  /* 0x0000001e593f7224 */ /* 0x000fe200078e0248 */
[----:B------:R-:W-:Y:S01]  /*16db0*/  IADD3 R73, P0, PT, R73, R54, RZ ;  /* 0x0000003649497210 */ /* 0x000fe20007f1e0ff */
[----:B------:R-:W-:Y:S01]  /*16dc0*/  IMAD.WIDE.U32 R56, R30, R31, RZ ;  /* 0x0000001f1e387225 */ /* 0x000fe200078e00ff */
[----:B------:R-:W-:Y:S02]  /*16dd0*/  IADD3 R36, P2, PT, R55, R36, RZ ;  /* 0x0000002437247210 */ /* 0x000fe40007f5e0ff */
[----:B------:R-:W-:Y:S01]  /*16de0*/  SHF.L.W.U32.HI R72, R70, 0x1, R61 ;  /* 0x0000000146487819 */ /* 0x000fe20000010e3d */
[----:B------:R-:W-:Y:S01]  /*16df0*/  IMAD.IADD R63, R57, 0x1, R63 ;  /* 0x00000001393f7824 */ /* 0x000fe200078e023f */
[----:B------:R-:W-:Y:S01]  /*16e00*/  SHF.R.U64 R57, R60, 0x1f, R71 ;  /* 0x0000001f3c397819 */ /* 0x000fe20000001247 */
[----:B------:R-:W-:Y:S01]  /*16e10*/  IMAD.X R55, RZ, RZ, RZ, P5 ;  /* 0x000000ffff377224 */ /* 0x000fe200028e06ff */
[----:B------:R-:W-:Y:S01]  /*16e20*/  IADD3 R59, P1, PT, R59, R56, RZ ;  /* 0x000000383b3b7210 */ /* 0x000fe20007f3e0ff */
[----:B------:R-:W-:Y:S01]  /*16e30*/  IMAD.MOV.U32 R54, RZ, RZ, R37 ;  /* 0x000000ffff367224 */ /* 0x000fe200078e0025 */
[----:B------:R-:W-:-:S02]  /*16e40*/  IADD3.X R74, P4, PT, R74, R57, RZ, P4, !PT ;  /* 0x000000394a4a7210 */ /* 0x000fc4000279e4ff */
[----:B------:R-:W-:Y:S01]  /*16e50*/  IADD3.X R57, P0, PT, RZ, R36, RZ, P0, !PT ;  /* 0x00000024ff397210 */ /* 0x000fe2000071e4ff */
[----:B------:R-:W-:Y:S01]  /*16e60*/  IMAD.WIDE.U32.X R54, R87, R87, R54, P2 ;  /* 0x0000005757367225 */ /* 0x000fe200010e0436 */
[----:B------:R-:W-:-:S03]  /*16e70*/  SHF.L.W.U32.HI R56, R71, 0x1, R70 ;  /* 0x0000000147387819 */ /* 0x000fc60000010e46 */
[----:B------:R-:W-:Y:S01]  /*16e80*/  IMAD.WIDE.U32 R36, R89, R31, RZ ;  /* 0x0000001f59247225 */ /* 0x000fe200078e00ff */
[----:B------:R-:W-:Y:S02]  /*16e90*/  IADD3.X R71, P0, PT, RZ, R54, RZ, P0, !PT ;  /* 0x00000036ff477210 */ /* 0x000fe4000071e4ff */
[----:B------:R-:W-:Y:S02]  /*16ea0*/  IADD3.X R73, P4, PT, R56, R73, RZ, P4, !PT ;  /* 0x0000004938497210 */ /* 0x000fe4000279e4ff */
[----:B------:R-:W-:Y:S01]  /*16eb0*/  IADD3.X R70, P0, PT, RZ, R55, RZ, P0, !PT ;  /* 0x00000037ff467210 */ /* 0x000fe2000071e4ff */
[----:B------:R-:W-:Y:S01]  /*16ec0*/  IMAD.WIDE.U32 R54, R31, R31, RZ ;  /* 0x0000001f1f367225 */ /* 0x000fe200078e00ff */
[----:B------:R-:W-:Y:S02]  /*16ed0*/  IADD3.X R72, P2, PT, R72, R57, RZ, P4, !PT ;  /* 0x0000003948487210 */ /* 0x000fe4000275e4ff */
[----:B------:R-:W-:Y:S01]  /*16ee0*/  SHF.L.W.U32.HI R56, R61, 0x1, R66 ;  /* 0x000000013d387819 */ /* 0x000fe20000010e42 */
[----:B------:R-:W-:Y:S01]  /*16ef0*/  IMAD.WIDE.U32 R36, P5, R31, R89, R36 ;  /* 0x000000591f247225 */ /* 0x000fe200078a0024 */
[----:B------:R-:W-:-:S02]  /*16f00*/  SEL R57, RZ, 0x1, !P0 ;  /* 0x00000001ff397807 */ /* 0x000fc40004000000 */
[----:B------:R-:W-:Y:S01]  /*16f10*/  IADD3.X R71, P2, PT, R56, R71, RZ, P2, !PT ;  /* 0x0000004738477210 */ /* 0x000fe2000175e4ff */
[----:B------:R-:W-:Y:S01]  /*16f20*/  IMAD.WIDE.U32 R60, R31, R30, RZ ;  /* 0x0000001e1f3c7225 */ /* 0x000fe200078e00ff */
[----:B------:R-:W-:Y:S02]  /*16f30*/  IADD3 R54, P0, PT, R57, R54, RZ ;  /* 0x0000003639367210 */ /* 0x000fe40007f1e0ff */
[----:B------:R-:W-:Y:S01]  /*16f40*/  IADD3 R36, P4, PT, R55, R36, RZ ;  /* 0x0000002437247210 */ /* 0x000fe20007f9e0ff */
[----:B------:R-:W-:-:S04]  /*16f50*/  IMAD.WIDE.U32 R56, R89, R30, RZ ;  /* 0x0000001e59387225 */ /* 0x000fc800078e00ff */
[----:B------:R-:W-:Y:S02]  /*16f60*/  IMAD.X R55, RZ, RZ, RZ, P5 ;  /* 0x000000ffff377224 */ /* 0x000fe400028e06ff */
[----:B------:R-:W-:-:S03]  /*16f70*/  IMAD.WIDE.U32 R56, P6, R31, R88, R56 ;  /* 0x000000581f387225 */ /* 0x000fc600078c0038 */
[----:B------:R-:W-:Y:S02]  /*16f80*/  IADD3 RZ, P5, PT, R61, R56, RZ ;  /* 0x000000383dff7210 */ /* 0x000fe40007fbe0ff */
[----:B------:R-:W-:Y:S01]  /*16f90*/  SHF.L.W.U32.HI R61, R66, 0x1, R69 ;  /* 0x00000001423d7819 */ /* 0x000fe20000010e45 */
[----:B------:R-:W-:Y:S01]  /*16fa0*/  IMAD.X R66, RZ, RZ, R65, P3 ;  /* 0x000000ffff427224 */ /* 0x000fe200018e0641 */
[----:B------:R-:W-:Y:S02]  /*16fb0*/  SHF.L.W.U32.HI R69, R69, 0x1, R68 ;  /* 0x0000000145457819 */ /* 0x000fe40000010e44 */
[----:B------:R-:W-:Y:S02]  /*16fc0*/  IADD3.X R70, P2, PT, R61, R70, RZ, P2, !PT ;  /* 0x000000463d467210 */ /* 0x000fe4000175e4ff */
[----:B------:R-:W-:Y:S02]  /*16fd0*/  IADD3.X R61, P0, PT, RZ, R36, RZ, P0, !PT ;  /* 0x00000024ff3d7210 */ /* 0x000fe4000071e4ff */
[----:B------:R-:W-:Y:S01]  /*16fe0*/  IADD3.X R56, P2, PT, R69, R54, RZ, P2, !PT ;  /* 0x0000003645387210 */ /* 0x000fe2000175e4ff */
[----:B------:R-:W-:Y:S01]  /*16ff0*/  IMAD.MOV.U32 R54, RZ, RZ, R37 ;  /* 0x000000ffff367224 */ /* 0x000fe200078e0025 */
[----:B------:R-:W-:Y:S01]  /*17000*/  SHF.L.W.U32.HI R68, R68, 0x1, R67 ;  /* 0x0000000144447819 */ /* 0x000fe20000010e43 */
[----:B------:R-:W-:Y:S01]  /*17010*/  IMAD.WIDE.U32 R36, R30, R30, RZ ;  /* 0x0000001e1e247225 */ /* 0x000fe200078e00ff */
[----:B------:R-:W-:-:S03]  /*17020*/  IADD3.X R63, P1, PT, R63, R66, RZ, P1, !PT ;  /* 0x000000423f3f7210 */ /* 0x000fc60000f3e4ff */
[----:B------:R-:W-:-:S03]  /*17030*/  IMAD.WIDE.U32.X R54, R89, R89, R54, P4 ;  /* 0x0000005959367225 */ /* 0x000fc600020e0436 */
[----:B------:R-:W-:-:S04]  /*17040*/  IADD3.X R69, P0, PT, RZ, R54, RZ, P0, !PT ;  /* 0x00000036ff457210 */ /* 0x000fc8000071e4ff */
[----:B------:R-:W-:Y:S01]  /*17050*/  IADD3.X R64, P0, PT, RZ, R55, RZ, P0, !PT ;  /* 0x00000037ff407210 */ /* 0x000fe2000071e4ff */
[----:B------:R-:W-:-:S03]  /*17060*/  IMAD.WIDE.U32 R54, R88, R30, RZ ;  /* 0x0000001e58367225 */ /* 0x000fc600078e00ff */
[----:B------:R-:W-:Y:S01]  /*17070*/  SEL R65, RZ, 0x1, !P0 ;  /* 0x00000001ff417807 */ /* 0x000fe20004000000 */
[----:B------:R-:W-:-:S03]  /*17080*/  IMAD.WIDE.U32 R54, P4, R30, R88, R54 ;  /* 0x000000581e367225 */ /* 0x000fc60007880036 */
[----:B------:R-:W-:Y:S02]  /*17090*/  IADD3 R60, P0, PT, R65, R36, RZ ;  /* 0x00000024413c7210 */ /* 0x000fe40007f1e0ff */
[----:B------:R-:W-:Y:S02]  /*170a0*/  IADD3.X R65, P2, PT, R68, R61, RZ, P2, !PT ;  /* 0x0000003d44417210 */ /* 0x000fe4000175e4ff */
[----:B------:R-:W-:Y:S01]  /*170b0*/  IADD3 R54, P3, PT, R37, R54, RZ ;  /* 0x0000003625367210 */ /* 0x000fe20007f7e0ff */
[----:B------:R-:W-:Y:S01]  /*170c0*/  IMAD.X R37, RZ, RZ, RZ, P6 ;  /* 0x000000ffff257224 */ /* 0x000fe200030e06ff */
[----:B------:R-:W-:Y:S02]  /*170d0*/  SHF.L.W.U32.HI R36, R67, 0x1, R59 ;  /* 0x0000000143247819 */ /* 0x000fe40000010e3b */
[----:B------:R-:W-:Y:S02]  /*170e0*/  IADD3 RZ, P6, PT, RZ, R59, RZ ;  /* 0x0000003bffff7210 */ /* 0x000fe40007fde0ff */
[----:B------:R-:W-:Y:S01]  /*170f0*/  IADD3.X R61, P2, PT, R36, R69, RZ, P2, !PT ;  /* 0x00000045243d7210 */ /* 0x000fe2000175e4ff */
[----:B------:R-:W-:Y:S01]  /*17100*/  IMAD.MOV.U32 R36, RZ, RZ, R57 ;  /* 0x000000ffff247224 */ /* 0x000fe200078e0039 */
[----:B------:R-:W-:Y:S01]  /*17110*/  IADD3.X R66, P6, PT, RZ, R63, RZ, P6, !PT ;  /* 0x0000003fff427210 */ /* 0x000fe200037de4ff */
[----:B------:R-:W-:Y:S01]  /*17120*/  IMAD.WIDE.U32 R68, R56, 0x3d1, RZ ;  /* 0x000003d138447825 */ /* 0x000fe200078e00ff */
[----:B------:R-:W-:-:S02]  /*17130*/  SEL R57, RZ, 0x1, !P1 ;  /* 0x00000001ff397807 */ /* 0x000fc40004800000 */
[----:B------:R-:W-:Y:S01]  /*17140*/  SHF.L.W.U32.HI R63, R59, 0x1, R66 ;  /* 0x000000013b3f7819 */ /* 0x000fe20000010e42 */
[----:B------:R-:W-:Y:S01]  /*17150*/  IMAD.WIDE.U32.X R36, R89, R88, R36, P5 ;  /* 0x0000005859247225 */ /* 0x000fe200028e0424 */
[----:B------:R-:W-:Y:S02]  /*17160*/  IADD3.X R54, P0, PT, RZ, R54, RZ, P0, !PT ;  /* 0x00000036ff367210 */ /* 0x000fe4000071e4ff */
[----:B------:R-:W-:Y:S01]  /*17170*/  IADD3.X R63, P1, PT, R63, R64, RZ, P2, !PT ;  /* 0x000000403f3f7210 */ /* 0x000fe2000173e4ff */
[----:B------:R-:W-:Y:S01]  /*17180*/  IMAD.X R57, RZ, RZ, R57, P6 ;  /* 0x000000ffff397224 */ /* 0x000fe200030e0639 */
[----:B------:R-:W-:-:S04]  /*17190*/  IADD3 RZ, P2, PT, RZ, R68, RZ ;  /* 0x00000044ffff7210 */ /* 0x000fc80007f5e0ff */
[----:B------:R-:W-:-:S04]  /*171a0*/  IADD3 R59, P5, PT, R57, R36, RZ ;  /* 0x00000024393b7210 */ /* 0x000fc80007fbe0ff */
[----:B------:R-:W-:Y:S01]  /*171b0*/  SHF.L.W.U32.HI R57, R66, 0x1, R59 ;  /* 0x0000000142397819 */ /* 0x000fe20000010e3b */
[----:B------:R-:W-:Y:S02]  /*171c0*/  IMAD.X R64, RZ, RZ, R37, P5 ;  /* 0x000000ffff407224 */ /* 0x000fe400028e0625 */
[----:B------:R-:W-:Y:S01]  /*171d0*/  IMAD.WIDE.U32 R36, R65, 0x3d1, RZ ;  /* 0x000003d141247825 */ /* 0x000fe200078e00ff */
[----:B------:R-:W-:Y:S02]  /*171e0*/  IADD3.X R60, P1, PT, R57, R60, RZ, P1, !PT ;  /* 0x0000003c393c7210 */ /* 0x000fe40000f3e4ff */
[----:B------:R-:W-:Y:S01]  /*171f0*/  SHF.L.W.U32.HI R59, R59, 0x1, R64 ;  /* 0x000000013b3b7819 */ /* 0x000fe20000010e40 */
[----:B------:R-:W-:Y:S02]  /*17200*/  IMAD.X R57, RZ, RZ, RZ, P4 ;  /* 0x000000ffff397224 */ /* 0x000fe400020e06ff */
[----:B------:R-:W-:Y:S01]  /*17210*/  IMAD.WIDE.U32 R36, P6, RZ, R56, R36 ;  /* 0x00000038ff247225 */ /* 0x000fe200078c0024 */
[----:B------:R-:W-:-:S03]  /*17220*/  IADD3.X R59, P1, PT, R59, R54, RZ, P1, !PT ;  /* 0x000000363b3b7210 */ /* 0x000fc60000f3e4ff */
[----:B------:R-:W-:Y:S01]  /*17230*/  IMAD.MOV.U32 R54, RZ, RZ, R37 ;  /* 0x000000ffff367224 */ /* 0x000fe200078e0025 */
[----:B------:R-:W-:-:S04]  /*17240*/  IADD3 R67, P5, PT, R69, R36, RZ ;  /* 0x0000002445437210 */ /* 0x000fc80007fbe0ff */
[----:B------:R-:W-:-:S04]  /*17250*/  IADD3.X R67, P4, PT, RZ, R67, RZ, P2, !PT ;  /* 0x00000043ff437210 */ /* 0x000fc8000179e4ff */
[----:B------:R-:W-:Y:S01]  /*17260*/  IADD3.X R67, P2, PT, R56, R67, RZ, P2, !PT ;  /* 0x0000004338437210 */ /* 0x000fe2000175e4ff */
[----:B------:R-:W-:Y:S01]  /*17270*/  IMAD.MOV.U32 R56, RZ, RZ, R55 ;  /* 0x000000ffff387224 */ /* 0x000fe200078e0037 */
[----:B------:R-:W-:Y:S01]  /*17280*/  SEL R69, RZ, 0x1, !P4 ;  /* 0x00000001ff457807 */ /* 0x000fe20006000000 */
[----:B------:R-:W-:Y:S02]  /*17290*/  IMAD.X R55, RZ, RZ, RZ, P6 ;  /* 0x000000ffff377224 */ /* 0x000fe400030e06ff */
[----:B------:R-:W-:-:S04]  /*172a0*/  IMAD.WIDE.U32.X R56, R88, R88, R56, P3 ;  /* 0x0000005858387225 */ /* 0x000fc800018e0438 */
[----:B------:R-:W-:Y:S01]  /*172b0*/  IMAD.WIDE.U32.X R54, RZ, R65, R54, P5 ;  /* 0x00000041ff367225 */ /* 0x000fe200028e0436 */
[----:B------:R-:W-:-:S04]  /*172c0*/  IADD3.X R37, P0, PT, RZ, R56, RZ, P0, !PT ;  /* 0x00000038ff257210 */ /* 0x000fc8000071e4ff */
[----:B------:R-:W-:Y:S01]  /*172d0*/  LEA.HI.X R64, P1, R64, R37, RZ, 0x1, P1 ;  /* 0x0000002540407211 */ /* 0x000fe20000830cff */
[----:B------:R-:W-:Y:S01]  /*172e0*/  IMAD.WIDE.U32 R36, R63, 0x3d1, RZ ;  /* 0x000003d13f247825 */ /* 0x000fe200078e00ff */
[----:B------:R-:W-:Y:S02]  /*172f0*/  IADD3 R69, P3, PT, R69, R54, RZ ;  /* 0x0000003645457210 */ /* 0x000fe40007f7e0ff */
[----:B------:R-:W-:Y:S01]  /*17300*/  IADD3.X R66, PT, PT, RZ, RZ, R57, P1, P0 ;  /* 0x000000ffff427210 */ /* 0x000fe20000fe0439 */
[----:B------:R-:W-:-:S04]  /*17310*/  IMAD.WIDE.U32 R56, R61, 0x3d1, RZ ;  /* 0x000003d13d387825 */ /* 0x000fc800078e00ff */
        /* <DEDUP_REMOVED lines=15> */
[----:B------:R-:W-:Y:S02]  /*17410*/  IMAD.X R78, RZ, RZ, R55, P0 ;  /* 0x000000ffff4e7224 */ /* 0x000fe400000e0637 */
[----:B------:R-:W-:Y:S02]  /*17420*/  IMAD.X R55, RZ, RZ, RZ, P1 ;  /* 0x000000ffff377224 */ /* 0x000fe400008e06ff */
[----:B------:R-:W-:Y:S01]  /*17430*/  IMAD.MOV.U32 R54, RZ, RZ, R37 ;  /* 0x000000ffff367224 */ /* 0x000fe200078e0025 */
[----:B------:R-:W-:Y:S02]  /*17440*/  IADD3 R37, P1, PT, R57, R36, RZ ;  /* 0x0000002439257210 */ /* 0x000fe40007f3e0ff */
        /* <DEDUP_REMOVED lines=12> */
[----:B------:R-:W-:Y:S02]  /*17510*/  IMAD.X R55, RZ, RZ, RZ, P1 ;  /* 0x000000ffff377224 */ /* 0x000fe400008e06ff */
[----:B------:R-:W-:Y:S01]  /*17520*/  IMAD.MOV.U32 R54, RZ, RZ, R37 ;  /* 0x000000ffff367224 */ /* 0x000fe200078e0025 */
[----:B------:R-:W-:Y:S02]  /*17530*/  IADD3 R37, P1, PT, R57, R36, RZ ;  /* 0x0000002439257210 */ /* 0x000fe40007f3e0ff */
[----:B------:R-:W-:Y:S02]  /*17540*/  IADD3.X R56, P2, PT, R59, R56, RZ, P2, !PT ;  /* 0x000000383b387210 */ /* 0x000fe4000175e4ff */
[----:B------:R-:W-:Y:S01]  /*17550*/  IADD3.X R37, P0, PT, R37, R78, RZ, P0, !PT ;  /* 0x0000004e25257210 */ /* 0x000fe2000071e4ff */
[----:B------:R-:W-:-:S03]  /*17560*/  IMAD.WIDE.U32.X R54, RZ, R66, R54, P1 ;  /* 0x00000042ff367225 */ /* 0x000fc600008e0436 */
[----:B------:R-:W-:Y:S02]  /*17570*/  SEL R77, RZ, 0x1, !P0 ;  /* 0x00000001ff4d7807 */ /* 0x000fe40004000000 */
[----:B------:R-:W-:Y:S02]  /*17580*/  IADD3.X R64, P2, PT, R64, R37, RZ, P2, !PT ;  /* 0x0000002540407210 */ /* 0x000fe4000175e4ff */
[----:B------:R-:W-:Y:S02]  /*17590*/  IADD3 R77, P1, PT, R77, R54, RZ ;  /* 0x000000364d4d7210 */ /* 0x000fe40007f3e0ff */
[----:B------:R-:W-:Y:S02]  /*175a0*/  IADD3 R57, P0, PT, -R44, R29, RZ ;  /* 0x0000001d2c397210 */ /* 0x000fe40007f1e1ff */
[----:B------:R-:W-:-:S04]  /*175b0*/  IADD3.X R77, P2, PT, R66, R77, RZ, P2, !PT ;  /* 0x0000004d424d7210 */ /* 0x000fc8000175e4ff */
[----:B------:R-:W-:Y:S01]  /*175c0*/  IADD3.X R69, PT, PT, RZ, RZ, R55, P2, P1 ;  /* 0x000000ffff457210 */ /* 0x000fe200017e2437 */
[----:B------:R-:W-:Y:S01]  /*175d0*/  IMAD.WIDE.U32 R36, R77, 0x3d1, RZ ;  /* 0x000003d14d247825 */ /* 0x000fe200078e00ff */
[----:B------:R-:W-:-:S03]  /*175e0*/  IADD3.X R35, P1, PT, ~R45, R35, RZ, P0, !PT ;  /* 0x000000232d237210 */ /* 0x000fc6000073e5ff */
[----:B------:R-:W-:Y:S01]  /*175f0*/  IMAD.WIDE.U32 R54, R69, 0x3d1, RZ ;  /* 0x000003d145367825 */ /* 0x000fe200078e00ff */
[----:B------:R-:W-:Y:S02]  /*17600*/  IADD3.X R59, P2, PT, ~R42, R58, RZ, P1, !PT ;  /* 0x0000003a2a3b7210 */ /* 0x000fe40000f5e5ff */
[----:B------:R-:W-:Y:S02]  /*17610*/  IADD3 R29, P0, PT, R68, R36, RZ ;  /* 0x00000024441d7210 */ /* 0x000fe40007f1e0ff */
[----:B------:R-:W-:Y:S01]  /*17620*/  IADD3.X R66, P2, PT, ~R43, R25, RZ, P2, !PT ;  /* 0x000000192b427210 */ /* 0x000fe2000175e5ff */
[----:B------:R-:W-:Y:S01]  /*17630*/  IMAD.WIDE.U32 R54, P4, RZ, R77, R54 ;  /* 0x0000004dff367225 */ /* 0x000fe20007880036 */
[----:B------:R-:W-:Y:S02]  /*17640*/  IADD3 R29, P1, PT, R29, R62, RZ ;  /* 0x0000003e1d1d7210 */ /* 0x000fe40007f3e0ff */
[----:B------:R-:W-:Y:S01]  /*17650*/  IADD3.X R62, P2, PT, ~R40, R26, RZ, P2, !PT ;  /* 0x0000001a283e7210 */ /* 0x000fe2000175e5ff */
[----:B------:R-:W-:-:S03]  /*17660*/  IMAD.MOV.U32 R26, RZ, RZ, R55 ;  /* 0x000000ffff1a7224 */ /* 0x000fc600078e0037 */
[----:B------:R-:W-:Y:S01]  /*17670*/  IADD3.X R68, P3, PT, ~R41, R27, RZ, P2, !PT ;  /* 0x0000001b29447210 */ /* 0x000fe2000177e5ff */
[----:B------:R-:W-:Y:S01]  /*17680*/  IMAD.X R27, RZ, RZ, RZ, P4 ;  /* 0x000000ffff1b7224 */ /* 0x000fe200020e06ff */
[----:B------:R-:W-:Y:S02]  /*17690*/  IADD3 RZ, P2, PT, RZ, R36, RZ ;  /* 0x00000024ffff7210 */ /* 0x000fe40007f5e0ff */
[----:B------:R-:W-:Y:S02]  /*176a0*/  IADD3 R36, P5, PT, R37, R54, RZ ;  /* 0x0000003625247210 */ /* 0x000fe40007fbe0ff */
[----:B------:R-:W-:Y:S02]  /*176b0*/  IADD3.X R37, P3, PT, ~R38, R28, RZ, P3, !PT ;  /* 0x0000001c26257210 */ /* 0x000fe40001f7e5ff */
[----:B------:R-:W-:Y:S01]  /*176c0*/  IADD3.X R28, P2, PT, R77, R36, RZ, P2, !PT ;  /* 0x000000244d1c7210 */ /* 0x000fe2000175e4ff */
[----:B------:R-:W-:Y:S01]  /*176d0*/  IMAD.WIDE.U32.X R26, RZ, R69, R26, P5 ;  /* 0x00000045ff1a7225 */ /* 0x000fe200028e041a */
[----:B------:R-:W-:-:S02]  /*176e0*/  IADD3.X R54, P3, PT, ~R39, R34, RZ, P3, !PT ;  /* 0x0000002227367210 */ /* 0x000fc40001f7e5ff */
[----:B------:R-:W-:-:S03]  /*176f0*/  IADD3.X R26, P2, PT, R69, R26, RZ, P2, !PT ;  /* 0x0000001a451a7210 */ /* 0x000fc6000175e4ff */
[----:B------:R-:W-:Y:S01]  /*17700*/  IMAD.X R25, RZ, RZ, -0x1, P3 ;  /* 0xffffffffff197424 */ /* 0x000fe200018e06ff */
[----:B------:R-:W-:Y:S02]  /*17710*/  IADD3.X R67, P3, PT, R67, R28, RZ, P0, !PT ;  /* 0x0000001c43437210 */ /* 0x000fe4000077e4ff */
[----:B------:R-:W-:Y:S02]  /*17720*/  IADD3.X R34, P0, PT, RZ, R27, RZ, P2, !PT ;  /* 0x0000001bff227210 */ /* 0x000fe4000171e4ff */
[----:B------:R-:W-:Y:S02]  /*17730*/  LOP3.LUT R25, R25, 0x1, RZ, 0xc0, !PT ;  /* 0x0000000119197812 */ /* 0x000fe400078ec0ff */
[----:B------:R-:W-:Y:S02]  /*17740*/  IADD3.X R36, P3, PT, R65, R26, RZ, P3, !PT ;  /* 0x0000001a41247210 */ /* 0x000fe40001f7e4ff */
[----:B------:R-:W-:Y:S02]  /*17750*/  IADD3 R55, P4, PT, RZ, -R25, RZ ;  /* 0x80000019ff377210 */ /* 0x000fe40007f9e0ff */
[----:B------:R-:W-:-:S02]  /*17760*/  IADD3.X R61, P3, PT, R61, R34, RZ, P3, !PT ;  /* 0x000000223d3d7210 */ /* 0x000fc40001f7e4ff */
[----:B------:R-:W-:Y:S01]  /*17770*/  LOP3.LUT R28, R55, 0xfffffc2f, RZ, 0xc0, !PT ;  /* 0xfffffc2f371c7812 */ /* 0x000fe200078ec0ff */
[----:B------:R-:W-:Y:S01]  /*17780*/  IMAD.X R58, RZ, RZ, -0x1, P4 ;  /* 0xffffffffff3a7424 */ /* 0x000fe200020e06ff */
[----:B------:R-:W-:Y:S02]  /*17790*/  SEL R26, RZ, 0x1, !P0 ;  /* 0x00000001ff1a7807 */ /* 0x000fe40004000000 */
[----:B------:R-:W-:Y:S02]  /*177a0*/  IADD3 R57, P2, PT, R57, R28, RZ ;  /* 0x0000001c39397210 */ /* 0x000fe40007f5e0ff */
[----:B------:R-:W-:Y:S02]  /*177b0*/  IADD3.X R28, P1, PT, R76, R67, RZ, P1, !PT ;  /* 0x000000434c1c7210 */ /* 0x000fe40000f3e4ff */
[----:B------:R-:W-:Y:S02]  /*177c0*/  LOP3.LUT R58, R58, 0xfffffffe, RZ, 0xc0, !PT ;  /* 0xfffffffe3a3a7812 */ /* 0x000fe400078ec0ff */
        /* <DEDUP_REMOVED lines=13> */
[----:B------:R-:W-:Y:S02]  /*178a0*/  IADD3.X R62, P2, PT, R68, R55, RZ, P2, !PT ;  /* 0x00000037443e7210 */ /* 0x000fe4000175e4ff */
[----:B------:R-:W-:Y:S02]  /*178b0*/  IADD3.X R36, P1, PT, R70, R63, RZ, P1, !PT ;  /* 0x0000003f46247210 */ /* 0x000fe40000f3e4ff */
[----:B------:R-:W-:Y:S02]  /*178c0*/  SEL R56, RZ, 0x1, !P3 ;  /* 0x00000001ff387807 */ /* 0x000fe40005800000 */
[----:B------:R-:W-:Y:S02]  /*178d0*/  IADD3.X R37, P2, PT, R37, R55, RZ, P2, !PT ;  /* 0x0000003725257210 */ /* 0x000fe4000175e4ff */
[----:B------:R-:W-:-:S03]  /*178e0*/  IADD3.X R63, P1, PT, RZ, R56, RZ, P1, !PT ;  /* 0x00000038ff3f7210 */ /* 0x000fc60000f3e4ff */
[----:B------:R-:W-:Y:S01]  /*178f0*/  IMAD.X R56, R54, 0x1, R55, P2 ;  /* 0x0000000136387824 */ /* 0x000fe200010e0637 */
[----:B------:R-:W-:-:S09]  /*17900*/  SEL R55, RZ, 0x1, !P1 ;  /* 0x00000001ff377807 */ /* 0x000fd20004800000 */
.L_x_46:
        /* <DEDUP_REMOVED lines=22> */
.L_x_45:
[----:B------:R-:W-:Y:S05]  /*17a70*/  BSYNC.RECONVERGENT B0 ;  /* 0x0000000000007941 */ /* 0x000fea0003800200 */
.L_x_44:
        /* <DEDUP_REMOVED lines=9> */
[----:B------:R-:W-:-:S04]  /*17b10*/  IMAD.WIDE.U32 R70, R29, R33, RZ ;  /* 0x000000211d467225 */ /* 0x000fc800078e00ff */
[----:B------:R-:W-:Y:S01]  /*17b20*/  IMAD.X R55, RZ, RZ, RZ, P1 ;  /* 0x000000ffff377224 */ /* 0x000fe200008e06ff */
[----:B------:R-:W-:Y:S01]  /*17b30*/  IADD3.X R90, P1, PT, RZ, R90, RZ, P0, !PT ;  /* 0x0000005aff5a7210 */ /* 0x000fe2000073e4ff */
[----:B------:R-:W-:Y:S01]  /*17b40*/  IMAD.WIDE.U32 R66, R29, R32, RZ ;  /* 0x000000201d427225 */ /* 0x000fe200078e00ff */
[----:B------:R-:W-:Y:S02]  /*17b50*/  IADD3 RZ, P3, PT, R71, R64, RZ ;  /* 0x0000004047ff7210 */ /* 0x000fe40007f7e0ff */
[----:B------:R-:W-:Y:S01]  /*17b60*/  IADD3.X R90, P0, PT, RZ, R90, RZ, P0, !PT ;  /* 0x0000005aff5a7210 */ /* 0x000fe2000071e4ff */
[----:B------:R-:W-:Y:S01]  /*17b70*/  IMAD.WIDE.U32 R68, P4, R87, R29, R68 ;  /* 0x0000001d57447225 */ /* 0x000fe20007880044 */
[----:B------:R-:W-:-:S03]  /*17b80*/  SEL R63, RZ, 0x1, !P1 ;  /* 0x00000001ff3f7807 */ /* 0x000fc60004800000 */
        /* <DEDUP_REMOVED lines=9> */
[-C--:B------:R-:W-:Y:S01]  /*17c20*/  IMAD R66, R86, R27.reuse, RZ ;  /* 0x0000001b56427224 */ /* 0x080fe200078e02ff */
[----:B------:R-:W-:Y:S01]  /*17c30*/  IADD3 R83, P3, PT, R63, R54, RZ ;  /* 0x000000363f537210 */ /* 0x000fe20007f7e0ff */
[----:B------:R-:W-:Y:S02]  /*17c40*/  IMAD.IADD R77, R55, 0x1, R71 ;  /* 0x00000001374d7824 */ /* 0x000fe400078e0247 */
[----:B------:R-:W-:-:S04]  /*17c50*/  IMAD.WIDE.U32 R54, R33, R27, RZ ;  /* 0x0000001b21367225 */ /* 0x000fc800078e00ff */
[----:B------:R-:W-:Y:S01]  /*17c60*/  IMAD.X R68, RZ, RZ, R67, P1 ;  /* 0x000000ffff447224 */ /* 0x000fe200008e0643 */
[----:B------:R-:W-:Y:S01]  /*17c70*/  IADD3.X R77, P1, PT, RZ, R77, RZ, P0, !PT ;  /* 0x0000004dff4d7210 */ /* 0x000fe2000073e4ff */
[----:B------:R-:W-:Y:S01]  /*17c80*/  IMAD R63, R33, R26, R66 ;  /* 0x0000001a213f7224 */ /* 0x000fe200078e0242 */
[----:B------:R-:W-:Y:S01]  /*17c90*/  IADD3 R83, P0, PT, R83, R54, RZ ;  /* 0x0000003653537210 */ /* 0x000fe20007f1e0ff */
[----:B------:R-:W-:Y:S01]  /*17ca0*/  IMAD.WIDE.U32 R66, R26, R33, RZ ;  /* 0x000000211a427225 */ /* 0x000fe200078e00ff */
[----:B------:R-:W-:Y:S02]  /*17cb0*/  IADD3.X R77, P3, PT, R77, R68, RZ, P3, !PT ;  /* 0x000000444d4d7210 */ /* 0x000fe40001f7e4ff */
[----:B------:R-:W-:Y:S01]  /*17cc0*/  SEL R54, RZ, 0x1, !P1 ;  /* 0x00000001ff367807 */ /* 0x000fe20004800000 */
[----:B------:R-:W-:Y:S02]  /*17cd0*/  IMAD.X R65, RZ, RZ, RZ, P4 ;  /* 0x000000ffff417224 */ /* 0x000fe400020e06ff */
[----:B------:R-:W-:-:S02]  /*17ce0*/  IMAD.MOV.U32 R64, RZ, RZ, R69 ;  /* 0x000000ffff407224 */ /* 0x000fc400078e0045 */
[----:B------:R-:W-:-:S04]  /*17cf0*/  IMAD.WIDE.U32 R70, R28, R31, RZ ;  /* 0x0000001f1c467225 */ /* 0x000fc800078e00ff */
[----:B------:R-:W-:-:S04]  /*17d00*/  IMAD.WIDE.U32 R66, P4, R86, R27, R66 ;  /* 0x0000001b56427225 */ /* 0x000fc80007880042 */
[----:B------:R-:W-:-:S04]  /*17d10*/  IMAD.WIDE.U32 R72, R27, R33, RZ ;  /* 0x000000211b487225 */ /* 0x000fc800078e00ff */
[----:B------:R-:W-:Y:S01]  /*17d20*/  IMAD.WIDE.U32.X R68, R87, R28, R64, P2 ;  /* 0x0000001c57447225 */ /* 0x000fe200010e0440 */
[----:B------:R-:W-:-:S03]  /*17d30*/  IADD3 RZ, P6, PT, R73, R66, RZ ;  /* 0x0000004249ff7210 */ /* 0x000fc60007fde0ff */
[----:B------:R-:W-:Y:S02]  /*17d40*/  IMAD.X R65, RZ, RZ, R54, P3 ;  /* 0x000000ffff417224 */ /* 0x000fe400018e0636 */
[----:B------:R-:W-:-:S03]  /*17d50*/  IMAD.WIDE.U32 R74, R29, R31, RZ ;  /* 0x0000001f1d4a7225 */ /* 0x000fc600078e00ff */
[----:B------:R-:W-:Y:S01]  /*17d60*/  IADD3 R73, P1, PT, R65, R68, RZ ;  /* 0x0000004441497210 */ /* 0x000fe20007f3e0ff */
[----:B------:R-:W-:-:S04]  /*17d70*/  IMAD.WIDE.U32 R70, P5, R89, R29, R70 ;  /* 0x0000001d59467225 */ /* 0x000fc800078a0046 */
[----:B------:R-:W-:Y:S01]  /*17d80*/  IMAD.IADD R63, R55, 0x1, R63 ;  /* 0x00000001373f7824 */ /* 0x000fe200078e023f */
[----:B------:R-:W-:Y:S01]  /*17d90*/  IADD3 RZ, P3, PT, R75, R70, RZ ;  /* 0x000000464bff7210 */ /* 0x000fe20007f7e0ff */
[----:B------:R-:W-:Y:S01]  /*17da0*/  IMAD.X R55, RZ, RZ, RZ, P4 ;  /* 0x000000ffff377224 */ /* 0x000fe200020e06ff */
[----:B------:R-:W-:Y:S01]  /*17db0*/  IADD3 RZ, P4, PT, RZ, R83, RZ ;  /* 0x00000053ffff7210 */ /* 0x000fe20007f9e0ff */
[----:B------:R-:W-:Y:S01]  /*17dc0*/  IMAD R66, R89, R29, RZ ;  /* 0x0000001d59427224 */ /* 0x000fe200078e02ff */
[----:B------:R-:W-:Y:S01]  /*17dd0*/  IADD3.X R63, P0, PT, R77, R63, RZ, P0, !PT ;  /* 0x0000003f4d3f7210 */ /* 0x000fe2000071e4ff */
[----:B------:R-:W-:Y:S02]  /*17de0*/  IMAD.X R70, RZ, RZ, R69, P1 ;  /* 0x000000ffff467224 */ /* 0x000fe400008e0645 */
[----:B------:R-:W-:Y:S01]  /*17df0*/  IMAD R69, R87, R27, RZ ;  /* 0x0000001b57457224 */ /* 0x000fe200078e02ff */
[----:B------:R-:W-:Y:S01]  /*17e00*/  IADD3.X R85, P4, PT, RZ, R63, RZ, P4, !PT ;  /* 0x0000003fff557210 */ /* 0x000fe2000279e4ff */
[----:B------:R-:W-:Y:S01]  /*17e10*/  IMAD.MOV.U32 R54, RZ, RZ, R67 ;  /* 0x000000ffff367224 */ /* 0x000fe200078e0043 */
[----:B------:R-:W-:Y:S01]  /*17e20*/  SEL R72, RZ, 0x1, !P0 ;  /* 0x00000001ff487807 */ /* 0x000fe20004000000 */
[----:B------:R-:W-:-:S02]  /*17e30*/  IMAD R75, R31, R28, R66 ;  /* 0x0000001c1f4b7224 */ /* 0x000fc400078e0242 */
[----:B------:R-:W-:-:S04]  /*17e40*/  IMAD.WIDE.U32 R64, R31, R29, RZ ;  /* 0x0000001d1f407225 */ /* 0x000fc800078e00ff */
[C---:B------:R-:W-:Y:S01]  /*17e50*/  IMAD.WIDE.U32 R66, R32.reuse, R27, RZ ;  /* 0x0000001b20427225 */ /* 0x040fe200078e00ff */
[-C--:B------:R-:W-:Y:S02]  /*17e60*/  IADD3 R73, P1, PT, R73, R64.reuse, RZ ;  /* 0x0000004049497210 */ /* 0x080fe40007f3e0ff */
[----:B------:R-:W-:Y:S01]  /*17e70*/  IADD3 RZ, P2, PT, RZ, R64, RZ ;  /* 0x00000040ffff7210 */ /* 0x000fe20007f5e0ff */
[----:B------:R-:W-:Y:S01]  /*17e80*/  IMAD R69, R32, R26, R69 ;  /* 0x0000001a20457224 */ /* 0x000fe200078e0245 */
[----:B------:R-:W-:Y:S01]  /*17e90*/  IADD3 R66, P0, PT, R73, R66, RZ ;  /* 0x0000004249427210 */ /* 0x000fe20007f1e0ff */
[----:B------:R-:W-:Y:S02]  /*17ea0*/  IMAD.IADD R65, R65, 0x1, R75 ;  /* 0x0000000141417824 */ /* 0x000fe400078e024b */
[----:B------:R-:W-:Y:S02]  /*17eb0*/  IMAD.IADD R63, R67, 0x1, R69 ;  /* 0x00000001433f7824 */ /* 0x000fe400078e0245 */
[----:B------:R-:W-:Y:S01]  /*17ec0*/  IMAD.WIDE.U32.X R68, R86, R26, R54, P6 ;  /* 0x0000001a56447225 */ /* 0x000fe200030e0436 */
[----:B------:R-:W-:-:S03]  /*17ed0*/  IADD3.X R73, P2, PT, RZ, R65, RZ, P2, !PT ;  /* 0x00000041ff497210 */ /* 0x000fc6000175e4ff */
[----:B------:R-:W-:Y:S02]  /*17ee0*/  IMAD.X R75, RZ, RZ, R72, P4 ;  /* 0x000000ffff4b7224 */ /* 0x000fe400020e0648 */
[----:B------:R-:W-:Y:S02]  /*17ef0*/  IMAD R64, R86, R25, RZ ;  /* 0x0000001956407224 */ /* 0x000fe400078e02ff */
[----:B------:R-:W-:Y:S01]  /*17f00*/  IMAD.X R55, RZ, RZ, RZ, P5 ;  /* 0x000000ffff377224 */ /* 0x000fe200028e06ff */
[----:B------:R-:W-:Y:S01]  /*17f10*/  IADD3 R75, P6, PT, R75, R68, RZ ;  /* 0x000000444b4b7210 */ /* 0x000fe20007fde0ff */
[----:B------:R-:W-:Y:S01]  /*17f20*/  IMAD R67, R33, R34, R64 ;  /* 0x0000002221437224 */ /* 0x000fe200078e0240 */
[----:B------:R-:W-:Y:S01]  /*17f30*/  IADD3.X R68, P1, PT, R73, R70, RZ, P1, !PT ;  /* 0x0000004649447210 */ /* 0x000fe20000f3e4ff */
[----:B------:R-:W-:Y:S01]  /*17f40*/  IMAD.MOV.U32 R54, RZ, RZ, R71 ;  /* 0x000000ffff367224 */ /* 0x000fe200078e0047 */
[----:B------:R-:W-:Y:S01]  /*17f50*/  IADD3 R71, P5, PT, R66, R75, RZ ;  /* 0x0000004b42477210 */ /* 0x000fe20007fbe0ff */
[----:B------:R-:W-:Y:S01]  /*17f60*/  IMAD.WIDE.U32 R64, R33, R25, RZ ;  /* 0x0000001921407225 */ /* 0x000fe200078e00ff */
[----:B------:R-:W-:-:S02]  /*17f70*/  SEL R66, RZ, 0x1, !P2 ;  /* 0x00000001ff427807 */ /* 0x000fc40005000000 */
[----:B------:R-:W-:Y:S01]  /*17f80*/  IADD3.X R63, P0, PT, R68, R63, RZ, P0, !PT ;  /* 0x0000003f443f7210 */ /* 0x000fe2000071e4ff */
[----:B------:R-:W-:Y:S01]  /*17f90*/  IMAD.IADD R80, R65, 0x1, R67 ;  /* 0x0000000141507824 */ /* 0x000fe200078e0243 */
[----:B------:R-:W-:Y:S01]  /*17fa0*/  IADD3 R82, P2, PT, R71, R64, RZ ;  /* 0x0000004047527210 */ /* 0x000fe20007f5e0ff */
[----:B------:R-:W-:-:S04]  /*17fb0*/  IMAD.WIDE.U32.X R64, R89, R28, R54, P3 ;  /* 0x0000001c59407225 */ /* 0x000fc800018e0436 */
[----:B------:R-:W-:Y:S02]  /*17fc0*/  IMAD.X R67, RZ, RZ, R66, P1 ;  /* 0x000000ffff437224 */ /* 0x000fe400008e0642 */
[-C--:B------:R-:W-:Y:S02]  /*17fd0*/  IMAD R71, R88, R29.reuse, RZ ;  /* 0x0000001d58477224 */ /* 0x080fe400078e02ff */
[----:B------:R-:W-:Y:S01]  /*17fe0*/  IMAD.WIDE.U32 R54, R30, R29, RZ ;  /* 0x0000001d1e367225 */ /* 0x000fe200078e00ff */
[----:B------:R-:W-:-:S03]  /*17ff0*/  IADD3 R67, P1, PT, R67, R64, RZ ;  /* 0x0000004043437210 */ /* 0x000fc60007f3e0ff */
[----:B------:R-:W-:Y:S01]  /*18000*/  IMAD R71, R30, R28, R71 ;  /* 0x0000001c1e477224 */ /* 0x000fe200078e0247 */
[-C--:B------:R-:W-:Y:S01]  /*18010*/  IADD3 R73, P4, PT, R67, R54.reuse, RZ ;  /* 0x0000003643497210 */ /* 0x080fe20007f9e0ff */
[----:B------:R-:W-:Y:S01]  /*18020*/  IMAD R64, R89, R27, RZ ;  /* 0x0000001b59407224 */ /* 0x000fe200078e02ff */
[----:B------:R-:W-:Y:S01]  /*18030*/  IADD3 RZ, P3, PT, RZ, R54, RZ ;  /* 0x00000036ffff7210 */ /* 0x000fe20007f7e0ff */
[----:B------:R-:W-:Y:S02]  /*18040*/  IMAD.IADD R70, R55, 0x1, R71 ;  /* 0x0000000137467824 */ /* 0x000fe400078e0247 */
[----:B------:R-:W-:Y:S02]  /*18050*/  IMAD.X R71, RZ, RZ, R65, P1 ;  /* 0x000000ffff477224 */ /* 0x000fe400008e0641 */
[----:B------:R-:W-:Y:S02]  /*18060*/  IMAD R67, R31, R26, R64 ;  /* 0x0000001a1f437224 */ /* 0x000fe400078e0240 */
[----:B------:R-:W-:-:S04]  /*18070*/  IMAD.WIDE.U32 R64, R26, R32, RZ ;  /* 0x000000201a407225 */ /* 0x000fc800078e00ff */
[----:B------:R-:W-:-:S04]  /*18080*/  IMAD.WIDE.U32 R54, R31, R27, RZ ;  /* 0x0000001b1f367225 */ /* 0x000fc800078e00ff */
[----:B------:R-:W-:Y:S01]  /*18090*/  IMAD.IADD R72, R55, 0x1, R67 ;  /* 0x0000000137487824 */ /* 0x000fe200078e0243 */
[----:B------:R-:W-:Y:S01]  /*180a0*/  IADD3 R73, P1, PT, R73, R54, RZ ;  /* 0x0000003649497210 */ /* 0x000fe20007f3e0ff */
[----:B------:R-:W-:Y:S02]  /*180b0*/  IMAD.X R74, RZ, RZ, R69, P6 ;  /* 0x000000ffff4a7224 */ /* 0x000fe400030e0645 */
[----:B------:R-:W-:-:S03]  /*180c0*/  IMAD.WIDE.U32 R64, P6, R87, R27, R64 ;  /* 0x0000001b57407225 */ /* 0x000fc600078c0040 */
[----:B------:R-:W-:Y:S01]  /*180d0*/  IADD3.X R74, P5, PT, R63, R74, RZ, P5, !PT ;  /* 0x0000004a3f4a7210 */ /* 0x000fe20002fbe4ff */
[----:B------:R-:W-:Y:S01]  /*180e0*/  IMAD.WIDE.U32 R66, R27, R32, RZ ;  /* 0x000000201b427225 */ /* 0x000fe200078e00ff */
[----:B------:R-:W-:Y:S02]  /*180f0*/  SEL R63, RZ, 0x1, !P0 ;  /* 0x00000001ff3f7807 */ /* 0x000fe40004000000 */
[----:B------:R-:W-:Y:S01]  /*18100*/  IADD3.X R74, P2, PT, R74, R80, RZ, P2, !PT ;  /* 0x000000504a4a7210 */ /* 0x000fe2000175e4ff */
[----:B------:R-:W-:Y:S01]  /*18110*/  IMAD.X R55, RZ, RZ, RZ, P6 ;  /* 0x000000ffff377224 */ /* 0x000fe200030e06ff */
[----:B------:R-:W-:Y:S01]  /*18120*/  IADD3 RZ, P6, PT, R67, R64, RZ ;  /* 0x0000004043ff7210 */ /* 0x000fe20007fde0ff */
[----:B------:R-:W-:-:S04]  /*18130*/  IMAD.WIDE.U32 R68, R28, R30, RZ ;  /* 0x0000001e1c447225 */ /* 0x000fc800078e00ff */
[----:B------:R-:W-:Y:S02]  /*18140*/  IMAD.MOV.U32 R54, RZ, RZ, R65 ;  /* 0x000000ffff367224 */ /* 0x000fe400078e0041 */
[----:B------:R-:W-:-:S04]  /*18150*/  IMAD.WIDE.U32 R68, P0, R88, R29, R68 ;  /* 0x0000001d58447225 */ /* 0x000fc80007800044 */
[----:B------:R-:W-:-:S04]  /*18160*/  IMAD.WIDE.U32.X R66, R87, R26, R54, P6 ;  /* 0x0000001a57427225 */ /* 0x000fc800030e0436 */
[----:B------:R-:W-:-:S04]  /*18170*/  IMAD.WIDE.U32 R54, R29, R30, RZ ;  /* 0x0000001e1d367225 */ /* 0x000fc800078e00ff */
[----:B------:R-:W-:Y:S01]  /*18180*/  IMAD.X R65, RZ, RZ, R63, P5 ;  /* 0x000000ffff417224 */ /* 0x000fe200028e063f */
[----:B------:R-:W-:Y:S01]  /*18190*/  IADD3 RZ, P5, PT, R55, R68, RZ ;  /* 0x0000004437ff7210 */ /* 0x000fe20007fbe0ff */
[----:B------:R-:W-:Y:S01]  /*181a0*/  IMAD R55, R87, R25, RZ ;  /* 0x0000001957377224 */ /* 0x000fe200078e02ff */
[----:B------:R-:W-:Y:S01]  /*181b0*/  IADD3.X R63, P3, PT, RZ, R70, RZ, P3, !PT ;  /* 0x00000046ff3f7210 */ /* 0x000fe20001f7e4ff */
[----:B------:R-:W-:Y:S01]  /*181c0*/  IMAD.MOV.U32 R54, RZ, RZ, R69 ;  /* 0x000000ffff367224 */ /* 0x000fe200078e0045 */
[----:B------:R-:W-:Y:S01]  /*181d0*/  IADD3 R70, P6, PT, R65, R66, RZ ;  /* 0x0000004241467210 */ /* 0x000fe20007fde0ff */
[C---:B------:R-:W-:Y:S01]  /*181e0*/  IMAD R78, R32.reuse, R34, R55 ;  /* 0x00000022204e7224 */ /* 0x040fe200078e0237 */
[----:B------:R-:W-:Y:S01]  /*181f0*/  SEL R66, RZ, 0x1, !P3 ;  /* 0x00000001ff427807 */ /* 0x000fe20005800000 */
[----:B------:R-:W-:Y:S01]  /*18200*/  IMAD.X R55, RZ, RZ, RZ, P0 ;  /* 0x000000ffff377224 */ /* 0x000fe200000e06ff */
[----:B------:R-:W-:Y:S01]  /*18210*/  IADD3.X R63, P4, PT, R63, R71, RZ, P4, !PT ;  /* 0x000000473f3f7210 */ /* 0x000fe2000279e4ff */
[----:B------:R-:W-:Y:S01]  /*18220*/  IMAD.WIDE.U32 R64, R32, R25, RZ ;  /* 0x0000001920407225 */ /* 0x000fe200078e00ff */
[----:B------:R-:W-:-:S02]  /*18230*/  IADD3 R70, P3, PT, R73, R70, RZ ;  /* 0x0000004649467210 */ /* 0x000fc40007f7e0ff */
[----:B------:R-:W-:Y:S01]  /*18240*/  IADD3.X R63, P1, PT, R63, R72, RZ, P1, !PT ;  /* 0x000000483f3f7210 */ /* 0x000fe20000f3e4ff */
[----:B------:R-:W-:Y:S01]  /*18250*/  IMAD.WIDE.U32.X R68, R88, R28, R54, P5 ;  /* 0x0000001c58447225 */ /* 0x000fe200028e0436 */
[----:B------:R-:W-:-:S03]  /*18260*/  IADD3 R70, P0, PT, R70, R64, RZ ;  /* 0x0000004046467210 */ /* 0x000fc60007f1e0ff */
[----:B------:R-:W-:Y:S02]  /*18270*/  IMAD.X R55, RZ, RZ, R66, P4 ;  /* 0x000000ffff377224 */ /* 0x000fe400020e0642 */
[----:B------:R-:W-:Y:S02]  /*18280*/  IMAD.IADD R78, R65, 0x1, R78 ;  /* 0x00000001414e7824 */ /* 0x000fe400078e024e */
[-C--:B------:R-:W-:Y:S01]  /*18290*/  IMAD R65, R88, R27.reuse, RZ ;  /* 0x0000001b58417224 */ /* 0x080fe200078e02ff */
[----:B------:R-:W-:Y:S01]  /*182a0*/  IADD3 R71, P5, PT, R55, R68, RZ ;  /* 0x0000004437477210 */ /* 0x000fe20007fbe0ff */
[----:B------:R-:W-:-:S04]  /*182b0*/  IMAD.WIDE.U32 R54, R30, R27, RZ ;  /* 0x0000001b1e367225 */ /* 0x000fc800078e00ff */
[----:B------:R-:W-:Y:S01]  /*182c0*/  IMAD R65, R30, R26, R65 ;  /* 0x0000001a1e417224 */ /* 0x000fe200078e0241 */
[----:B------:R-:W-:Y:S01]  /*182d0*/  IADD3 R71, P4, PT, R71, R54, RZ ;  /* 0x0000003647477210 */ /* 0x000fe20007f9e0ff */
[----:B------:R-:W-:Y:S02]  /*182e0*/  IMAD.X R54, RZ, RZ, R67, P6 ;  /* 0x000000ffff367224 */ /* 0x000fe400030e0643 */
[----:B------:R-:W-:Y:S02]  /*182f0*/  IMAD.IADD R68, R55, 0x1, R65 ;  /* 0x0000000137447824 */ /* 0x000fe400078e0241 */
[----:B------:R-:W-:Y:S01]  /*18300*/  IMAD.WIDE.U32 R64, R26, R31, RZ ;  /* 0x0000001f1a407225 */ /* 0x000fe200078e00ff */
[----:B------:R-:W-:-:S03]  /*18310*/  IADD3.X R63, P3, PT, R63, R54, RZ, P3, !PT ;  /* 0x000000363f3f7210 */ /* 0x000fc60001f7e4ff */
[----:B------:R-:W-:Y:S01]  /*18320*/  IMAD.WIDE.U32 R66, R27, R31, RZ ;  /* 0x0000001f1b427225 */ /* 0x000fe200078e00ff */
[----:B------:R-:W-:Y:S02]  /*18330*/  SEL R66, RZ, 0x1, !P1 ;  /* 0x00000001ff427807 */ /* 0x000fe40004800000 */
[----:B------:R-:W-:Y:S01]  /*18340*/  IADD3.X R63, P0, PT, R63, R78, RZ, P0, !PT ;  /* 0x0000004e3f3f7210 */ /* 0x000fe2000071e4ff */
[----:B------:R-:W-:-:S04]  /*18350*/  IMAD.WIDE.U32 R64, P6, R89, R27, R64 ;  /* 0x0000001b59407225 */ /* 0x000fc800078c0040 */
[----:B------:R-:W-:Y:S01]  /*18360*/  IMAD.X R55, RZ, RZ, RZ, P6 ;  /* 0x000000ffff377224 */ /* 0x000fe200030e06ff */
[----:B------:R-:W-:Y:S01]  /*18370*/  IADD3 RZ, P6, PT, R67, R64, RZ ;  /* 0x0000004043ff7210 */ /* 0x000fe20007fde0ff */
[----:B------:R-:W-:Y:S02]  /*18380*/  IMAD.MOV.U32 R54, RZ, RZ, R65 ;  /* 0x000000ffff367224 */ /* 0x000fe400078e0041 */
[----:B------:R-:W-:Y:S02]  /*18390*/  IMAD.X R69, RZ, RZ, R69, P5 ;  /* 0x000000ffff457224 */ /* 0x000fe400028e0645 */
[----:B------:R-:W-:-:S04]  /*183a0*/  IMAD.WIDE.U32.X R64, R89, R26, R54, P6 ;  /* 0x0000001a59407225 */ /* 0x000fc800030e0436 */
[----:B------:R-:W-:Y:S02]  /*183b0*/  IMAD.X R55, RZ, RZ, R66, P3 ;  /* 0x000000ffff377224 */ /* 0x000fe400018e0642 */
[----:B------:R-:W-:-:S03]  /*183c0*/  IMAD.WIDE.U32 R66, R25, R33, RZ ;  /* 0x0000002119427225 */ /* 0x000fc600078e00ff */
[----:B------:R-:W-:-:S04]  /*183d0*/  IADD3 R54, P6, PT, R55, R64, RZ ;  /* 0x0000004037367210 */ /* 0x000fc80007fde0ff */
[----:B------:R-:W-:Y:S01]  /*183e0*/  IADD3 R71, P3, PT, R71, R54, RZ ;  /* 0x0000003647477210 */ /* 0x000fe20007f7e0ff */
[-C--:B------:R-:W-:Y:S02]  /*183f0*/  IMAD R54, R89, R25.reuse, RZ ;  /* 0x0000001959367224 */ /* 0x080fe400078e02ff */
[----:B------:R-:W-:Y:S02]  /*18400*/  IMAD.X R72, RZ, RZ, R65, P6 ;  /* 0x000000ffff487224 */ /* 0x000fe400030e0641 */
[C---:B------:R-:W-:Y:S02]  /*18410*/  IMAD R73, R31.reuse, R34, R54 ;  /* 0x000000221f497224 */ /* 0x040fe400078e0236 */
[----:B------:R-:W-:-:S04]  /*18420*/  IMAD.WIDE.U32 R54, R31, R25, RZ ;  /* 0x000000191f367225 */ /* 0x000fc800078e00ff */
[----:B------:R-:W-:Y:S01]  /*18430*/  IMAD.IADD R73, R55, 0x1, R73 ;  /* 0x0000000137497824 */ /* 0x000fe200078e0249 */
[----:B------:R-:W-:Y:S01]  /*18440*/  IADD3 R77, P1, PT, R71, R54, RZ ;  /* 0x00000036474d7210 */ /* 0x000fe20007f3e0ff */
[----:B------:R-:W-:-:S04]  /*18450*/  IMAD.WIDE.U32 R54, R26, R30, RZ ;  /* 0x0000001e1a367225 */ /* 0x000fc800078e00ff */
[----:B------:R-:W-:-:S04]  /*18460*/  IMAD.WIDE.U32 R64, P6, R88, R27, R54 ;  /* 0x0000001b58407225 */ /* 0x000fc800078c0036 */
[----:B------:R-:W-:-:S04]  /*18470*/  IMAD.WIDE.U32 R54, R27, R30, RZ ;  /* 0x0000001e1b367225 */ /* 0x000fc800078e00ff */
[----:B------:R-:W-:Y:S01]  /*18480*/  IMAD.MOV.U32 R54, RZ, RZ, R65 ;  /* 0x000000ffff367224 */ /* 0x000fe200078e0041 */
[----:B------:R-:W-:Y:S02]  /*18490*/  IADD3 RZ, P5, PT, R55, R64, RZ ;  /* 0x0000004037ff7210 */ /* 0x000fe40007fbe0ff */
[----:B------:R-:W-:Y:S01]  /*184a0*/  IADD3.X R55, P4, PT, R68, R69, RZ, P4, !PT ;  /* 0x0000004544377210 */ /* 0x000fe2000279e4ff */
[----:B------:R-:W-:-:S03]  /*184b0*/  IMAD.WIDE.U32 R68, R34, R33, RZ ;  /* 0x0000002122447225 */ /* 0x000fc600078e00ff */
[----:B------:R-:W-:Y:S01]  /*184c0*/  IADD3.X R72, P3, PT, R55, R72, RZ, P3, !PT ;  /* 0x0000004837487210 */ /* 0x000fe20001f7e4ff */
[----:B------:R-:W-:Y:S01]  /*184d0*/  IMAD.X R55, RZ, RZ, RZ, P6 ;  /* 0x000000ffff377224 */ /* 0x000fe200030e06ff */
[----:B------:R-:W-:Y:S01]  /*184e0*/  SEL R64, RZ, 0x1, !P4 ;  /* 0x00000001ff407807 */ /* 0x000fe20006000000 */
[----:B------:R-:W-:Y:S01]  /*184f0*/  IMAD.WIDE.U32 R68, P4, R86, R25, R68 ;  /* 0x0000001956447225 */ /* 0x000fe20007880044 */
[----:B------:R-:W-:-:S03]  /*18500*/  IADD3.X R72, P1, PT, R72, R73, RZ, P1, !PT ;  /* 0x0000004948487210 */ /* 0x000fc60000f3e4ff */
[----:B------:R-:W-:Y:S01]  /*18510*/  IMAD.WIDE.U32.X R54, R88, R26, R54, P5 ;  /* 0x0000001a58367225 */ /* 0x000fe200028e0436 */
[----:B------:R-:W-:-:S03]  /*18520*/  IADD3 RZ, P6, PT, R67, R68, RZ ;  /* 0x0000004443ff7210 */ /* 0x000fc60007fde0ff */
[----:B------:R-:W-:Y:S02]  /*18530*/  IMAD.X R75, RZ, RZ, R64, P3 ;  /* 0x000000ffff4b7224 */ /* 0x000fe400018e0640 */
[----:B------:R-:W-:-:S03]  /*18540*/  IMAD.WIDE.U32 R66, R34, R32, RZ ;  /* 0x0000002022427225 */ /* 0x000fc600078e00ff */
[----:B------:R-:W-:Y:S01]  /*18550*/  IADD3 R75, P3, PT, R75, R54, RZ ;  /* 0x000000364b4b7210 */ /* 0x000fe20007f7e0ff */
[----:B------:R-:W-:Y:S01]  /*18560*/  IMAD.WIDE.U32 R64, R25, R31, RZ ;  /* 0x0000001f19407225 */ /* 0x000fe200078e00ff */
[----:B------:R-:W-:Y:S02]  /*18570*/  SEL R64, RZ, 0x1, !P2 ;  /* 0x00000001ff407807 */ /* 0x000fe40005000000 */
[----:B------:R-:W-:Y:S01]  /*18580*/  IADD3 RZ, P2, PT, RZ, R82, RZ ;  /* 0x00000052ffff7210 */ /* 0x000fe20007f5e0ff */
[----:B------:R-:W-:Y:S02]  /*18590*/  IMAD.X R79, RZ, RZ, R55, P3 ;  /* 0x000000ffff4f7224 */ /* 0x000fe400018e0637 */
[----:B------:R-:W-:Y:S01]  /*185a0*/  IMAD.WIDE.U32 R66, P3, R87, R25, R66 ;  /* 0x0000001957427225 */ /* 0x000fe20007860042 */
[----:B------:R-:W-:-:S03]  /*185b0*/  IADD3.X R84, P2, PT, RZ, R74, RZ, P2, !PT ;  /* 0x0000004aff547210 */ /* 0x000fc6000175e4ff */
[----:B------:R-:W-:-:S04]  /*185c0*/  IMAD.WIDE.U32 R54, R25, R32, RZ ;  /* 0x0000002019367225 */ /* 0x000fc800078e00ff */
[----:B------:R-:W-:Y:S01]  /*185d0*/  IMAD.MOV.U32 R54, RZ, RZ, R69 ;  /* 0x000000ffff367224 */ /* 0x000fe200078e0045 */
[----:B------:R-:W-:Y:S01]  /*185e0*/  IADD3 RZ, P5, PT, R55, R66, RZ ;  /* 0x0000004237ff7210 */ /* 0x000fe20007fbe0ff */
[----:B------:R-:W-:Y:S02]  /*185f0*/  IMAD.X R55, RZ, RZ, RZ, P4 ;  /* 0x000000ffff377224 */ /* 0x000fe400020e06ff */
[----:B------:R-:W-:-:S04]  /*18600*/  IMAD.WIDE.U32 R68, R34, R31, RZ ;  /* 0x0000001f22447225 */ /* 0x000fc800078e00ff */
[----:B------:R-:W-:-:S04]  /*18610*/  IMAD.WIDE.U32.X R54, R86, R34, R54, P6 ;  /* 0x0000002256367225 */ /* 0x000fc800030e0436 */
[----:B------:R-:W-:Y:S02]  /*18620*/  IMAD.X R64, RZ, RZ, R64, P2 ;  /* 0x000000ffff407224 */ /* 0x000fe400010e0640 */
[----:B------:R-:W-:-:S03]  /*18630*/  IMAD.WIDE.U32 R68, P4, R89, R25, R68 ;  /* 0x0000001959447225 */ /* 0x000fc60007880044 */
[----:B------:R-:W-:Y:S02]  /*18640*/  IADD3 R74, P2, PT, R64, R54, RZ ;  /* 0x00000036404a7210 */ /* 0x000fe40007f5e0ff */
[----:B------:R-:W-:Y:S01]  /*18650*/  IADD3 RZ, P6, PT, R65, R68, RZ ;  /* 0x0000004441ff7210 */ /* 0x000fe20007fde0ff */
[----:B------:R-:W-:-:S04]  /*18660*/  IMAD.WIDE.U32 R64, R30, R25, RZ ;  /* 0x000000191e407225 */ /* 0x000fc800078e00ff */
[----:B------:R-:W-:Y:S01]  /*18670*/  IMAD.X R54, RZ, RZ, R55, P2 ;  /* 0x000000ffff367224 */ /* 0x000fe200010e0637 */
[----:B------:R-:W-:Y:S01]  /*18680*/  IADD3 R74, P2, PT, R70, R74, RZ ;  /* 0x0000004a464a7210 */ /* 0x000fe20007f5e0ff */
[----:B------:R-:W-:Y:S02]  /*18690*/  IMAD R55, R88, R25, RZ ;  /* 0x0000001958377224 */ /* 0x000fe400078e02ff */
[----:B------:R-:W-:Y:S01]  /*186a0*/  IMAD.WIDE.U32 R70, R34, R30, RZ ;  /* 0x0000001e22467225 */ /* 0x000fe200078e00ff */
[----:B------:R-:W-:-:S03]  /*186b0*/  IADD3.X R63, P2, PT, R63, R54, RZ, P2, !PT ;  /* 0x000000363f3f7210 */ /* 0x000fc6000175e4ff */
[----:B------:R-:W-:Y:S02]  /*186c0*/  IMAD R78, R30, R34, R55 ;  /* 0x000000221e4e7224 */ /* 0x000fe400078e0237 */
        /* <DEDUP_REMOVED lines=8> */
[----:B------:R-:W-:-:S03]  /*18750*/  IMAD.WIDE.U32 R70, P0, R88, R25, R70 ;  /* 0x0000001958467225 */ /* 0x000fc60007800046 */
[----:B------:R-:W-:Y:S01]  /*18760*/  IADD3 R66, P5, PT, R66, R54, RZ ;  /* 0x0000003642427210 */ /* 0x000fe20007fbe0ff */
[----:B------:R-:W-:-:S04]  /*18770*/  IMAD.WIDE.U32 R64, R25, R30, RZ ;  /* 0x0000001e19407225 */ /* 0x000fc800078e00ff */
[----:B------:R-:W-:Y:S01]  /*18780*/  IMAD.X R68, RZ, RZ, R55, P5 ;  /* 0x000000ffff447224 */ /* 0x000fe200028e0637 */
[----:B------:R-:W-:Y:S01]  /*18790*/  IADD3 R77, P5, PT, R77, R66, RZ ;  /* 0x000000424d4d7210 */ /* 0x000fe20007fbe0ff */
[----:B------:R-:W-:Y:S01]  /*187a0*/  IMAD.WIDE.U32 R66, R36, R33, RZ ;  /* 0x0000002124427225 */ /* 0x000fe200078e00ff */
[----:B------:R-:W-:Y:S02]  /*187b0*/  IADD3 RZ, P2, PT, R65, R70, RZ ;  /* 0x0000004641ff7210 */ /* 0x000fe40007f5e0ff */
[----:B------:R-:W-:Y:S01]  /*187c0*/  IADD3.X R68, P5, PT, R72, R68, RZ, P5, !PT ;  /* 0x0000004448447210 */ /* 0x000fe20002fbe4ff */
[----:B------:R-:W-:Y:S02]  /*187d0*/  IMAD.X R65, RZ, RZ, RZ, P4 ;  /* 0x000000ffff417224 */ /* 0x000fe400020e06ff */
[----:B------:R-:W-:-:S04]  /*187e0*/  IMAD.WIDE.U32 R66, P4, R86, R35, R66 ;  /* 0x0000002356427225 */ /* 0x000fc80007880042 */
[----:B------:R-:W-:-:S04]  /*187f0*/  IMAD.WIDE.U32 R72, R35, R33, RZ ;  /* 0x0000002123487225 */ /* 0x000fc800078e00ff */
[-C--:B------:R-:W-:Y:S02]  /*18800*/  IMAD R64, R86, R35.reuse, RZ ;  /* 0x0000002356407224 */ /* 0x080fe400078e02ff */
[----:B------:R-:W-:Y:S01]  /*18810*/  IMAD.X R55, RZ, RZ, RZ, P4 ;  /* 0x000000ffff377224 */ /* 0x000fe200020e06ff */
[----:B------:R-:W-:Y:S01]  /*18820*/  IADD3 RZ, P4, PT, R73, R66, RZ ;  /* 0x0000004249ff7210 */ /* 0x000fe20007f9e0ff */
[----:B------:R-:W-:Y:S01]  /*18830*/  IMAD.MOV.U32 R54, RZ, RZ, R67 ;  /* 0x000000ffff367224 */ /* 0x000fe200078e0043 */
[----:B------:R-:W-:Y:S01]  /*18840*/  SEL R73, RZ, 0x1, !P3 ;  /* 0x00000001ff497807 */ /* 0x000fe20005800000 */
[C---:B------:R-:W-:Y:S02]  /*18850*/  IMAD R64, R33.reuse, R36, R64 ;  /* 0x0000002421407224 */ /* 0x040fe400078e0240 */
[----:B------:R-:W-:-:S04]  /*18860*/  IMAD.WIDE.U32 R66, R33, R35, RZ ;  /* 0x0000002321427225 */ /* 0x000fc800078e00ff */
[----:B------:R-:W-:Y:S02]  /*18870*/  IMAD.IADD R64, R67, 0x1, R64 ;  /* 0x0000000143407824 */ /* 0x000fe400078e0240 */
[----:B------:R-:W-:Y:S01]  /*18880*/  IMAD.WIDE.U32.X R54, R86, R36, R54, P4 ;  /* 0x0000002456367225 */ /* 0x000fe200020e0436 */
[----:B------:R-:W-:-:S03]  /*18890*/  IADD3 R80, P4, PT, R74, R66, RZ ;  /* 0x000000424a507210 */ /* 0x000fc60007f9e0ff */
[----:B------:R-:W-:Y:S01]  /*188a0*/  IMAD.WIDE.U32 R66, R36, R32, RZ ;  /* 0x0000002024427225 */ /* 0x000fe200078e00ff */
[----:B------:R-:W-:-:S04]  /*188b0*/  IADD3.X R64, P4, PT, R63, R64, RZ, P4, !PT ;  /* 0x000000403f407210 */ /* 0x000fc8000279e4ff */
[----:B------:R-:W-:Y:S02]  /*188c0*/  SEL R63, RZ, 0x1, !P4 ;  /* 0x00000001ff3f7807 */ /* 0x000fe40006000000 */
[----:B------:R-:W-:-:S04]  /*188d0*/  IADD3 RZ, P4, PT, RZ, R80, RZ ;  /* 0x00000050ffff7210 */ /* 0x000fc80007f9e0ff */
[----:B------:R-:W-:Y:S01]  /*188e0*/  IADD3.X R81, P4, PT, RZ, R64, RZ, P4, !PT ;  /* 0x00000040ff517210 */ /* 0x000fe2000279e4ff */
[----:B------:R-:W-:Y:S02]  /*188f0*/  IMAD.MOV.U32 R64, RZ, RZ, R69 ;  /* 0x000000ffff407224 */ /* 0x000fe400078e0045 */
[----:B------:R-:W-:Y:S02]  /*18900*/  IMAD R69, R87, R35, RZ ;  /* 0x0000002357457224 */ /* 0x000fe400078e02ff */
[----:B------:R-:W-:Y:S02]  /*18910*/  IMAD.X R63, RZ, RZ, R63, P4 ;  /* 0x000000ffff3f7224 */ /* 0x000fe400020e063f */
[----:B------:R-:W-:Y:S02]  /*18920*/  IMAD R69, R32, R36, R69 ;  /* 0x0000002420457224 */ /* 0x000fe400078e0245 */
[----:B------:R-:W-:Y:S01]  /*18930*/  IMAD.WIDE.U32.X R64, R89, R34, R64, P6 ;  /* 0x0000002259407225 */ /* 0x000fe200030e0440 */
[----:B------:R-:W-:-:S05]  /*18940*/  IADD3 R70, P4, PT, R63, R54, RZ ;  /* 0x000000363f467210 */ /* 0x000fca0007f9e0ff */
[----:B------:R-:W-:Y:S02]  /*18950*/  IMAD.X R63, RZ, RZ, R55, P4 ;  /* 0x000000ffff3f7224 */ /* 0x000fe400020e0637 */
[----:B------:R-:W-:-:S04]  /*18960*/  IMAD.WIDE.U32 R54, R32, R35, RZ ;  /* 0x0000002320367225 */ /* 0x000fc800078e00ff */
[----:B------:R-:W-:Y:S01]  /*18970*/  IMAD.IADD R69, R55, 0x1, R69 ;  /* 0x0000000137457824 */ /* 0x000fe200078e0245 */
[----:B------:R-:W-:Y:S02]  /*18980*/  SEL R55, RZ, 0x1, !P1 ;  /* 0x00000001ff377807 */ /* 0x000fe40004800000 */
[----:B------:R-:W-:-:S03]  /*18990*/  IADD3 R77, P1, PT, R77, R54, RZ ;  /* 0x000000364d4d7210 */ /* 0x000fc60007f3e0ff */
[----:B------:R-:W-:Y:S01]  /*189a0*/  IMAD.X R55, RZ, RZ, R55, P5 ;  /* 0x000000ffff377224 */ /* 0x000fe200028e0637 */
[----:B------:R-:W-:Y:S01]  /*189b0*/  IADD3.X R72, P1, PT, R68, R69, RZ, P1, !PT ;  /* 0x0000004544487210 */ /* 0x000fe20000f3e4ff */
[----:B------:R-:W-:-:S03]  /*189c0*/  IMAD.WIDE.U32 R66, P5, R87, R35, R66 ;  /* 0x0000002357427225 */ /* 0x000fc600078a0042 */
[----:B------:R-:W-:-:S05]  /*189d0*/  IADD3 R55, P4, PT, R55, R64, RZ ;  /* 0x0000004037377210 */ /* 0x000fca0007f9e0ff */
[----:B------:R-:W-:Y:S01]  /*189e0*/  IMAD.X R54, RZ, RZ, R65, P4 ;  /* 0x000000ffff367224 */ /* 0x000fe200020e0641 */
[----:B------:R-:W-:Y:S01]  /*189f0*/  IADD3 R75, P4, PT, R75, R55, RZ ;  /* 0x000000374b4b7210 */ /* 0x000fe20007f9e0ff */
[----:B------:R-:W-:-:S04]  /*18a00*/  IMAD.WIDE.U32 R64, R35, R32, RZ ;  /* 0x0000002023407225 */ /* 0x000fc800078e00ff */
[----:B------:R-:W-:Y:S01]  /*18a10*/  IMAD.X R55, RZ, RZ, RZ, P0 ;  /* 0x000000ffff377224 */ /* 0x000fe200000e06ff */
[----:B------:R-:W-:Y:S01]  /*18a20*/  IADD3 RZ, P0, PT, R65, R66, RZ ;  /* 0x0000004241ff7210 */ /* 0x000fe20007f1e0ff */
[----:B------:R-:W-:Y:S01]  /*18a30*/  IMAD.WIDE.U32 R64, R31, R35, RZ ;  /* 0x000000231f407225 */ /* 0x000fe200078e00ff */
[----:B------:R-:W-:-:S03]  /*18a40*/  IADD3.X R66, P4, PT, R78, R54, RZ, P4, !PT ;  /* 0x000000364e427210 */ /* 0x000fc6000279e4ff */
[-C--:B------:R-:W-:Y:S01]  /*18a50*/  IMAD R54, R89, R35.reuse, RZ ;  /* 0x0000002359367224 */ /* 0x080fe200078e02ff */
[----:B------:R-:W-:Y:S01]  /*18a60*/  IADD3 R64, P3, PT, R75, R64, RZ ;  /* 0x000000404b407210 */ /* 0x000fe20007f7e0ff */
[----:B------:R-:W-:Y:S02]  /*18a70*/  IMAD.X R73, RZ, RZ, R73, P4 ;  /* 0x000000ffff497224 */ /* 0x000fe400020e0649 */
[----:B------:R-:W-:Y:S02]  /*18a80*/  IMAD R54, R31, R36, R54 ;  /* 0x000000241f367224 */ /* 0x000fe400078e0236 */
[----:B------:R-:W-:Y:S02]  /*18a90*/  IMAD R75, R88, R35, RZ ;  /* 0x00000023584b7224 */ /* 0x000fe400078e02ff */
[----:B------:R-:W-:Y:S02]  /*18aa0*/  IMAD.IADD R65, R65, 0x1, R54 ;  /* 0x0000000141417824 */ /* 0x000fe400078e0236 */
[----:B------:R-:W-:-:S02]  /*18ab0*/  IMAD.MOV.U32 R54, RZ, RZ, R71 ;  /* 0x000000ffff367224 */ /* 0x000fc400078e0047 */
[----:B------:R-:W-:Y:S01]  /*18ac0*/  IMAD R75, R30, R36, R75 ;  /* 0x000000241e4b7224 */ /* 0x000fe200078e024b */
[----:B------:R-:W-:Y:S01]  /*18ad0*/  IADD3.X R66, P3, PT, R66, R65, RZ, P3, !PT ;  /* 0x0000004142427210 */ /* 0x000fe20001f7e4ff */
[----:B------:R-:W-:Y:S01]  /*18ae0*/  IMAD.WIDE.U32.X R68, R88, R34, R54, P2 ;  /* 0x0000002258447225 */ /* 0x000fe200010e0436 */
[----:B------:R-:W-:-:S03]  /*18af0*/  IADD3 R70, P2, PT, R77, R70, RZ ;  /* 0x000000464d467210 */ /* 0x000fc60007f5e0ff */
[----:B------:R-:W-:Y:S01]  /*18b00*/  IMAD.WIDE.U32 R54, R30, R35, RZ ;  /* 0x000000231e367225 */ /* 0x000fe200078e00ff */
[----:B------:R-:W-:Y:S02]  /*18b10*/  IADD3 R74, P6, PT, R73, R68, RZ ;  /* 0x00000044494a7210 */ /* 0x000fe40007fde0ff */
[----:B------:R-:W-:Y:S01]  /*18b20*/  IADD3.X R63, P2, PT, R72, R63, RZ, P2, !PT ;  /* 0x0000003f483f7210 */ /* 0x000fe2000175e4ff */
[----:B------:R-:W-:Y:S01]  /*18b30*/  IMAD.IADD R75, R55, 0x1, R75 ;  /* 0x00000001374b7824 */ /* 0x000fe200078e024b */
[----:B------:R-:W-:Y:S01]  /*18b40*/  IADD3 R74, P4, PT, R74, R54, RZ ;  /* 0x000000364a4a7210 */ /* 0x000fe20007f9e0ff */
[----:B------:R-:W-:Y:S01]  /*18b50*/  IMAD.MOV.U32 R54, RZ, RZ, R67 ;  /* 0x000000ffff367224 */ /* 0x000fe200078e0043 */
[----:B------:R-:W-:Y:S01]  /*18b60*/  SEL R67, RZ, 0x1, !P1 ;  /* 0x00000001ff437807 */ /* 0x000fe20004800000 */
[----:B------:R-:W-:Y:S02]  /*18b70*/  IMAD.X R55, RZ, RZ, RZ, P5 ;  /* 0x000000ffff377224 */ /* 0x000fe400028e06ff */
[----:B------:R-:W-:-:S04]  /*18b80*/  IMAD.WIDE.U32 R72, R35, R30, RZ ;  /* 0x0000001e23487225 */ /* 0x000fc800078e00ff */
[----:B------:R-:W-:-:S04]  /*18b90*/  IMAD.WIDE.U32.X R54, R87, R36, R54, P0 ;  /* 0x0000002457367225 */ /* 0x000fc800000e0436 */
[----:B------:R-:W-:Y:S02]  /*18ba0*/  IMAD.X R67, RZ, RZ, R67, P2 ;  /* 0x000000ffff437224 */ /* 0x000fe400010e0643 */
[----:B------:R-:W-:-:S03]  /*18bb0*/  IMAD.WIDE.U32 R78, R70, 0x3d1, RZ ;  /* 0x000003d1464e7825 */ /* 0x000fc600078e00ff */
[----:B------:R-:W-:-:S05]  /*18bc0*/  IADD3 R71, P0, PT, R67, R54, RZ ;  /* 0x0000003643477210 */ /* 0x000fca0007f1e0ff */
[----:B------:R-:W-:Y:S01]  /*18bd0*/  IMAD.X R68, RZ, RZ, R55, P0 ;  /* 0x000000ffff447224 */ /* 0x000fe200000e0637 */
[----:B------:R-:W-:Y:S01]  /*18be0*/  IADD3 R71, P0, PT, R64, R71, RZ ;  /* 0x0000004740477210 */ /* 0x000fe20007f1e0ff */
[----:B------:R-:W-:-:S03]  /*18bf0*/  IMAD.WIDE.U32 R64, R36, R31, RZ ;  /* 0x0000001f24407225 */ /* 0x000fc600078e00ff */
[----:B------:R-:W-:Y:S01]  /*18c00*/  IADD3.X R68, P0, PT, R66, R68, RZ, P0, !PT ;  /* 0x0000004442447210 */ /* 0x000fe2000071e4ff */
[----:B------:R-:W-:-:S04]  /*18c10*/  IMAD.WIDE.U32 R54, R35, R31, RZ ;  /* 0x0000001f23367225 */ /* 0x000fc800078e00ff */
[----:B------:R-:W-:-:S04]  /*18c20*/  IMAD.WIDE.U32 R64, P2, R89, R35, R64 ;  /* 0x0000002359407225 */ /* 0x000fc80007840040 */
[----:B------:R-:W-:Y:S01]  /*18c30*/  IMAD.WIDE.U32 R66, R36, R30, RZ ;  /* 0x0000001e24427225 */ /* 0x000fe200078e00ff */
[----:B------:R-:W-:Y:S02]  /*18c40*/  IADD3 RZ, P5, PT, R55, R64, RZ ;  /* 0x0000004037ff7210 */ /* 0x000fe40007fbe0ff */
[----:B------:R-:W-:Y:S01]  /*18c50*/  SEL R64, RZ, 0x1, !P3 ;  /* 0x00000001ff407807 */ /* 0x000fe20005800000 */
[----:B------:R-:W-:Y:S02]  /*18c60*/  IMAD.X R55, RZ, RZ, RZ, P2 ;  /* 0x000000ffff377224 */ /* 0x000fe400010e06ff */
[----:B------:R-:W-:Y:S02]  /*18c70*/  IMAD.MOV.U32 R54, RZ, RZ, R65 ;  /* 0x000000ffff367224 */ /* 0x000fe400078e0041 */
[----:B------:R-:W-:Y:S02]  /*18c80*/  IMAD.X R64, RZ, RZ, R64, P0 ;  /* 0x000000ffff407224 */ /* 0x000fe400000e0640 */
[----:B------:R-:W-:-:S04]  /*18c90*/  IMAD.WIDE.U32.X R54, R89, R36, R54, P5 ;  /* 0x0000002459367225 */ /* 0x000fc800028e0436 */
[----:B------:R-:W-:Y:S01]  /*18ca0*/  IMAD.WIDE.U32 R66, P1, R88, R35, R66 ;  /* 0x0000002358427225 */ /* 0x000fe20007820042 */
[----:B------:R-:W-:Y:S02]  /*18cb0*/  IADD3 R64, P0, PT, R64, R54, RZ ;  /* 0x0000003640407210 */ /* 0x000fe40007f1e0ff */
[----:B------:R-:W-:Y:S01]  /*18cc0*/  IADD3 RZ, P2, PT, R73, R66, RZ ;  /* 0x0000004249ff7210 */ /* 0x000fe20007f5e0ff */
[----:B------:R-:W-:Y:S01]  /*18cd0*/  IMAD.X R66, RZ, RZ, R69, P6 ;  /* 0x000000ffff427224 */ /* 0x000fe200030e0645 */
[----:B------:R-:W-:Y:S01]  /*18ce0*/  IADD3 R69, P3, PT, R74, R64, RZ ;  /* 0x000000404a457210 */ /* 0x000fe20007f7e0ff */
[----:B------:R-:W-:-:S03]  /*18cf0*/  IMAD.WIDE.U32 R64, R63, 0x3d1, RZ ;  /* 0x000003d13f407825 */ /* 0x000fc600078e00ff */
[----:B------:R-:W-:Y:S01]  /*18d00*/  IADD3.X R66, P4, PT, R75, R66, RZ, P4, !PT ;  /* 0x000000424b427210 */ /* 0x000fe2000279e4ff */
[----:B------:R-:W-:Y:S01]  /*18d10*/  IMAD.X R72, RZ, RZ, R55, P0 ;  /* 0x000000ffff487224 */ /* 0x000fe200000e0637 */
[----:B------:R-:W-:Y:S01]  /*18d20*/  IADD3 RZ, P0, PT, RZ, R78, RZ ;  /* 0x0000004effff7210 */ /* 0x000fe20007f1e0ff */
[----:B------:R-:W-:-:S03]  /*18d30*/  IMAD.WIDE.U32 R64, P6, RZ, R70, R64 ;  /* 0x00000046ff407225 */ /* 0x000fc600078c0040 */
[----:B------:R-:W-:Y:S01]  /*18d40*/  IADD3.X R66, P3, PT, R66, R72, RZ, P3, !PT ;  /* 0x0000004842427210 */ /* 0x000fe20001f7e4ff */
[----:B------:R-:W-:Y:S01]  /*18d50*/  IMAD.X R55, RZ, RZ, RZ, P6 ;  /* 0x000000ffff377224 */ /* 0x000fe200030e06ff */
[----:B------:R-:W-:Y:S01]  /*18d60*/  IADD3 R75, P5, PT, R79, R64, RZ ;  /* 0x000000404f4b7210 */ /* 0x000fe20007fbe0ff */
[----:B------:R-:W-:Y:S02]  /*18d70*/  IMAD.MOV.U32 R54, RZ, RZ, R65 ;  /* 0x000000ffff367224 */ /* 0x000fe400078e0041 */
[----:B------:R-:W-:Y:S01]  /*18d80*/  IMAD.WIDE.U32 R64, R68, 0x3d1, RZ ;  /* 0x000003d144407825 */ /* 0x000fe200078e00ff */
[----:B------:R-:W-:-:S03]  /*18d90*/  IADD3.X R75, P6, PT, RZ, R75, RZ, P0, !PT ;  /* 0x0000004bff4b7210 */ /* 0x000fc600007de4ff */
[----:B------:R-:W-:Y:S01]  /*18da0*/  IMAD.WIDE.U32.X R54, RZ, R63, R54, P5 ;  /* 0x0000003fff367225 */ /* 0x000fe200028e0436 */
[----:B------:R-:W-:Y:S02]  /*18db0*/  SEL R74, RZ, 0x1, !P6 ;  /* 0x00000001ff4a7807 */ /* 0x000fe40007000000 */
[----:B------:R-:W-:Y:S01]  /*18dc0*/  IADD3.X R75, P0, PT, R70, R75, RZ, P0, !PT ;  /* 0x0000004b464b7210 */ /* 0x000fe2000071e4ff */
[----:B------:R-:W-:Y:S01]  /*18dd0*/  IMAD.WIDE.U32 R72, R71, 0x3d1, RZ ;  /* 0x000003d147487825 */ /* 0x000fe200078e00ff */
[----:B------:R-:W-:Y:S02]  /*18de0*/  IADD3 R74, P5, PT, R74, R54, RZ ;  /* 0x000000364a4a7210 */ /* 0x000fe40007fbe0ff */
[----:B------:R-:W-:Y:S01]  /*18df0*/  SEL R70, RZ, 0x1, !P4 ;  /* 0x00000001ff467807 */ /* 0x000fe20006000000 */
[----:B------:R-:W-:Y:S02]  /*18e00*/  IMAD.MOV.U32 R54, RZ, RZ, R67 ;  /* 0x000000ffff367224 */ /* 0x000fe400078e0043 */
[----:B------:R-:W-:-:S02]  /*18e10*/  IMAD.X R77, RZ, RZ, R55, P5 ;  /* 0x000000ffff4d7224 */ /* 0x000fc400028e0637 */
[----:B------:R-:W-:Y:S02]  /*18e20*/  IMAD.X R55, RZ, RZ, RZ, P1 ;  /* 0x000000ffff377224 */ /* 0x000fe400008e06ff */
[----:B------:R-:W-:Y:S02]  /*18e30*/  IMAD.X R70, RZ, RZ, R70, P3 ;  /* 0x000000ffff467224 */ /* 0x000fe400018e0646 */
[----:B------:R-:W-:-:S04]  /*18e40*/  IMAD.WIDE.U32.X R54, R88, R36, R54, P2 ;  /* 0x0000002458367225 */ /* 0x000fc800010e0436 */
[----:B------:R-:W-:Y:S01]  /*18e50*/  IMAD.WIDE.U32 R64, P2, RZ, R71, R64 ;  /* 0x00000047ff407225 */ /* 0x000fe20007840040 */
[----:B------:R-:W-:-:S03]  /*18e60*/  IADD3 R70, P1, PT, R70, R54, RZ ;  /* 0x0000003646467210 */ /* 0x000fc60007f3e0ff */
[----:B------:R-:W-:Y:S02]  /*18e70*/  IMAD.MOV.U32 R54, RZ, RZ, R65 ;  /* 0x000000ffff367224 */ /* 0x000fe400078e0041 */
[----:B------:R-:W-:Y:S01]  /*18e80*/  IMAD.X R67, RZ, RZ, R55, P1 ;  /* 0x000000ffff437224 */ /* 0x000fe200008e0637 */
[----:B------:R-:W-:Y:S01]  /*18e90*/  IADD3 R74, P1, PT, R74, R72, RZ ;  /* 0x000000484a4a7210 */ /* 0x000fe20007f3e0ff */
[----:B------:R-:W-:Y:S01]  /*18ea0*/  IMAD.X R55, RZ, RZ, RZ, P2 ;  /* 0x000000ffff377224 */ /* 0x000fe200010e06ff */
[----:B------:R-:W-:Y:S01]  /*18eb0*/  IADD3 R64, P2, PT, R73, R64, RZ ;  /* 0x0000004049407210 */ /* 0x000fe20007f5e0ff */
[----:B------:R-:W-:Y:S01]  /*18ec0*/  IMAD.WIDE.U32 R72, R69, 0x3d1, RZ ;  /* 0x000003d145487825 */ /* 0x000fe200078e00ff */
[----:B------:R-:W-:Y:S02]  /*18ed0*/  IADD3.X R74, P0, PT, R63, R74, RZ, P0, !PT ;  /* 0x0000004a3f4a7210 */ /* 0x000fe4000071e4ff */
[----:B------:R-:W-:Y:S01]  /*18ee0*/  IADD3.X R64, P1, PT, R64, R77, RZ, P1, !PT ;  /* 0x0000004d40407210 */ /* 0x000fe20000f3e4ff */
[----:B------:R-:W-:-:S03]  /*18ef0*/  IMAD.WIDE.U32.X R54, RZ, R68, R54, P2 ;  /* 0x00000044ff367225 */ /* 0x000fc600010e0436 */
[----:B------:R-:W-:Y:S01]  /*18f00*/  IADD3.X R71, P0, PT, R71, R64, RZ, P0, !PT ;  /* 0x0000004047477210 */ /* 0x000fe2000071e4ff */
[----:B------:R-:W-:Y:S01]  /*18f10*/  IMAD.WIDE.U32 R64, R66, 0x3d1, RZ ;  /* 0x000003d142407825 */ /* 0x000fe200078e00ff */
[----:B------:R-:W-:-:S04]  /*18f20*/  SEL R63, RZ, 0x1, !P1 ;  /* 0x00000001ff3f7807 */ /* 0x000fc80004800000 */
[----:B------:R-:W-:Y:S01]  /*18f30*/  IADD3 R63, P1, PT, R63, R54, RZ ;  /* 0x000000363f3f7210 */ /* 0x000fe20007f3e0ff */
        /* <DEDUP_REMOVED lines=59> */
.L_x_49:
        /* <DEDUP_REMOVED lines=22> */
.L_x_48:
[----:B------:R-:W-:Y:S05]  /*19450*/  BSYNC.RECONVERGENT B0 ;  /* 0x0000000000007941 */ /* 0x000fea0003800200 */
.L_x_47:
[----:B------:R-:W-:Y:S01]  /*19460*/  IMAD R54, R60, R57, RZ ;  /* 0x000000393c367224 */ /* 0x000fe200078e02ff */
[----:B------:R0:W-:Y:S01]  /*19470*/  STL [R1+0x25868], R0 ;  /* 0x0258680001007387 */ /* 0x0001e20000100800 */
[----:B------:R-:W-:-:S03]  /*19480*/  IMAD.WIDE.U32 R72, R58, R59, RZ ;  /* 0x0000003b3a487225 */ /* 0x000fc600078e00ff */
[----:B------:R1:W-:Y:S01]  /*19490*/  STL [R1+0x25874], R4 ;  /* 0x0258740401007387 */ /* 0x0003e20000100800 */
[----:B------:R-:W-:-:S03]  /*194a0*/  IMAD.WIDE.U32 R74, R59, R57, RZ ;  /* 0x000000393b4a7225 */ /* 0x000fc600078e00ff */
[----:B------:R2:W-:Y:S01]  /*194b0*/  STL [R1+0x25870], R3 ;  /* 0x0258700301007387 */ /* 0x0005e20000100800 */
[-C--:B------:R-:W-:Y:S01]  /*194c0*/  IMAD R71, R58, R59.reuse, R54 ;  /* 0x0000003b3a477224 */ /* 0x080fe200078e0236 */
[----:B------:R-:W-:Y:S01]  /*194d0*/  IADD3 RZ, P0, PT, RZ, R74, RZ ;  /* 0x0000004affff7210 */ /* 0x000fe20007f1e0ff */
[----:B------:R-:W-:Y:S01]  /*194e0*/  IMAD.WIDE.U32 R72, P1, R57, R60, R72 ;  /* 0x0000003c39487225 */ /* 0x000fe20007820048 */
[----:B------:R-:W-:Y:S01]  /*194f0*/  IADD3 RZ, P6, PT, RZ, R74, RZ ;  /* 0x0000004affff7210 */ /* 0x000fe20007fde0ff */
[----:B------:R3:W-:Y:S02]  /*19500*/  STL [R1+0x2586c], R2 ;  /* 0x02586c0201007387 */ /* 0x0007e40000100800 */
[----:B------:R-:W-:Y:S02]  /*19510*/  IMAD.IADD R71, R75, 0x1, R71 ;  /* 0x000000014b477824 */ /* 0x000fe400078e0247 */
[----:B------:R-:W-:Y:S02]  /*19520*/  IMAD.X R55, RZ, RZ, RZ, P1 ;  /* 0x000000ffff377224 */ /* 0x000fe400008e06ff */
[----:B------:R-:W-:Y:S01]  /*19530*/  IMAD.WIDE.U32 R76, R57, R59, RZ ;  /* 0x0000003b394c7225 */ /* 0x000fe200078e00ff */
[----:B------:R-:W-:-:S03]  /*19540*/  IADD3.X R71, P1, PT, RZ, R71, RZ, P0, !PT ;  /* 0x00000047ff477210 */ /* 0x000fc6000073e4ff */
[----:B------:R-:W-:Y:S01]  /*19550*/  IMAD.MOV.U32 R54, RZ, RZ, R73 ;  /* 0x000000ffff367224 */ /* 0x000fe200078e0049 */
[----:B------:R-:W-:Y:S01]  /*19560*/  IADD3.X RZ, P0, PT, RZ, R71, RZ, P0, !PT ;  /* 0x00000047ffff7210 */ /* 0x000fe2000071e4ff */
[-C--:B------:R-:W-:Y:S01]  /*19570*/  IMAD R82, R56, R57.reuse, RZ ;  /* 0x0000003938527224 */ /* 0x080fe200078e02ff */
[----:B------:R-:W-:Y:S01]  /*19580*/  IADD3 RZ, P2, PT, R77, R72, RZ ;  /* 0x000000484dff7210 */ /* 0x000fe20007f5e0ff */
[----:B------:R-:W-:Y:S01]  /*19590*/  IMAD R72, R62, R57, RZ ;  /* 0x000000393e487224 */ /* 0x000fe200078e02ff */
[----:B------:R-:W-:Y:S01]  /*195a0*/  SEL R71, RZ, 0x1, !P1 ;  /* 0x00000001ff477807 */ /* 0x000fe20004800000 */
[----:B------:R-:W-:-:S04]  /*195b0*/  IMAD.WIDE.U32 R76, R58, R61, RZ ;  /* 0x0000003d3a4c7225 */ /* 0x000fc800078e00ff */
        /* <DEDUP_REMOVED lines=8> */
[----:B------:R-:W-:Y:S02]  /*19640*/  IMAD.IADD R71, R55, 0x1, R81 ;  /* 0x0000000137477824 */ /* 0x000fe400078e0251 */
[----:B------:R-:W-:Y:S02]  /*19650*/  IMAD.X R78, RZ, RZ, R79, P2 ;  /* 0x000000ffff4e7224 */ /* 0x000fe400010e064f */
[----:B------:R-:W-:Y:S01]  /*19660*/  IMAD.WIDE.U32 R54, R57, R61, RZ ;  /* 0x0000003d39367225 */ /* 0x000fe200078e00ff */
[----:B------:R-:W-:-:S03]  /*19670*/  IADD3.X R71, P0, PT, RZ, R71, RZ, P0, !PT ;  /* 0x00000047ff477210 */ /* 0x000fc6000071e4ff */
[----:B------:R-:W-:Y:S01]  /*19680*/  IMAD.X R73, RZ, RZ, RZ, P3 ;  /* 0x000000ffff497224 */ /* 0x000fe200018e06ff */
[----:B------:R-:W-:Y:S01]  /*19690*/  IADD3.X R85, P1, PT, R71, R78, RZ, P1, !PT ;  /* 0x0000004e47557210 */ /* 0x000fe20000f3e4ff */
[----:B------:R-:W-:Y:S01]  /*196a0*/  IMAD.MOV.U32 R72, RZ, RZ, R77 ;  /* 0x000000ffff487224 */ /* 0x000fe200078e004d */
[----:B------:R-:W-:Y:S01]  /*196b0*/  IADD3 RZ, P2, PT, R55, R76, RZ ;  /* 0x0000004c37ff7210 */ /* 0x000fe20007f5e0ff */
[----:B------:R-:W-:Y:S01]  /*196c0*/  IMAD.WIDE.U32 R54, R37, R57, RZ ;  /* 0x0000003925367225 */ /* 0x000fe200078e00ff */
[----:B------:R-:W-:-:S03]  /*196d0*/  SEL R71, RZ, 0x1, !P0 ;  /* 0x00000001ff477807 */ /* 0x000fc60004000000 */
[----:B------:R-:W-:-:S04]  /*196e0*/  IMAD.WIDE.U32.X R76, R58, R62, R72, P2 ;  /* 0x0000003e3a4c7225 */ /* 0x000fc800010e0448 */
[----:B------:R-:W-:Y:S01]  /*196f0*/  IMAD.X R71, RZ, RZ, R71, P1 ;  /* 0x000000ffff477224 */ /* 0x000fe200008e0647 */
[----:B------:R-:W-:Y:S01]  /*19700*/  IADD3 RZ, P1, PT, RZ, R54, RZ ;  /* 0x00000036ffff7210 */ /* 0x000fe20007f3e0ff */
[----:B------:R-:W-:-:S03]  /*19710*/  IMAD.WIDE.U32 R80, R58, R37, RZ ;  /* 0x000000253a507225 */ /* 0x000fc600078e00ff */
[----:B------:R-:W-:Y:S01]  /*19720*/  IADD3 R71, P0, PT, R71, R76, RZ ;  /* 0x0000004c47477210 */ /* 0x000fe20007f1e0ff */
[----:B------:R-:W-:Y:S02]  /*19730*/  IMAD R82, R58, R37, R82 ;  /* 0x000000253a527224 */ /* 0x000fe400078e0252 */
[----:B------:R-:W-:Y:S01]  /*19740*/  IMAD R84, R62, R59, RZ ;  /* 0x0000003b3e547224 */ /* 0x000fe200078e02ff */
[----:B------:R-:W-:Y:S01]  /*19750*/  IADD3 R71, P2, PT, R71, R54, RZ ;  /* 0x0000003647477210 */ /* 0x000fe20007f5e0ff */
[----:B------:R-:W-:Y:S02]  /*19760*/  IMAD.IADD R82, R55, 0x1, R82 ;  /* 0x0000000137527824 */ /* 0x000fe400078e0252 */
[----:B------:R-:W-:-:S03]  /*19770*/  IMAD.WIDE.U32 R54, P4, R57, R56, R80 ;  /* 0x0000003839367225 */ /* 0x000fc60007880050 */
[----:B------:R-:W-:Y:S01]  /*19780*/  IADD3.X R82, P1, PT, RZ, R82, RZ, P1, !PT ;  /* 0x00000052ff527210 */ /* 0x000fe20000f3e4ff */
[----:B------:R-:W-:-:S04]  /*19790*/  IMAD.WIDE.U32 R80, R57, R37, RZ ;  /* 0x0000002539507225 */ /* 0x000fc800078e00ff */
[----:B------:R-:W-:Y:S01]  /*197a0*/  IMAD.WIDE.U32 R72, R61, R59, RZ ;  /* 0x0000003b3d487225 */ /* 0x000fe200078e00ff */
[----:B------:R-:W-:Y:S02]  /*197b0*/  IADD3 RZ, P5, PT, R81, R54, RZ ;  /* 0x0000003651ff7210 */ /* 0x000fe40007fbe0ff */
[----:B------:R-:W-:Y:S01]  /*197c0*/  SEL R54, RZ, 0x1, !P1 ;  /* 0x00000001ff367807 */ /* 0x000fe20004800000 */
[CC--:B------:R-:W-:Y:S02]  /*197d0*/  IMAD R84, R60.reuse, R61.reuse, R84 ;  /* 0x0000003d3c547224 */ /* 0x0c0fe400078e0254 */
[----:B------:R-:W-:Y:S01]  /*197e0*/  IMAD.X R83, RZ, RZ, R77, P0 ;  /* 0x000000ffff537224 */ /* 0x000fe200000e064d */
[----:B------:R-:W-:Y:S01]  /*197f0*/  IADD3 R71, P0, PT, R71, R72, RZ ;  /* 0x0000004847477210 */ /* 0x000fe20007f1e0ff */
[----:B------:R-:W-:-:S03]  /*19800*/  IMAD.WIDE.U32 R78, R60, R61, RZ ;  /* 0x0000003d3c4e7225 */ /* 0x000fc600078e00ff */
[----:B------:R-:W-:Y:S01]  /*19810*/  IADD3.X R82, P2, PT, R82, R83, RZ, P2, !PT ;  /* 0x0000005352527210 */ /* 0x000fe2000175e4ff */
[----:B------:R-:W-:Y:S01]  /*19820*/  IMAD.IADD R84, R73, 0x1, R84 ;  /* 0x0000000149547824 */ /* 0x000fe200078e0254 */
[----:B------:R-:W-:Y:S01]  /*19830*/  IADD3 RZ, P1, PT, RZ, R71, RZ ;  /* 0x00000047ffff7210 */ /* 0x000fe20007f3e0ff */
[----:B------:R-:W-:Y:S02]  /*19840*/  IMAD.X R73, RZ, RZ, RZ, P4 ;  /* 0x000000ffff497224 */ /* 0x000fe400020e06ff */
[----:B------:R-:W-:Y:S01]  /*19850*/  IMAD.MOV.U32 R72, RZ, RZ, R55 ;  /* 0x000000ffff487224 */ /* 0x000fe200078e0037 */
[----:B------:R-:W-:Y:S01]  /*19860*/  IADD3.X R81, P0, PT, R82, R84, RZ, P0, !PT ;  /* 0x0000005452517210 */ /* 0x000fe2000071e4ff */
[----:B------:R-:W-:-:S03]  /*19870*/  IMAD.WIDE.U32 R76, R59, R61, RZ ;  /* 0x0000003d3b4c7225 */ /* 0x000fc600078e00ff */
[----:B------:R-:W-:Y:S01]  /*19880*/  IADD3.X R81, P1, PT, RZ, R81, RZ, P1, !PT ;  /* 0x00000051ff517210 */ /* 0x000fe20000f3e4ff */
[----:B------:R-:W-:-:S04]  /*19890*/  IMAD.WIDE.U32 R78, P3, R59, R62, R78 ;  /* 0x0000003e3b4e7225 */ /* 0x000fc8000786004e */
[----:B------:R-:W-:Y:S01]  /*198a0*/  IMAD.WIDE.U32.X R72, R58, R56, R72, P5 ;  /* 0x000000383a487225 */ /* 0x000fe200028e0448 */
[----:B------:R-:W-:Y:S02]  /*198b0*/  IADD3 RZ, P4, PT, R77, R78, RZ ;  /* 0x0000004e4dff7210 */ /* 0x000fe40007f9e0ff */
[----:B------:R-:W-:Y:S01]  /*198c0*/  SEL R78, RZ, 0x1, !P0 ;  /* 0x00000001ff4e7807 */ /* 0x000fe20004000000 */
[----:B------:R-:W-:Y:S02]  /*198d0*/  IMAD.X R80, RZ, RZ, R54, P2 ;  /* 0x000000ffff507224 */ /* 0x000fe400010e0636 */
[----:B------:R-:W-:Y:S02]  /*198e0*/  IMAD R84, R56, R59, RZ ;  /* 0x0000003b38547224 */ /* 0x000fe400078e02ff */
[----:B------:R-:W-:Y:S01]  /*198f0*/  IMAD.X R55, RZ, RZ, RZ, P3 ;  /* 0x000000ffff377224 */ /* 0x000fe200018e06ff */
[----:B------:R-:W-:Y:S01]  /*19900*/  IADD3 R80, P2, PT, R80, R72, RZ ;  /* 0x0000004850507210 */ /* 0x000fe20007f5e0ff */
[----:B------:R-:W-:-:S02]  /*19910*/  IMAD.MOV.U32 R54, RZ, RZ, R79 ;  /* 0x000000ffff367224 */ /* 0x000fc400078e004f */
[----:B------:R-:W-:-:S04]  /*19920*/  IMAD.WIDE.U32 R76, R37, R59, RZ ;  /* 0x0000003b254c7225 */ /* 0x000fc800078e00ff */
[----:B------:R-:W-:Y:S01]  /*19930*/  IMAD R84, R60, R37, R84 ;  /* 0x000000253c547224 */ /* 0x000fe200078e0254 */
[----:B------:R-:W-:Y:S01]  /*19940*/  IADD3 R80, P0, PT, R80, R76, RZ ;  /* 0x0000004c50507210 */ /* 0x000fe20007f1e0ff */
[----:B------:R-:W-:-:S04]  /*19950*/  IMAD.WIDE.U32.X R54, R60, R62, R54, P4 ;  /* 0x0000003e3c367225 */ /* 0x000fc800020e0436 */
[----:B------:R-:W-:Y:S02]  /*19960*/  IMAD.X R78, RZ, RZ, R78, P1 ;  /* 0x000000ffff4e7224 */ /* 0x000fe400008e064e */
[----:B------:R-:W-:Y:S02]  /*19970*/  IMAD.IADD R84, R77, 0x1, R84 ;  /* 0x000000014d547824 */ /* 0x000fe400078e0254 */
[----:B------:R-:W-:Y:S01]  /*19980*/  IMAD.X R77, RZ, RZ, R73, P2 ;  /* 0x000000ffff4d7224 */ /* 0x000fe200010e0649 */
[----:B------:R-:W-:Y:S01]  /*19990*/  IADD3 R78, P1, PT, R78, R54, RZ ;  /* 0x000000364e4e7210 */ /* 0x000fe20007f3e0ff */
[----:B------:R-:W-:-:S03]  /*199a0*/  IMAD.WIDE.U32 R72, R60, R37, RZ ;  /* 0x000000253c487225 */ /* 0x000fc600078e00ff */
[----:B------:R-:W-:Y:S01]  /*199b0*/  IADD3.X R84, P0, PT, R84, R77, RZ, P0, !PT ;  /* 0x0000004d54547210 */ /* 0x000fe2000071e4ff */
[----:B------:R-:W-:Y:S02]  /*199c0*/  IMAD R76, R60, R57, RZ ;  /* 0x000000393c4c7224 */ /* 0x000fe400078e02ff */
[----:B------:R-:W-:-:S04]  /*199d0*/  IMAD.WIDE.U32 R72, P2, R59, R56, R72 ;  /* 0x000000383b487225 */ /* 0x000fc80007840048 */
[----:B------:R-:W-:Y:S02]  /*199e0*/  IMAD R79, R58, R59, R76 ;  /* 0x0000003b3a4f7224 */ /* 0x000fe400078e024c */
[----:B------:R-:W-:-:S04]  /*199f0*/  IMAD.WIDE.U32 R76, R59, R37, RZ ;  /* 0x000000253b4c7225 */ /* 0x000fc800078e00ff */
[----:B------:R-:W-:Y:S01]  /*19a00*/  IMAD.X R54, RZ, RZ, R55, P1 ;  /* 0x000000ffff367224 */ /* 0x000fe200008e0637 */
[----:B------:R-:W-:Y:S01]  /*19a10*/  IADD3 R80, P1, PT, R80, R78, RZ ;  /* 0x0000004e50507210 */ /* 0x000fe20007f3e0ff */
[----:B------:R-:W-:Y:S01]  /*19a20*/  IMAD.X R55, RZ, RZ, RZ, P2 ;  /* 0x000000ffff377224 */ /* 0x000fe200010e06ff */
[----:B------:R-:W-:Y:S01]  /*19a30*/  IADD3 RZ, P2, PT, R77, R72, RZ ;  /* 0x000000484dff7210 */ /* 0x000fe20007f5e0ff */
[----:B------:R-:W-:Y:S01]  /*19a40*/  IMAD.IADD R74, R75, 0x1, R79 ;  /* 0x000000014b4a7824 */ /* 0x000fe200078e024f */
[----:B------:R-:W-:Y:S01]  /*19a50*/  IADD3.X R84, P1, PT, R84, R54, RZ, P1, !PT ;  /* 0x0000003654547210 */ /* 0x000fe20000f3e4ff */
[----:B------:R-:W-:Y:S01]  /*19a60*/  IMAD.MOV.U32 R54, RZ, RZ, R73 ;  /* 0x000000ffff367224 */ /* 0x000fe200078e0049 */
[----:B------:R-:W-:Y:S01]  /*19a70*/  SEL R72, RZ, 0x1, !P0 ;  /* 0x00000001ff487807 */ /* 0x000fe20004000000 */
[----:B------:R-:W-:Y:S02]  /*19a80*/  IMAD R91, R56, R61, RZ ;  /* 0x0000003d385b7224 */ /* 0x000fe400078e02ff */
[----:B------:R-:W-:-:S04]  /*19a90*/  IMAD.WIDE.U32.X R78, R60, R56, R54, P2 ;  /* 0x000000383c4e7225 */ /* 0x000fc800010e0436 */
[----:B------:R-:W-:Y:S02]  /*19aa0*/  IMAD.X R72, RZ, RZ, R72, P1 ;  /* 0x000000ffff487224 */ /* 0x000fe400008e0648 */
[----:B------:R-:W-:-:S03]  /*19ab0*/  IMAD.WIDE.U32 R54, R37, R61, RZ ;  /* 0x0000003d25367225 */ /* 0x000fc600078e00ff */
[----:B------:R-:W-:Y:S01]  /*19ac0*/  IADD3 R78, P5, PT, R72, R78, RZ ;  /* 0x0000004e484e7210 */ /* 0x000fe20007fbe0ff */
[----:B------:R-:W-:-:S03]  /*19ad0*/  IMAD.WIDE.U32 R82, R62, R37, RZ ;  /* 0x000000253e527225 */ /* 0x000fc600078e00ff */
[----:B------:R-:W-:Y:S01]  /*19ae0*/  IADD3 R78, P0, PT, R78, R54, RZ ;  /* 0x000000364e4e7210 */ /* 0x000fe20007f1e0ff */
[----:B------:R-:W-:Y:S02]  /*19af0*/  IMAD R91, R62, R37, R91 ;  /* 0x000000253e5b7224 */ /* 0x000fe400078e025b */
[----:B------:R-:W-:-:S04]  /*19b00*/  IMAD.WIDE.U32 R72, R58, R57, RZ ;  /* 0x000000393a487225 */ /* 0x000fc800078e00ff */
[----:B------:R-:W-:Y:S02]  /*19b10*/  IMAD.IADD R91, R55, 0x1, R91 ;  /* 0x00000001375b7824 */ /* 0x000fe400078e025b */
[----:B------:R-:W-:-:S04]  /*19b20*/  IMAD.WIDE.U32 R54, R61, R37, RZ ;  /* 0x000000253d367225 */ /* 0x000fc800078e00ff */
[----:B------:R-:W-:-:S04]  /*19b30*/  IMAD.WIDE.U32 R82, P3, R61, R56, R82 ;  /* 0x000000383d527225 */ /* 0x000fc80007860052 */
[----:B------:R-:W-:Y:S01]  /*19b40*/  IMAD.WIDE.U32 R72, P1, R57, R58, R72 ;  /* 0x0000003a39487225 */ /* 0x000fe20007820048 */
[----:B------:R-:W-:-:S03]  /*19b50*/  IADD3 RZ, P4, PT, R55, R82, RZ ;  /* 0x0000005237ff7210 */ /* 0x000fc60007f9e0ff */
[----:B------:R-:W-:-:S04]  /*19b60*/  IMAD.WIDE.U32 R76, R57, R57, RZ ;  /* 0x00000039394c7225 */ /* 0x000fc800078e00ff */
[----:B------:R-:W-:Y:S01]  /*19b70*/  IMAD.X R55, RZ, RZ, RZ, P1 ;  /* 0x000000ffff377224 */ /* 0x000fe200008e06ff */
[----:B------:R-:W-:Y:S01]  /*19b80*/  IADD3 R72, P1, PT, R77, R72, RZ ;  /* 0x000000484d487210 */ /* 0x000fe20007f3e0ff */
[----:B------:R-:W-:Y:S01]  /*19b90*/  IMAD.MOV.U32 R54, RZ, RZ, R73 ;  /* 0x000000ffff367224 */ /* 0x000fe200078e0049 */
[----:B------:R-:W-:Y:S01]  /*19ba0*/  IADD3 RZ, P2, PT, RZ, R76, RZ ;  /* 0x0000004cffff7210 */ /* 0x000fe20007f5e0ff */
[----:B------:R-:W-:Y:S02]  /*19bb0*/  IMAD.X R74, RZ, RZ, R74, P6 ;  /* 0x000000ffff4a7224 */ /* 0x000fe400030e064a */
[----:B------:R-:W-:Y:S01]  /*19bc0*/  IMAD.WIDE.U32.X R54, R58, R58, R54, P1 ;  /* 0x0000003a3a367225 */ /* 0x000fe200008e0436 */
[----:B------:R-:W-:-:S03]  /*19bd0*/  IADD3.X R72, P1, PT, RZ, R72, RZ, P2, !PT ;  /* 0x00000048ff487210 */ /* 0x000fc6000173e4ff */
[----:B------:R-:W-:Y:S01]  /*19be0*/  IMAD.X R79, RZ, RZ, R79, P5 ;  /* 0x000000ffff4f7224 */ /* 0x000fe200028e064f */
[----:B0-----:R-:W-:Y:S01]  /*19bf0*/  IADD3.X R0, P2, PT, RZ, R72, RZ, P2, !PT ;  /* 0x00000048ff007210 */ /* 0x001fe2000175e4ff */
[----:B------:R-:W-:Y:S01]  /*19c00*/  IMAD R72, R59, R57, RZ ;  /* 0x000000393b487224 */ /* 0x000fe200078e02ff */
[----:B------:R-:W-:Y:S01]  /*19c10*/  IADD3.X R73, P1, PT, RZ, R54, RZ, P1, !PT ;  /* 0x00000036ff497210 */ /* 0x000fe20000f3e4ff */
[----:B------:R-:W-:Y:S01]  /*19c20*/  IMAD.X R54, RZ, RZ, R74, P6 ;  /* 0x000000ffff367224 */ /* 0x000fe200030e064a */
[----:B------:R-:W-:Y:S01]  /*19c30*/  IADD3.X R91, P0, PT, R91, R79, RZ, P0, !PT ;  /* 0x0000004f5b5b7210 */ /* 0x000fe2000071e4ff */
[----:B------:R-:W-:Y:S01]  /*19c40*/  IMAD.WIDE.U32 R74, R59, R59, RZ ;  /* 0x0000003b3b4a7225 */ /* 0x000fe200078e00ff */
[C---:B-1----:R-:W-:Y:S01]  /*19c50*/  LEA.X R4, P2, R72.reuse, R73, 0x1, P2 ;  /* 0x0000004948047211 */ /* 0x042fe20001040cff */
[----:B------:R0:W-:Y:S01]  /*19c60*/  STL [R1+0x25840], R0 ;  /* 0x0258400001007387 */ /* 0x0001e20000100800 */
[----:B------:R-:W-:Y:S02]  /*19c70*/  IADD3.X R55, P1, PT, RZ, R55, RZ, P1, !PT ;  /* 0x00000037ff377210 */ /* 0x000fe40000f3e4ff */
[----:B------:R-:W-:-:S02]  /*19c80*/  SHF.R.U64 R72, R72, 0x1f, R54 ;  /* 0x0000001f48487819 */ /* 0x000fc40000001236 */
[----:B------:R-:W-:Y:S02]  /*19c90*/  SHF.L.W.U32.HI R54, R54, 0x1, R90 ;  /* 0x0000000136367819 */ /* 0x000fe40000010e5a */
[----:B--2---:R-:W-:Y:S01]  /*19ca0*/  IADD3.X R3, P2, PT, R55, R72, RZ, P2, !PT ;  /* 0x0000004837037210 */ /* 0x004fe2000175e4ff */
[----:B------:R-:W-:Y:S01]  /*19cb0*/  IMAD.WIDE.U32 R72, R60, R59, RZ ;  /* 0x0000003b3c487225 */ /* 0x000fe200078e00ff */
[----:B------:R-:W-:Y:S02]  /*19cc0*/  SEL R55, RZ, 0x1, !P1 ;  /* 0x00000001ff377807 */ /* 0x000fe40004800000 */
[----:B------:R-:W-:Y:S02]  /*19cd0*/  SHF.L.W.U32.HI R90, R90, 0x1, R85 ;  /* 0x000000015a5a7819 */ /* 0x000fe40000010e55 */
[----:B------:R-:W-:Y:S01]  /*19ce0*/  IADD3 R74, P1, PT, R55, R74, RZ ;  /* 0x0000004a374a7210 */ /* 0x000fe20007f3e0ff */
[----:B------:R-:W-:Y:S01]  /*19cf0*/  IMAD.WIDE.U32 R72, P6, R59, R60, R72 ;  /* 0x0000003c3b487225 */ /* 0x000fe200078c0048 */
[----:B------:R-:W-:-:S02]  /*19d00*/  SHF.L.W.U32.HI R85, R85, 0x1, R71 ;  /* 0x0000000155557819 */ /* 0x000fc40000010e47 */
[----:B------:R-:W-:Y:S01]  /*19d10*/  IADD3.X R92, P2, PT, R54, R74, RZ, P2, !PT ;  /* 0x0000004a365c7210 */ /* 0x000fe2000175e4ff */
[----:B------:R-:W-:Y:S01]  /*19d20*/  IMAD.X R55, RZ, RZ, RZ, P6 ;  /* 0x000000ffff377224 */ /* 0x000fe200030e06ff */
[----:B------:R-:W-:Y:S01]  /*19d30*/  IADD3 R75, P6, PT, R75, R72, RZ ;  /* 0x000000484b4b7210 */ /* 0x000fe20007fde0ff */
[----:B------:R-:W-:Y:S01]  /*19d40*/  IMAD.MOV.U32 R54, RZ, RZ, R73 ;  /* 0x000000ffff367224 */ /* 0x000fe200078e0049 */
[----:B------:R-:W-:Y:S01]  /*19d50*/  SHF.L.W.U32.HI R71, R71, 0x1, R81 ;  /* 0x0000000147477819 */ /* 0x000fe20000010e51 */
[----:B------:R-:W-:Y:S01]  /*19d60*/  IMAD.WIDE.U32 R72, R62, R61, RZ ;  /* 0x0000003d3e487225 */ /* 0x000fe200078e00ff */
[----:B------:R-:W-:Y:S02]  /*19d70*/  IADD3.X R75, P1, PT, RZ, R75, RZ, P1, !PT ;  /* 0x0000004bff4b7210 */ /* 0x000fe40000f3e4ff */
[----:B------:R-:W-:Y:S01]  /*19d80*/  SHF.L.W.U32.HI R81, R81, 0x1, R80 ;  /* 0x0000000151517819 */ /* 0x000fe20000010e50 */
[----:B------:R-:W-:Y:S01]  /*19d90*/  IMAD.WIDE.U32.X R54, R60, R60, R54, P6 ;  /* 0x0000003c3c367225 */ /* 0x000fe200030e0436 */
[----:B------:R-:W-:-:S03]  /*19da0*/  IADD3.X R93, P6, PT, R90, R75, RZ, P2, !PT ;  /* 0x0000004b5a5d7210 */ /* 0x000fc600017de4ff */
[----:B------:R-:W-:Y:S01]  /*19db0*/  IMAD.WIDE.U32 R74, R61, R61, RZ ;  /* 0x0000003d3d4a7225 */ /* 0x000fe200078e00ff */
[----:B------:R-:W-:-:S04]  /*19dc0*/  IADD3.X R54, P1, PT, RZ, R54, RZ, P1, !PT ;  /* 0x00000036ff367210 */ /* 0x000fc80000f3e4ff */
[----:B------:R-:W-:Y:S02]  /*19dd0*/  IADD3.X R55, P2, PT, RZ, R55, RZ, P1, !PT ;  /* 0x00000037ff377210 */ /* 0x000fe40000f5e4ff */
[----:B---3--:R-:W-:Y:S01]  /*19de0*/  IADD3.X R2, P1, PT, R85, R54, RZ, P6, !PT ;  /* 0x0000003655027210 */ /* 0x008fe2000373e4ff */
[----:B------:R-:W-:-:S03]  /*19df0*/  IMAD.WIDE.U32 R72, P6, R61, R62, R72 ;  /* 0x0000003e3d487225 */ /* 0x000fc600078c0048 */
[----:B0-----:R-:W-:Y:S01]  /*19e00*/  IADD3.X R0, P1, PT, R71, R55, RZ, P1, !PT ;  /* 0x0000003747007210 */ /* 0x001fe20000f3e4ff */
[----:B------:R-:W-:Y:S01]  /*19e10*/  IMAD.X R55, RZ, RZ, RZ, P6 ;  /* 0x000000ffff377224 */ /* 0x000fe200030e06ff */
[----:B------:R-:W-:Y:S01]  /*19e20*/  SEL R71, RZ, 0x1, !P2 ;  /* 0x00000001ff477807 */ /* 0x000fe20005000000 */
[----:B------:R-:W-:Y:S02]  /*19e30*/  IMAD.MOV.U32 R54, RZ, RZ, R73 ;  /* 0x000000ffff367224 */ /* 0x000fe400078e0049 */
[----:B------:R-:W-:Y:S01]  /*19e40*/  IMAD.MOV.U32 R85, RZ, RZ, R92 ;  /* 0x000000ffff557224 */ /* 0x000fe200078e005c */
[----:B------:R-:W-:Y:S02]  /*19e50*/  IADD3 R71, P2, PT, R71, R74, RZ ;  /* 0x0000004a47477210 */ /* 0x000fe40007f5e0ff */
[----:B------:R-:W-:Y:S02]  /*19e60*/  IADD3 R74, P6, PT, R75, R72, RZ ;  /* 0x000000484b4a7210 */ /* 0x000fe40007fde0ff */
[----:B------:R-:W-:-:S02]  /*19e70*/  IADD3.X R71, P1, PT, R81, R71, RZ, P1, !PT ;  /* 0x0000004751477210 */ /* 0x000fc40000f3e4ff */
[----:B------:R-:W-:Y:S01]  /*19e80*/  IADD3.X R74, P2, PT, RZ, R74, RZ, P2, !PT ;  /* 0x0000004aff4a7210 */ /* 0x000fe2000175e4ff */
[----:B------:R-:W-:Y:S01]  /*19e90*/  IMAD.WIDE.U32.X R54, R62, R62, R54, P6 ;  /* 0x0000003e3e367225 */ /* 0x000fe200030e0436 */
[----:B------:R-:W-:Y:S02]  /*19ea0*/  SHF.L.W.U32.HI R81, R80, 0x1, R84 ;  /* 0x0000000150517819 */ /* 0x000fe40000010e54 */
[----:B------:R-:W-:Y:S02]  /*19eb0*/  SHF.L.W.U32.HI R84, R84, 0x1, R78 ;  /* 0x0000000154547819 */ /* 0x000fe40000010e4e */
[----:B------:R-:W-:Y:S01]  /*19ec0*/  IADD3.X R81, P1, PT, R81, R74, RZ, P1, !PT ;  /* 0x0000004a51517210 */ /* 0x000fe20000f3e4ff */
[----:B------:R-:W-:Y:S01]  /*19ed0*/  IMAD.WIDE.U32 R74, R56, R37, RZ ;  /* 0x00000025384a7225 */ /* 0x000fe200078e00ff */
[----:B------:R-:W-:Y:S02]  /*19ee0*/  IADD3.X R73, P2, PT, RZ, R54, RZ, P2, !PT ;  /* 0x00000036ff497210 */ /* 0x000fe4000175e4ff */
[----:B------:R-:W-:-:S02]  /*19ef0*/  SEL R80, RZ, 0x1, !P0 ;  /* 0x00000001ff507807 */ /* 0x000fc40004000000 */
[----:B------:R-:W-:Y:S01]  /*19f00*/  IADD3.X R72, P2, PT, RZ, R55, RZ, P2, !PT ;  /* 0x00000037ff487210 */ /* 0x000fe2000175e4ff */
[C---:B------:R-:W-:Y:S01]  /*19f10*/  IMAD.WIDE.U32 R74, P6, R37.reuse, R56, R74 ;  /* 0x00000038254a7225 */ /* 0x040fe200078c004a */
[----:B------:R-:W-:Y:S02]  /*19f20*/  IADD3.X R79, P1, PT, R84, R73, RZ, P1, !PT ;  /* 0x00000049544f7210 */ /* 0x000fe40000f3e4ff */
[----:B------:R-:W-:Y:S01]  /*19f30*/  SEL R77, RZ, 0x1, !P2 ;  /* 0x00000001ff4d7807 */ /* 0x000fe20005000000 */
[----:B------:R-:W-:-:S05]  /*19f40*/  IMAD.WIDE.U32 R54, R37, R37, RZ ;  /* 0x0000002525367225 */ /* 0x000fca00078e00ff */
[----:B------:R-:W-:Y:S01]  /*19f50*/  IADD3 R74, P5, PT, R55, R74, RZ ;  /* 0x0000004a374a7210 */ /* 0x000fe20007fbe0ff */
[----:B------:R-:W-:Y:S01]  /*19f60*/  IMAD.X R55, RZ, RZ, RZ, P3 ;  /* 0x000000ffff377224 */ /* 0x000fe200018e06ff */
[----:B------:R-:W-:Y:S02]  /*19f70*/  IADD3 RZ, P3, PT, RZ, R78, RZ ;  /* 0x0000004effff7210 */ /* 0x000fe40007f7e0ff */
[----:B------:R-:W-:Y:S01]  /*19f80*/  IADD3 R77, P2, PT, R77, R54, RZ ;  /* 0x000000364d4d7210 */ /* 0x000fe20007f5e0ff */
[----:B------:R-:W-:Y:S01]  /*19f90*/  IMAD.MOV.U32 R54, RZ, RZ, R83 ;  /* 0x000000ffff367224 */ /* 0x000fe200078e0053 */
[----:B------:R-:W-:Y:S01]  /*19fa0*/  IADD3.X R73, P3, PT, RZ, R91, RZ, P3, !PT ;  /* 0x0000005bff497210 */ /* 0x000fe20001f7e4ff */
[----:B------:R-:W-:Y:S01]  /*19fb0*/  IMAD.MOV.U32 R91, RZ, RZ, R93 ;  /* 0x000000ffff5b7224 */ /* 0x000fe200078e005d */
[----:B------:R-:W-:Y:S01]  /*19fc0*/  IADD3.X R74, P2, PT, RZ, R74, RZ, P2, !PT ;  /* 0x0000004aff4a7210 */ /* 0x000fe2000175e4ff */
[----:B------:R-:W-:Y:S01]  /*19fd0*/  IMAD.WIDE.U32.X R54, R62, R56, R54, P4 ;  /* 0x000000383e367225 */ /* 0x000fe200020e0436 */
[----:B------:R-:W-:-:S03]  /*19fe0*/  SHF.L.W.U32.HI R78, R78, 0x1, R73 ;  /* 0x000000014e4e7819 */ /* 0x000fc60000010e49 */
[----:B------:R-:W-:Y:S01]  /*19ff0*/  IMAD.X R80, RZ, RZ, R80, P3 ;  /* 0x000000ffff507224 */ /* 0x000fe200018e0650 */
[----:B------:R-:W-:Y:S01]  /*1a000*/  IADD3.X R78, P0, PT, R78, R72, RZ, P1, !PT ;  /* 0x000000484e4e7210 */ /* 0x000fe20000f1e4ff */
[----:B------:R-:W-:-:S03]  /*1a010*/  IMAD.WIDE.U32 R92, R71, 0x3d1, RZ ;  /* 0x000003d1475c7825 */ /* 0x000fc600078e00ff */
[----:B------:R-:W-:Y:S02]  /*1a020*/  IADD3 R54, P3, PT, R80, R54, RZ ;  /* 0x0000003650367210 */ /* 0x000fe40007f7e0ff */
[----:B------:R-:W-:Y:S02]  /*1a030*/  IADD3 RZ, P1, PT, RZ, R92, RZ ;  /* 0x0000005cffff7210 */ /* 0x000fe40007f3e0ff */
        /* <DEDUP_REMOVED lines=48> */
[----:B------:R-:W-:Y:S02]  /*1a340*/  IMAD.MOV.U32 R77, RZ, RZ, R85 ;  /* 0x000000ffff4d7224 */ /* 0x000fe400078e0055 */
[----:B------:R-:W-:-:S04]  /*1a350*/  IMAD.WIDE.U32 R74, P2, RZ, R71, R74 ;  /* 0x00000047ff4a7225 */ /* 0x000fc8000784004a */
[----:B------:R-:W-:Y:S01]  /*1a360*/  IMAD.MOV.U32 R54, RZ, RZ, R75 ;  /* 0x000000ffff367224 */ /* 0x000fe200078e004b */
[----:B------:R-:W-:Y:S01]  /*1a370*/  SEL R75, RZ, 0x1, !P1 ;  /* 0x00000001ff4b7807 */ /* 0x000fe20004800000 */
[----:B------:R-:W-:-:S03]  /*1a380*/  IMAD.WIDE.U32 R84, R71, 0x3d1, RZ ;  /* 0x000003d147547825 */ /* 0x000fc600078e00ff */
[----:B------:R-:W-:Y:S01]  /*1a390*/  IADD3 R75, P3, PT, R75, R72, RZ ;  /* 0x000000484b4b7210 */ /* 0x000fe20007f7e0ff */
[----:B------:R-:W-:Y:S01]  /*1a3a0*/  IMAD.X R55, RZ, RZ, RZ, P2 ;  /* 0x000000ffff377224 */ /* 0x000fe200010e06ff */
[----:B------:R-:W-:Y:S01]  /*1a3b0*/  IADD3 R74, P2, PT, R85, R74, RZ ;  /* 0x0000004a554a7210 */ /* 0x000fe20007f5e0ff */
[----:B------:R-:W-:Y:S01]  /*1a3c0*/  IMAD.MOV.U32 R85, RZ, RZ, R77 ;  /* 0x000000ffff557224 */ /* 0x000fe200078e004d */
[----:B------:R-:W-:Y:S01]  /*1a3d0*/  IADD3 R75, P1, PT, R75, R84, RZ ;  /* 0x000000544b4b7210 */ /* 0x000fe20007f3e0ff */
[----:B------:R-:W-:Y:S02]  /*1a3e0*/  IMAD.X R72, RZ, RZ, R73, P3 ;  /* 0x000000ffff487224 */ /* 0x000fe400018e0649 */
[----:B------:R-:W-:Y:S01]  /*1a3f0*/  IMAD.WIDE.U32.X R54, RZ, R80, R54, P2 ;  /* 0x00000050ff367225 */ /* 0x000fe200010e0436 */
[----:B------:R-:W-:Y:S02]  /*1a400*/  IADD3.X R82, P0, PT, R82, R75, RZ, P0, !PT ;  /* 0x0000004b52527210 */ /* 0x000fe4000071e4ff */
        /* <DEDUP_REMOVED lines=10> */
[----:B------:R-:W-:Y:S02]  /*1a4b0*/  IMAD.MOV.U32 R92, RZ, RZ, R4 ;  /* 0x000000ffff5c7224 */ /* 0x000fe400078e0004 */
[----:B------:R-:W-:Y:S01]  /*1a4c0*/  IMAD.WIDE.U32 R72, P0, RZ, R80, R72 ;  /* 0x00000050ff487225 */ /* 0x000fe20007800048 */
[----:B------:R0:W5:Y:S03]  /*1a4d0*/  LDL.LU R4, [R1+0x25874] ;  /* 0x0258740001047983 */ /* 0x0001660000300800 */
[----:B------:R-:W-:-:S02]  /*1a4e0*/  IMAD.MOV.U32 R54, RZ, RZ, R73 ;  /* 0x000000ffff367224 */ /* 0x000fc400078e0049 */
[----:B------:R-:W2:Y:S01]  /*1a4f0*/  LDL.LU R73, [R1+0x25840] ;  /* 0x0258400001497983 */ /* 0x000ea20000300800 */
[----:B------:R-:W-:Y:S01]  /*1a500*/  IADD3 R72, P3, PT, R75, R72, RZ ;  /* 0x000000484b487210 */ /* 0x000fe20007f7e0ff */
[----:B------:R-:W-:-:S03]  /*1a510*/  IMAD.X R55, RZ, RZ, RZ, P0 ;  /* 0x000000ffff377224 */ /* 0x000fc600000e06ff */
[----:B------:R-:W-:Y:S01]  /*1a520*/  IADD3.X R72, P1, PT, R80, R72, RZ, P1, !PT ;  /* 0x0000004850487210 */ /* 0x000fe20000f3e4ff */
[----:B------:R-:W-:Y:S01]  /*1a530*/  IMAD.WIDE.U32.X R54, RZ, R84, R54, P3 ;  /* 0x00000054ff367225 */ /* 0x000fe200018e0436 */
[----:B------:R-:W-:Y:S02]  /*1a540*/  IADD3 R71, P0, PT, R71, R76, RZ ;  /* 0x0000004c47477210 */ /* 0x000fe40007f1e0ff */
[----:B------:R-:W-:Y:S02]  /*1a550*/  IADD3.X R72, P2, PT, R90, R72, RZ, P2, !PT ;  /* 0x000000485a487210 */ /* 0x000fe4000175e4ff */
[----:B------:R-:W-:-:S04]  /*1a560*/  IADD3.X R84, P1, PT, R84, R54, RZ, P1, !PT ;  /* 0x0000003654547210 */ /* 0x000fc80000f3e4ff */
[----:B------:R-:W-:Y:S02]  /*1a570*/  IADD3.X R55, P1, PT, RZ, R55, RZ, P1, !PT ;  /* 0x00000037ff377210 */ /* 0x000fe40000f3e4ff */
[----:B------:R-:W-:Y:S01]  /*1a580*/  IADD3.X R83, P2, PT, R83, R84, RZ, P2, !PT ;  /* 0x0000005453537210 */ /* 0x000fe2000175e4ff */
[----:B------:R-:W-:Y:S02]  /*1a590*/  IMAD.MOV.U32 R93, RZ, RZ, R3 ;  /* 0x000000ffff5d7224 */ /* 0x000fe400078e0003 */
[----:B------:R0:W5:Y:S01]  /*1a5a0*/  LDL.LU R3, [R1+0x25870] ;  /* 0x0258700001037983 */ /* 0x0001620000300800 */
[----:B------:R-:W-:Y:S02]  /*1a5b0*/  IADD3.X R81, P2, PT, R81, R55, RZ, P2, !PT ;  /* 0x0000003751517210 */ /* 0x000fe4000175e4ff */
[----:B--2---:R-:W-:Y:S02]  /*1a5c0*/  IADD3.X R54, P0, PT, R73, R72, RZ, P0, !PT ;  /* 0x0000004849367210 */ /* 0x004fe4000071e4ff */
[----:B------:R-:W-:-:S02]  /*1a5d0*/  SEL R72, RZ, 0x1, !P1 ;  /* 0x00000001ff487807 */ /* 0x000fc40004800000 */
[----:B------:R-:W-:Y:S02]  /*1a5e0*/  IADD3.X R55, P0, PT, R92, R83, RZ, P0, !PT ;  /* 0x000000535c377210 */ /* 0x000fe4000071e4ff */
[----:B------:R-:W-:Y:S02]  /*1a5f0*/  IADD3.X R79, P2, PT, R79, R72, RZ, P2, !PT ;  /* 0x000000484f4f7210 */ /* 0x000fe4000175e4ff */
[----:B------:R-:W-:Y:S02]  /*1a600*/  IADD3.X R72, P0, PT, R93, R81, RZ, P0, !PT ;  /* 0x000000515d487210 */ /* 0x000fe4000071e4ff */
[----:B------:R-:W-:Y:S02]  /*1a610*/  IADD3.X R78, P2, PT, RZ, R78, RZ, P2, !PT ;  /* 0x0000004eff4e7210 */ /* 0x000fe4000175e4ff */
[----:B------:R-:W-:Y:S02]  /*1a620*/  IADD3.X R73, P0, PT, R85, R79, RZ, P0, !PT ;  /* 0x0000004f55497210 */ /* 0x000fe4000071e4ff */
[----:B------:R-:W-:-:S02]  /*1a630*/  IADD3.X R82, P2, PT, RZ, R82, RZ, P2, !PT ;  /* 0x00000052ff527210 */ /* 0x000fc4000175e4ff */
[----:B------:R-:W-:Y:S02]  /*1a640*/  IADD3.X R74, P0, PT, R91, R78, RZ, P0, !PT ;  /* 0x0000004e5b4a7210 */ /* 0x000fe4000071e4ff */
[----:B------:R-:W-:Y:S02]  /*1a650*/  IADD3.X R77, P2, PT, RZ, R77, RZ, P2, !PT ;  /* 0x0000004dff4d7210 */ /* 0x000fe4000175e4ff */
[----:B------:R-:W-:Y:S02]  /*1a660*/  IADD3.X R75, P0, PT, R2, R82, RZ, P0, !PT ;  /* 0x00000052024b7210 */ /* 0x000fe4000071e4ff */
[----:B------:R0:W5:Y:S02]  /*1a670*/  LDL.LU R2, [R1+0x2586c] ;  /* 0x02586c0001027983 */ /* 0x0001640000300800 */
[----:B------:R-:W-:Y:S02]  /*1a680*/  IADD3.X R76, P0, PT, R0, R77, RZ, P0, !PT ;  /* 0x0000004d004c7210 */ /* 0x000fe4000071e4ff */
[----:B------:R0:W5:Y:S01]  /*1a690*/  LDL.LU R0, [R1+0x25868] ;  /* 0x0258680001007983 */ /* 0x0001620000300800 */
[----:B------:R-:W-:Y:S01]  /*1a6a0*/  SEL R77, RZ, 0x1, !P2 ;  /* 0x00000001ff4d7807 */ /* 0x000fe20005000000 */
[----:B------:R-:W-:Y:S03]  /*1a6b0*/  BSSY.RECONVERGENT B0, `(.L_x_50) ;  /* 0x0000019000007945 */ /* 0x000fe60003800200 */
[----:B------:R-:W-:-:S04]  /*1a6c0*/  IADD3.X R77, P0, PT, RZ, R77, RZ, P0, !PT ;  /* 0x0000004dff4d7210 */ /* 0x000fc8000071e4ff */
[----:B0-----:R-:W-:-:S09]  /*1a6d0*/  SEL R79, RZ, 0x1, !P0 ;  /* 0x00000001ff4f7807 */ /* 0x001fd20004000000 */
.L_x_52:
[----:B------:R-:W-:Y:S02]  /*1a6e0*/  LOP3.LUT R78, R55, R75, R73, 0x80, !PT ;  /* 0x0000004b374e7212 */ /* 0x000fe400078e8049 */
[----:B------:R-:W-:Y:S02]  /*1a6f0*/  ISETP.GT.U32.AND P0, PT, R71, -0x3d2, PT ;  /* 0xfffffc2e4700780c */ /* 0x000fe40003f04070 */
[----:B------:R-:W-:Y:S02]  /*1a700*/  ISETP.EQ.U32.AND P2, PT, R78, -0x1, PT ;  /* 0xffffffff4e00780c */ /* 0x000fe40003f42070 */
[----:B------:R-:W-:Y:S02]  /*1a710*/  ISETP.NE.U32.AND P1, PT, R77, RZ, PT ;  /* 0x000000ff4d00720c */ /* 0x000fe40003f25070 */
[----:B------:R-:W-:Y:S02]  /*1a720*/  ISETP.GT.U32.AND.EX P0, PT, R54, -0x2, PT, P0 ;  /* 0xfffffffe3600780c */ /* 0x000fe40003f04100 */
[----:B------:R-:W-:-:S02]  /*1a730*/  LOP3.LUT R78, R72, R76, R74, 0x80, !PT ;  /* 0x0000004c484e7212 */ /* 0x000fc400078e804a */
        /* <DEDUP_REMOVED lines=16> */
.L_x_51:
[----:B------:R-:W-:Y:S05]  /*1a840*/  BSYNC.RECONVERGENT B0 ;  /* 0x0000000000007941 */ /* 0x000fea0003800200 */
.L_x_50:
[----:B------:R-:W-:Y:S01]  /*1a850*/  IMAD R80, R28, R52, RZ ;  /* 0x000000341c507224 */ /* 0x000fe200078e02ff */
[----:B-----5:R0:W-:Y:S01]  /*1a860*/  STL.64 [R1+0x25870], R4 ;  /* 0x0258700401007387 */ /* 0x0201e20000100a00 */
[----:B------:R-:W-:-:S03]  /*1a870*/  IMAD.WIDE.U32 R78, R53, R29, RZ ;  /* 0x0000001d354e7225 */ /* 0x000fc600078e00ff */
[----:B------:R1:W-:Y:S01]  /*1a880*/  STL [R1+0x25868], R0 ;  /* 0x0258680001007387 */ /* 0x0003e20000100800 */
[----:B------:R-:W-:Y:S02]  /*1a890*/  IMAD R77, R53, R29, R80 ;  /* 0x0000001d354d7224 */ /* 0x000fe400078e0250 */
[----:B------:R-:W-:Y:S01]  /*1a8a0*/  IMAD.WIDE.U32 R78, P1, R52, R28, R78 ;  /* 0x0000001c344e7225 */ /* 0x000fe2000782004e */
[----:B------:R-:W-:Y:S03]  /*1a8b0*/  STL [R1+0x2586c], R2 ;  /* 0x02586c0201007387 */ /* 0x000fe60000100800 */
[----:B------:R-:W-:Y:S01]  /*1a8c0*/  IMAD.X R81, RZ, RZ, RZ, P1 ;  /* 0x000000ffff517224 */ /* 0x000fe200008e06ff */
[----:B------:R-:W-:Y:S01]  /*1a8d0*/  STL [R1+0x25878], R3 ;  /* 0x0258780301007387 */ /* 0x000fe20000100800 */
[----:B0-----:R-:W-:-:S04]  /*1a8e0*/  IMAD.WIDE.U32 R4, R29, R52, RZ ;  /* 0x000000341d047225 */ /* 0x001fc800078e00ff */
[----:B------:R-:W-:Y:S01]  /*1a8f0*/  IMAD.IADD R77, R5, 0x1, R77 ;  /* 0x00000001054d7824 */ /* 0x000fe200078e024d */
[----:B------:R-:W-:Y:S01]  /*1a900*/  IADD3 RZ, P0, PT, RZ, R4, RZ ;  /* 0x00000004ffff7210 */ /* 0x000fe20007f1e0ff */
[----:B------:R-:W-:-:S03]  /*1a910*/  IMAD.WIDE.U32 R82, R52, R29, RZ ;  /* 0x0000001d34527225 */ /* 0x000fc600078e00ff */
[----:B------:R-:W-:Y:S01]  /*1a920*/  IADD3.X R77, P1, PT, RZ, R77, RZ, P0, !PT ;  /* 0x0000004dff4d7210 */ /* 0x000fe2000073e4ff */
[----:B------:R-:W-:Y:S01]  /*1a930*/  IMAD.MOV.U32 R80, RZ, RZ, R79 ;  /* 0x000000ffff507224 */ /* 0x000fe200078e004f */
[----:B------:R-:W-:Y:S01]  /*1a940*/  IADD3 RZ, P2, PT, R83, R78, RZ ;  /* 0x0000004e53ff7210 */ /* 0x000fe20007f5e0ff */
[-C--:B------:R-:W-:Y:S01]  /*1a950*/  IMAD R82, R26, R52.reuse, RZ ;  /* 0x000000341a527224 */ /* 0x080fe200078e02ff */
[----:B-1----:R-:W-:Y:S01]  /*1a960*/  IADD3.X R0, P0, PT, RZ, R77, RZ, P0, !PT ;  /* 0x0000004dff007210 */ /* 0x002fe2000071e4ff */
[----:B------:R-:W-:Y:S01]  /*1a970*/  IMAD.WIDE.U32 R78, R27, R52, RZ ;  /* 0x000000341b4e7225 */ /* 0x000fe200078e00ff */
[----:B------:R-:W-:-:S03]  /*1a980*/  SEL R77, RZ, 0x1, !P1 ;  /* 0x00000001ff4d7807 */ /* 0x000fc60004800000 */
[C---:B------:R-:W-:Y:S01]  /*1a990*/  IMAD.WIDE.U32.X R80, R53.reuse, R28, R80, P2 ;  /* 0x0000001c35507225 */ /* 0x040fe200010e0450 */
[----:B------:R0:W-:Y:S03]  /*1a9a0*/  STL [R1+0x25840], R0 ;  /* 0x0258400001007387 */ /* 0x0001e60000100800 */
[----:B------:R-:W-:Y:S01]  /*1a9b0*/  IMAD.X R83, RZ, RZ, R77, P0 ;  /* 0x000000ffff537224 */ /* 0x000fe200000e064d */
[----:B------:R-:W-:Y:S01]  /*1a9c0*/  IADD3 RZ, P0, PT, RZ, R78, RZ ;  /* 0x0000004effff7210 */ /* 0x000fe20007f1e0ff */
[C---:B------:R-:W-:Y:S02]  /*1a9d0*/  IMAD R77, R53.reuse, R27, R82 ;  /* 0x0000001b354d7224 */ /* 0x040fe400078e0252 */
[----:B------:R-:W-:Y:S01]  /*1a9e0*/  IMAD.WIDE.U32 R84, R53, R35, RZ ;  /* 0x0000002335547225 */ /* 0x000fe200078e00ff */
[----:B------:R-:W-:-:S03]  /*1a9f0*/  IADD3 R80, P2, PT, R83, R80, RZ ;  /* 0x0000005053507210 */ /* 0x000fc60007f5e0ff */
[----:B------:R-:W-:Y:S01]  /*1aa00*/  IMAD.WIDE.U32 R82, R53, R27, RZ ;  /* 0x0000001b35527225 */ /* 0x000fe200078e00ff */
[----:B0-----:R-:W-:-:S03]  /*1aa10*/  IADD3 R0, P1, PT, R80, R78, RZ ;  /* 0x0000004e50007210 */ /* 0x001fc60007f3e0ff */
[----:B------:R-:W-:Y:S02]  /*1aa20*/  IMAD.IADD R77, R79, 0x1, R77 ;  /* 0x000000014f4d7824 */ /* 0x000fe400078e024d */
[----:B------:R-:W-:Y:S02]  /*1aa30*/  IMAD.X R90, RZ, RZ, R81, P2 ;  /* 0x000000ffff5a7224 */ /* 0x000fe400010e0651 */
[----:B------:R-:W-:Y:S01]  /*1aa40*/  IMAD.WIDE.U32 R80, P2, R52, R26, R82 ;  /* 0x0000001a34507225 */ /* 0x000fe20007840052 */
[----:B------:R-:W-:-:S03]  /*1aa50*/  IADD3.X R77, P0, PT, RZ, R77, RZ, P0, !PT ;  /* 0x0000004dff4d7210 */ /* 0x000fc6000071e4ff */
[----:B------:R-:W-:Y:S01]  /*1aa60*/  IMAD.WIDE.U32 R78, R52, R27, RZ ;  /* 0x0000001b344e7225 */ /* 0x000fe200078e00ff */
[----:B------:R-:W-:Y:S02]  /*1aa70*/  IADD3.X R90, P1, PT, R77, R90, RZ, P1, !PT ;  /* 0x0000005a4d5a7210 */ /* 0x000fe40000f3e4ff */
[----:B------:R-:W-:Y:S01]  /*1aa80*/  SEL R77, RZ, 0x1, !P0 ;  /* 0x00000001ff4d7807 */ /* 0x000fe20004000000 */
[----:B------:R-:W-:Y:S01]  /*1aa90*/  IMAD.MOV.U32 R78, RZ, RZ, R81 ;  /* 0x000000ffff4e7224 */ /* 0x000fe200078e0051 */
[----:B------:R-:W-:Y:S01]  /*1aaa0*/  IADD3 RZ, P3, PT, R79, R80, RZ ;  /* 0x000000504fff7210 */ /* 0x000fe20007f7e0ff */
[----:B------:R-:W-:Y:S02]  /*1aab0*/  IMAD.X R79, RZ, RZ, RZ, P2 ;  /* 0x000000ffff4f7224 */ /* 0x000fe400010e06ff */
[----:B------:R-:W-:Y:S02]  /*1aac0*/  IMAD.X R77, RZ, RZ, R77, P1 ;  /* 0x000000ffff4d7224 */ /* 0x000fe400008e064d */
[----:B------:R-:W-:-:S04]  /*1aad0*/  IMAD.WIDE.U32.X R82, R53, R26, R78, P3 ;  /* 0x0000001a35527225 */ /* 0x000fc800018e044e */
[----:B------:R-:W-:Y:S01]  /*1aae0*/  IMAD R80, R34, R52, RZ ;  /* 0x0000003422507224 */ /* 0x000fe200078e02ff */
[----:B------:R-:W-:Y:S01]  /*1aaf0*/  IADD3 R81, P6, PT, R77, R82, RZ ;  /* 0x000000524d517210 */ /* 0x000fe20007fde0ff */
[----:B------:R-:W-:-:S04]  /*1ab00*/  IMAD.WIDE.U32 R78, R25, R52, RZ ;  /* 0x00000034194e7225 */ /* 0x000fc800078e00ff */
[----:B------:R-:W-:Y:S01]  /*1ab10*/  IMAD R80, R53, R25, R80 ;  /* 0x0000001935507224 */ /* 0x000fe200078e0250 */
[----:B------:R-:W-:Y:S01]  /*1ab20*/  IADD3 R2, P0, PT, R81, R78, RZ ;  /* 0x0000004e51027210 */ /* 0x000fe20007f1e0ff */
[----:B------:R-:W-:Y:S01]  /*1ab30*/  IMAD.WIDE.U32 R84, P3, R52, R36, R84 ;  /* 0x0000002434547225 */ /* 0x000fe20007860054 */
[----:B------:R-:W-:-:S03]  /*1ab40*/  IADD3 RZ, P1, PT, RZ, R78, RZ ;  /* 0x0000004effff7210 */ /* 0x000fc60007f3e0ff */
[----:B------:R-:W-:Y:S02]  /*1ab50*/  IMAD.IADD R77, R79, 0x1, R80 ;  /* 0x000000014f4d7824 */ /* 0x000fe400078e0250 */
[----:B------:R-:W-:-:S03]  /*1ab60*/  IMAD.WIDE.U32 R80, R53, R25, RZ ;  /* 0x0000001935507225 */ /* 0x000fc600078e00ff */
[----:B------:R-:W-:Y:S01]  /*1ab70*/  IADD3.X R77, P1, PT, RZ, R77, RZ, P1, !PT ;  /* 0x0000004dff4d7210 */ /* 0x000fe20000f3e4ff */
[----:B------:R-:W-:-:S03]  /*1ab80*/  IMAD.WIDE.U32 R78, R52, R25, RZ ;  /* 0x00000019344e7225 */ /* 0x000fc600078e00ff */
[----:B------:R-:W-:Y:S01]  /*1ab90*/  SEL R92, RZ, 0x1, !P1 ;  /* 0x00000001ff5c7807 */ /* 0x000fe20004800000 */
[----:B------:R-:W-:-:S04]  /*1aba0*/  IMAD.WIDE.U32 R80, P5, R52, R34, R80 ;  /* 0x0000002234507225 */ /* 0x000fc800078a0050 */
[----:B------:R-:W-:Y:S01]  /*1abb0*/  IMAD.X R91, RZ, RZ, R83, P6 ;  /* 0x000000ffff5b7224 */ /* 0x000fe200030e0653 */
[----:B------:R-:W-:Y:S01]  /*1abc0*/  IADD3 RZ, P2, PT, R79, R80, RZ ;  /* 0x000000504fff7210 */ /* 0x000fe20007f5e0ff */
[----:B------:R-:W-:-:S03]  /*1abd0*/  IMAD.WIDE.U32 R78, R52, R35, RZ ;  /* 0x00000023344e7225 */ /* 0x000fc600078e00ff */
[----:B------:R-:W-:Y:S01]  /*1abe0*/  IADD3.X R91, P0, PT, R77, R91, RZ, P0, !PT ;  /* 0x0000005b4d5b7210 */ /* 0x000fe2000071e4ff */
        /* <DEDUP_REMOVED lines=8> */
[----:B------:R-:W-:Y:S01]  /*1ac70*/  IMAD.WIDE.U32 R80, R51, R29, RZ ;  /* 0x0000001d33507225 */ /* 0x000fe200078e00ff */
[-C--:B------:R-:W-:Y:S02]  /*1ac80*/  IADD3 RZ, P2, PT, RZ, R78.reuse, RZ ;  /* 0x0000004effff7210 */ /* 0x080fe40007f5e0ff */
[----:B------:R-:W-:Y:S01]  /*1ac90*/  IADD3 R92, P1, PT, R92, R78, RZ ;  /* 0x0000004e5c5c7210 */ /* 0x000fe20007f3e0ff */
[----:B------:R-:W-:Y:S02]  /*1aca0*/  IMAD R93, R53, R35, R93 ;  /* 0x00000023355d7224 */ /* 0x000fe400078e025d */
[----:B------:R-:W-:Y:S02]  /*1acb0*/  IMAD.MOV.U32 R78, RZ, RZ, R85 ;  /* 0x000000ffff4e7224 */ /* 0x000fe400078e0055 */
[----:B------:R-:W-:-:S04]  /*1acc0*/  IMAD.WIDE.U32 R80, P0, R50, R28, R80 ;  /* 0x0000001c32507225 */ /* 0x000fc80007800050 */
[----:B------:R-:W-:-:S04]  /*1acd0*/  IMAD.WIDE.U32 R84, R50, R29, RZ ;  /* 0x0000001d32547225 */ /* 0x000fc800078e00ff */
[----:B------:R-:W-:Y:S02]  /*1ace0*/  IMAD.IADD R93, R79, 0x1, R93 ;  /* 0x000000014f5d7824 */ /* 0x000fe400078e025d */
[----:B------:R-:W-:Y:S01]  /*1acf0*/  IMAD.X R79, RZ, RZ, RZ, P3 ;  /* 0x000000ffff4f7224 */ /* 0x000fe200018e06ff */
[----:B------:R-:W-:Y:S01]  /*1ad00*/  IADD3 RZ, P3, PT, R85, R80, RZ ;  /* 0x0000005055ff7210 */ /* 0x000fe20007f7e0ff */
[----:B------:R-:W-:Y:S01]  /*1ad10*/  IMAD R77, R28, R50, RZ ;  /* 0x000000321c4d7224 */ /* 0x000fe200078e02ff */
[----:B------:R-:W-:Y:S01]  /*1ad20*/  IADD3.X R93, P2, PT, RZ, R93, RZ, P2, !PT ;  /* 0x0000005dff5d7210 */ /* 0x000fe2000175e4ff */
[----:B------:R-:W-:-:S04]  /*1ad30*/  IMAD.WIDE.U32.X R84, R53, R36, R78, P4 ;  /* 0x0000002435547225 */ /* 0x000fc800020e044e */
[----:B------:R-:W-:Y:S02]  /*1ad40*/  IMAD R77, R51, R29, R77 ;  /* 0x0000001d334d7224 */ /* 0x000fe400078e024d */
[----:B------:R-:W-:-:S04]  /*1ad50*/  IMAD.WIDE.U32 R78, R29, R50, RZ ;  /* 0x000000321d4e7225 */ /* 0x000fc800078e00ff */
[----:B------:R-:W-:Y:S01]  /*1ad60*/  IMAD.X R53, RZ, RZ, RZ, P0 ;  /* 0x000000ffff357224 */ /* 0x000fe200000e06ff */
[----:B------:R-:W-:Y:S01]  /*1ad70*/  IADD3 R3, P0, PT, R0, R78, RZ ;  /* 0x0000004e00037210 */ /* 0x000fe20007f1e0ff */
[----:B------:R-:W-:Y:S02]  /*1ad80*/  IMAD.IADD R77, R79, 0x1, R77 ;  /* 0x000000014f4d7824 */ /* 0x000fe400078e024d */
[----:B------:R-:W-:Y:S01]  /*1ad90*/  IMAD.MOV.U32 R52, RZ, RZ, R81 ;  /* 0x000000ffff347224 */ /* 0x000fe200078e0051 */
[----:B------:R-:W-:Y:S01]  /*1ada0*/  IADD3 RZ, P4, PT, RZ, R3, RZ ;  /* 0x00000003ffff7210 */ /* 0x000fe20007f9e0ff */
[----:B------:R-:W-:Y:S01]  /*1adb0*/  IMAD R80, R26, R50, RZ ;  /* 0x000000321a507224 */ /* 0x000fe200078e02ff */
[----:B------:R-:W-:Y:S01]  /*1adc0*/  IADD3.X R77, P0, PT, R90, R77, RZ, P0, !PT ;  /* 0x0000004d5a4d7210 */ /* 0x000fe2000071e4ff */
[----:B------:R-:W-:-:S03]  /*1add0*/  IMAD.WIDE.U32.X R52, R51, R28, R52, P3 ;  /* 0x0000001c33347225 */ /* 0x000fc600018e0434 */
[----:B------:R-:W-:Y:S01]  /*1ade0*/  IADD3.X R0, P4, PT, RZ, R77, RZ, P4, !PT ;  /* 0x0000004dff007210 */ /* 0x000fe2000279e4ff */
[----:B------:R-:W-:Y:S01]  /*1adf0*/  IMAD.WIDE.U32 R78, R51, R27, RZ ;  /* 0x0000001b334e7225 */ /* 0x000fe200078e00ff */
[----:B------:R-:W-:-:S03]  /*1ae00*/  SEL R77, RZ, 0x1, !P0 ;  /* 0x00000001ff4d7807 */ /* 0x000fc60004000000 */
[----:B------:R-:W-:Y:S02]  /*1ae10*/  IMAD R80, R51, R27, R80 ;  /* 0x0000001b33507224 */ /* 0x000fe400078e0250 */
[----:B------:R-:W-:Y:S02]  /*1ae20*/  IMAD.X R77, RZ, RZ, R77, P4 ;  /* 0x000000ffff4d7224 */ /* 0x000fe400020e064d */
[----:B------:R-:W-:-:S03]  /*1ae30*/  IMAD.WIDE.U32 R78, P6, R50, R26, R78 ;  /* 0x0000001a324e7225 */ /* 0x000fc600078c004e */
[----:B------:R-:W-:Y:S01]  /*1ae40*/  IADD3 R81, P0, PT, R77, R52, RZ ;  /* 0x000000344d517210 */ /* 0x000fe20007f1e0ff */
[----:B------:R-:W-:-:S04]  /*1ae50*/  IMAD.X R82, RZ, RZ, R83, P5 ;  /* 0x000000ffff527224 */ /* 0x000fc800028e0653 */
[----:B------:R-:W-:Y:S01]  /*1ae60*/  IMAD.X R77, RZ, RZ, R53, P0 ;  /* 0x000000ffff4d7224 */ /* 0x000fe200000e0635 */
[----:B------:R-:W-:Y:S01]  /*1ae70*/  IADD3.X R82, P1, PT, R93, R82, RZ, P1, !PT ;  /* 0x000000525d527210 */ /* 0x000fe20000f3e4ff */
[----:B------:R-:W-:-:S04]  /*1ae80*/  IMAD.WIDE.U32 R52, R27, R50, RZ ;  /* 0x000000321b347225 */ /* 0x000fc800078e00ff */
[----:B------:R-:W-:Y:S01]  /*1ae90*/  IMAD.IADD R80, R53, 0x1, R80 ;  /* 0x0000000135507824 */ /* 0x000fe200078e0250 */
[----:B------:R-:W-:Y:S01]  /*1aea0*/  IADD3 R90, P3, PT, R2, R52, RZ ;  /* 0x00000034025a7210 */ /* 0x000fe20007f7e0ff */
[----:B------:R-:W-:-:S03]  /*1aeb0*/  IMAD.WIDE.U32 R52, R50, R27, RZ ;  /* 0x0000001b32347225 */ /* 0x000fc600078e00ff */
[----:B------:R-:W-:Y:S01]  /*1aec0*/  IADD3 R90, P4, PT, R90, R81, RZ ;  /* 0x000000515a5a7210 */ /* 0x000fe20007f9e0ff */
[----:B------:R-:W-:Y:S01]  /*1aed0*/  IMAD R81, R34, R50, RZ ;  /* 0x0000003222517224 */ /* 0x000fe200078e02ff */
[----:B------:R-:W-:Y:S01]  /*1aee0*/  IADD3 RZ, P5, PT, R53, R78, RZ ;  /* 0x0000004e35ff7210 */ /* 0x000fe20007fbe0ff */
[----:B------:R-:W-:Y:S01]  /*1aef0*/  IMAD.WIDE.U32 R52, R25, R50, RZ ;  /* 0x0000003219347225 */ /* 0x000fe200078e00ff */
[----:B------:R-:W-:-:S03]  /*1af00*/  IADD3.X R80, P3, PT, R91, R80, RZ, P3, !PT ;  /* 0x000000505b507210 */ /* 0x000fc60001f7e4ff */
[----:B------:R-:W-:Y:S01]  /*1af10*/  IMAD R81, R51, R25, R81 ;  /* 0x0000001933517224 */ /* 0x000fe200078e0251 */
[----:B------:R-:W-:Y:S01]  /*1af20*/  IADD3.X R2, P4, PT, R80, R77, RZ, P4, !PT ;  /* 0x0000004d50027210 */ /* 0x000fe2000279e4ff */
[----:B------:R-:W-:Y:S01]  /*1af30*/  IMAD.MOV.U32 R93, RZ, RZ, R90 ;  /* 0x000000ffff5d7224 */ /* 0x000fe200078e005a */
[----:B------:R-:W-:Y:S01]  /*1af40*/  IADD3 R83, P0, PT, R92, R52, RZ ;  /* 0x000000345c537210 */ /* 0x000fe20007f1e0ff */
[----:B------:R-:W-:Y:S01]  /*1af50*/  IMAD.IADD R81, R53, 0x1, R81 ;  /* 0x0000000135517824 */ /* 0x000fe200078e0251 */
[----:B------:R-:W-:Y:S01]  /*1af60*/  SEL R77, RZ, 0x1, !P3 ;  /* 0x00000001ff4d7807 */ /* 0x000fe20005800000 */
[----:B------:R-:W-:Y:S02]  /*1af70*/  IMAD.X R53, RZ, RZ, RZ, P6 ;  /* 0x000000ffff357224 */ /* 0x000fe400030e06ff */
[----:B------:R-:W-:Y:S02]  /*1af80*/  IMAD.MOV.U32 R52, RZ, RZ, R79 ;  /* 0x000000ffff347224 */ /* 0x000fe400078e004f */
[----:B------:R-:W-:-:S02]  /*1af90*/  IMAD.X R77, RZ, RZ, R77, P4 ;  /* 0x000000ffff4d7224 */ /* 0x000fc400020e064d */
[----:B------:R-:W-:-:S04]  /*1afa0*/  IMAD.WIDE.U32.X R52, R51, R26, R52, P5 ;  /* 0x0000001a33347225 */ /* 0x000fc800028e0434 */
[----:B------:R-:W-:Y:S01]  /*1afb0*/  IMAD.WIDE.U32 R78, R51, R25, RZ ;  /* 0x00000019334e7225 */ /* 0x000fe200078e00ff */
[----:B------:R-:W-:-:S05]  /*1afc0*/  IADD3 R80, P3, PT, R77, R52, RZ ;  /* 0x000000344d507210 */ /* 0x000fca0007f7e0ff */
        /* <DEDUP_REMOVED lines=10> */
[----:B------:R-:W-:-:S04]  /*1b070*/  IMAD.WIDE.U32 R52, R50, R35, RZ ;  /* 0x0000002332347225 */ /* 0x000fc800078e00ff */
[----:B------:R-:W-:-:S04]  /*1b080*/  IMAD.WIDE.U32 R80, P6, R50, R36, R80 ;  /* 0x0000002432507225 */ /* 0x000fc800078c0050 */
[----:B------:R-:W-:Y:S01]  /*1b090*/  IMAD.X R84, RZ, RZ, R85, P1 ;  /* 0x000000ffff547224 */ /* 0x000fe200008e0655 */
[----:B------:R-:W-:Y:S01]  /*1b0a0*/  IADD3 RZ, P5, PT, R53, R80, RZ ;  /* 0x0000005035ff7210 */ /* 0x000fe20007fbe0ff */
[-C--:B------:R-:W-:Y:S02]  /*1b0b0*/  IMAD R80, R36, R50.reuse, RZ ;  /* 0x0000003224507224 */ /* 0x080fe400078e02ff */
[----:B------:R-:W-:Y:S01]  /*1b0c0*/  IMAD.WIDE.U32 R52, R35, R50, RZ ;  /* 0x0000003223347225 */ /* 0x000fe200078e00ff */
[----:B------:R-:W-:-:S03]  /*1b0d0*/  SEL R50, RZ, 0x1, !P0 ;  /* 0x00000001ff327807 */ /* 0x000fc60004000000 */
[----:B------:R-:W-:Y:S01]  /*1b0e0*/  IMAD R80, R51, R35, R80 ;  /* 0x0000002333507224 */ /* 0x000fe200078e0250 */
[----:B------:R-:W-:Y:S01]  /*1b0f0*/  IADD3 R90, P1, PT, R82, R52, RZ ;  /* 0x00000034525a7210 */ /* 0x000fe20007f3e0ff */
[----:B------:R-:W-:Y:S01]  /*1b100*/  IMAD.MOV.U32 R52, RZ, RZ, R79 ;  /* 0x000000ffff347224 */ /* 0x000fe200078e004f */
[----:B------:R-:W-:Y:S01]  /*1b110*/  IADD3.X R82, P2, PT, R78, R77, RZ, P2, !PT ;  /* 0x0000004d4e527210 */ /* 0x000fe2000175e4ff */
[----:B------:R-:W-:Y:S02]  /*1b120*/  IMAD.IADD R80, R53, 0x1, R80 ;  /* 0x0000000135507824 */ /* 0x000fe400078e0250 */
[----:B------:R-:W-:Y:S02]  /*1b130*/  IMAD.X R53, RZ, RZ, RZ, P3 ;  /* 0x000000ffff357224 */ /* 0x000fe400018e06ff */
[----:B------:R-:W-:Y:S01]  /*1b140*/  IMAD.X R50, RZ, RZ, R50, P2 ;  /* 0x000000ffff327224 */ /* 0x000fe200010e0632 */
[----:B------:R-:W-:Y:S01]  /*1b150*/  IADD3.X R77, P1, PT, R80, R84, RZ, P1, !PT ;  /* 0x00000054504d7210 */ /* 0x000fe20000f3e4ff */
[----:B------:R-:W-:-:S04]  /*1b160*/  IMAD.WIDE.U32.X R52, R51, R34, R52, P4 ;  /* 0x0000002233347225 */ /* 0x000fc800020e0434 */
[----:B------:R-:W-:Y:S01]  /*1b170*/  IMAD R80, R28, R48, RZ ;  /* 0x000000301c507224 */ /* 0x000fe200078e02ff */
[----:B------:R-:W-:Y:S01]  /*1b180*/  IADD3 R85, P0, PT, R50, R52, RZ ;  /* 0x0000003432557210 */ /* 0x000fe20007f1e0ff */
[----:B------:R-:W-:Y:S02]  /*1b190*/  IMAD.MOV.U32 R52, RZ, RZ, R81 ;  /* 0x000000ffff347224 */ /* 0x000fe400078e0051 */
[----:B------:R-:W-:Y:S02]  /*1b1a0*/  IMAD R80, R49, R29, R80 ;  /* 0x0000001d31507224 */ /* 0x000fe400078e0250 */
[----:B------:R-:W-:Y:S02]  /*1b1b0*/  IMAD.X R91, RZ, RZ, R53, P0 ;  /* 0x000000ffff5b7224 */ /* 0x000fe400000e0635 */
[----:B------:R-:W-:Y:S02]  /*1b1c0*/  IMAD.X R53, RZ, RZ, RZ, P6 ;  /* 0x000000ffff357224 */ /* 0x000fe400030e06ff */
        /* <DEDUP_REMOVED lines=13> */
[----:B------:R-:W-:-:S03]  /*1b2a0*/  IMAD R80, R34, R48, RZ ;  /* 0x0000003022507224 */ /* 0x000fc600078e02ff */
[----:B------:R-:W-:Y:S01]  /*1b2b0*/  IADD3.X R2, P2, PT, RZ, R53, RZ, P2, !PT ;  /* 0x00000035ff027210 */ /* 0x000fe2000175e4ff */
[----:B------:R-:W-:Y:S01]  /*1b2c0*/  IMAD R53, R26, R48, RZ ;  /* 0x000000301a357224 */ /* 0x000fe200078e02ff */
[----:B------:R-:W-:Y:S01]  /*1b2d0*/  SEL R52, RZ, 0x1, !P0 ;  /* 0x00000001ff347807 */ /* 0x000fe20004000000 */
[C---:B------:R-:W-:Y:S02]  /*1b2e0*/  IMAD R80, R49.reuse, R25, R80 ;  /* 0x0000001931507224 */ /* 0x040fe400078e0250 */
[----:B------:R-:W-:Y:S02]  /*1b2f0*/  IMAD R53, R49, R27, R53 ;  /* 0x0000001b31357224 */ /* 0x000fe400078e0235 */
[----:B------:R-:W-:Y:S01]  /*1b300*/  IMAD.X R52, RZ, RZ, R52, P2 ;  /* 0x000000ffff347224 */ /* 0x000fe200010e0634 */
[----:B------:R-:W-:-:S04]  /*1b310*/  IADD3 R81, P2, PT, R90, R85, RZ ;  /* 0x000000555a517210 */ /* 0x000fc80007f5e0ff */
[----:B------:R-:W-:Y:S02]  /*1b320*/  IADD3 R52, P0, PT, R52, R50, RZ ;  /* 0x0000003234347210 */ /* 0x000fe40007f1e0ff */
[----:B------:R-:W-:-:S03]  /*1b330*/  IADD3.X R91, P2, PT, R77, R91, RZ, P2, !PT ;  /* 0x0000005b4d5b7210 */ /* 0x000fc6000175e4ff */
[----:B------:R-:W-:Y:S02]  /*1b340*/  IMAD.X R83, RZ, RZ, R51, P0 ;  /* 0x000000ffff537224 */ /* 0x000fe400000e0633 */
        /* <DEDUP_REMOVED lines=15> */
[----:B------:R-:W-:Y:S01]  /*1b440*/  IMAD.MOV.U32 R50, RZ, RZ, R53 ;  /* 0x000000ffff327224 */ /* 0x000fe200078e0035 */
[----:B------:R-:W-:Y:S01]  /*1b450*/  IADD3.X R80, P0, PT, R91, R80, RZ, P0, !PT ;  /* 0x000000505b507210 */ /* 0x000fe2000071e4ff */
        /* <DEDUP_REMOVED lines=10> */
[----:B------:R-:W-:Y:S02]  /*1b500*/  IADD3 R85, P2, PT, R81, R82, RZ ;  /* 0x0000005251557210 */ /* 0x000fe40007f5e0ff */
[----:B------:R-:W-:Y:S01]  /*1b510*/  IADD3 R52, P1, PT, R50, R78, RZ ;  /* 0x0000004e32347210 */ /* 0x000fe20007f3e0ff */
[----:B------:R-:W-:Y:S01]  /*1b520*/  IMAD.WIDE.U32 R50, R48, R35, RZ ;  /* 0x0000002330327225 */ /* 0x000fe200078e00ff */
[----:B------:R-:W-:-:S03]  /*1b530*/  IADD3.X R77, P2, PT, R80, R77, RZ, P2, !PT ;  /* 0x0000004d504d7210 */ /* 0x000fc6000175e4ff */
[----:B------:R-:W-:Y:S02]  /*1b540*/  IMAD.X R81, RZ, RZ, R79, P1 ;  /* 0x000000ffff517224 */ /* 0x000fe400008e064f */
[----:B------:R-:W-:-:S04]  /*1b550*/  IMAD.WIDE.U32 R78, R49, R35, RZ ;  /* 0x00000023314e7225 */ /* 0x000fc800078e00ff */
[----:B------:R-:W-:-:S03]  /*1b560*/  IMAD.WIDE.U32 R78, P6, R48, R36, R78 ;  /* 0x00000024304e7225 */ /* 0x000fc600078c004e */
[----:B------:R-:W-:Y:S01]  /*1b570*/  IADD3 RZ, P5, PT, R51, R78, RZ ;  /* 0x0000004e33ff7210 */ /* 0x000fe20007fbe0ff */
[-C--:B------:R-:W-:Y:S02]  /*1b580*/  IMAD R78, R36, R48.reuse, RZ ;  /* 0x00000030244e7224 */ /* 0x080fe400078e02ff */
[----:B------:R-:W-:Y:S01]  /*1b590*/  IMAD.WIDE.U32 R50, R35, R48, RZ ;  /* 0x0000003023327225 */ /* 0x000fe200078e00ff */
[----:B------:R-:W-:-:S03]  /*1b5a0*/  SEL R48, RZ, 0x1, !P0 ;  /* 0x00000001ff307807 */ /* 0x000fc60004000000 */
[----:B------:R-:W-:Y:S01]  /*1b5b0*/  IMAD R78, R49, R35, R78 ;  /* 0x00000023314e7224 */ /* 0x000fe200078e024e */
[----:B------:R-:W-:Y:S01]  /*1b5c0*/  IADD3 R83, P1, PT, R52, R50, RZ ;  /* 0x0000003234537210 */ /* 0x000fe20007f3e0ff */
[----:B------:R-:W-:Y:S02]  /*1b5d0*/  IMAD.MOV.U32 R50, RZ, RZ, R53 ;  /* 0x000000ffff327224 */ /* 0x000fe400078e0035 */
        /* <DEDUP_REMOVED lines=21> */
[----:B------:R-:W-:Y:S01]  /*1b730*/  IMAD.MOV.U32 R92, RZ, RZ, R0 ;  /* 0x000000ffff5c7224 */ /* 0x000fe200078e0000 */
[----:B------:R-:W-:Y:S01]  /*1b740*/  IADD3 RZ, P2, PT, RZ, R91, RZ ;  /* 0x0000005bffff7210 */ /* 0x000fe20007f5e0ff */
[----:B------:R-:W-:Y:S01]  /*1b750*/  IMAD.WIDE.U32.X R48, R47, R28, R48, P3 ;  /* 0x0000001c2f307225 */ /* 0x000fe200018e0430 */
[----:B------:R-:W-:-:S03]  /*1b760*/  IADD3.X R51, P0, PT, R90, R51, RZ, P0, !PT ;  /* 0x000000335a337210 */ /* 0x000fc6000071e4ff */
[-C--:B------:R-:W-:Y:S01]  /*1b770*/  IMAD R78, R34, R46.reuse, RZ ;  /* 0x0000002e224e7224 */ /* 0x080fe200078e02ff */
        /* <DEDUP_REMOVED lines=12> */
[----:B------:R-:W-:-:S04]  /*1b840*/  IADD3 R48, P3, PT, R85, R48, RZ ;  /* 0x0000003055307210 */ /* 0x000fc80007f7e0ff */
[----:B------:R-:W-:Y:S02]  /*1b850*/  IADD3.X R85, P3, PT, R77, R51, RZ, P3, !PT ;  /* 0x000000334d557210 */ /* 0x000fe40001f7e4ff */
[----:B------:R-:W-:Y:S01]  /*1b860*/  IADD3 R77, P4, PT, R48, R50, RZ ;  /* 0x00000032304d7210 */ /* 0x000fe20007f9e0ff */
[----:B------:R-:W-:-:S03]  /*1b870*/  IMAD.WIDE.U32 R50, R47, R27, RZ ;  /* 0x0000001b2f327225 */ /* 0x000fc600078e00ff */
[----:B------:R-:W-:Y:S01]  /*1b880*/  IADD3.X R80, P4, PT, R85, R82, RZ, P4, !PT ;  /* 0x0000005255507210 */ /* 0x000fe2000279e4ff */
[----:B------:R-:W-:-:S04]  /*1b890*/  IMAD.WIDE.U32 R48, R46, R27, RZ ;  /* 0x0000001b2e307225 */ /* 0x000fc800078e00ff */
        /* <DEDUP_REMOVED lines=22> */
[----:B------:R-:W-:-:S04]  /*1ba00*/  IMAD.WIDE.U32 R78, R47, R35, RZ ;  /* 0x000000232f4e7225 */ /* 0x000fc800078e00ff */
[----:B------:R-:W-:Y:S02]  /*1ba10*/  IMAD.X R83, RZ, RZ, R53, P1 ;  /* 0x000000ffff537224 */ /* 0x000fe400008e0635 */
[----:B------:R-:W-:-:S04]  /*1ba20*/  IMAD.WIDE.U32 R78, P6, R46, R36, R78 ;  /* 0x000000242e4e7225 */ /* 0x000fc800078c004e */
[----:B------:R-:W-:Y:S01]  /*1ba30*/  IMAD R53, R36, R46, RZ ;  /* 0x0000002e24357224 */ /* 0x000fe200078e02ff */
[----:B------:R-:W-:Y:S01]  /*1ba40*/  IADD3 RZ, P5, PT, R49, R78, RZ ;  /* 0x0000004e31ff7210 */ /* 0x000fe20007fbe0ff */
[----:B------:R-:W-:-:S04]  /*1ba50*/  IMAD.WIDE.U32 R48, R35, R46, RZ ;  /* 0x0000002e23307225 */ /* 0x000fc800078e00ff */
[----:B------:R-:W-:Y:S01]  /*1ba60*/  IMAD R53, R47, R35, R53 ;  /* 0x000000232f357224 */ /* 0x000fe200078e0235 */
        /* <DEDUP_REMOVED lines=10> */
[----:B------:R-:W-:Y:S01]  /*1bb10*/  IADD3.X R79, P1, PT, R46, R83, RZ, P1, !PT ;  /* 0x000000532e4f7210 */ /* 0x000fe20000f3e4ff */
[----:B------:R-:W-:Y:S01]  /*1bb20*/  IMAD.MOV.U32 R83, RZ, RZ, R92 ;  /* 0x000000ffff537224 */ /* 0x000fe200078e005c */
[----:B------:R-:W-:Y:S01]  /*1bb30*/  IADD3 R78, P2, PT, R78, R82, RZ ;  /* 0x000000524e4e7210 */ /* 0x000fe20007f5e0ff */
[----:B------:R-:W-:Y:S02]  /*1bb40*/  IMAD.X R81, RZ, RZ, R49, P0 ;  /* 0x000000ffff517224 */ /* 0x000fe400000e0631 */
[----:B------:R-:W-:Y:S02]  /*1bb50*/  IMAD.X R49, RZ, RZ, RZ, P6 ;  /* 0x000000ffff317224 */ /* 0x000fe400030e06ff */
[----:B------:R-:W-:Y:S01]  /*1bb60*/  IMAD.MOV.U32 R82, RZ, RZ, R93 ;  /* 0x000000ffff527224 */ /* 0x000fe200078e005d */
[----:B------:R-:W-:Y:S01]  /*1bb70*/  IADD3.X R79, P2, PT, R79, R81, RZ, P2, !PT ;  /* 0x000000514f4f7210 */ /* 0x000fe2000175e4ff */
[----:B------:R-:W-:-:S04]  /*1bb80*/  IMAD.WIDE.U32.X R50, R47, R36, R48, P5 ;  /* 0x000000242f327225 */ /* 0x000fc800028e0430 */
[----:B------:R-:W-:-:S04]  /*1bb90*/  IMAD.WIDE.U32 R48, R80, 0x3d1, RZ ;  /* 0x000003d150307825 */ /* 0x000fc800078e00ff */
[----:B------:R-:W-:-:S04]  /*1bba0*/  IMAD.WIDE.U32 R92, R77, 0x3d1, RZ ;  /* 0x000003d14d5c7825 */ /* 0x000fc800078e00ff */
[----:B------:R-:W-:Y:S01]  /*1bbb0*/  IMAD.WIDE.U32 R48, P3, RZ, R77, R48 ;  /* 0x0000004dff307225 */ /* 0x000fe20007860030 */
[----:B------:R-:W-:-:S03]  /*1bbc0*/  IADD3 RZ, P0, PT, RZ, R92, RZ ;  /* 0x0000005cffff7210 */ /* 0x000fc60007f1e0ff */
[----:B------:R-:W-:Y:S01]  /*1bbd0*/  IMAD.X R47, RZ, RZ, RZ, P3 ;  /* 0x000000ffff2f7224 */ /* 0x000fe200018e06ff */
[----:B------:R-:W-:Y:S01]  /*1bbe0*/  IADD3 R90, P4, PT, R93, R48, RZ ;  /* 0x000000305d5a7210 */ /* 0x000fe20007f9e0ff */
[----:B------:R-:W-:Y:S01]  /*1bbf0*/  IMAD.MOV.U32 R46, RZ, RZ, R49 ;  /* 0x000000ffff2e7224 */ /* 0x000fe200078e0031 */
[----:B------:R-:W2:Y:S01]  /*1bc00*/  LDL.LU R93, [R1+0x25840] ;  /* 0x02584000015d7983 */ /* 0x000ea20000300800 */
[----:B------:R-:W-:Y:S01]  /*1bc10*/  IMAD.WIDE.U32 R48, R53, 0x3d1, RZ ;  /* 0x000003d135307825 */ /* 0x000fe200078e00ff */
[----:B------:R-:W-:-:S03]  /*1bc20*/  IADD3.X R90, P3, PT, RZ, R90, RZ, P0, !PT ;  /* 0x0000005aff5a7210 */ /* 0x000fc6000077e4ff */
[----:B------:R-:W-:Y:S01]  /*1bc30*/  IMAD.WIDE.U32.X R46, RZ, R80, R46, P4 ;  /* 0x00000050ff2e7225 */ /* 0x000fe200020e042e */
[----:B------:R-:W-:Y:S02]  /*1bc40*/  IADD3.X R90, P0, PT, R77, R90, RZ, P0, !PT ;  /* 0x0000005a4d5a7210 */ /* 0x000fe4000071e4ff */
[----:B------:R-:W-:Y:S01]  /*1bc50*/  SEL R77, RZ, 0x1, !P1 ;  /* 0x00000001ff4d7807 */ /* 0x000fe20004800000 */
[----:B------:R-:W-:Y:S01]  /*1bc60*/  IMAD.MOV.U32 R81, RZ, RZ, R82 ;  /* 0x000000ffff517224 */ /* 0x000fe200078e0052 */
[----:B------:R-:W-:-:S03]  /*1bc70*/  SEL R84, RZ, 0x1, !P3 ;  /* 0x00000001ff547807 */ /* 0x000fc60005800000 */
[----:B------:R-:W-:Y:S01]  /*1bc80*/  IMAD.X R77, RZ, RZ, R77, P2 ;  /* 0x000000ffff4d7224 */ /* 0x000fe200010e064d */
[----:B------:R-:W-:Y:S01]  /*1bc90*/  IADD3 R84, P3, PT, R84, R46, RZ ;  /* 0x0000002e54547210 */ /* 0x000fe20007f7e0ff */
[----:B------:R-:W-:-:S03]  /*1bca0*/  IMAD.WIDE.U32 R48, P2, RZ, R52, R48 ;  /* 0x00000034ff307225 */ /* 0x000fc60007840030 */
[----:B------:R-:W-:Y:S01]  /*1bcb0*/  IADD3 R77, P1, PT, R77, R50, RZ ;  /* 0x000000324d4d7210 */ /* 0x000fe20007f3e0ff */
[----:B------:R-:W-:Y:S02]  /*1bcc0*/  IMAD.X R85, RZ, RZ, R47, P3 ;  /* 0x000000ffff557224 */ /* 0x000fe400018e062f */
[----:B------:R-:W-:Y:S02]  /*1bcd0*/  IMAD.X R47, RZ, RZ, RZ, P2 ;  /* 0x000000ffff2f7224 */ /* 0x000fe400010e06ff */
[----:B------:R-:W-:Y:S02]  /*1bce0*/  IMAD.X R50, RZ, RZ, R51, P1 ;  /* 0x000000ffff327224 */ /* 0x000fe400008e0633 */
[----:B------:R-:W-:Y:S02]  /*1bcf0*/  IMAD.MOV.U32 R51, RZ, RZ, R83 ;  /* 0x000000ffff337224 */ /* 0x000fe400078e0053 */
[----:B------:R-:W-:-:S04]  /*1bd00*/  IMAD.WIDE.U32 R82, R52, 0x3d1, RZ ;  /* 0x000003d134527825 */ /* 0x000fc800078e00ff */
[----:B------:R-:W-:Y:S01]  /*1bd10*/  IMAD.MOV.U32 R46, RZ, RZ, R49 ;  /* 0x000000ffff2e7224 */ /* 0x000fe200078e0031 */
[----:B------:R-:W-:Y:S01]  /*1bd20*/  IADD3 R48, P2, PT, R83, R48, RZ ;  /* 0x0000003053307210 */ /* 0x000fe20007f5e0ff */
[----:B------:R-:W-:Y:S01]  /*1bd30*/  IMAD.MOV.U32 R83, RZ, RZ, R51 ;  /* 0x000000ffff537224 */ /* 0x000fe200078e0033 */
[----:B------:R-:W-:-:S03]  /*1bd40*/  IADD3 R82, P1, PT, R84, R82, RZ ;  /* 0x0000005254527210 */ /* 0x000fc60007f3e0ff */
[----:B------:R-:W-:Y:S01]  /*1bd50*/  IMAD.WIDE.U32.X R46, RZ, R53, R46, P2 ;  /* 0x00000035ff2e7225 */ /* 0x000fe200010e042e */
[----:B------:R-:W-:Y:S02]  /*1bd60*/  IADD3.X R48, P1, PT, R48, R85, RZ, P1, !PT ;  /* 0x0000005530307210 */ /* 0x000fe40000f3e4ff */
[----:B------:R-:W-:Y:S01]  /*1bd70*/  IADD3.X R82, P0, PT, R80, R82, RZ, P0, !PT ;  /* 0x0000005250527210 */ /* 0x000fe2000071e4ff */
[----:B------:R-:W-:Y:S01]  /*1bd80*/  IMAD.MOV.U32 R80, RZ, RZ, R81 ;  /* 0x000000ffff507224 */ /* 0x000fe200078e0051 */
[----:B------:R-:W-:Y:S01]  /*1bd90*/  SEL R51, RZ, 0x1, !P1 ;  /* 0x00000001ff337807 */ /* 0x000fe20004800000 */
[----:B------:R-:W-:Y:S01]  /*1bda0*/  IMAD.WIDE.U32 R84, R78, 0x3d1, RZ ;  /* 0x000003d14e547825 */ /* 0x000fe200078e00ff */
[----:B------:R-:W-:Y:S02]  /*1bdb0*/  IADD3.X R81, P0, PT, R52, R48, RZ, P0, !PT ;  /* 0x0000003034517210 */ /* 0x000fe4000071e4ff */
[----:B------:R-:W-:Y:S01]  /*1bdc0*/  IADD3 R51, P1, PT, R51, R46, RZ ;  /* 0x0000002e33337210 */ /* 0x000fe20007f3e0ff */
[----:B------:R-:W-:-:S04]  /*1bdd0*/  IMAD.WIDE.U32 R48, R79, 0x3d1, RZ ;  /* 0x000003d14f307825 */ /* 0x000fc800078e00ff */
[----:B------:R-:W-:Y:S01]  /*1bde0*/  IMAD.X R52, RZ, RZ, R47, P1 ;  /* 0x000000ffff347224 */ /* 0x000fe200008e062f */
[----:B------:R-:W-:Y:S01]  /*1bdf0*/  IADD3 R51, P1, PT, R51, R84, RZ ;  /* 0x0000005433337210 */ /* 0x000fe20007f3e0ff */
[----:B------:R-:W-:-:S04]  /*1be00*/  IMAD.WIDE.U32 R48, P2, RZ, R78, R48 ;  /* 0x0000004eff307225 */ /* 0x000fc80007840030 */
[----:B------:R-:W-:Y:S01]  /*1be10*/  IMAD.X R47, RZ, RZ, RZ, P2 ;  /* 0x000000ffff2f7224 */ /* 0x000fe200010e06ff */
[----:B------:R-:W-:Y:S01]  /*1be20*/  IADD3 R48, P2, PT, R85, R48, RZ ;  /* 0x0000003055307210 */ /* 0x000fe20007f5e0ff */
[----:B------:R-:W-:Y:S01]  /*1be30*/  IMAD.MOV.U32 R85, RZ, RZ, R80 ;  /* 0x000000ffff557224 */ /* 0x000fe200078e0050 */
[----:B------:R-:W-:Y:S01]  /*1be40*/  IADD3.X R80, P0, PT, R53, R51, RZ, P0, !PT ;  /* 0x0000003335507210 */ /* 0x000fe2000071e4ff */
[----:B------:R-:W-:Y:S01]  /*1be50*/  IMAD.MOV.U32 R46, RZ, RZ, R49 ;  /* 0x000000ffff2e7224 */ /* 0x000fe200078e0031 */
[----:B------:R-:W-:Y:S01]  /*1be60*/  IADD3.X R48, P1, PT, R48, R52, RZ, P1, !PT ;  /* 0x0000003430307210 */ /* 0x000fe20000f3e4ff */
[----:B------:R-:W-:-:S03]  /*1be70*/  IMAD.WIDE.U32 R52, R77, 0x3d1, RZ ;  /* 0x000003d14d347825 */ /* 0x000fc600078e00ff */
[----:B------:R-:W-:Y:S01]  /*1be80*/  IADD3.X R78, P0, PT, R78, R48, RZ, P0, !PT ;  /* 0x000000304e4e7210 */ /* 0x000fe2000071e4ff */
[----:B------:R-:W-:Y:S01]  /*1be90*/  IMAD.WIDE.U32.X R46, RZ, R79, R46, P2 ;  /* 0x0000004fff2e7225 */ /* 0x000fe200010e042e */
[----:B------:R-:W-:-:S03]  /*1bea0*/  SEL R51, RZ, 0x1, !P1 ;  /* 0x00000001ff337807 */ /* 0x000fc60004800000 */
[----:B------:R-:W-:Y:S01]  /*1beb0*/  IMAD.WIDE.U32 R48, R50, 0x3d1, RZ ;  /* 0x000003d132307825 */ /* 0x000fe200078e00ff */
[----:B------:R-:W-:-:S03]  /*1bec0*/  IADD3 R51, P1, PT, R51, R46, RZ ;  /* 0x0000002e33337210 */ /* 0x000fc60007f3e0ff */
[----:B------:R-:W-:Y:S02]  /*1bed0*/  IMAD.MOV.U32 R84, RZ, RZ, R83 ;  /* 0x000000ffff547224 */ /* 0x000fe400078e0053 */
[----:B------:R-:W-:-:S04]  /*1bee0*/  IMAD.WIDE.U32 R48, P2, RZ, R77, R48 ;  /* 0x0000004dff307225 */ /* 0x000fc80007840030 */
[----:B------:R-:W-:Y:S02]  /*1bef0*/  IMAD.X R83, RZ, RZ, R47, P1 ;  /* 0x000000ffff537224 */ /* 0x000fe400008e062f */
[----:B------:R-:W-:Y:S01]  /*1bf00*/  IMAD.X R47, RZ, RZ, RZ, P2 ;  /* 0x000000ffff2f7224 */ /* 0x000fe200010e06ff */
[----:B------:R-:W-:Y:S01]  /*1bf10*/  IADD3 R48, P2, PT, R53, R48, RZ ;  /* 0x0000003035307210 */ /* 0x000fe20007f5e0ff */
[----:B------:R-:W-:Y:S01]  /*1bf20*/  IMAD.MOV.U32 R46, RZ, RZ, R49 ;  /* 0x000000ffff2e7224 */ /* 0x000fe200078e0031 */
[----:B------:R-:W-:Y:S01]  /*1bf30*/  IADD3 R53, P1, PT, R51, R52, RZ ;  /* 0x0000003433357210 */ /* 0x000fe20007f3e0ff */
[----:B------:R-:W-:Y:S02]  /*1bf40*/  IMAD.MOV.U32 R49, RZ, RZ, R3 ;  /* 0x000000ffff317224 */ /* 0x000fe400078e0003 */
[----:B------:R-:W-:Y:S01]  /*1bf50*/  IMAD.WIDE.U32.X R46, RZ, R50, R46, P2 ;  /* 0x00000032ff2e7225 */ /* 0x000fe200010e042e */
[----:B------:R-:W-:Y:S01]  /*1bf60*/  IADD3.X R48, P1, PT, R48, R83, RZ, P1, !PT ;  /* 0x0000005330307210 */ /* 0x000fe20000f3e4ff */
[----:B------:R0:W5:Y:S01]  /*1bf70*/  LDL.LU R3, [R1+0x25878] ;  /* 0x0258780001037983 */ /* 0x0001620000300800 */
[----:B------:R-:W-:Y:S01]  /*1bf80*/  IADD3.X R53, P0, PT, R79, R53, RZ, P0, !PT ;  /* 0x000000354f357210 */ /* 0x000fe2000071e4ff */
[----:B------:R-:W-:-:S03]  /*1bf90*/  IMAD.MOV.U32 R83, RZ, RZ, R49 ;  /* 0x000000ffff537224 */ /* 0x000fc600078e0031 */
[----:B------:R-:W-:Y:S02]  /*1bfa0*/  IADD3.X R52, P0, PT, R48, R77, RZ, P0, !PT ;  /* 0x0000004d30347210 */ /* 0x000fe4000071e4ff */
[----:B------:R-:W-:-:S04]  /*1bfb0*/  SEL R48, RZ, 0x1, !P1 ;  /* 0x00000001ff307807 */ /* 0x000fc80004800000 */
[----:B------:R-:W-:-:S04]  /*1bfc0*/  IADD3 R48, P1, PT, R48, R46, RZ ;  /* 0x0000002e30307210 */ /* 0x000fc80007f3e0ff */
[----:B------:R-:W-:-:S04]  /*1bfd0*/  IADD3.X R77, P0, PT, R48, R50, RZ, P0, !PT ;  /* 0x00000032304d7210 */ /* 0x000fc8000071e4ff */
[----:B------:R-:W-:Y:S01]  /*1bfe0*/  IADD3.X R79, PT, PT, RZ, RZ, R47, P0, P1 ;  /* 0x000000ffff4f7210 */ /* 0x000fe200007e242f */
[----:B------:R-:W-:-:S04]  /*1bff0*/  IMAD.WIDE.U32 R50, R77, 0x3d1, RZ ;  /* 0x000003d14d327825 */ /* 0x000fc800078e00ff */
[----:B------:R-:W-:-:S04]  /*1c000*/  IMAD.WIDE.U32 R48, R79, 0x3d1, RZ ;  /* 0x000003d14f307825 */ /* 0x000fc800078e00ff */
[----:B------:R-:W-:Y:S01]  /*1c010*/  IMAD.WIDE.U32 R48, P0, RZ, R77, R48 ;  /* 0x0000004dff307225 */ /* 0x000fe20007800030 */
[----:B------:R-:W-:-:S03]  /*1c020*/  IADD3 RZ, P1, PT, RZ, R50, RZ ;  /* 0x00000032ffff7210 */ /* 0x000fc60007f3e0ff */
[----:B------:R-:W-:Y:S01]  /*1c030*/  IMAD.MOV.U32 R46, RZ, RZ, R49 ;  /* 0x000000ffff2e7224 */ /* 0x000fe200078e0031 */
[----:B------:R-:W-:Y:S01]  /*1c040*/  IADD3 R49, P3, PT, R51, R48, RZ ;  /* 0x0000003033317210 */ /* 0x000fe20007f7e0ff */
[----:B------:R-:W-:Y:S01]  /*1c050*/  IMAD.X R47, RZ, RZ, RZ, P0 ;  /* 0x000000ffff2f7224 */ /* 0x000fe200000e06ff */
[----:B------:R-:W-:Y:S02]  /*1c060*/  IADD3 R48, P2, PT, R92, R50, RZ ;  /* 0x000000325c307210 */ /* 0x000fe40007f5e0ff */
[----:B------:R-:W-:Y:S01]  /*1c070*/  IADD3.X R49, P1, PT, R77, R49, RZ, P1, !PT ;  /* 0x000000314d317210 */ /* 0x000fe20000f3e4ff */
[----:B------:R-:W-:Y:S01]  /*1c080*/  IMAD.WIDE.U32.X R46, RZ, R79, R46, P3 ;  /* 0x0000004fff2e7225 */ /* 0x000fe200018e042e */
[----:B------:R-:W-:Y:S02]  /*1c090*/  IADD3 R48, P0, PT, R48, R4, RZ ;  /* 0x0000000430307210 */ /* 0x000fe40007f1e0ff */
[----:B------:R-:W-:Y:S01]  /*1c0a0*/  IADD3.X R49, P2, PT, R90, R49, RZ, P2, !PT ;  /* 0x000000315a317210 */ /* 0x000fe2000175e4ff */
[----:B------:R0:W5:Y:S01]  /*1c0b0*/  LDL.LU.64 R4, [R1+0x25870] ;  /* 0x0258700001047983 */ /* 0x0001620000300a00 */
[----:B------:R-:W-:-:S04]  /*1c0c0*/  IADD3.X R79, P1, PT, R79, R46, RZ, P1, !PT ;  /* 0x0000002e4f4f7210 */ /* 0x000fc80000f3e4ff */
[----:B------:R-:W-:Y:S02]  /*1c0d0*/  IADD3.X R46, P1, PT, RZ, R47, RZ, P1, !PT ;  /* 0x0000002fff2e7210 */ /* 0x000fe40000f3e4ff */
[----:B------:R-:W-:Y:S02]  /*1c0e0*/  IADD3.X R79, P2, PT, R82, R79, RZ, P2, !PT ;  /* 0x0000004f524f7210 */ /* 0x000fe4000175e4ff */
[----:B------:R-:W-:Y:S02]  /*1c0f0*/  SEL R47, RZ, 0x1, !P1 ;  /* 0x00000001ff2f7807 */ /* 0x000fe40004800000 */
[----:B------:R-:W-:-:S04]  /*1c100*/  IADD3.X R46, P2, PT, R81, R46, RZ, P2, !PT ;  /* 0x0000002e512e7210 */ /* 0x000fc8000175e4ff */
[----:B------:R-:W-:-:S04]  /*1c110*/  IADD3.X R47, P2, PT, R80, R47, RZ, P2, !PT ;  /* 0x0000002f502f7210 */ /* 0x000fc8000175e4ff */
[----:B------:R-:W-:-:S04]  /*1c120*/  IADD3.X R78, P2, PT, RZ, R78, RZ, P2, !PT ;  /* 0x0000004eff4e7210 */ /* 0x000fc8000175e4ff */
[----:B------:R-:W-:-:S04]  /*1c130*/  IADD3.X R50, P2, PT, RZ, R53, RZ, P2, !PT ;  /* 0x00000035ff327210 */ /* 0x000fc8000175e4ff */
[----:B------:R-:W-:Y:S02]  /*1c140*/  IADD3.X R52, P2, PT, RZ, R52, RZ, P2, !PT ;  /* 0x00000034ff347210 */ /* 0x000fe4000175e4ff */
[----:B--2---:R-:W-:-:S04]  /*1c150*/  IADD3.X R51, P0, PT, R93, R49, RZ, P0, !PT ;  /* 0x000000315d337210 */ /* 0x004fc8000071e4ff */
[----:B------:R-:W-:-:S04]  /*1c160*/  IADD3.X R79, P0, PT, R83, R79, RZ, P0, !PT ;  /* 0x0000004f534f7210 */ /* 0x000fc8000071e4ff */
[----:B------:R-:W-:-:S04]  /*1c170*/  IADD3.X R49, P0, PT, R84, R46, RZ, P0, !PT ;  /* 0x0000002e54317210 */ /* 0x000fc8000071e4ff */
[----:B------:R-:W-:-:S04]  /*1c180*/  IADD3.X R46, P0, PT, R85, R47, RZ, P0, !PT ;  /* 0x0000002f552e7210 */ /* 0x000fc8000071e4ff */
[----:B------:R-:W-:Y:S02]  /*1c190*/  IADD3.X R47, P0, PT, R2, R78, RZ, P0, !PT ;  /* 0x0000004e022f7210 */ /* 0x000fe4000071e4ff */
[----:B------:R0:W5:Y:S02]  /*1c1a0*/  LDL.LU R2, [R1+0x2586c] ;  /* 0x02586c0001027983 */ /* 0x0001640000300800 */
[----:B------:R-:W-:-:S04]  /*1c1b0*/  IADD3.X R77, P0, PT, R91, R50, RZ, P0, !PT ;  /* 0x000000325b4d7210 */ /* 0x000fc8000071e4ff */
[----:B------:R-:W-:Y:S02]  /*1c1c0*/  IADD3.X R78, P0, PT, R0, R52, RZ, P0, !PT ;  /* 0x00000034004e7210 */ /* 0x000fe4000071e4ff */
[----:B------:R0:W5:Y:S01]  /*1c1d0*/  LDL.LU R0, [R1+0x25868] ;  /* 0x0258680001007983 */ /* 0x0001620000300800 */
[----:B------:R-:W-:Y:S01]  /*1c1e0*/  SEL R50, RZ, 0x1, !P2 ;  /* 0x00000001ff327807 */ /* 0x000fe20005000000 */
[----:B------:R-:W-:Y:S03]  /*1c1f0*/  BSSY.RECONVERGENT B0, `(.L_x_53) ;  /* 0x0000019000007945 */ /* 0x000fe60003800200 */
[----:B------:R-:W-:-:S04]  /*1c200*/  IADD3.X R50, P0, PT, RZ, R50, RZ, P0, !PT ;  /* 0x00000032ff327210 */ /* 0x000fc8000071e4ff */
[----:B0-----:R-:W-:-:S09]  /*1c210*/  SEL R80, RZ, 0x1, !P0 ;  /* 0x00000001ff507807 */ /* 0x001fd20004000000 */
.L_x_55:
        /* <DEDUP_REMOVED lines=22> */
.L_x_54:
[----:B------:R-:W-:Y:S05]  /*1c380*/  BSYNC.RECONVERGENT B0 ;  /* 0x0000000000007941 */ /* 0x000fea0003800200 */
.L_x_53:
[----:B------:R-:W-:Y:S01]  /*1c390*/  IADD3 R50, P0, PT, -R66, R71, RZ ;  /* 0x0000004742327210 */ /* 0x000fe20007f1e1ff */
[----:B-----5:R0:W-:Y:S03]  /*1c3a0*/  STL.64 [R1+0x25868], R2 ;  /* 0x0258680201007387 */ /* 0x0201e60000100a00 */
[----:B------:R-:W-:Y:S01]  /*1c3b0*/  IADD3.X R53, P0, PT, ~R69, R54, RZ, P0, !PT ;  /* 0x0000003645357210 */ /* 0x000fe2000071e5ff */
[----:B------:R1:W-:Y:S03]  /*1c3c0*/  STL [R1+0x25878], R5 ;  /* 0x0258780501007387 */ /* 0x0003e60000100800 */
[----:B------:R-:W-:Y:S01]  /*1c3d0*/  IADD3.X R52, P0, PT, ~R70, R55, RZ, P0, !PT ;  /* 0x0000003746347210 */ /* 0x000fe2000071e5ff */
[----:B------:R2:W-:Y:S03]  /*1c3e0*/  STL [R1+0x25874], R4 ;  /* 0x0258740401007387 */ /* 0x0005e60000100800 */
[----:B------:R-:W-:Y:S01]  /*1c3f0*/  IADD3.X R72, P0, PT, ~R67, R72, RZ, P0, !PT ;  /* 0x0000004843487210 */ /* 0x000fe2000071e5ff */
[----:B------:R3:W-:Y:S03]  /*1c400*/  STL [R1+0x25870], R0 ;  /* 0x0258700001007387 */ /* 0x0007e60000100800 */
[----:B------:R-:W-:Y:S01]  /*1c410*/  IADD3.X R55, P0, PT, ~R68, R73, RZ, P0, !PT ;  /* 0x0000004944377210 */ /* 0x000fe2000071e5ff */
[----:B------:R4:W-:Y:S03]  /*1c420*/  STL [R1+0x2587c], R6 ;  /* 0x02587c0601007387 */ /* 0x0009e60000100800 */
        /* <DEDUP_REMOVED lines=12> */
[-C--:B------:R-:W-:Y:S02]  /*1c4f0*/  IADD3.X R50, P1, PT, R72, R81.reuse, RZ, P0, !PT ;  /* 0x0000005148327210 */ /* 0x080fe4000073e4ff */
[----:B------:R-:W-:Y:S02]  /*1c500*/  IADD3 R72, P0, PT, R48, R48, RZ ;  /* 0x0000003030487210 */ /* 0x000fe40007f1e0ff */
[----:B------:R-:W-:Y:S02]  /*1c510*/  IADD3.X R55, P2, PT, R55, R81, RZ, P1, !PT ;  /* 0x0000005137377210 */ /* 0x000fe40000f5e4ff */
[----:B------:R-:W-:Y:S02]  /*1c520*/  IADD3.X R75, P0, PT, R51, R51, RZ, P0, !PT ;  /* 0x00000033334b7210 */ /* 0x000fe4000071e4ff */
[----:B0-----:R-:W-:Y:S02]  /*1c530*/  IADD3 R3, P1, PT, R72, 0x3d1, RZ ;  /* 0x000003d148037810 */ /* 0x001fe40007f3e0ff */
[----:B------:R-:W-:-:S02]  /*1c540*/  IADD3.X R74, P2, PT, R74, R81, RZ, P2, !PT ;  /* 0x000000514a4a7210 */ /* 0x000fc4000175e4ff */
[----:B------:R-:W-:Y:S02]  /*1c550*/  IADD3.X R73, P0, PT, R79, R79, RZ, P0, !PT ;  /* 0x0000004f4f497210 */ /* 0x000fe4000071e4ff */
[----:B-1----:R-:W-:Y:S02]  /*1c560*/  IADD3.X R5, P1, PT, R75, 0x1, RZ, P1, !PT ;  /* 0x000000014b057810 */ /* 0x002fe40000f3e4ff */
[----:B------:R-:W-:Y:S02]  /*1c570*/  IADD3.X R71, P2, PT, R71, R81, RZ, P2, !PT ;  /* 0x0000005147477210 */ /* 0x000fe4000175e4ff */
[----:B------:R-:W-:Y:S02]  /*1c580*/  IADD3.X R54, P0, PT, R49, R49, RZ, P0, !PT ;  /* 0x0000003131367210 */ /* 0x000fe4000071e4ff */
[----:B--2---:R-:W-:Y:S01]  /*1c590*/  IADD3.X R4, P1, PT, RZ, R73, RZ, P1, !PT ;  /* 0x00000049ff047210 */ /* 0x004fe20000f3e4ff */
[----:B---3--:R-:W-:Y:S01]  /*1c5a0*/  IMAD.X R0, R80, 0x1, R81, P2 ;  /* 0x0000000150007824 */ /* 0x008fe200010e0651 */
        /* <DEDUP_REMOVED lines=8> */
[----:B----4-:R-:W-:Y:S02]  /*1c630*/  SEL R6, RZ, 0x1, !P0 ;  /* 0x00000001ff067807 */ /* 0x010fe40004000000 */
[----:B------:R-:W-:-:S05]  /*1c640*/  IADD3.X R92, P1, PT, RZ, R90, RZ, P1, !PT ;  /* 0x0000005aff5c7210 */ /* 0x000fca0000f3e4ff */
[----:B------:R-:W-:-:S05]  /*1c650*/  IMAD.X R93, RZ, RZ, -0x1, P1 ;  /* 0xffffffffff5d7424 */ /* 0x000fca00008e06ff */
[----:B------:R-:W-:-:S04]  /*1c660*/  LOP3.LUT R6, R6, 0x1, R93, 0xf4, !PT ;  /* 0x0000000106067812 */ /* 0x000fc800078ef45d */
[----:B------:R-:W-:-:S04]  /*1c670*/  IADD3 R93, P0, PT, R6, -0x1, RZ ;  /* 0xffffffff065d7810 */ /* 0x000fc80007f1e0ff */
[-C--:B------:R-:W-:Y:S01]  /*1c680*/  LOP3.LUT R2, R72, R93.reuse, RZ, 0xc0, !PT ;  /* 0x0000005d48027212 */ /* 0x080fe200078ec0ff */
[----:B------:R-:W-:Y:S01]  /*1c690*/  IMAD.MOV.U32 R72, RZ, RZ, R3 ;  /* 0x000000ffff487224 */ /* 0x000fe200078e0003 */
[----:B------:R-:W-:-:S03]  /*1c6a0*/  LOP3.LUT R3, R73, R93, RZ, 0xc0, !PT ;  /* 0x0000005d49037212 */ /* 0x000fc600078ec0ff */
[----:B------:R-:W-:Y:S01]  /*1c6b0*/  IMAD.MOV.U32 R73, RZ, RZ, R2 ;  /* 0x000000ffff497224 */ /* 0x000fe200078e0002 */
[-C--:B------:R-:W-:Y:S02]  /*1c6c0*/  LOP3.LUT R2, R80, R93.reuse, RZ, 0xc0, !PT ;  /* 0x0000005d50027212 */ /* 0x080fe400078ec0ff */
[----:B------:R-:W-:Y:S01]  /*1c6d0*/  LOP3.LUT R93, R84, R93, RZ, 0xc0, !PT ;  /* 0x0000005d545d7212 */ /* 0x000fe200078ec0ff */
[----:B------:R-:W-:Y:S02]  /*1c6e0*/  IMAD.MOV.U32 R84, RZ, RZ, R72 ;  /* 0x000000ffff547224 */ /* 0x000fe400078e0048 */
[----:B------:R-:W-:Y:S02]  /*1c6f0*/  IMAD.MOV.U32 R80, RZ, RZ, R73 ;  /* 0x000000ffff507224 */ /* 0x000fe400078e0049 */
[----:B------:R-:W-:Y:S01]  /*1c700*/  IMAD.X R72, RZ, RZ, -0x1, P0 ;  /* 0xffffffffff487424 */ /* 0x000fe200000e06ff */
[----:B------:R-:W-:Y:S02]  /*1c710*/  IADD3 R73, P0, PT, RZ, -R6, RZ ;  /* 0x80000006ff497210 */ /* 0x000fe40007f1e0ff */
[----:B------:R0:W5:Y:S02]  /*1c720*/  LDL.LU R6, [R1+0x2587c] ;  /* 0x02587c0001067983 */ /* 0x0001640000300800 */
[----:B------:R-:W-:Y:S01]  /*1c730*/  LOP3.LUT R80, R80, R84, R73, 0xf8, !PT ;  /* 0x0000005450507212 */ /* 0x000fe200078ef849 */
[----:B------:R-:W-:Y:S01]  /*1c740*/  IMAD.X R84, RZ, RZ, -0x1, P0 ;  /* 0xffffffffff547424 */ /* 0x000fe200000e06ff */
[----:B------:R-:W-:-:S02]  /*1c750*/  LOP3.LUT R75, R75, R72, RZ, 0xc0, !PT ;  /* 0x000000484b4b7212 */ /* 0x000fc400078ec0ff */
[----:B------:R-:W-:Y:S02]  /*1c760*/  IADD3 R76, P0, PT, R76, -R80, RZ ;  /* 0x800000504c4c7210 */ /* 0x000fe40007f1e0ff */
[--C-:B------:R-:W-:Y:S02]  /*1c770*/  LOP3.LUT R75, R75, R5, R84.reuse, 0xf8, !PT ;  /* 0x000000054b4b7212 */ /* 0x100fe400078ef854 */
[----:B------:R-:W-:Y:S01]  /*1c780*/  LOP3.LUT R54, R54, R72, RZ, 0xc0, !PT ;  /* 0x0000004836367212 */ /* 0x000fe200078ec0ff */
[----:B------:R0:W5:Y:S01]  /*1c790*/  LDL.LU R5, [R1+0x25878] ;  /* 0x0258780001057983 */ /* 0x0001620000300800 */
[----:B------:R-:W-:Y:S02]  /*1c7a0*/  LOP3.LUT R80, R3, R4, R73, 0xf8, !PT ;  /* 0x0000000403507212 */ /* 0x000fe400078ef849 */
[----:B------:R-:W-:Y:S01]  /*1c7b0*/  IADD3.X R53, P0, PT, R53, ~R75, RZ, P0, !PT ;  /* 0x8000004b35357210 */ /* 0x000fe2000071e4ff */
[----:B------:R0:W5:Y:S01]  /*1c7c0*/  LDL.LU R4, [R1+0x25874] ;  /* 0x0258740001047983 */ /* 0x0001620000300800 */
[----:B------:R-:W-:-:S02]  /*1c7d0*/  LOP3.LUT R54, R54, R81, R84, 0xf8, !PT ;  /* 0x0000005136367212 */ /* 0x000fc400078ef854 */
[----:B------:R-:W-:Y:S02]  /*1c7e0*/  IADD3.X R80, P0, PT, R52, ~R80, RZ, P0, !PT ;  /* 0x8000005034507210 */ /* 0x000fe4000071e4ff */
[----:B------:R-:W-:Y:S02]  /*1c7f0*/  LOP3.LUT R82, R82, R72, RZ, 0xc0, !PT ;  /* 0x0000004852527212 */ /* 0x000fe400078ec0ff */
[----:B------:R-:W-:Y:S02]  /*1c800*/  LOP3.LUT R83, R2, R83, R73, 0xf8, !PT ;  /* 0x0000005302537212 */ /* 0x000fe400078ef849 */
[----:B------:R-:W-:Y:S02]  /*1c810*/  IADD3.X R54, P0, PT, R50, ~R54, RZ, P0, !PT ;  /* 0x8000003632367210 */ /* 0x000fe4000071e4ff */
[----:B------:R-:W-:Y:S02]  /*1c820*/  LOP3.LUT R82, R82, R85, R84, 0xf8, !PT ;  /* 0x0000005552527212 */ /* 0x000fe400078ef854 */
[----:B------:R-:W-:-:S02]  /*1c830*/  IADD3.X R55, P0, PT, R55, ~R83, RZ, P0, !PT ;  /* 0x8000005337377210 */ /* 0x000fc4000071e4ff */
[----:B------:R-:W-:Y:S02]  /*1c840*/  LOP3.LUT R72, R90, R72, RZ, 0xc0, !PT ;  /* 0x000000485a487212 */ /* 0x000fe400078ec0ff */
[----:B------:R-:W-:Y:S02]  /*1c850*/  LOP3.LUT R81, R93, R91, R73, 0xf8, !PT ;  /* 0x0000005b5d517212 */ /* 0x000fe400078ef849 */
[----:B------:R-:W-:Y:S02]  /*1c860*/  IADD3.X R74, P0, PT, R74, ~R82, RZ, P0, !PT ;  /* 0x800000524a4a7210 */ /* 0x000fe4000071e4ff */
[----:B------:R-:W-:Y:S02]  /*1c870*/  LOP3.LUT R72, R72, R92, R84, 0xf8, !PT ;  /* 0x0000005c48487212 */ /* 0x000fe400078ef854 */
        /* <DEDUP_REMOVED lines=13> */
[-C--:B------:R-:W-:Y:S02]  /*1c950*/  IADD3.X R51, P0, PT, R54, R82.reuse, RZ, P0, !PT ;  /* 0x0000005236337210 */ /* 0x080fe4000071e4ff */
[----:B------:R-:W-:Y:S02]  /*1c960*/  IADD3.X R76, P1, PT, ~R50, R79, RZ, P1, !PT ;  /* 0x0000004f324c7210 */ /* 0x000fe40000f3e5ff */
[----:B------:R-:W-:Y:S02]  /*1c970*/  IADD3.X R48, P0, PT, R55, R82, RZ, P0, !PT ;  /* 0x0000005237307210 */ /* 0x000fe4000071e4ff */
[----:B------:R-:W-:-:S02]  /*1c980*/  IADD3.X R71, P1, PT, ~R51, R49, RZ, P1, !PT ;  /* 0x0000003133477210 */ /* 0x000fc40000f3e5ff */
[----:B------:R-:W-:Y:S02]  /*1c990*/  IADD3.X R49, P0, PT, R74, R82, RZ, P0, !PT ;  /* 0x000000524a317210 */ /* 0x000fe4000071e4ff */
        /* <DEDUP_REMOVED lines=13> */
[----:B------:R-:W-:Y:S01]  /*1ca70*/  IADD3.X R74, P0, PT, R83, R74, RZ, P0, !PT ;  /* 0x0000004a534a7210 */ /* 0x000fe2000071e4ff */
[----:B------:R-:W-:-:S04]  /*1ca80*/  IMAD.WIDE.U32 R2, R77, R57, RZ ;  /* 0x000000394d027225 */ /* 0x000fc800078e00ff */
[----:B------:R-:W-:Y:S02]  /*1ca90*/  IMAD R54, R74, R57, RZ ;  /* 0x000000394a367224 */ /* 0x000fe400078e02ff */
[----:B------:R-:W-:-:S04]  /*1caa0*/  IMAD.WIDE.U32 R72, R58, R77, RZ ;  /* 0x0000004d3a487225 */ /* 0x000fc800078e00ff */
[----:B------:R-:W-:Y:S01]  /*1cab0*/  IMAD R54, R58, R77, R54 ;  /* 0x0000004d3a367224 */ /* 0x000fe200078e0236 */
[----:B------:R-:W-:-:S03]  /*1cac0*/  IADD3 RZ, P1, PT, RZ, R2, RZ ;  /* 0x00000002ffff7210 */ /* 0x000fc60007f3e0ff */
[----:B------:R-:W-:Y:S01]  /*1cad0*/  IMAD.IADD R54, R3, 0x1, R54 ;  /* 0x0000000103367824 */ /* 0x000fe200078e0236 */
[----:B------:R-:W-:Y:S01]  /*1cae0*/  IADD3.X R76, P0, PT, R76, R80, RZ, P0, !PT ;  /* 0x000000504c4c7210 */ /* 0x000fe2000071e4ff */
[----:B------:R-:W-:-:S03]  /*1caf0*/  IMAD.WIDE.U32 R72, P3, R57, R74, R72 ;  /* 0x0000004a39487225 */ /* 0x000fc60007860048 */
[----:B------:R-:W-:Y:S01]  /*1cb00*/  IADD3.X R54, P2, PT, RZ, R54, RZ, P1, !PT ;  /* 0x00000036ff367210 */ /* 0x000fe20000f5e4ff */
[----:B------:R-:W-:Y:S01]  /*1cb10*/  IMAD.WIDE.U32 R78, R57, R77, RZ ;  /* 0x0000004d394e7225 */ /* 0x000fe200078e00ff */
[----:B------:R-:W-:Y:S02]  /*1cb20*/  IADD3.X R71, P0, PT, R71, R80, RZ, P0, !PT ;  /* 0x0000005047477210 */ /* 0x000fe4000071e4ff */
        /* <DEDUP_REMOVED lines=8> */
[----:B------:R-:W-:Y:S02]  /*1cbb0*/  IMAD R79, R58, R76, R72 ;  /* 0x0000004c3a4f7224 */ /* 0x000fe400078e0248 */
[----:B------:R-:W-:Y:S01]  /*1cbc0*/  IMAD.WIDE.U32 R72, R76, R57, RZ ;  /* 0x000000394c487225 */ /* 0x000fe200078e00ff */
[----:B------:R-:W-:-:S03]  /*1cbd0*/  IADD3 R92, P4, PT, R78, R54, RZ ;  /* 0x000000364e5c7210 */ /* 0x000fc60007f9e0ff */
[----:B------:R-:W-:Y:S01]  /*1cbe0*/  IMAD.IADD R54, R73, 0x1, R79 ;  /* 0x0000000149367824 */ /* 0x000fe200078e024f */
[-C--:B------:R-:W-:Y:S02]  /*1cbf0*/  IADD3 RZ, P1, PT, RZ, R72.reuse, RZ ;  /* 0x00000048ffff7210 */ /* 0x080fe40007f3e0ff */
[----:B------:R-:W-:Y:S01]  /*1cc00*/  IADD3 R92, P2, PT, R92, R72, RZ ;  /* 0x000000485c5c7210 */ /* 0x000fe20007f5e0ff */
[----:B------:R-:W-:Y:S01]  /*1cc10*/  IMAD.WIDE.U32 R72, R58, R76, RZ ;  /* 0x0000004c3a487225 */ /* 0x000fe200078e00ff */
[----:B------:R-:W-:-:S03]  /*1cc20*/  IADD3.X R54, P1, PT, RZ, R54, RZ, P1, !PT ;  /* 0x00000036ff367210 */ /* 0x000fc60000f3e4ff */
[----:B------:R-:W-:Y:S02]  /*1cc30*/  IMAD.X R91, RZ, RZ, R55, P4 ;  /* 0x000000ffff5b7224 */ /* 0x000fe400020e0637 */
[----:B------:R-:W-:Y:S01]  /*1cc40*/  IMAD.WIDE.U32 R72, P5, R57, R71, R72 ;  /* 0x0000004739487225 */ /* 0x000fe200078a0048 */
[----:B------:R-:W-:-:S03]  /*1cc50*/  IADD3.X R75, P0, PT, R75, R80, RZ, P0, !PT ;  /* 0x000000504b4b7210 */ /* 0x000fc6000071e4ff */
[----:B------:R-:W-:Y:S01]  /*1cc60*/  IMAD.WIDE.U32 R78, R57, R76, RZ ;  /* 0x0000004c394e7225 */ /* 0x000fe200078e00ff */
[----:B------:R-:W-:-:S03]  /*1cc70*/  IADD3.X R91, P4, PT, R54, R91, RZ, P2, !PT ;  /* 0x0000005b365b7210 */ /* 0x000fc6000179e4ff */
[----:B------:R-:W-:Y:S01]  /*1cc80*/  IMAD.MOV.U32 R54, RZ, RZ, R73 ;  /* 0x000000ffff367224 */ /* 0x000fe200078e0049 */
[----:B------:R-:W-:Y:S01]  /*1cc90*/  IADD3 RZ, P3, PT, R79, R72, RZ ;  /* 0x000000484fff7210 */ /* 0x000fe20007f7e0ff */
[----:B------:R-:W-:Y:S01]  /*1cca0*/  IMAD.X R55, RZ, RZ, RZ, P5 ;  /* 0x000000ffff377224 */ /* 0x000fe200028e06ff */
[----:B------:R-:W-:Y:S02]  /*1ccb0*/  SEL R73, RZ, 0x1, !P1 ;  /* 0x00000001ff497807 */ /* 0x000fe40004800000 */
[----:B------:R-:W-:Y:S01]  /*1ccc0*/  IADD3.X R72, P2, PT, R81, R80, RZ, P0, !PT ;  /* 0x0000005051487210 */ /* 0x000fe2000075e4ff */
[----:B------:R-:W-:-:S04]  /*1ccd0*/  IMAD.WIDE.U32.X R54, R58, R71, R54, P3 ;  /* 0x000000473a367225 */ /* 0x000fc800018e0436 */
[----:B------:R-:W-:Y:S02]  /*1cce0*/  IMAD.X R90, RZ, RZ, R73, P4 ;  /* 0x000000ffff5a7224 */ /* 0x000fe400020e0649 */
[-C--:B------:R-:W-:Y:S02]  /*1ccf0*/  IMAD R73, R72, R57.reuse, RZ ;  /* 0x0000003948497224 */ /* 0x080fe400078e02ff */
[----:B------:R-:W-:Y:S01]  /*1cd00*/  IMAD.WIDE.U32 R78, R75, R57, RZ ;  /* 0x000000394b4e7225 */ /* 0x000fe200078e00ff */
[----:B------:R-:W-:-:S03]  /*1cd10*/  IADD3 R90, P4, PT, R90, R54, RZ ;  /* 0x000000365a5a7210 */ /* 0x000fc60007f9e0ff */
[-C--:B------:R-:W-:Y:S01]  /*1cd20*/  IMAD R73, R58, R75.reuse, R73 ;  /* 0x0000004b3a497224 */ /* 0x080fe200078e0249 */
[-C--:B------:R-:W-:Y:S02]  /*1cd30*/  IADD3 RZ, P0, PT, RZ, R78.reuse, RZ ;  /* 0x0000004effff7210 */ /* 0x080fe40007f1e0ff */
[----:B------:R-:W-:Y:S01]  /*1cd40*/  IADD3 R90, P1, PT, R90, R78, RZ ;  /* 0x0000004e5a5a7210 */ /* 0x000fe20007f3e0ff */
[----:B------:R-:W-:Y:S02]  /*1cd50*/  IMAD.IADD R54, R79, 0x1, R73 ;  /* 0x000000014f367824 */ /* 0x000fe400078e0249 */
[----:B------:R-:W-:Y:S01]  /*1cd60*/  IMAD.WIDE.U32 R78, R58, R75, RZ ;  /* 0x0000004b3a4e7225 */ /* 0x000fe200078e00ff */
[----:B------:R-:W-:-:S03]  /*1cd70*/  IADD3.X R73, P2, PT, R85, R80, RZ, P2, !PT ;  /* 0x0000005055497210 */ /* 0x000fc6000175e4ff */
[----:B------:R-:W-:-:S04]  /*1cd80*/  IMAD.WIDE.U32 R82, R57, R75, RZ ;  /* 0x0000004b39527225 */ /* 0x000fc800078e00ff */
[----:B------:R-:W-:Y:S01]  /*1cd90*/  IMAD.WIDE.U32 R78, P5, R57, R72, R78 ;  /* 0x00000048394e7225 */ /* 0x000fe200078a004e */
[----:B------:R-:W-:-:S03]  /*1cda0*/  IADD3.X R54, P0, PT, RZ, R54, RZ, P0, !PT ;  /* 0x00000036ff367210 */ /* 0x000fc6000071e4ff */
[----:B------:R-:W-:Y:S01]  /*1cdb0*/  IMAD.MOV.U32 R85, RZ, RZ, R0 ;  /* 0x000000ffff557224 */ /* 0x000fe200078e0000 */
[----:B------:R-:W-:Y:S01]  /*1cdc0*/  IADD3 RZ, P6, PT, R83, R78, RZ ;  /* 0x0000004e53ff7210 */ /* 0x000fe20007fde0ff */
[----:B------:R-:W-:-:S04]  /*1cdd0*/  IMAD.WIDE.U32 R82, R58, R73, RZ ;  /* 0x000000493a527225 */ /* 0x000fc800078e00ff */
[----:B------:R-:W-:Y:S02]  /*1cde0*/  IMAD.X R0, R84, 0x1, R80, P2 ;  /* 0x0000000154007824 */ /* 0x000fe400010e0650 */
[----:B------:R-:W-:Y:S01]  /*1cdf0*/  IMAD.X R84, RZ, RZ, R55, P4 ;  /* 0x000000ffff547224 */ /* 0x000fe200020e0637 */
[----:B------:R-:W-:Y:S01]  /*1ce00*/  SEL R78, RZ, 0x1, !P0 ;  /* 0x00000001ff4e7807 */ /* 0x000fe20004000000 */
[----:B------:R-:W-:-:S03]  /*1ce10*/  IMAD.WIDE.U32 R82, P2, R57, R0, R82 ;  /* 0x0000000039527225 */ /* 0x000fc60007840052 */
[----:B------:R-:W-:Y:S01]  /*1ce20*/  IADD3.X R84, P1, PT, R54, R84, RZ, P1, !PT ;  /* 0x0000005436547210 */ /* 0x000fe20000f3e4ff */
[----:B------:R-:W-:-:S04]  /*1ce30*/  IMAD.WIDE.U32 R80, R57, R73, RZ ;  /* 0x0000004939507225 */ /* 0x000fc800078e00ff */
[----:B------:R-:W-:Y:S02]  /*1ce40*/  IMAD.X R55, RZ, RZ, RZ, P5 ;  /* 0x000000ffff377224 */ /* 0x000fe400028e06ff */
[----:B------:R-:W-:Y:S01]  /*1ce50*/  IMAD.MOV.U32 R54, RZ, RZ, R79 ;  /* 0x000000ffff367224 */ /* 0x000fe200078e004f */
[----:B------:R-:W-:Y:S01]  /*1ce60*/  IADD3 RZ, P3, PT, R81, R82, RZ ;  /* 0x0000005251ff7210 */ /* 0x000fe20007f7e0ff */
[----:B------:R-:W-:Y:S02]  /*1ce70*/  IMAD.X R78, RZ, RZ, R78, P1 ;  /* 0x000000ffff4e7224 */ /* 0x000fe400008e064e */
[----:B------:R-:W-:-:S04]  /*1ce80*/  IMAD.WIDE.U32.X R80, R58, R72, R54, P6 ;  /* 0x000000483a507225 */ /* 0x000fc800030e0436 */
[-C--:B------:R-:W-:Y:S02]  /*1ce90*/  IMAD R93, R0, R57.reuse, RZ ;  /* 0x00000039005d7224 */ /* 0x080fe400078e02ff */
[----:B------:R-:W-:Y:S01]  /*1cea0*/  IMAD.WIDE.U32 R54, R73, R57, RZ ;  /* 0x0000003949367225 */ /* 0x000fe200078e00ff */
[----:B------:R-:W-:-:S03]  /*1ceb0*/  IADD3 R57, P5, PT, R78, R80, RZ ;  /* 0x000000504e397210 */ /* 0x000fc60007fbe0ff */
[----:B------:R-:W-:Y:S01]  /*1cec0*/  IMAD R93, R58, R73, R93 ;  /* 0x000000493a5d7224 */ /* 0x000fe200078e025d */
[-C--:B------:R-:W-:Y:S01]  /*1ced0*/  IADD3 RZ, P0, PT, RZ, R54.reuse, RZ ;  /* 0x00000036ffff7210 */ /* 0x080fe20007f1e0ff */
[----:B------:R-:W-:Y:S01]  /*1cee0*/  IMAD.WIDE.U32 R78, R60, R77, RZ ;  /* 0x0000004d3c4e7225 */ /* 0x000fe200078e00ff */
[----:B------:R-:W-:-:S03]  /*1cef0*/  IADD3 R57, P1, PT, R57, R54, RZ ;  /* 0x0000003639397210 */ /* 0x000fc60007f3e0ff */
[----:B------:R-:W-:Y:S02]  /*1cf00*/  IMAD.IADD R93, R55, 0x1, R93 ;  /* 0x00000001375d7824 */ /* 0x000fe400078e025d */
[----:B------:R-:W-:Y:S02]  /*1cf10*/  IMAD.X R55, RZ, RZ, RZ, P2 ;  /* 0x000000ffff377224 */ /* 0x000fe400010e06ff */
[----:B------:R-:W-:Y:S02]  /*1cf20*/  IMAD.MOV.U32 R54, RZ, RZ, R83 ;  /* 0x000000ffff367224 */ /* 0x000fe400078e0053 */
[----:B------:R-:W-:-:S04]  /*1cf30*/  IMAD.WIDE.U32 R78, P2, R59, R74, R78 ;  /* 0x0000004a3b4e7225 */ /* 0x000fc8000784004e */
[----:B------:R-:W-:-:S04]  /*1cf40*/  IMAD.WIDE.U32.X R82, R58, R0, R54, P3 ;  /* 0x000000003a527225 */ /* 0x000fc800018e0436 */
[----:B------:R-:W-:-:S04]  /*1cf50*/  IMAD.WIDE.U32 R54, R59, R77, RZ ;  /* 0x0000004d3b367225 */ /* 0x000fc800078e00ff */
[----:B------:R-:W-:Y:S01]  /*1cf60*/  IMAD R58, R74, R59, RZ ;  /* 0x0000003b4a3a7224 */ /* 0x000fe200078e02ff */
[----:B------:R-:W-:Y:S01]  /*1cf70*/  IADD3 RZ, P4, PT, R55, R78, RZ ;  /* 0x0000004e37ff7210 */ /* 0x000fe20007f9e0ff */
[----:B------:R-:W-:Y:S02]  /*1cf80*/  IMAD.MOV.U32 R54, RZ, RZ, R79 ;  /* 0x000000ffff367224 */ /* 0x000fe400078e004f */
[----:B------:R-:W-:Y:S02]  /*1cf90*/  IMAD R58, R60, R77, R58 ;  /* 0x0000004d3c3a7224 */ /* 0x000fe400078e023a */
[----:B------:R-:W-:-:S04]  /*1cfa0*/  IMAD.WIDE.U32 R78, R77, R59, RZ ;  /* 0x0000003b4d4e7225 */ /* 0x000fc800078e00ff */
[----:B------:R-:W-:Y:S01]  /*1cfb0*/  IMAD.X R55, RZ, RZ, RZ, P2 ;  /* 0x000000ffff377224 */ /* 0x000fe200010e06ff */
[----:B------:R-:W-:Y:S01]  /*1cfc0*/  IADD3 R92, P2, PT, R92, R78, RZ ;  /* 0x0000004e5c5c7210 */ /* 0x000fe20007f5e0ff */
[----:B------:R-:W-:-:S03]  /*1cfd0*/  IMAD.IADD R58, R79, 0x1, R58 ;  /* 0x000000014f3a7824 */ /* 0x000fc600078e023a */
[----:B------:R-:W-:Y:S02]  /*1cfe0*/  IADD3 RZ, P3, PT, RZ, R92, RZ ;  /* 0x0000005cffff7210 */ /* 0x000fe40007f7e0ff */
[----:B------:R-:W-:-:S04]  /*1cff0*/  IADD3.X R58, P2, PT, R91, R58, RZ, P2, !PT ;  /* 0x0000003a5b3a7210 */ /* 0x000fc8000175e4ff */
[----:B------:R-:W-:Y:S02]  /*1d000*/  IADD3.X R91, P3, PT, RZ, R58, RZ, P3, !PT ;  /* 0x0000003aff5b7210 */ /* 0x000fe40001f7e4ff */
[----:B------:R-:W-:Y:S01]  /*1d010*/  SEL R58, RZ, 0x1, !P2 ;  /* 0x00000001ff3a7807 */ /* 0x000fe20005000000 */
[----:B------:R-:W-:-:S04]  /*1d020*/  IMAD.WIDE.U32.X R54, R60, R74, R54, P4 ;  /* 0x0000004a3c367225 */ /* 0x000fc800020e0436 */
[----:B------:R-:W-:Y:S02]  /*1d030*/  IMAD.X R58, RZ, RZ, R58, P3 ;  /* 0x000000ffff3a7224 */ /* 0x000fe400018e063a */
[----:B------:R-:W-:-:S03]  /*1d040*/  IMAD R78, R71, R59, RZ ;  /* 0x0000003b474e7224 */ /* 0x000fc600078e02ff */
[----:B------:R-:W-:Y:S01]  /*1d050*/  IADD3 R58, P2, PT, R58, R54, RZ ;  /* 0x000000363a3a7210 */ /* 0x000fe20007f5e0ff */
[----:B------:R-:W-:Y:S02]  /*1d060*/  IMAD.X R80, RZ, RZ, R81, P5 ;  /* 0x000000ffff507224 */ /* 0x000fe400028e0651 */
[----:B------:R-:W-:Y:S02]  /*1d070*/  IMAD.MOV.U32 R81, RZ, RZ, R85 ;  /* 0x000000ffff517224 */ /* 0x000fe400078e0055 */
[----:B------:R-:W-:Y:S02]  /*1d080*/  IMAD.X R85, RZ, RZ, R55, P2 ;  /* 0x000000ffff557224 */ /* 0x000fe400010e0637 */
[----:B------:R-:W-:Y:S02]  /*1d090*/  IMAD R78, R60, R76, R78 ;  /* 0x0000004c3c4e7224 */ /* 0x000fe400078e024e */
[----:B------:R-:W-:-:S04]  /*1d0a0*/  IMAD.WIDE.U32 R54, R76, R59, RZ ;  /* 0x0000003b4c367225 */ /* 0x000fc800078e00ff */
[----:B------:R-:W-:Y:S01]  /*1d0b0*/  IMAD.IADD R78, R55, 0x1, R78 ;  /* 0x00000001374e7824 */ /* 0x000fe200078e024e */
[----:B------:R-:W-:-:S04]  /*1d0c0*/  IADD3 R90, P4, PT, R90, R54, RZ ;  /* 0x000000365a5a7210 */ /* 0x000fc80007f9e0ff */
[----:B------:R-:W-:Y:S01]  /*1d0d0*/  IADD3.X R84, P4, PT, R84, R78, RZ, P4, !PT ;  /* 0x0000004e54547210 */ /* 0x000fe2000279e4ff */
[----:B------:R-:W-:-:S04]  /*1d0e0*/  IMAD.WIDE.U32 R78, R60, R76, RZ ;  /* 0x0000004c3c4e7225 */ /* 0x000fc800078e00ff */
[----:B------:R-:W-:-:S04]  /*1d0f0*/  IMAD.WIDE.U32 R54, R59, R76, RZ ;  /* 0x0000004c3b367225 */ /* 0x000fc800078e00ff */
[----:B------:R-:W-:Y:S01]  /*1d100*/  IMAD.WIDE.U32 R78, P6, R59, R71, R78 ;  /* 0x000000473b4e7225 */ /* 0x000fe200078c004e */
[----:B------:R-:W-:Y:S02]  /*1d110*/  IADD3.X R93, P0, PT, RZ, R93, RZ, P0, !PT ;  /* 0x0000005dff5d7210 */ /* 0x000fe4000071e4ff */
[----:B------:R-:W-:Y:S01]  /*1d120*/  IADD3 RZ, P5, PT, R55, R78, RZ ;  /* 0x0000004e37ff7210 */ /* 0x000fe20007fbe0ff */
[-C--:B------:R-:W-:Y:S01]  /*1d130*/  IMAD.WIDE.U32 R54, R75, R59.reuse, RZ ;  /* 0x0000003b4b367225 */ /* 0x080fe200078e00ff */
[----:B------:R-:W-:Y:S02]  /*1d140*/  IADD3 R90, P3, PT, R90, R58, RZ ;  /* 0x0000003a5a5a7210 */ /* 0x000fe40007f7e0ff */
[----:B------:R-:W-:Y:S02]  /*1d150*/  IADD3.X R80, P1, PT, R93, R80, RZ, P1, !PT ;  /* 0x000000505d507210 */ /* 0x000fe40000f3e4ff */
[----:B------:R-:W-:Y:S02]  /*1d160*/  IADD3 R58, P2, PT, R57, R54, RZ ;  /* 0x00000036393a7210 */ /* 0x000fe40007f5e0ff */
[----:B------:R-:W-:Y:S01]  /*1d170*/  SEL R54, RZ, 0x1, !P0 ;  /* 0x00000001ff367807 */ /* 0x000fe20004000000 */
[----:B------:R-:W-:-:S04]  /*1d180*/  IMAD R78, R72, R59, RZ ;  /* 0x0000003b484e7224 */ /* 0x000fc800078e02ff */
[----:B------:R-:W-:Y:S02]  /*1d190*/  IMAD.X R54, RZ, RZ, R54, P1 ;  /* 0x000000ffff367224 */ /* 0x000fe400008e0636 */
[----:B------:R-:W-:Y:S01]  /*1d1a0*/  IMAD R78, R60, R75, R78 ;  /* 0x0000004b3c4e7224 */ /* 0x000fe200078e024e */
[----:B------:R-:W-:Y:S02]  /*1d1b0*/  IADD3.X R85, P3, PT, R84, R85, RZ, P3, !PT ;  /* 0x0000005554557210 */ /* 0x000fe40001f7e4ff */
[----:B------:R-:W-:Y:S01]  /*1d1c0*/  IADD3 R57, P0, PT, R54, R82, RZ ;  /* 0x0000005236397210 */ /* 0x000fe20007f1e0ff */
[----:B------:R-:W-:Y:S01]  /*1d1d0*/  IMAD.MOV.U32 R54, RZ, RZ, R79 ;  /* 0x000000ffff367224 */ /* 0x000fe200078e004f */
[----:B------:R-:W-:Y:S01]  /*1d1e0*/  SEL R79, RZ, 0x1, !P4 ;  /* 0x00000001ff4f7807 */ /* 0x000fe20006000000 */
[----:B------:R-:W-:Y:S02]  /*1d1f0*/  IMAD.IADD R78, R55, 0x1, R78 ;  /* 0x00000001374e7824 */ /* 0x000fe400078e024e */
[----:B------:R-:W-:-:S02]  /*1d200*/  IMAD.X R55, RZ, RZ, RZ, P6 ;  /* 0x000000ffff377224 */ /* 0x000fc400030e06ff */
[----:B------:R-:W-:Y:S02]  /*1d210*/  IMAD.X R79, RZ, RZ, R79, P3 ;  /* 0x000000ffff4f7224 */ /* 0x000fe400018e064f */
[----:B------:R-:W-:Y:S01]  /*1d220*/  IMAD.WIDE.U32.X R54, R60, R71, R54, P5 ;  /* 0x000000473c367225 */ /* 0x000fe200028e0436 */
[----:B------:R-:W-:-:S03]  /*1d230*/  IADD3.X R80, P2, PT, R80, R78, RZ, P2, !PT ;  /* 0x0000004e50507210 */ /* 0x000fc6000175e4ff */
[----:B------:R-:W-:Y:S01]  /*1d240*/  IMAD.X R82, RZ, RZ, R83, P0 ;  /* 0x000000ffff527224 */ /* 0x000fe200000e0653 */
[----:B------:R-:W-:Y:S01]  /*1d250*/  IADD3 R84, P0, PT, R79, R54, RZ ;  /* 0x000000364f547210 */ /* 0x000fe20007f1e0ff */
[----:B------:R-:W-:-:S04]  /*1d260*/  IMAD.WIDE.U32 R78, R60, R75, RZ ;  /* 0x0000004b3c4e7225 */ /* 0x000fc800078e00ff */
[----:B------:R-:W-:Y:S01]  /*1d270*/  IMAD.X R83, RZ, RZ, R55, P0 ;  /* 0x000000ffff537224 */ /* 0x000fe200000e0637 */
[----:B------:R-:W-:Y:S01]  /*1d280*/  IADD3 R84, P0, PT, R58, R84, RZ ;  /* 0x000000543a547210 */ /* 0x000fe20007f1e0ff */
[----:B------:R-:W-:-:S04]  /*1d290*/  IMAD.WIDE.U32 R78, P3, R59, R72, R78 ;  /* 0x000000483b4e7225 */ /* 0x000fc8000786004e */
[----:B------:R-:W-:Y:S01]  /*1d2a0*/  IMAD.WIDE.U32 R54, R59, R75, RZ ;  /* 0x0000004b3b367225 */ /* 0x000fe200078e00ff */
[----:B------:R-:W-:-:S03]  /*1d2b0*/  IADD3.X R83, P0, PT, R80, R83, RZ, P0, !PT ;  /* 0x0000005350537210 */ /* 0x000fc6000071e4ff */
[-C--:B------:R-:W-:Y:S01]  /*1d2c0*/  IMAD R58, R0, R59.reuse, RZ ;  /* 0x0000003b003a7224 */ /* 0x080fe200078e02ff */
[----:B------:R-:W-:Y:S01]  /*1d2d0*/  IADD3 RZ, P4, PT, R55, R78, RZ ;  /* 0x0000004e37ff7210 */ /* 0x000fe20007f9e0ff */
[----:B------:R-:W-:Y:S02]  /*1d2e0*/  IMAD.MOV.U32 R93, RZ, RZ, R91 ;  /* 0x000000ffff5d7224 */ /* 0x000fe400078e005b */
[----:B------:R-:W-:Y:S02]  /*1d2f0*/  IMAD.MOV.U32 R91, RZ, RZ, R81 ;  /* 0x000000ffff5b7224 */ /* 0x000fe400078e0051 */
[----:B------:R-:W-:-:S04]  /*1d300*/  IMAD.WIDE.U32 R54, R73, R59, RZ ;  /* 0x0000003b49367225 */ /* 0x000fc800078e00ff */
[----:B------:R-:W-:-:S04]  /*1d310*/  IMAD.WIDE.U32 R80, R60, R73, RZ ;  /* 0x000000493c507225 */ /* 0x000fc800078e00ff */
[----:B------:R-:W-:Y:S01]  /*1d320*/  IMAD R58, R60, R73, R58 ;  /* 0x000000493c3a7224 */ /* 0x000fe200078e023a */
[----:B------:R-:W-:Y:S01]  /*1d330*/  IADD3 R57, P1, PT, R57, R54, RZ ;  /* 0x0000003639397210 */ /* 0x000fe20007f3e0ff */
[----:B------:R-:W-:-:S04]  /*1d340*/  IMAD.WIDE.U32 R80, P5, R59, R0, R80 ;  /* 0x000000003b507225 */ /* 0x000fc800078a0050 */
[----:B------:R-:W-:Y:S02]  /*1d350*/  IMAD.IADD R58, R55, 0x1, R58 ;  /* 0x00000001373a7824 */ /* 0x000fe400078e023a */
[----:B------:R-:W-:Y:S01]  /*1d360*/  IMAD.WIDE.U32 R54, R59, R73, RZ ;  /* 0x000000493b367225 */ /* 0x000fe200078e00ff */
[----:B------:R-:W-:-:S03]  /*1d370*/  SEL R78, RZ, 0x1, !P2 ;  /* 0x00000001ff4e7807 */ /* 0x000fc60005000000 */
[----:B------:R-:W-:Y:S01]  /*1d380*/  IMAD.MOV.U32 R54, RZ, RZ, R79 ;  /* 0x000000ffff367224 */ /* 0x000fe200078e004f */
[----:B------:R-:W-:Y:S01]  /*1d390*/  IADD3 RZ, P6, PT, R55, R80, RZ ;  /* 0x0000005037ff7210 */ /* 0x000fe20007fde0ff */
[----:B------:R-:W-:Y:S01]  /*1d3a0*/  IMAD.X R55, RZ, RZ, RZ, P3 ;  /* 0x000000ffff377224 */ /* 0x000fe200018e06ff */
[----:B------:R-:W-:Y:S01]  /*1d3b0*/  IADD3.X R82, P1, PT, R58, R82, RZ, P1, !PT ;  /* 0x000000523a527210 */ /* 0x000fe20000f3e4ff */
[----:B------:R-:W-:Y:S02]  /*1d3c0*/  IMAD.X R78, RZ, RZ, R78, P0 ;  /* 0x000000ffff4e7224 */ /* 0x000fe400000e064e */
[----:B------:R-:W-:-:S04]  /*1d3d0*/  IMAD.WIDE.U32.X R58, R60, R72, R54, P4 ;  /* 0x000000483c3a7225 */ /* 0x000fc800020e0436 */
[----:B------:R-:W-:Y:S01]  /*1d3e0*/  IMAD.X R55, RZ, RZ, RZ, P5 ;  /* 0x000000ffff377224 */ /* 0x000fe200028e06ff */
[----:B------:R-:W-:Y:S01]  /*1d3f0*/  IADD3 R80, P0, PT, R78, R58, RZ ;  /* 0x0000003a4e507210 */ /* 0x000fe20007f1e0ff */
[----:B------:R-:W-:-:S04]  /*1d400*/  IMAD.MOV.U32 R54, RZ, RZ, R81 ;  /* 0x000000ffff367224 */ /* 0x000fc800078e0051 */
[----:B------:R-:W-:-:S04]  /*1d410*/  IMAD.WIDE.U32.X R78, R60, R0, R54, P6 ;  /* 0x000000003c4e7225 */ /* 0x000fc800030e0436 */
[----:B------:R-:W-:Y:S02]  /*1d420*/  IMAD.X R60, RZ, RZ, R59, P0 ;  /* 0x000000ffff3c7224 */ /* 0x000fe400000e063b */
[----:B------:R-:W-:Y:S01]  /*1d430*/  IMAD.WIDE.U32 R58, R62, R77, RZ ;  /* 0x0000004d3e3a7225 */ /* 0x000fe200078e00ff */
[----:B------:R-:W-:-:S03]  /*1d440*/  IADD3 R57, P3, PT, R57, R80, RZ ;  /* 0x0000005039397210 */ /* 0x000fc60007f7e0ff */
[----:B------:R-:W-:-:S04]  /*1d450*/  IMAD.WIDE.U32 R54, R61, R77, RZ ;  /* 0x0000004d3d367225 */ /* 0x000fc800078e00ff */
[----:B------:R-:W-:-:S04]  /*1d460*/  IMAD.WIDE.U32 R58, P0, R61, R74, R58 ;  /* 0x0000004a3d3a7225 */ /* 0x000fc8000780003a */
[----:B------:R-:W-:Y:S01]  /*1d470*/  IMAD R80, R74, R61, RZ ;  /* 0x0000003d4a507224 */ /* 0x000fe200078e02ff */
[----:B------:R-:W-:Y:S01]  /*1d480*/  IADD3 RZ, P4, PT, R55, R58, RZ ;  /* 0x0000003a37ff7210 */ /* 0x000fe20007f9e0ff */
[----:B------:R-:W-:Y:S02]  /*1d490*/  IMAD.MOV.U32 R54, RZ, RZ, R59 ;  /* 0x000000ffff367224 */ /* 0x000fe400078e003b */
[----:B------:R-:W-:Y:S02]  /*1d4a0*/  IMAD R80, R62, R77, R80 ;  /* 0x0000004d3e507224 */ /* 0x000fe400078e0250 */
[----:B------:R-:W-:-:S04]  /*1d4b0*/  IMAD.WIDE.U32 R58, R77, R61, RZ ;  /* 0x0000003d4d3a7225 */ /* 0x000fc800078e00ff */
[----:B------:R-:W-:Y:S02]  /*1d4c0*/  IMAD.MOV.U32 R81, RZ, RZ, R91 ;  /* 0x000000ffff517224 */ /* 0x000fe400078e005b */
[----:B------:R-:W-:Y:S01]  /*1d4d0*/  IMAD.X R55, RZ, RZ, RZ, P0 ;  /* 0x000000ffff377224 */ /* 0x000fe200000e06ff */
[----:B------:R-:W-:Y:S01]  /*1d4e0*/  IADD3 R91, P0, PT, R90, R58, RZ ;  /* 0x0000003a5a5b7210 */ /* 0x000fe20007f1e0ff */
[----:B------:R-:W-:-:S03]  /*1d4f0*/  IMAD.IADD R59, R59, 0x1, R80 ;  /* 0x000000013b3b7824 */ /* 0x000fc600078e0250 */
[----:B------:R-:W-:Y:S02]  /*1d500*/  IADD3 RZ, P2, PT, RZ, R91, RZ ;  /* 0x0000005bffff7210 */ /* 0x000fe40007f5e0ff */
[----:B------:R-:W-:Y:S01]  /*1d510*/  IADD3.X R59, P0, PT, R85, R59, RZ, P0, !PT ;  /* 0x0000003b553b7210 */ /* 0x000fe2000071e4ff */
[----:B------:R-:W-:-:S03]  /*1d520*/  IMAD.MOV.U32 R90, RZ, RZ, R93 ;  /* 0x000000ffff5a7224 */ /* 0x000fc600078e005d */
[----:B------:R-:W-:Y:S02]  /*1d530*/  IADD3.X R93, P2, PT, RZ, R59, RZ, P2, !PT ;  /* 0x0000003bff5d7210 */ /* 0x000fe4000175e4ff */
[----:B------:R-:W-:Y:S01]  /*1d540*/  SEL R58, RZ, 0x1, !P0 ;  /* 0x00000001ff3a7807 */ /* 0x000fe20004000000 */
[----:B------:R-:W-:-:S04]  /*1d550*/  IMAD.WIDE.U32.X R54, R62, R74, R54, P4 ;  /* 0x0000004a3e367225 */ /* 0x000fc800020e0436 */
[----:B------:R-:W-:Y:S02]  /*1d560*/  IMAD.X R58, RZ, RZ, R58, P2 ;  /* 0x000000ffff3a7224 */ /* 0x000fe400010e063a */
[----:B------:R-:W-:-:S03]  /*1d570*/  IMAD R59, R71, R61, RZ ;  /* 0x0000003d473b7224 */ /* 0x000fc600078e02ff */
[----:B------:R-:W-:Y:S01]  /*1d580*/  IADD3 R58, P0, PT, R58, R54, RZ ;  /* 0x000000363a3a7210 */ /* 0x000fe20007f1e0ff */
[----:B------:R-:W-:-:S04]  /*1d590*/  IMAD R59, R62, R76, R59 ;  /* 0x0000004c3e3b7224 */ /* 0x000fc800078e023b */
[----:B------:R-:W-:Y:S02]  /*1d5a0*/  IMAD.X R80, RZ, RZ, R55, P0 ;  /* 0x000000ffff507224 */ /* 0x000fe400000e0637 */
[----:B------:R-:W-:-:S04]  /*1d5b0*/  IMAD.WIDE.U32 R54, R76, R61, RZ ;  /* 0x0000003d4c367225 */ /* 0x000fc800078e00ff */
[----:B------:R-:W-:Y:S01]  /*1d5c0*/  IMAD.IADD R59, R55, 0x1, R59 ;  /* 0x00000001373b7824 */ /* 0x000fe200078e023b */
[----:B------:R-:W-:-:S04]  /*1d5d0*/  IADD3 R84, P2, PT, R84, R54, RZ ;  /* 0x0000003654547210 */ /* 0x000fc80007f5e0ff */
[----:B------:R-:W-:Y:S02]  /*1d5e0*/  IADD3.X R83, P2, PT, R83, R59, RZ, P2, !PT ;  /* 0x0000003b53537210 */ /* 0x000fe4000175e4ff */
[----:B------:R-:W-:Y:S01]  /*1d5f0*/  IADD3 R84, P0, PT, R84, R58, RZ ;  /* 0x0000003a54547210 */ /* 0x000fe20007f1e0ff */
[----:B------:R-:W-:-:S04]  /*1d600*/  IMAD.WIDE.U32 R58, R62, R76, RZ ;  /* 0x0000004c3e3a7225 */ /* 0x000fc800078e00ff */
[----:B------:R-:W-:-:S04]  /*1d610*/  IMAD.WIDE.U32 R54, R61, R76, RZ ;  /* 0x0000004c3d367225 */ /* 0x000fc800078e00ff */
[----:B------:R-:W-:Y:S01]  /*1d620*/  IMAD.WIDE.U32 R58, P5, R61, R71, R58 ;  /* 0x000000473d3a7225 */ /* 0x000fe200078a003a */
[----:B------:R-:W-:Y:S02]  /*1d630*/  IADD3.X R83, P0, PT, R83, R80, RZ, P0, !PT ;  /* 0x0000005053537210 */ /* 0x000fe4000071e4ff */
[----:B------:R-:W-:Y:S01]  /*1d640*/  IADD3 RZ, P4, PT, R55, R58, RZ ;  /* 0x0000003a37ff7210 */ /* 0x000fe20007f9e0ff */
[-C--:B------:R-:W-:Y:S01]  /*1d650*/  IMAD R58, R72, R61.reuse, RZ ;  /* 0x0000003d483a7224 */ /* 0x080fe200078e02ff */
[----:B------:R-:W-:Y:S01]  /*1d660*/  IADD3.X R60, P3, PT, R82, R60, RZ, P3, !PT ;  /* 0x0000003c523c7210 */ /* 0x000fe20001f7e4ff */
[----:B------:R-:W-:Y:S01]  /*1d670*/  IMAD.WIDE.U32 R54, R75, R61, RZ ;  /* 0x0000003d4b367225 */ /* 0x000fe200078e00ff */
[----:B------:R-:W-:-:S03]  /*1d680*/  SEL R80, RZ, 0x1, !P1 ;  /* 0x00000001ff507807 */ /* 0x000fc60004800000 */
[----:B------:R-:W-:Y:S02]  /*1d690*/  IMAD R58, R62, R75, R58 ;  /* 0x0000004b3e3a7224 */ /* 0x000fe400078e023a */
[----:B------:R-:W-:Y:S01]  /*1d6a0*/  IMAD.MOV.U32 R82, RZ, RZ, R81 ;  /* 0x000000ffff527224 */ /* 0x000fe200078e0051 */
[----:B------:R-:W-:Y:S01]  /*1d6b0*/  IADD3 R81, P1, PT, R57, R54, RZ ;  /* 0x0000003639517210 */ /* 0x000fe20007f3e0ff */
[----:B------:R-:W-:Y:S02]  /*1d6c0*/  IMAD.X R57, RZ, RZ, R80, P3 ;  /* 0x000000ffff397224 */ /* 0x000fe400018e0650 */
[----:B------:R-:W-:Y:S01]  /*1d6d0*/  IMAD.MOV.U32 R54, RZ, RZ, R59 ;  /* 0x000000ffff367224 */ /* 0x000fe200078e003b */
[----:B------:R-:W-:Y:S01]  /*1d6e0*/  SEL R59, RZ, 0x1, !P2 ;  /* 0x00000001ff3b7807 */ /* 0x000fe20005000000 */
[----:B------:R-:W-:Y:S02]  /*1d6f0*/  IMAD.IADD R58, R55, 0x1, R58 ;  /* 0x00000001373a7824 */ /* 0x000fe400078e023a */
[----:B------:R-:W-:Y:S01]  /*1d700*/  IMAD.X R55, RZ, RZ, RZ, P5 ;  /* 0x000000ffff377224 */ /* 0x000fe200028e06ff */
[----:B------:R-:W-:Y:S01]  /*1d710*/  IADD3 R57, P3, PT, R57, R78, RZ ;  /* 0x0000004e39397210 */ /* 0x000fe20007f7e0ff */
[----:B------:R-:W-:-:S02]  /*1d720*/  IMAD.X R59, RZ, RZ, R59, P0 ;  /* 0x000000ffff3b7224 */ /* 0x000fc400000e063b */
[----:B------:R-:W-:-:S04]  /*1d730*/  IMAD.WIDE.U32.X R54, R62, R71, R54, P4 ;  /* 0x000000473e367225 */ /* 0x000fc800020e0436 */
[----:B------:R-:W-:Y:S01]  /*1d740*/  IMAD.X R85, RZ, RZ, R79, P3 ;  /* 0x000000ffff557224 */ /* 0x000fe200018e064f */
[----:B------:R-:W-:Y:S01]  /*1d750*/  IADD3 R80, P0, PT, R59, R54, RZ ;  /* 0x000000363b507210 */ /* 0x000fe20007f1e0ff */
[----:B------:R-:W-:Y:S01]  /*1d760*/  IMAD.WIDE.U32 R78, R62, R75, RZ ;  /* 0x0000004b3e4e7225 */ /* 0x000fe200078e00ff */
[----:B------:R-:W-:Y:S02]  /*1d770*/  IADD3.X R58, P2, PT, R60, R58, RZ, P1, !PT ;  /* 0x0000003a3c3a7210 */ /* 0x000fe40000f5e4ff */
[----:B------:R-:W-:Y:S01]  /*1d780*/  IADD3 R81, P4, PT, R81, R80, RZ ;  /* 0x0000005051517210 */ /* 0x000fe20007f9e0ff */
[----:B------:R-:W-:Y:S02]  /*1d790*/  IMAD.X R59, RZ, RZ, R55, P0 ;  /* 0x000000ffff3b7224 */ /* 0x000fe400000e0637 */
[----:B------:R-:W-:-:S04]  /*1d7a0*/  IMAD.WIDE.U32 R78, P3, R61, R72, R78 ;  /* 0x000000483d4e7225 */ /* 0x000fc8000786004e */
[----:B------:R-:W-:-:S04]  /*1d7b0*/  IMAD.WIDE.U32 R54, R61, R75, RZ ;  /* 0x0000004b3d367225 */ /* 0x000fc800078e00ff */
[----:B------:R-:W-:Y:S01]  /*1d7c0*/  IMAD.MOV.U32 R60, RZ, RZ, R90 ;  /* 0x000000ffff3c7224 */ /* 0x000fe200078e005a */
[----:B------:R-:W-:Y:S01]  /*1d7d0*/  IADD3.X R90, P4, PT, R58, R59, RZ, P4, !PT ;  /* 0x0000003b3a5a7210 */ /* 0x000fe2000279e4ff */
[-C--:B------:R-:W-:Y:S01]  /*1d7e0*/  IMAD R80, R0, R61.reuse, RZ ;  /* 0x0000003d00507224 */ /* 0x080fe200078e02ff */
[----:B------:R-:W-:Y:S01]  /*1d7f0*/  IADD3 RZ, P1, PT, R55, R78, RZ ;  /* 0x0000004e37ff7210 */ /* 0x000fe20007f3e0ff */
[----:B------:R-:W-:Y:S02]  /*1d800*/  IMAD.MOV.U32 R58, RZ, RZ, R79 ;  /* 0x000000ffff3a7224 */ /* 0x000fe400078e004f */
[----:B------:R-:W-:-:S04]  /*1d810*/  IMAD.WIDE.U32 R54, R73, R61, RZ ;  /* 0x0000003d49367225 */ /* 0x000fc800078e00ff */
[----:B------:R-:W-:-:S04]  /*1d820*/  IMAD.WIDE.U32 R78, R62, R73, RZ ;  /* 0x000000493e4e7225 */ /* 0x000fc800078e00ff */
[----:B------:R-:W-:Y:S01]  /*1d830*/  IMAD R80, R62, R73, R80 ;  /* 0x000000493e507224 */ /* 0x000fe200078e0250 */
[----:B------:R-:W-:Y:S01]  /*1d840*/  IADD3 R57, P0, PT, R57, R54, RZ ;  /* 0x0000003639397210 */ /* 0x000fe20007f1e0ff */
[----:B------:R-:W-:Y:S02]  /*1d850*/  IMAD.X R59, RZ, RZ, RZ, P3 ;  /* 0x000000ffff3b7224 */ /* 0x000fe400018e06ff */
[----:B------:R-:W-:Y:S02]  /*1d860*/  IMAD.IADD R80, R55, 0x1, R80 ;  /* 0x0000000137507824 */ /* 0x000fe400078e0250 */
[----:B------:R-:W-:-:S04]  /*1d870*/  IMAD.WIDE.U32 R78, P3, R61, R0, R78 ;  /* 0x000000003d4e7225 */ /* 0x000fc8000786004e */
[----:B------:R-:W-:-:S04]  /*1d880*/  IMAD.WIDE.U32 R54, R61, R73, RZ ;  /* 0x000000493d367225 */ /* 0x000fc800078e00ff */
[----:B------:R-:W-:Y:S01]  /*1d890*/  IMAD.MOV.U32 R54, RZ, RZ, R79 ;  /* 0x000000ffff367224 */ /* 0x000fe200078e004f */
[----:B------:R-:W-:Y:S01]  /*1d8a0*/  IADD3 RZ, P5, PT, R55, R78, RZ ;  /* 0x0000004e37ff7210 */ /* 0x000fe20007fbe0ff */
[----:B------:R-:W-:Y:S02]  /*1d8b0*/  IMAD.MOV.U32 R79, RZ, RZ, R60 ;  /* 0x000000ffff4f7224 */ /* 0x000fe400078e003c */
[----:B------:R-:W-:Y:S02]  /*1d8c0*/  IMAD.X R55, RZ, RZ, RZ, P3 ;  /* 0x000000ffff377224 */ /* 0x000fe400018e06ff */
[----:B------:R-:W-:-:S04]  /*1d8d0*/  IMAD.WIDE.U32.X R60, R62, R72, R58, P1 ;  /* 0x000000483e3c7225 */ /* 0x000fc800008e043a */
[----:B------:R-:W-:Y:S02]  /*1d8e0*/  IMAD.MOV.U32 R59, RZ, RZ, R79 ;  /* 0x000000ffff3b7224 */ /* 0x000fe400078e004f */
[----:B------:R-:W-:-:S04]  /*1d8f0*/  IMAD.WIDE.U32.X R78, R62, R0, R54, P5 ;  /* 0x000000003e4e7225 */ /* 0x000fc800028e0436 */
[-C--:B------:R-:W-:Y:S02]  /*1d900*/  IMAD R62, R74, R37.reuse, RZ ;  /* 0x000000254a3e7224 */ /* 0x080fe400078e02ff */
[----:B------:R-:W-:-:S04]  /*1d910*/  IMAD.WIDE.U32 R54, R77, R37, RZ ;  /* 0x000000254d367225 */ /* 0x000fc800078e00ff */
[----:B------:R-:W-:Y:S01]  /*1d920*/  IMAD R62, R56, R77, R62 ;  /* 0x0000004d383e7224 */ /* 0x000fe200078e023e */
[----:B------:R-:W-:-:S03]  /*1d930*/  IADD3 R84, P3, PT, R84, R54, RZ ;  /* 0x0000003654547210 */ /* 0x000fc60007f7e0ff */
[----:B------:R-:W-:-:S05]  /*1d940*/  IMAD.IADD R62, R55, 0x1, R62 ;  /* 0x00000001373e7824 */ /* 0x000fca00078e023e */
[----:B------:R-:W-:Y:S01]  /*1d950*/  IADD3.X R62, P3, PT, R83, R62, RZ, P3, !PT ;  /* 0x0000003e533e7210 */ /* 0x000fe20001f7e4ff */
[----:B------:R-:W-:Y:S02]  /*1d960*/  IMAD.MOV.U32 R83, RZ, RZ, R59 ;  /* 0x000000ffff537224 */ /* 0x000fe400078e003b */
[----:B------:R-:W-:-:S04]  /*1d970*/  IMAD.WIDE.U32 R58, R56, R77, RZ ;  /* 0x0000004d383a7225 */ /* 0x000fc800078e00ff */
[----:B------:R-:W-:-:S04]  /*1d980*/  IMAD.WIDE.U32 R54, R37, R77, RZ ;  /* 0x0000004d25367225 */ /* 0x000fc800078e00ff */
[----:B------:R-:W-:-:S04]  /*1d990*/  IMAD.WIDE.U32 R58, P1, R37, R74, R58 ;  /* 0x0000004a253a7225 */ /* 0x000fc8000782003a */
[----:B------:R-:W-:Y:S01]  /*1d9a0*/  IMAD.MOV.U32 R54, RZ, RZ, R59 ;  /* 0x000000ffff367224 */ /* 0x000fe200078e003b */
[----:B------:R-:W-:Y:S01]  /*1d9b0*/  IADD3 RZ, P5, PT, R55, R58, RZ ;  /* 0x0000003a37ff7210 */ /* 0x000fe20007fbe0ff */
[----:B------:R-:W-:-:S04]  /*1d9c0*/  IMAD.X R55, RZ, RZ, RZ, P1 ;  /* 0x000000ffff377224 */ /* 0x000fc800008e06ff */
[----:B------:R-:W-:-:S04]  /*1d9d0*/  IMAD.WIDE.U32.X R58, R56, R74, R54, P5 ;  /* 0x0000004a383a7225 */ /* 0x000fc800028e0436 */
[----:B------:R-:W-:-:S04]  /*1d9e0*/  IMAD.WIDE.U32 R54, R76, R37, RZ ;  /* 0x000000254c367225 */ /* 0x000fc800078e00ff */
[----:B------:R-:W-:Y:S01]  /*1d9f0*/  IMAD.MOV.U32 R77, RZ, RZ, R83 ;  /* 0x000000ffff4d7224 */ /* 0x000fe200078e0053 */
[----:B------:R-:W-:Y:S02]  /*1da00*/  IADD3 R83, P1, PT, R81, R54, RZ ;  /* 0x0000003651537210 */ /* 0x000fe40007f3e0ff */
[----:B------:R-:W-:Y:S01]  /*1da10*/  SEL R54, RZ, 0x1, !P2 ;  /* 0x00000001ff367807 */ /* 0x000fe20005000000 */
[----:B------:R-:W-:Y:S02]  /*1da20*/  IMAD.MOV.U32 R74, RZ, RZ, R82 ;  /* 0x000000ffff4a7224 */ /* 0x000fe400078e0052 */
[----:B------:R-:W-:Y:S02]  /*1da30*/  IMAD R82, R71, R37, RZ ;  /* 0x0000002547527224 */ /* 0x000fe400078e02ff */
[----:B------:R-:W-:Y:S02]  /*1da40*/  IMAD.X R54, RZ, RZ, R54, P4 ;  /* 0x000000ffff367224 */ /* 0x000fe400020e0636 */
[----:B------:R-:W-:Y:S01]  /*1da50*/  IMAD R82, R56, R76, R82 ;  /* 0x0000004c38527224 */ /* 0x000fe200078e0252 */
[----:B------:R-:W-:-:S02]  /*1da60*/  IADD3 RZ, P2, PT, RZ, R84, RZ ;  /* 0x00000054ffff7210 */ /* 0x000fc40007f5e0ff */
[----:B------:R-:W-:Y:S01]  /*1da70*/  IADD3 R54, P5, PT, R54, R60, RZ ;  /* 0x0000003c36367210 */ /* 0x000fe20007fbe0ff */
[----:B------:R-:W-:Y:S02]  /*1da80*/  IMAD.IADD R82, R55, 0x1, R82 ;  /* 0x0000000137527824 */ /* 0x000fe400078e0252 */
[----:B------:R-:W-:Y:S01]  /*1da90*/  IMAD.MOV.U32 R55, RZ, RZ, R74 ;  /* 0x000000ffff377224 */ /* 0x000fe200078e004a */
[----:B------:R-:W-:Y:S02]  /*1daa0*/  IADD3.X R74, P0, PT, R80, R85, RZ, P0, !PT ;  /* 0x00000055504a7210 */ /* 0x000fe4000071e4ff */
[----:B------:R-:W-:Y:S02]  /*1dab0*/  IADD3 R57, P4, PT, R57, R54, RZ ;  /* 0x0000003639397210 */ /* 0x000fe40007f9e0ff */
[----:B------:R-:W-:Y:S02]  /*1dac0*/  IADD3.X R85, P2, PT, RZ, R62, RZ, P2, !PT ;  /* 0x0000003eff557210 */ /* 0x000fe4000175e4ff */
[----:B------:R-:W-:-:S05]  /*1dad0*/  SEL R54, RZ, 0x1, !P3 ;  /* 0x00000001ff367807 */ /* 0x000fca0005800000 */
[----:B------:R-:W-:-:S05]  /*1dae0*/  IMAD.X R54, RZ, RZ, R54, P2 ;  /* 0x000000ffff367224 */ /* 0x000fca00010e0636 */
[----:B------:R-:W-:-:S05]  /*1daf0*/  IADD3 R80, P2, PT, R54, R58, RZ ;  /* 0x0000003a36507210 */ /* 0x000fca0007f5e0ff */
[----:B------:R-:W-:Y:S02]  /*1db00*/  IMAD.X R81, RZ, RZ, R59, P2 ;  /* 0x000000ffff517224 */ /* 0x000fe400010e063b */
[----:B------:R-:W-:-:S04]  /*1db10*/  IMAD.WIDE.U32 R58, R56, R76, RZ ;  /* 0x0000004c383a7225 */ /* 0x000fc800078e00ff */
[----:B------:R-:W-:Y:S02]  /*1db20*/  IMAD.MOV.U32 R62, RZ, RZ, R77 ;  /* 0x000000ffff3e7224 */ /* 0x000fe400078e004d */
[----:B------:R-:W-:-:S04]  /*1db30*/  IMAD.WIDE.U32 R58, P2, R37, R71, R58 ;  /* 0x00000047253a7225 */ /* 0x000fc8000784003a */
[----:B------:R-:W-:-:S05]  /*1db40*/  IMAD.WIDE.U32 R76, R37, R76, RZ ;  /* 0x0000004c254c7225 */ /* 0x000fca00078e00ff */
[----:B------:R-:W-:Y:S01]  /*1db50*/  IADD3 RZ, P3, PT, R77, R58, RZ ;  /* 0x0000003a4dff7210 */ /* 0x000fe20007f7e0ff */
[----:B------:R-:W-:Y:S02]  /*1db60*/  IMAD.MOV.U32 R77, RZ, RZ, R55 ;  /* 0x000000ffff4d7224 */ /* 0x000fe400078e0037 */
[----:B------:R-:W-:Y:S02]  /*1db70*/  IMAD.X R55, RZ, RZ, RZ, P2 ;  /* 0x000000ffff377224 */ /* 0x000fe400010e06ff */
[----:B------:R-:W-:Y:S02]  /*1db80*/  IMAD.MOV.U32 R54, RZ, RZ, R59 ;  /* 0x000000ffff367224 */ /* 0x000fe400078e003b */
[----:B------:R-:W-:Y:S02]  /*1db90*/  IMAD.MOV.U32 R58, RZ, RZ, R77 ;  /* 0x000000ffff3a7224 */ /* 0x000fe400078e004d */
[----:B------:R-:W-:Y:S02]  /*1dba0*/  IMAD.MOV.U32 R59, RZ, RZ, R62 ;  /* 0x000000ffff3b7224 */ /* 0x000fe400078e003e */
[----:B------:R-:W-:-:S04]  /*1dbb0*/  IMAD.WIDE.U32.X R76, R56, R71, R54, P3 ;  /* 0x00000047384c7225 */ /* 0x000fc800018e0436 */
[-C--:B------:R-:W-:Y:S02]  /*1dbc0*/  IMAD R62, R72, R37.reuse, RZ ;  /* 0x00000025483e7224 */ /* 0x080fe400078e02ff */
[----:B------:R-:W-:Y:S02]  /*1dbd0*/  IMAD.X R71, RZ, RZ, R61, P5 ;  /* 0x000000ffff477224 */ /* 0x000fe400028e063d */
        /* <DEDUP_REMOVED lines=8> */
[----:B------:R-:W-:-:S04]  /*1dc60*/  IMAD.WIDE.U32 R54, R37, R75, RZ ;  /* 0x0000004b25367225 */ /* 0x000fc800078e00ff */
[----:B------:R-:W-:Y:S01]  /*1dc70*/  IMAD.MOV.U32 R54, RZ, RZ, R59 ;  /* 0x000000ffff367224 */ /* 0x000fe200078e003b */
[----:B------:R-:W-:Y:S01]  /*1dc80*/  IADD3 RZ, P5, PT, R55, R58, RZ ;  /* 0x0000003a37ff7210 */ /* 0x000fe20007fbe0ff */
[----:B------:R-:W-:Y:S02]  /*1dc90*/  IMAD.X R55, RZ, RZ, RZ, P3 ;  /* 0x000000ffff377224 */ /* 0x000fe400018e06ff */
[----:B------:R-:W-:Y:S02]  /*1dca0*/  IMAD.MOV.U32 R75, RZ, RZ, R60 ;  /* 0x000000ffff4b7224 */ /* 0x000fe400078e003c */
[----:B------:R-:W-:Y:S02]  /*1dcb0*/  IMAD.MOV.U32 R59, RZ, RZ, R61 ;  /* 0x000000ffff3b7224 */ /* 0x000fe400078e003d */
[----:B------:R-:W-:Y:S01]  /*1dcc0*/  IMAD.WIDE.U32.X R60, R56, R72, R54, P5 ;  /* 0x00000048383c7225 */ /* 0x000fe200028e0436 */
[----:B------:R-:W-:Y:S02]  /*1dcd0*/  IADD3.X R72, P4, PT, R74, R71, RZ, P4, !PT ;  /* 0x000000474a487210 */ /* 0x000fe4000279e4ff */
[----:B------:R-:W-:Y:S01]  /*1dce0*/  SEL R71, RZ, 0x1, !P0 ;  /* 0x00000001ff477807 */ /* 0x000fe20004000000 */
[----:B------:R-:W-:Y:S01]  /*1dcf0*/  IMAD R74, R0, R37, RZ ;  /* 0x00000025004a7224 */ /* 0x000fe200078e02ff */
[----:B------:R-:W-:-:S03]  /*1dd00*/  IADD3.X R82, P1, PT, R90, R82, RZ, P1, !PT ;  /* 0x000000525a527210 */ /* 0x000fc60000f3e4ff */
[----:B------:R-:W-:Y:S02]  /*1dd10*/  IMAD.X R71, RZ, RZ, R71, P4 ;  /* 0x000000ffff477224 */ /* 0x000fe400020e0647 */
[----:B------:R-:W-:Y:S02]  /*1dd20*/  IMAD.MOV.U32 R90, RZ, RZ, R59 ;  /* 0x000000ffff5a7224 */ /* 0x000fe400078e003b */
[----:B------:R-:W-:Y:S01]  /*1dd30*/  IMAD.WIDE.U32 R54, R73, R37, RZ ;  /* 0x0000002549367225 */ /* 0x000fe200078e00ff */
[----:B------:R-:W-:-:S03]  /*1dd40*/  IADD3 R71, P4, PT, R71, R78, RZ ;  /* 0x0000004e47477210 */ /* 0x000fc60007f9e0ff */
[----:B------:R-:W-:-:S04]  /*1dd50*/  IMAD.WIDE.U32 R58, R56, R73, RZ ;  /* 0x00000049383a7225 */ /* 0x000fc800078e00ff */
[----:B------:R-:W-:Y:S01]  /*1dd60*/  IMAD R74, R56, R73, R74 ;  /* 0x00000049384a7224 */ /* 0x000fe200078e024a */
[----:B------:R-:W-:Y:S01]  /*1dd70*/  IADD3 R71, P0, PT, R71, R54, RZ ;  /* 0x0000003647477210 */ /* 0x000fe20007f1e0ff */
[----:B------:R-:W-:-:S04]  /*1dd80*/  IMAD.WIDE.U32 R58, P5, R37, R0, R58 ;  /* 0x00000000253a7225 */ /* 0x000fc800078a003a */
[----:B------:R-:W-:Y:S02]  /*1dd90*/  IMAD.IADD R74, R55, 0x1, R74 ;  /* 0x00000001374a7824 */ /* 0x000fe400078e024a */
[----:B------:R-:W-:Y:S01]  /*1dda0*/  IMAD.WIDE.U32 R54, R37, R73, RZ ;  /* 0x0000004925367225 */ /* 0x000fe200078e00ff */
[----:B------:R-:W-:-:S03]  /*1ddb0*/  IADD3 R80, P3, PT, R83, R80, RZ ;  /* 0x0000005053507210 */ /* 0x000fc60007f7e0ff */
[----:B------:R-:W-:Y:S01]  /*1ddc0*/  IMAD.MOV.U32 R73, RZ, RZ, R0 ;  /* 0x000000ffff497224 */ /* 0x000fe200078e0000 */
[----:B------:R-:W-:Y:S01]  /*1ddd0*/  IADD3 RZ, P6, PT, R55, R58, RZ ;  /* 0x0000003a37ff7210 */ /* 0x000fe20007fde0ff */
[----:B------:R-:W-:Y:S02]  /*1dde0*/  IMAD.X R55, RZ, RZ, RZ, P5 ;  /* 0x000000ffff377224 */ /* 0x000fe400028e06ff */
[----:B------:R-:W-:Y:S01]  /*1ddf0*/  IMAD.MOV.U32 R54, RZ, RZ, R59 ;  /* 0x000000ffff367224 */ /* 0x000fe200078e003b */
[----:B------:R-:W-:Y:S01]  /*1de00*/  SEL R37, RZ, 0x1, !P1 ;  /* 0x00000001ff257807 */ /* 0x000fe20004800000 */
[----:B------:R-:W-:Y:S01]  /*1de10*/  IMAD.MOV.U32 R83, RZ, RZ, R75 ;  /* 0x000000ffff537224 */ /* 0x000fe200078e004b */
[----:B------:R0:W5:Y:S01]  /*1de20*/  LDL.LU R0, [R1+0x25870] ;  /* 0x0258700001007983 */ /* 0x0001620000300800 */
[----:B------:R-:W-:Y:S01]  /*1de30*/  IMAD.WIDE.U32.X R58, R56, R73, R54, P6 ;  /* 0x00000049383a7225 */ /* 0x000fe200030e0436 */
[----:B------:R-:W-:-:S05]  /*1de40*/  IADD3.X R73, P3, PT, R82, R81, RZ, P3, !PT ;  /* 0x0000005152497210 */ /* 0x000fca0001f7e4ff */
[----:B------:R-:W-:Y:S02]  /*1de50*/  IMAD.X R37, RZ, RZ, R37, P3 ;  /* 0x000000ffff257224 */ /* 0x000fe400018e0625 */
[----:B------:R-:W-:-:S03]  /*1de60*/  IMAD.WIDE.U32 R54, R73, 0x3d1, RZ ;  /* 0x000003d149367825 */ /* 0x000fc600078e00ff */
[----:B------:R-:W-:Y:S02]  /*1de70*/  IADD3 R56, P1, PT, R37, R76, RZ ;  /* 0x0000004c25387210 */ /* 0x000fe40007f3e0ff */
[----:B------:R-:W-:-:S03]  /*1de80*/  IADD3.X R72, P5, PT, R72, R62, RZ, P2, !PT ;  /* 0x0000003e48487210 */ /* 0x000fc600017be4ff */
[----:B------:R-:W-:Y:S01]  /*1de90*/  IMAD.X R37, RZ, RZ, R77, P1 ;  /* 0x000000ffff257224 */ /* 0x000fe200008e064d */
[----:B------:R-:W-:Y:S01]  /*1dea0*/  IADD3 R62, P1, PT, R57, R56, RZ ;  /* 0x00000038393e7210 */ /* 0x000fe20007f3e0ff */
[----:B------:R-:W-:-:S04]  /*1deb0*/  IMAD.WIDE.U32 R56, P3, RZ, R80, R54 ;  /* 0x00000050ff387225 */ /* 0x000fc80007860036 */
[----:B------:R-:W-:-:S04]  /*1dec0*/  IMAD.WIDE.U32 R76, R80, 0x3d1, RZ ;  /* 0x000003d1504c7825 */ /* 0x000fc800078e00ff */
[----:B------:R-:W-:Y:S01]  /*1ded0*/  IMAD.X R78, RZ, RZ, R79, P4 ;  /* 0x000000ffff4e7224 */ /* 0x000fe200020e064f */
[----:B------:R-:W-:Y:S02]  /*1dee0*/  IADD3 RZ, P2, PT, RZ, R76, RZ ;  /* 0x0000004cffff7210 */ /* 0x000fe40007f5e0ff */
[----:B------:R-:W-:Y:S02]  /*1def0*/  IADD3 R75, P4, PT, R77, R56, RZ ;  /* 0x000000384d4b7210 */ /* 0x000fe40007f9e0ff */
[----:B------:R-:W-:Y:S02]  /*1df00*/  SEL R54, RZ, 0x1, !P5 ;  /* 0x00000001ff367807 */ /* 0x000fe40006800000 */
[----:B------:R-:W-:Y:S01]  /*1df10*/  IADD3.X R75, P5, PT, RZ, R75, RZ, P2, !PT ;  /* 0x0000004bff4b7210 */ /* 0x000fe200017be4ff */
[----:B------:R-:W-:-:S03]  /*1df20*/  IMAD.MOV.U32 R81, RZ, RZ, R3 ;  /* 0x000000ffff517224 */ /* 0x000fc600078e0003 */
[----:B------:R-:W-:Y:S01]  /*1df30*/  IADD3.X R75, P2, PT, R80, R75, RZ, P2, !PT ;  /* 0x0000004b504b7210 */ /* 0x000fe2000175e4ff */
[----:B------:R-:W-:Y:S02]  /*1df40*/  IMAD.MOV.U32 R80, RZ, RZ, R2 ;  /* 0x000000ffff507224 */ /* 0x000fe400078e0002 */
[----:B------:R0:W5:Y:S01]  /*1df50*/  LDL.LU.64 R2, [R1+0x25868] ;  /* 0x0258680001027983 */ /* 0x0001620000300a00 */
[----:B------:R-:W-:Y:S01]  /*1df60*/  IADD3.X R72, P1, PT, R72, R37, RZ, P1, !PT ;  /* 0x0000002548487210 */ /* 0x000fe20000f3e4ff */
[----:B------:R-:W-:-:S04]  /*1df70*/  IMAD.X R55, RZ, RZ, RZ, P3 ;  /* 0x000000ffff377224 */ /* 0x000fc800018e06ff */
[----:B------:R-:W-:Y:S02]  /*1df80*/  IMAD.X R56, RZ, RZ, R54, P1 ;  /* 0x000000ffff387224 */ /* 0x000fe400008e0636 */
[----:B------:R-:W-:Y:S01]  /*1df90*/  IMAD.MOV.U32 R54, RZ, RZ, R57 ;  /* 0x000000ffff367224 */ /* 0x000fe200078e0039 */
[----:B------:R-:W-:Y:S02]  /*1dfa0*/  IADD3.X R37, P0, PT, R74, R78, RZ, P0, !PT ;  /* 0x0000004e4a257210 */ /* 0x000fe4000071e4ff */
[----:B------:R-:W-:Y:S01]  /*1dfb0*/  SEL R74, RZ, 0x1, !P5 ;  /* 0x00000001ff4a7807 */ /* 0x000fe20006800000 */
[----:B------:R-:W-:Y:S01]  /*1dfc0*/  IMAD.WIDE.U32.X R54, RZ, R73, R54, P4 ;  /* 0x00000049ff367225 */ /* 0x000fe200020e0436 */
[----:B------:R-:W-:-:S03]  /*1dfd0*/  IADD3 R77, P1, PT, R56, R60, RZ ;  /* 0x0000003c384d7210 */ /* 0x000fc60007f3e0ff */
[----:B------:R-:W-:Y:S01]  /*1dfe0*/  IMAD.WIDE.U32 R56, R72, 0x3d1, RZ ;  /* 0x000003d148387825 */ /* 0x000fe200078e00ff */
[----:B------:R-:W-:-:S03]  /*1dff0*/  IADD3 R74, P3, PT, R74, R54, RZ ;  /* 0x000000364a4a7210 */ /* 0x000fc60007f7e0ff */
[----:B------:R-:W-:Y:S01]  /*1e000*/  IMAD.X R60, RZ, RZ, R61, P1 ;  /* 0x000000ffff3c7224 */ /* 0x000fe200008e063d */
[----:B------:R-:W-:Y:S01]  /*1e010*/  IADD3 R61, P1, PT, R71, R77, RZ ;  /* 0x0000004d473d7210 */ /* 0x000fe20007f3e0ff */
[----:B------:R-:W-:Y:S02]  /*1e020*/  IMAD.X R71, RZ, RZ, R55, P3 ;  /* 0x000000ffff477224 */ /* 0x000fe400018e0637 */
[----:B------:R-:W-:-:S04]  /*1e030*/  IMAD.WIDE.U32 R54, R62, 0x3d1, RZ ;  /* 0x000003d13e367825 */ /* 0x000fc800078e00ff */
[----:B------:R-:W-:Y:S01]  /*1e040*/  IMAD.WIDE.U32 R56, P5, RZ, R62, R56 ;  /* 0x0000003eff387225 */ /* 0x000fe200078a0038 */
[----:B------:R-:W-:Y:S02]  /*1e050*/  IADD3 R74, P3, PT, R74, R54, RZ ;  /* 0x000000364a4a7210 */ /* 0x000fe40007f7e0ff */
[----:B------:R-:W-:Y:S01]  /*1e060*/  IADD3 R54, P4, PT, R55, R56, RZ ;  /* 0x0000003837367210 */ /* 0x000fe20007f9e0ff */
[----:B------:R-:W-:-:S03]  /*1e070*/  IMAD.X R55, RZ, RZ, RZ, P5 ;  /* 0x000000ffff377224 */ /* 0x000fc600028e06ff */
[----:B------:R-:W-:Y:S01]  /*1e080*/  IADD3.X R56, P3, PT, R54, R71, RZ, P3, !PT ;  /* 0x0000004736387210 */ /* 0x000fe20001f7e4ff */
[----:B------:R-:W-:Y:S01]  /*1e090*/  IMAD.MOV.U32 R54, RZ, RZ, R57 ;  /* 0x000000ffff367224 */ /* 0x000fe200078e0039 */
[----:B------:R-:W-:Y:S02]  /*1e0a0*/  IADD3.X R37, P1, PT, R37, R60, RZ, P1, !PT ;  /* 0x0000003c25257210 */ /* 0x000fe40000f3e4ff */
[----:B------:R-:W-:Y:S01]  /*1e0b0*/  IADD3.X R71, P2, PT, R73, R74, RZ, P2, !PT ;  /* 0x0000004a49477210 */ /* 0x000fe2000175e4ff */
[----:B------:R-:W-:Y:S01]  /*1e0c0*/  IMAD.WIDE.U32.X R54, RZ, R72, R54, P4 ;  /* 0x00000048ff367225 */ /* 0x000fe200020e0436 */
[----:B------:R-:W-:Y:S02]  /*1e0d0*/  SEL R74, RZ, 0x1, !P3 ;  /* 0x00000001ff4a7807 */ /* 0x000fe40005800000 */
[----:B------:R-:W-:Y:S01]  /*1e0e0*/  IADD3.X R62, P2, PT, R62, R56, RZ, P2, !PT ;  /* 0x000000383e3e7210 */ /* 0x000fe2000175e4ff */
[----:B------:R-:W-:Y:S01]  /*1e0f0*/  IMAD.WIDE.U32 R56, R37, 0x3d1, RZ ;  /* 0x000003d125387825 */ /* 0x000fe200078e00ff */
[----:B------:R-:W-:-:S02]  /*1e100*/  IADD3 R74, P3, PT, R74, R54, RZ ;  /* 0x000000364a4a7210 */ /* 0x000fc40007f7e0ff */
[----:B------:R-:W-:-:S03]  /*1e110*/  SEL R73, RZ, 0x1, !P0 ;  /* 0x00000001ff497807 */ /* 0x000fc60004000000 */
[----:B------:R-:W-:Y:S02]  /*1e120*/  IMAD.X R60, RZ, RZ, R55, P3 ;  /* 0x000000ffff3c7224 */ /* 0x000fe400018e0637 */
[----:B------:R-:W-:Y:S02]  /*1e130*/  IMAD.X R73, RZ, RZ, R73, P1 ;  /* 0x000000ffff497224 */ /* 0x000fe400008e0649 */
[----:B------:R-:W-:-:S04]  /*1e140*/  IMAD.WIDE.U32 R56, P3, RZ, R61, R56 ;  /* 0x0000003dff387225 */ /* 0x000fc80007860038 */
[----:B------:R-:W-:Y:S01]  /*1e150*/  IMAD.WIDE.U32 R54, R61, 0x3d1, RZ ;  /* 0x000003d13d367825 */ /* 0x000fe200078e00ff */
[----:B------:R-:W-:Y:S02]  /*1e160*/  IADD3 R73, P1, PT, R73, R58, RZ ;  /* 0x0000003a49497210 */ /* 0x000fe40007f3e0ff */
[----:B------:R-:W-:Y:S02]  /*1e170*/  IADD3 R54, P0, PT, R74, R54, RZ ;  /* 0x000000364a367210 */ /* 0x000fe40007f1e0ff */
[----:B------:R-:W-:Y:S01]  /*1e180*/  IADD3 R56, P4, PT, R55, R56, RZ ;  /* 0x0000003837387210 */ /* 0x000fe20007f9e0ff */
[----:B------:R-:W-:-:S03]  /*1e190*/  IMAD.X R74, RZ, RZ, R59, P1 ;  /* 0x000000ffff4a7224 */ /* 0x000fc600008e063b */
[----:B------:R-:W-:Y:S01]  /*1e1a0*/  IADD3.X R56, P0, PT, R56, R60, RZ, P0, !PT ;  /* 0x0000003c38387210 */ /* 0x000fe2000071e4ff */
[----:B------:R-:W-:Y:S01]  /*1e1b0*/  IMAD.X R55, RZ, RZ, RZ, P3 ;  /* 0x000000ffff377224 */ /* 0x000fe200018e06ff */
[----:B------:R-:W-:Y:S01]  /*1e1c0*/  IADD3.X R60, P2, PT, R72, R54, RZ, P2, !PT ;  /* 0x00000036483c7210 */ /* 0x000fe2000175e4ff */
[----:B------:R-:W-:Y:S02]  /*1e1d0*/  IMAD.MOV.U32 R54, RZ, RZ, R57 ;  /* 0x000000ffff367224 */ /* 0x000fe400078e0039 */
[----:B------:R-:W-:Y:S01]  /*1e1e0*/  IMAD.WIDE.U32 R58, R74, 0x3d1, RZ ;  /* 0x000003d14a3a7825 */ /* 0x000fe200078e00ff */
[----:B------:R-:W-:-:S03]  /*1e1f0*/  SEL R72, RZ, 0x1, !P0 ;  /* 0x00000001ff487807 */ /* 0x000fc60004000000 */
[----:B------:R-:W-:Y:S01]  /*1e200*/  IMAD.WIDE.U32.X R54, RZ, R37, R54, P4 ;  /* 0x00000025ff367225 */ /* 0x000fe200020e0436 */
[----:B------:R-:W-:-:S03]  /*1e210*/  IADD3.X R61, P2, PT, R61, R56, RZ, P2, !PT ;  /* 0x000000383d3d7210 */ /* 0x000fc6000175e4ff */
[----:B------:R-:W-:Y:S01]  /*1e220*/  IMAD.WIDE.U32 R56, P3, RZ, R73, R58 ;  /* 0x00000049ff387225 */ /* 0x000fe2000786003a */
[----:B------:R-:W-:-:S03]  /*1e230*/  IADD3 R72, P1, PT, R72, R54, RZ ;  /* 0x0000003648487210 */ /* 0x000fc60007f3e0ff */
[----:B------:R-:W-:-:S04]  /*1e240*/  IMAD.WIDE.U32 R58, R73, 0x3d1, RZ ;  /* 0x000003d1493a7825 */ /* 0x000fc800078e00ff */
[----:B------:R-:W-:Y:S01]  /*1e250*/  IMAD.X R54, RZ, RZ, R55, P1 ;  /* 0x000000ffff367224 */ /* 0x000fe200008e0637 */
[----:B------:R-:W-:Y:S02]  /*1e260*/  IADD3 R72, P0, PT, R72, R58, RZ ;  /* 0x0000003a48487210 */ /* 0x000fe40007f1e0ff */
[----:B------:R-:W-:Y:S01]  /*1e270*/  IADD3 R56, P4, PT, R59, R56, RZ ;  /* 0x000000383b387210 */ /* 0x000fe20007f9e0ff */
[----:B------:R-:W-:-:S03]  /*1e280*/  IMAD.X R55, RZ, RZ, RZ, P3 ;  /* 0x000000ffff377224 */ /* 0x000fc600018e06ff */
[----:B------:R-:W-:Y:S01]  /*1e290*/  IADD3.X R56, P0, PT, R56, R54, RZ, P0, !PT ;  /* 0x0000003638387210 */ /* 0x000fe2000071e4ff */
[----:B------:R-:W-:Y:S01]  /*1e2a0*/  IMAD.MOV.U32 R54, RZ, RZ, R57 ;  /* 0x000000ffff367224 */ /* 0x000fe200078e0039 */
[----:B------:R-:W-:Y:S02]  /*1e2b0*/  IADD3.X R72, P2, PT, R37, R72, RZ, P2, !PT ;  /* 0x0000004825487210 */ /* 0x000fe4000175e4ff */
[----:B------:R-:W-:Y:S01]  /*1e2c0*/  SEL R37, RZ, 0x1, !P0 ;  /* 0x00000001ff257807 */ /* 0x000fe20004000000 */
[----:B------:R-:W-:Y:S01]  /*1e2d0*/  IMAD.WIDE.U32.X R54, RZ, R74, R54, P4 ;  /* 0x0000004aff367225 */ /* 0x000fe200020e0436 */
[----:B------:R-:W-:Y:S02]  /*1e2e0*/  IADD3.X R73, P2, PT, R56, R73, RZ, P2, !PT ;  /* 0x0000004938497210 */ /* 0x000fe4000175e4ff */
[----:B------:R-:W-:-:S04]  /*1e2f0*/  IADD3 R37, P0, PT, R37, R54, RZ ;  /* 0x0000003625257210 */ /* 0x000fc80007f1e0ff */
[----:B------:R-:W-:-:S04]  /*1e300*/  IADD3.X R74, P2, PT, R37, R74, RZ, P2, !PT ;  /* 0x0000004a254a7210 */ /* 0x000fc8000175e4ff */
[----:B------:R-:W-:-:S05]  /*1e310*/  IADD3.X R37, PT, PT, RZ, RZ, R55, P2, P0 ;  /* 0x000000ffff257210 */ /* 0x000fca00017e0437 */
[----:B------:R-:W-:-:S04]  /*1e320*/  IMAD.WIDE.U32 R56, R37, 0x3d1, RZ ;  /* 0x000003d125387825 */ /* 0x000fc800078e00ff */
[----:B------:R-:W-:-:S04]  /*1e330*/  IMAD.WIDE.U32 R58, R74, 0x3d1, RZ ;  /* 0x000003d14a3a7825 */ /* 0x000fc800078e00ff */
[----:B------:R-:W-:Y:S01]  /*1e340*/  IMAD.WIDE.U32 R56, P1, RZ, R74, R56 ;  /* 0x0000004aff387225 */ /* 0x000fe20007820038 */
[----:B------:R-:W-:-:S03]  /*1e350*/  IADD3 RZ, P0, PT, RZ, R58, RZ ;  /* 0x0000003affff7210 */ /* 0x000fc60007f1e0ff */
[----:B------:R-:W-:Y:S01]  /*1e360*/  IMAD.X R55, RZ, RZ, RZ, P1 ;  /* 0x000000ffff377224 */ /* 0x000fe200008e06ff */
[----:B------:R-:W-:-:S04]  /*1e370*/  IADD3 R54, P1, PT, R59, R56, RZ ;  /* 0x000000383b367210 */ /* 0x000fc80007f3e0ff */
[----:B------:R-:W-:Y:S01]  /*1e380*/  IADD3.X R74, P0, PT, R74, R54, RZ, P0, !PT ;  /* 0x000000364a4a7210 */ /* 0x000fe2000071e4ff */
[----:B------:R-:W-:-:S04]  /*1e390*/  IMAD.MOV.U32 R54, RZ, RZ, R57 ;  /* 0x000000ffff367224 */ /* 0x000fc800078e0039 */
[----:B------:R-:W-:Y:S01]  /*1e3a0*/  IMAD.WIDE.U32.X R54, RZ, R37, R54, P1 ;  /* 0x00000025ff367225 */ /* 0x000fe200008e0436 */
[----:B------:R-:W-:Y:S02]  /*1e3b0*/  IADD3 R58, P1, PT, R76, R58, RZ ;  /* 0x0000003a4c3a7210 */ /* 0x000fe40007f3e0ff */
[----:B------:R-:W-:Y:S02]  /*1e3c0*/  IADD3.X R54, P0, PT, R37, R54, RZ, P0, !PT ;  /* 0x0000003625367210 */ /* 0x000fe4000071e4ff */
[----:B------:R-:W-:Y:S02]  /*1e3d0*/  IADD3.X R74, P1, PT, R75, R74, RZ, P1, !PT ;  /* 0x0000004a4b4a7210 */ /* 0x000fe40000f3e4ff */
[----:B------:R-:W-:Y:S02]  /*1e3e0*/  IADD3 R37, P2, PT, R58, R80, RZ ;  /* 0x000000503a257210 */ /* 0x000fe40007f5e0ff */
[----:B------:R-:W-:Y:S02]  /*1e3f0*/  IADD3.X R55, P0, PT, RZ, R55, RZ, P0, !PT ;  /* 0x00000037ff377210 */ /* 0x000fe4000071e4ff */
[----:B------:R-:W-:-:S02]  /*1e400*/  IADD3.X R71, P1, PT, R71, R54, RZ, P1, !PT ;  /* 0x0000003647477210 */ /* 0x000fc40000f3e4ff */
[----:B------:R-:W-:Y:S02]  /*1e410*/  IADD3.X R54, P2, PT, R83, R74, RZ, P2, !PT ;  /* 0x0000004a53367210 */ /* 0x000fe4000175e4ff */
[----:B------:R-:W-:Y:S02]  /*1e420*/  IADD3.X R62, P1, PT, R62, R55, RZ, P1, !PT ;  /* 0x000000373e3e7210 */ /* 0x000fe40000f3e4ff */
[----:B------:R-:W-:Y:S02]  /*1e430*/  SEL R57, RZ, 0x1, !P0 ;  /* 0x00000001ff397807 */ /* 0x000fe40004000000 */
[----:B------:R-:W-:Y:S02]  /*1e440*/  IADD3.X R55, P2, PT, R92, R71, RZ, P2, !PT ;  /* 0x000000475c377210 */ /* 0x000fe4000175e4ff */
[----:B------:R-:W-:Y:S02]  /*1e450*/  IADD3.X R60, P1, PT, R60, R57, RZ, P1, !PT ;  /* 0x000000393c3c7210 */ /* 0x000fe40000f3e4ff */
[----:B------:R-:W-:-:S02]  /*1e460*/  IADD3.X R56, P2, PT, R90, R62, RZ, P2, !PT ;  /* 0x0000003e5a387210 */ /* 0x000fc4000175e4ff */
[----:B------:R-:W-:Y:S02]  /*1e470*/  IADD3.X R58, P1, PT, RZ, R61, RZ, P1, !PT ;  /* 0x0000003dff3a7210 */ /* 0x000fe40000f3e4ff */
[----:B------:R-:W-:Y:S02]  /*1e480*/  IADD3.X R57, P2, PT, R91, R60, RZ, P2, !PT ;  /* 0x0000003c5b397210 */ /* 0x000fe4000175e4ff */
[----:B------:R-:W-:Y:S02]  /*1e490*/  IADD3.X R59, P1, PT, RZ, R72, RZ, P1, !PT ;  /* 0x00000048ff3b7210 */ /* 0x000fe40000f3e4ff */
[----:B------:R-:W-:Y:S02]  /*1e4a0*/  IADD3.X R58, P2, PT, R93, R58, RZ, P2, !PT ;  /* 0x0000003a5d3a7210 */ /* 0x000fe4000175e4ff */
[----:B------:R-:W-:Y:S02]  /*1e4b0*/  IADD3.X R60, P1, PT, RZ, R73, RZ, P1, !PT ;  /* 0x00000049ff3c7210 */ /* 0x000fe40000f3e4ff */
[----:B------:R-:W-:-:S02]  /*1e4c0*/  IADD3.X R59, P2, PT, R84, R59, RZ, P2, !PT ;  /* 0x0000003b543b7210 */ /* 0x000fc4000175e4ff */
[----:B------:R-:W-:Y:S02]  /*1e4d0*/  SEL R61, RZ, 0x1, !P1 ;  /* 0x00000001ff3d7807 */ /* 0x000fe40004800000 */
[----:B------:R-:W-:Y:S01]  /*1e4e0*/  IADD3.X R60, P2, PT, R85, R60, RZ, P2, !PT ;  /* 0x0000003c553c7210 */ /* 0x000fe2000175e4ff */
[----:B------:R-:W-:Y:S03]  /*1e4f0*/  BSSY.RECONVERGENT B0, `(.L_x_56) ;  /* 0x0000019000007945 */ /* 0x000fe60003800200 */
[----:B------:R-:W-:-:S04]  /*1e500*/  IADD3.X R62, P2, PT, RZ, R61, RZ, P2, !PT ;  /* 0x0000003dff3e7210 */ /* 0x000fc8000175e4ff */
[----:B0-----:R-:W-:-:S09]  /*1e510*/  SEL R71, RZ, 0x1, !P2 ;  /* 0x00000001ff477807 */ /* 0x001fd20005000000 */
.L_x_58:
        /* <DEDUP_REMOVED lines=22> */
.L_x_57:
[----:B------:R-:W-:Y:S05]  /*1e680*/  BSYNC.RECONVERGENT B0 ;  /* 0x0000000000007941 */ /* 0x000fea0003800200 */
.L_x_56:
        /* <DEDUP_REMOVED lines=11> */
[----:B------:R-:W-:Y:S01]  /*1e740*/  IMAD.MOV.U32 R72, RZ, RZ, R75 ;  /* 0x000000ffff487224 */ /* 0x000fe200078e004b */
[----:B------:R-:W-:Y:S01]  /*1e750*/  IADD3 RZ, P3, PT, R73, R74, RZ ;  /* 0x0000004a49ff7210 */ /* 0x000fe20007f7e0ff */
[----:B------:R-:W-:Y:S01]  /*1e760*/  IMAD.X R73, RZ, RZ, RZ, P2 ;  /* 0x000000ffff497224 */ /* 0x000fe200010e06ff */
        /* <DEDUP_REMOVED lines=8> */
[----:B------:R-:W-:Y:S01]  /*1e7f0*/  IADD3 RZ, P0, PT, RZ, R72, RZ ;  /* 0x00000048ffff7210 */ /* 0x000fe20007f1e0ff */
[----:B------:R-:W-:Y:S01]  /*1e800*/  IMAD.WIDE.U32 R74, R45, R70, RZ ;  /* 0x000000462d4a7225 */ /* 0x000fe200078e00ff */
[----:B------:R-:W-:Y:S02]  /*1e810*/  IADD3 R80, P1, PT, R71, R72, RZ ;  /* 0x0000004847507210 */ /* 0x000fe40007f3e0ff */
[----:B------:R-:W-:Y:S01]  /*1e820*/  IADD3.X R61, P0, PT, RZ, R61, RZ, P0, !PT ;  /* 0x0000003dff3d7210 */ /* 0x000fe2000071e4ff */
[----:B------:R-:W-:Y:S02]  /*1e830*/  IMAD.X R76, RZ, RZ, R77, P2 ;  /* 0x000000ffff4c7224 */ /* 0x000fe400010e064d */
[----:B------:R-:W-:-:S03]  /*1e840*/  IMAD.WIDE.U32 R74, P3, R44, R67, R74 ;  /* 0x000000432c4a7225 */ /* 0x000fc6000786004a */
[----:B------:R-:W-:Y:S01]  /*1e850*/  IADD3.X R79, P1, PT, R61, R76, RZ, P1, !PT ;  /* 0x0000004c3d4f7210 */ /* 0x000fe20000f3e4ff */
[----:B------:R-:W-:Y:S01]  /*1e860*/  IMAD.WIDE.U32 R72, R44, R70, RZ ;  /* 0x000000462c487225 */ /* 0x000fe200078e00ff */
[----:B------:R-:W-:-:S03]  /*1e870*/  SEL R61, RZ, 0x1, !P0 ;  /* 0x00000001ff3d7807 */ /* 0x000fc60004000000 */
[----:B------:R-:W-:Y:S01]  /*1e880*/  IMAD.MOV.U32 R72, RZ, RZ, R75 ;  /* 0x000000ffff487224 */ /* 0x000fe200078e004b */
[----:B------:R-:W-:Y:S01]  /*1e890*/  IADD3 RZ, P4, PT, R73, R74, RZ ;  /* 0x0000004a49ff7210 */ /* 0x000fe20007f9e0ff */
[----:B------:R-:W-:Y:S02]  /*1e8a0*/  IMAD.X R73, RZ, RZ, RZ, P3 ;  /* 0x000000ffff497224 */ /* 0x000fe400018e06ff */
        /* <DEDUP_REMOVED lines=19> */
[----:B------:R-:W-:Y:S02]  /*1e9e0*/  IMAD.X R61, RZ, RZ, R61, P1 ;  /* 0x000000ffff3d7224 */ /* 0x000fe400008e063d */
[----:B------:R-:W-:-:S04]  /*1e9f0*/  IMAD.WIDE.U32.X R72, R45, R65, R72, P4 ;  /* 0x000000412d487225 */ /* 0x000fc800020e0448 */
[----:B------:R-:W-:Y:S01]  /*1ea00*/  IMAD.WIDE.U32 R74, R45, R63, RZ ;  /* 0x0000003f2d4a7225 */ /* 0x000fe200078e00ff */
[----:B------:R-:W-:-:S05]  /*1ea10*/  IADD3 R76, P0, PT, R61, R72, RZ ;  /* 0x000000483d4c7210 */ /* 0x000fca0007f1e0ff */
[----:B------:R-:W-:Y:S02]  /*1ea20*/  IMAD.X R61, RZ, RZ, R73, P0 ;  /* 0x000000ffff3d7224 */ /* 0x000fe400000e0649 */
[----:B------:R-:W-:-:S04]  /*1ea30*/  IMAD.WIDE.U32 R74, P0, R44, R64, R74 ;  /* 0x000000402c4a7225 */ /* 0x000fc8000780004a */
[----:B------:R-:W-:-:S04]  /*1ea40*/  IMAD.WIDE.U32 R72, R44, R63, RZ ;  /* 0x0000003f2c487225 */ /* 0x000fc800078e00ff */
[----:B------:R-:W-:Y:S01]  /*1ea50*/  IMAD.MOV.U32 R72, RZ, RZ, R75 ;  /* 0x000000ffff487224 */ /* 0x000fe200078e004b */
[----:B------:R-:W-:Y:S01]  /*1ea60*/  IADD3 RZ, P2, PT, R73, R74, RZ ;  /* 0x0000004a49ff7210 */ /* 0x000fe20007f5e0ff */
[-C--:B------:R-:W-:Y:S02]  /*1ea70*/  IMAD R74, R64, R44.reuse, RZ ;  /* 0x0000002c404a7224 */ /* 0x080fe400078e02ff */
[----:B------:R-:W-:Y:S02]  /*1ea80*/  IMAD.X R73, RZ, RZ, RZ, P0 ;  /* 0x000000ffff497224 */ /* 0x000fe400000e06ff */
[----:B------:R-:W-:Y:S02]  /*1ea90*/  IMAD R77, R45, R63, R74 ;  /* 0x0000003f2d4d7224 */ /* 0x000fe400078e024a */
[----:B------:R-:W-:-:S04]  /*1eaa0*/  IMAD.WIDE.U32 R74, R63, R44, RZ ;  /* 0x0000002c3f4a7225 */ /* 0x000fc800078e00ff */
[----:B------:R-:W-:Y:S01]  /*1eab0*/  IMAD.IADD R77, R75, 0x1, R77 ;  /* 0x000000014b4d7824 */ /* 0x000fe200078e024d */
[----:B------:R-:W-:Y:S01]  /*1eac0*/  IADD3 RZ, P0, PT, RZ, R74, RZ ;  /* 0x0000004affff7210 */ /* 0x000fe20007f1e0ff */
[----:B------:R-:W-:Y:S01]  /*1ead0*/  IMAD.WIDE.U32.X R72, R45, R64, R72, P2 ;  /* 0x000000402d487225 */ /* 0x000fe200010e0448 */
[----:B------:R-:W-:Y:S02]  /*1eae0*/  IADD3 R74, P1, PT, R76, R74, RZ ;  /* 0x0000004a4c4a7210 */ /* 0x000fe40007f3e0ff */
[----:B------:R-:W-:Y:S01]  /*1eaf0*/  IADD3.X R44, P0, PT, RZ, R77, RZ, P0, !PT ;  /* 0x0000004dff2c7210 */ /* 0x000fe2000071e4ff */
[----:B------:R-:W-:-:S03]  /*1eb00*/  IMAD R75, R69, R42, RZ ;  /* 0x0000002a454b7224 */ /* 0x000fc600078e02ff */
[----:B------:R-:W-:Y:S01]  /*1eb10*/  IADD3.X R61, P1, PT, R44, R61, RZ, P1, !PT ;  /* 0x0000003d2c3d7210 */ /* 0x000fe20000f3e4ff */
[----:B------:R-:W-:Y:S01]  /*1eb20*/  IMAD R75, R43, R66, R75 ;  /* 0x000000422b4b7224 */ /* 0x000fe200078e024b */
[----:B------:R-:W-:-:S05]  /*1eb30*/  SEL R44, RZ, 0x1, !P0 ;  /* 0x00000001ff2c7807 */ /* 0x000fca0004000000 */
[----:B------:R-:W-:Y:S02]  /*1eb40*/  IMAD.X R81, RZ, RZ, R44, P1 ;  /* 0x000000ffff517224 */ /* 0x000fe400008e062c */
[----:B------:R-:W-:-:S03]  /*1eb50*/  IMAD.WIDE.U32 R44, R42, R66, RZ ;  /* 0x000000422a2c7225 */ /* 0x000fc600078e00ff */
[----:B------:R-:W-:-:S05]  /*1eb60*/  IADD3 R81, P0, PT, R81, R72, RZ ;  /* 0x0000004851517210 */ /* 0x000fca0007f1e0ff */
[----:B------:R-:W-:Y:S02]  /*1eb70*/  IMAD.X R77, RZ, RZ, R73, P0 ;  /* 0x000000ffff4d7224 */ /* 0x000fe400000e0649 */
        /* <DEDUP_REMOVED lines=13> */
[----:B------:R-:W-:Y:S02]  /*1ec50*/  IMAD.X R73, RZ, RZ, R72, P1 ;  /* 0x000000ffff497224 */ /* 0x000fe400008e0648 */
[----:B------:R-:W-:-:S03]  /*1ec60*/  IMAD R72, R67, R42, RZ ;  /* 0x0000002a43487224 */ /* 0x000fc600078e02ff */
[----:B------:R-:W-:Y:S01]  /*1ec70*/  IADD3 R76, P0, PT, R73, R44, RZ ;  /* 0x0000002c494c7210 */ /* 0x000fe20007f1e0ff */
[----:B------:R-:W-:-:S04]  /*1ec80*/  IMAD R72, R43, R70, R72 ;  /* 0x000000462b487224 */ /* 0x000fc800078e0248 */
[----:B------:R-:W-:Y:S02]  /*1ec90*/  IMAD.X R75, RZ, RZ, R45, P0 ;  /* 0x000000ffff4b7224 */ /* 0x000fe400000e062d */
        /* <DEDUP_REMOVED lines=8> */
[----:B------:R-:W-:Y:S01]  /*1ed20*/  IMAD.WIDE.U32 R72, P2, R42, R67, R72 ;  /* 0x000000432a487225 */ /* 0x000fe20007840048 */
[----:B------:R-:W-:-:S03]  /*1ed30*/  SEL R62, RZ, 0x1, !P0 ;  /* 0x00000001ff3e7807 */ /* 0x000fc60004000000 */
[----:B------:R-:W-:Y:S01]  /*1ed40*/  IMAD.MOV.U32 R44, RZ, RZ, R73 ;  /* 0x000000ffff2c7224 */ /* 0x000fe200078e0049 */
[----:B------:R-:W-:Y:S01]  /*1ed50*/  IADD3 RZ, P3, PT, R45, R72, RZ ;  /* 0x000000482dff7210 */ /* 0x000fe20007f7e0ff */
[----:B------:R-:W-:Y:S02]  /*1ed60*/  IMAD.X R45, RZ, RZ, RZ, P2 ;  /* 0x000000ffff2d7224 */ /* 0x000fe400010e06ff */
[----:B------:R-:W-:Y:S02]  /*1ed70*/  IMAD.X R71, RZ, RZ, R62, P1 ;  /* 0x000000ffff477224 */ /* 0x000fe400008e063e */
[----:B------:R-:W-:-:S04]  /*1ed80*/  IMAD.WIDE.U32.X R44, R43, R67, R44, P3 ;  /* 0x000000432b2c7225 */ /* 0x000fc800018e042c */
[----:B------:R-:W-:Y:S01]  /*1ed90*/  IMAD R72, R65, R42, RZ ;  /* 0x0000002a41487224 */ /* 0x000fe200078e02ff */
[----:B------:R-:W-:-:S03]  /*1eda0*/  IADD3 R62, P0, PT, R71, R44, RZ ;  /* 0x0000002c473e7210 */ /* 0x000fc60007f1e0ff */
[----:B------:R-:W-:Y:S02]  /*1edb0*/  IMAD R72, R43, R68, R72 ;  /* 0x000000442b487224 */ /* 0x000fe400078e0248 */
[----:B------:R-:W-:Y:S02]  /*1edc0*/  IMAD.X R71, RZ, RZ, R45, P0 ;  /* 0x000000ffff477224 */ /* 0x000fe400000e062d */
[----:B------:R-:W-:-:S04]  /*1edd0*/  IMAD.WIDE.U32 R44, R68, R42, RZ ;  /* 0x0000002a442c7225 */ /* 0x000fc800078e00ff */
[----:B------:R-:W-:Y:S01]  /*1ede0*/  IMAD.IADD R72, R45, 0x1, R72 ;  /* 0x000000012d487824 */ /* 0x000fe200078e0248 */
[----:B------:R-:W-:-:S04]  /*1edf0*/  IADD3 R45, P0, PT, R74, R44, RZ ;  /* 0x0000002c4a2d7210 */ /* 0x000fc80007f1e0ff */
[----:B------:R-:W-:Y:S02]  /*1ee00*/  IADD3.X R72, P0, PT, R61, R72, RZ, P0, !PT ;  /* 0x000000483d487210 */ /* 0x000fe4000071e4ff */
[----:B------:R-:W-:Y:S01]  /*1ee10*/  IADD3 R74, P1, PT, R45, R62, RZ ;  /* 0x0000003e2d4a7210 */ /* 0x000fe20007f3e0ff */
[-C--:B------:R-:W-:Y:S01]  /*1ee20*/  IMAD.WIDE.U32 R44, R42, R68.reuse, RZ ;  /* 0x000000442a2c7225 */ /* 0x080fe200078e00ff */
[----:B------:R-:W-:Y:S02]  /*1ee30*/  SEL R61, RZ, 0x1, !P0 ;  /* 0x00000001ff3d7807 */ /* 0x000fe40004000000 */
[----:B------:R-:W-:Y:S01]  /*1ee40*/  IADD3.X R71, P1, PT, R72, R71, RZ, P1, !PT ;  /* 0x0000004748477210 */ /* 0x000fe20000f3e4ff */
[----:B------:R-:W-:-:S04]  /*1ee50*/  IMAD.WIDE.U32 R72, R43, R68, RZ ;  /* 0x000000442b487225 */ /* 0x000fc800078e00ff */
[----:B------:R-:W-:Y:S02]  /*1ee60*/  IMAD.X R61, RZ, RZ, R61, P1 ;  /* 0x000000ffff3d7224 */ /* 0x000fe400008e063d */
[----:B------:R-:W-:-:S04]  /*1ee70*/  IMAD.WIDE.U32 R72, P2, R42, R65, R72 ;  /* 0x000000412a487225 */ /* 0x000fc80007840048 */
[----:B------:R-:W-:Y:S01]  /*1ee80*/  IMAD.MOV.U32 R44, RZ, RZ, R73 ;  /* 0x000000ffff2c7224 */ /* 0x000fe200078e0049 */
[----:B------:R-:W-:Y:S01]  /*1ee90*/  IADD3 RZ, P3, PT, R45, R72, RZ ;  /* 0x000000482dff7210 */ /* 0x000fe20007f7e0ff */
[----:B------:R-:W-:Y:S02]  /*1eea0*/  IMAD.X R45, RZ, RZ, RZ, P2 ;  /* 0x000000ffff2d7224 */ /* 0x000fe400010e06ff */
[----:B------:R-:W-:-:S04]  /*1eeb0*/  IMAD.WIDE.U32 R72, R43, R63, RZ ;  /* 0x0000003f2b487225 */ /* 0x000fc800078e00ff */
[----:B------:R-:W-:-:S03]  /*1eec0*/  IMAD.WIDE.U32.X R44, R43, R65, R44, P3 ;  /* 0x000000412b2c7225 */ /* 0x000fc600018e042c */
[----:B------:R-:W-:-:S05]  /*1eed0*/  IADD3 R62, P0, PT, R61, R44, RZ ;  /* 0x0000002c3d3e7210 */ /* 0x000fca0007f1e0ff */
[----:B------:R-:W-:Y:S02]  /*1eee0*/  IMAD.X R61, RZ, RZ, R45, P0 ;  /* 0x000000ffff3d7224 */ /* 0x000fe400000e062d */
[----:B------:R-:W-:-:S04]  /*1eef0*/  IMAD.WIDE.U32 R72, P0, R42, R64, R72 ;  /* 0x000000402a487225 */ /* 0x000fc80007800048 */
[----:B------:R-:W-:-:S04]  /*1ef00*/  IMAD.WIDE.U32 R44, R42, R63, RZ ;  /* 0x0000003f2a2c7225 */ /* 0x000fc800078e00ff */
[----:B------:R-:W-:Y:S01]  /*1ef10*/  IMAD.MOV.U32 R44, RZ, RZ, R73 ;  /* 0x000000ffff2c7224 */ /* 0x000fe200078e0049 */
[----:B------:R-:W-:Y:S01]  /*1ef20*/  IADD3 RZ, P1, PT, R45, R72, RZ ;  /* 0x000000482dff7210 */ /* 0x000fe20007f3e0ff */
[----:B------:R-:W-:Y:S02]  /*1ef30*/  IMAD.X R45, RZ, RZ, RZ, P0 ;  /* 0x000000ffff2d7224 */ /* 0x000fe400000e06ff */
[----:B------:R-:W-:Y:S02]  /*1ef40*/  IMAD R72, R64, R42, RZ ;  /* 0x0000002a40487224 */ /* 0x000fe400078e02ff */
[----:B------:R-:W-:-:S04]  /*1ef50*/  IMAD.WIDE.U32.X R44, R43, R64, R44, P1 ;  /* 0x000000402b2c7225 */ /* 0x000fc800008e042c */
[----:B------:R-:W-:Y:S02]  /*1ef60*/  IMAD R72, R43, R63, R72 ;  /* 0x0000003f2b487224 */ /* 0x000fe400078e0248 */
[----:B------:R-:W-:-:S04]  /*1ef70*/  IMAD.WIDE.U32 R42, R63, R42, RZ ;  /* 0x0000002a3f2a7225 */ /* 0x000fc800078e00ff */
[----:B------:R-:W-:Y:S01]  /*1ef80*/  IMAD.IADD R72, R43, 0x1, R72 ;  /* 0x000000012b487824 */ /* 0x000fe200078e0248 */
[----:B------:R-:W-:-:S04]  /*1ef90*/  IADD3 R81, P0, PT, R81, R42, RZ ;  /* 0x0000002a51517210 */ /* 0x000fc80007f1e0ff */
[----:B------:R-:W-:Y:S02]  /*1efa0*/  IADD3.X R72, P0, PT, R72, R77, RZ, P0, !PT ;  /* 0x0000004d48487210 */ /* 0x000fe4000071e4ff */
[----:B------:R-:W-:Y:S02]  /*1efb0*/  IADD3 R62, P1, PT, R81, R62, RZ ;  /* 0x0000003e513e7210 */ /* 0x000fe40007f3e0ff */
[----:B------:R-:W-:Y:S02]  /*1efc0*/  SEL R42, RZ, 0x1, !P0 ;  /* 0x00000001ff2a7807 */ /* 0x000fe40004000000 */
[----:B------:R-:W-:Y:S01]  /*1efd0*/  IADD3.X R61, P1, PT, R72, R61, RZ, P1, !PT ;  /* 0x0000003d483d7210 */ /* 0x000fe20000f3e4ff */
[----:B------:R-:W-:-:S04]  /*1efe0*/  IMAD R72, R69, R40, RZ ;  /* 0x0000002845487224 */ /* 0x000fc800078e02ff */
[----:B------:R-:W-:Y:S02]  /*1eff0*/  IMAD.X R77, RZ, RZ, R42, P1 ;  /* 0x000000ffff4d7224 */ /* 0x000fe400008e062a */
[----:B------:R-:W-:-:S03]  /*1f000*/  IMAD.WIDE.U32 R42, R40, R66, RZ ;  /* 0x00000042282a7225 */ /* 0x000fc600078e00ff */
[----:B------:R-:W-:Y:S01]  /*1f010*/  IADD3 R77, P0, PT, R77, R44, RZ ;  /* 0x0000002c4d4d7210 */ /* 0x000fe20007f1e0ff */
[----:B------:R-:W-:-:S04]  /*1f020*/  IMAD R72, R41, R66, R72 ;  /* 0x0000004229487224 */ /* 0x000fc800078e0248 */
        /* <DEDUP_REMOVED lines=22> */
[----:B------:R-:W-:-:S03]  /*1f190*/  IMAD R74, R64, R40, RZ ;  /* 0x00000028404a7224 */ /* 0x000fc600078e02ff */
[----:B------:R-:W-:Y:S01]  /*1f1a0*/  IADD3.X R71, P0, PT, R71, R45, RZ, P0, !PT ;  /* 0x0000002d47477210 */ /* 0x000fe2000071e4ff */
[----:B------:R-:W-:Y:S01]  /*1f1b0*/  IMAD R74, R41, R63, R74 ;  /* 0x0000003f294a7224 */ /* 0x000fe200078e024a */
[----:B------:R-:W-:Y:S01]  /*1f1c0*/  IADD3 R72, P1, PT, R43, R72, RZ ;  /* 0x000000482b487210 */ /* 0x000fe20007f3e0ff */
[----:B------:R-:W-:-:S03]  /*1f1d0*/  IMAD.WIDE.U32 R42, R40, R70, RZ ;  /* 0x00000046282a7225 */ /* 0x000fc600078e00ff */
[----:B------:R-:W-:Y:S01]  /*1f1e0*/  IADD3.X R71, P1, PT, R71, R44, RZ, P1, !PT ;  /* 0x0000002c47477210 */ /* 0x000fe20000f3e4ff */
[----:B------:R-:W-:-:S04]  /*1f1f0*/  IMAD.WIDE.U32 R44, R41, R70, RZ ;  /* 0x00000046292c7225 */ /* 0x000fc800078e00ff */
[----:B------:R-:W-:-:S04]  /*1f200*/  IMAD.WIDE.U32 R44, P2, R40, R67, R44 ;  /* 0x00000043282c7225 */ /* 0x000fc8000784002c */
[----:B------:R-:W-:Y:S01]  /*1f210*/  IMAD.MOV.U32 R42, RZ, RZ, R45 ;  /* 0x000000ffff2a7224 */ /* 0x000fe200078e002d */
[----:B------:R-:W-:Y:S01]  /*1f220*/  IADD3 RZ, P3, PT, R43, R44, RZ ;  /* 0x0000002c2bff7210 */ /* 0x000fe20007f7e0ff */
[----:B------:R-:W-:Y:S01]  /*1f230*/  IMAD.X R43, RZ, RZ, RZ, P2 ;  /* 0x000000ffff2b7224 */ /* 0x000fe200010e06ff */
[----:B------:R-:W-:-:S03]  /*1f240*/  SEL R44, RZ, 0x1, !P0 ;  /* 0x00000001ff2c7807 */ /* 0x000fc60004000000 */
[----:B------:R-:W-:-:S04]  /*1f250*/  IMAD.WIDE.U32.X R42, R41, R67, R42, P3 ;  /* 0x00000043292a7225 */ /* 0x000fc800018e042a */
[----:B------:R-:W-:-:S05]  /*1f260*/  IMAD.X R45, RZ, RZ, R44, P1 ;  /* 0x000000ffff2d7224 */ /* 0x000fca00008e062c */
[----:B------:R-:W-:Y:S01]  /*1f270*/  IADD3 R44, P0, PT, R45, R42, RZ ;  /* 0x0000002a2d2c7210 */ /* 0x000fe20007f1e0ff */
[----:B------:R-:W-:-:S04]  /*1f280*/  IMAD R45, R65, R40, RZ ;  /* 0x00000028412d7224 */ /* 0x000fc800078e02ff */
[----:B------:R-:W-:Y:S02]  /*1f290*/  IMAD.X R79, RZ, RZ, R43, P0 ;  /* 0x000000ffff4f7224 */ /* 0x000fe400000e062b */
[----:B------:R-:W-:Y:S02]  /*1f2a0*/  IMAD R45, R41, R68, R45 ;  /* 0x00000044292d7224 */ /* 0x000fe400078e022d */
        /* <DEDUP_REMOVED lines=14> */
[----:B------:R-:W-:Y:S02]  /*1f390*/  IMAD.X R75, RZ, RZ, R44, P1 ;  /* 0x000000ffff4b7224 */ /* 0x000fe400008e062c */
[----:B------:R-:W-:-:S03]  /*1f3a0*/  IMAD.WIDE.U32 R44, R41, R63, RZ ;  /* 0x0000003f292c7225 */ /* 0x000fc600078e00ff */
[----:B------:R-:W-:-:S05]  /*1f3b0*/  IADD3 R75, P0, PT, R75, R42, RZ ;  /* 0x0000002a4b4b7210 */ /* 0x000fca0007f1e0ff */
[----:B------:R-:W-:Y:S02]  /*1f3c0*/  IMAD.X R62, RZ, RZ, R43, P0 ;  /* 0x000000ffff3e7224 */ /* 0x000fe400000e062b */
[----:B------:R-:W-:-:S04]  /*1f3d0*/  IMAD.WIDE.U32 R44, P0, R40, R64, R44 ;  /* 0x00000040282c7225 */ /* 0x000fc8000780002c */
[----:B------:R-:W-:-:S04]  /*1f3e0*/  IMAD.WIDE.U32 R42, R40, R63, RZ ;  /* 0x0000003f282a7225 */ /* 0x000fc800078e00ff */
[----:B------:R-:W-:Y:S01]  /*1f3f0*/  IMAD.MOV.U32 R42, RZ, RZ, R45 ;  /* 0x000000ffff2a7224 */ /* 0x000fe200078e002d */
[----:B------:R-:W-:Y:S01]  /*1f400*/  IADD3 RZ, P1, PT, R43, R44, RZ ;  /* 0x0000002c2bff7210 */ /* 0x000fe20007f3e0ff */
[----:B------:R-:W-:-:S04]  /*1f410*/  IMAD.X R43, RZ, RZ, RZ, P0 ;  /* 0x000000ffff2b7224 */ /* 0x000fc800000e06ff */
[----:B------:R-:W-:-:S04]  /*1f420*/  IMAD.WIDE.U32.X R44, R41, R64, R42, P1 ;  /* 0x00000040292c7225 */ /* 0x000fc800008e042a */
[----:B------:R-:W-:-:S04]  /*1f430*/  IMAD.WIDE.U32 R40, R63, R40, RZ ;  /* 0x000000283f287225 */ /* 0x000fc800078e00ff */
[----:B------:R-:W-:Y:S01]  /*1f440*/  IMAD.IADD R74, R41, 0x1, R74 ;  /* 0x00000001294a7824 */ /* 0x000fe200078e024a */
[----:B------:R-:W-:-:S04]  /*1f450*/  IADD3 R40, P2, PT, R77, R40, RZ ;  /* 0x000000284d287210 */ /* 0x000fc80007f5e0ff */
[----:B------:R-:W-:Y:S02]  /*1f460*/  IADD3.X R74, P2, PT, R74, R73, RZ, P2, !PT ;  /* 0x000000494a4a7210 */ /* 0x000fe4000175e4ff */
[----:B------:R-:W-:Y:S01]  /*1f470*/  IADD3 R73, P3, PT, R40, R75, RZ ;  /* 0x0000004b28497210 */ /* 0x000fe20007f7e0ff */
[----:B------:R-:W-:-:S03]  /*1f480*/  IMAD R40, R69, R38, RZ ;  /* 0x0000002645287224 */ /* 0x000fc600078e02ff */
[----:B------:R-:W-:Y:S01]  /*1f490*/  IADD3.X R74, P3, PT, R74, R62, RZ, P3, !PT ;  /* 0x0000003e4a4a7210 */ /* 0x000fe20001f7e4ff */
[----:B------:R-:W-:Y:S02]  /*1f4a0*/  IMAD R43, R39, R66, R40 ;  /* 0x00000042272b7224 */ /* 0x000fe400078e0228 */
[----:B------:R-:W-:-:S04]  /*1f4b0*/  IMAD.WIDE.U32 R40, R66, R38, RZ ;  /* 0x0000002642287225 */ /* 0x000fc800078e00ff */
[----:B------:R-:W-:Y:S01]  /*1f4c0*/  IMAD.IADD R41, R41, 0x1, R43 ;  /* 0x0000000129297824 */ /* 0x000fe200078e022b */
[----:B------:R-:W-:Y:S01]  /*1f4d0*/  IADD3 R77, P1, PT, R72, R40, RZ ;  /* 0x00000028484d7210 */ /* 0x000fe20007f3e0ff */
[----:B------:R-:W-:-:S03]  /*1f4e0*/  IMAD.WIDE.U32 R42, R39, R66, RZ ;  /* 0x00000042272a7225 */ /* 0x000fc600078e00ff */
[----:B------:R-:W-:Y:S01]  /*1f4f0*/  IADD3.X R71, P1, PT, R71, R41, RZ, P1, !PT ;  /* 0x0000002947477210 */ /* 0x000fe20000f3e4ff */
[----:B------:R-:W-:-:S04]  /*1f500*/  IMAD.WIDE.U32 R40, R38, R66, RZ ;  /* 0x0000004226287225 */ /* 0x000fc800078e00ff */
[----:B------:R-:W-:-:S04]  /*1f510*/  IMAD.WIDE.U32 R42, P0, R38, R69, R42 ;  /* 0x00000045262a7225 */ /* 0x000fc8000780002a */
[----:B------:R-:W-:Y:S01]  /*1f520*/  IMAD.MOV.U32 R40, RZ, RZ, R43 ;  /* 0x000000ffff287224 */ /* 0x000fe200078e002b */
[----:B------:R-:W-:Y:S01]  /*1f530*/  IADD3 RZ, P4, PT, R41, R42, RZ ;  /* 0x0000002a29ff7210 */ /* 0x000fe20007f9e0ff */
[----:B------:R-:W-:-:S04]  /*1f540*/  IMAD.X R41, RZ, RZ, RZ, P0 ;  /* 0x000000ffff297224 */ /* 0x000fc800000e06ff */
[----:B------:R-:W-:-:S04]  /*1f550*/  IMAD.WIDE.U32.X R42, R39, R69, R40, P4 ;  /* 0x00000045272a7225 */ /* 0x000fc800020e0428 */
[----:B------:R-:W-:-:S04]  /*1f560*/  IMAD R40, R67, R38, RZ ;  /* 0x0000002643287224 */ /* 0x000fc800078e02ff */
[----:B------:R-:W-:Y:S02]  /*1f570*/  IMAD R69, R39, R70, R40 ;  /* 0x0000004627457224 */ /* 0x000fe400078e0228 */
[----:B------:R-:W-:-:S04]  /*1f580*/  IMAD.WIDE.U32 R40, R70, R38, RZ ;  /* 0x0000002646287225 */ /* 0x000fc800078e00ff */
[----:B------:R-:W-:Y:S01]  /*1f590*/  IMAD.IADD R69, R41, 0x1, R69 ;  /* 0x0000000129457824 */ /* 0x000fe200078e0245 */
[----:B------:R-:W-:Y:S02]  /*1f5a0*/  IADD3 R61, P0, PT, R61, R40, RZ ;  /* 0x000000283d3d7210 */ /* 0x000fe40007f1e0ff */
[----:B------:R-:W-:Y:S02]  /*1f5b0*/  SEL R40, RZ, 0x1, !P2 ;  /* 0x00000001ff287807 */ /* 0x000fe40005000000 */
[----:B------:R-:W-:Y:S02]  /*1f5c0*/  IADD3 RZ, P2, PT, RZ, R77, RZ ;  /* 0x0000004dffff7210 */ /* 0x000fe40007f5e0ff */
[----:B------:R-:W-:Y:S01]  /*1f5d0*/  IADD3.X R79, P0, PT, R79, R69, RZ, P0, !PT ;  /* 0x000000454f4f7210 */ /* 0x000fe2000071e4ff */
[----:B------:R-:W-:Y:S01]  /*1f5e0*/  IMAD.X R41, RZ, RZ, R40, P3 ;  /* 0x000000ffff297224 */ /* 0x000fe200018e0628 */
[----:B------:R-:W-:Y:S02]  /*1f5f0*/  IADD3.X R81, P2, PT, RZ, R71, RZ, P2, !PT ;  /* 0x00000047ff517210 */ /* 0x000fe4000175e4ff */
[----:B------:R-:W-:-:S02]  /*1f600*/  SEL R40, RZ, 0x1, !P1 ;  /* 0x00000001ff287807 */ /* 0x000fc40004800000 */
[----:B------:R-:W-:-:S03]  /*1f610*/  IADD3 R76, P3, PT, R41, R44, RZ ;  /* 0x0000002c294c7210 */ /* 0x000fc60007f7e0ff */
[----:B------:R-:W-:Y:S02]  /*1f620*/  IMAD.X R41, RZ, RZ, R40, P2 ;  /* 0x000000ffff297224 */ /* 0x000fe400010e0628 */
[----:B------:R-:W-:-:S03]  /*1f630*/  IMAD.X R75, RZ, RZ, R45, P3 ;  /* 0x000000ffff4b7224 */ /* 0x000fc600018e062d */
[----:B------:R-:W-:-:S05]  /*1f640*/  IADD3 R72, P1, PT, R41, R42, RZ ;  /* 0x0000002a29487210 */ /* 0x000fca0007f3e0ff */
[----:B------:R-:W-:Y:S02]  /*1f650*/  IMAD.X R62, RZ, RZ, R43, P1 ;  /* 0x000000ffff3e7224 */ /* 0x000fe400008e062b */
[----:B------:R-:W-:-:S04]  /*1f660*/  IMAD.WIDE.U32 R42, R39, R70, RZ ;  /* 0x00000046272a7225 */ /* 0x000fc800078e00ff */
[----:B------:R-:W-:-:S04]  /*1f670*/  IMAD.WIDE.U32 R70, R38, R70, RZ ;  /* 0x0000004626467225 */ /* 0x000fc800078e00ff */
[----:B------:R-:W-:-:S04]  /*1f680*/  IMAD.WIDE.U32 R42, P1, R38, R67, R42 ;  /* 0x00000043262a7225 */ /* 0x000fc8000782002a */
[----:B------:R-:W-:Y:S01]  /*1f690*/  IMAD.X R41, RZ, RZ, RZ, P1 ;  /* 0x000000ffff297224 */ /* 0x000fe200008e06ff */
[----:B------:R-:W-:Y:S01]  /*1f6a0*/  IADD3 RZ, P2, PT, R71, R42, RZ ;  /* 0x0000002a47ff7210 */ /* 0x000fe20007f5e0ff */
[----:B------:R-:W-:-:S04]  /*1f6b0*/  IMAD.MOV.U32 R40, RZ, RZ, R43 ;  /* 0x000000ffff287224 */ /* 0x000fc800078e002b */
[----:B------:R-:W-:-:S04]  /*1f6c0*/  IMAD.WIDE.U32.X R66, R39, R67, R40, P2 ;  /* 0x0000004327427225 */ /* 0x000fc800010e0428 */
[----:B------:R-:W-:-:S04]  /*1f6d0*/  IMAD R40, R65, R38, RZ ;  /* 0x0000002641287224 */ /* 0x000fc800078e02ff */
[----:B------:R-:W-:Y:S02]  /*1f6e0*/  IMAD R43, R39, R68, R40 ;  /* 0x00000044272b7224 */ /* 0x000fe400078e0228 */
[----:B------:R-:W-:-:S04]  /*1f6f0*/  IMAD.WIDE.U32 R40, R68, R38, RZ ;  /* 0x0000002644287225 */ /* 0x000fc800078e00ff */
[----:B------:R-:W-:Y:S01]  /*1f700*/  IMAD.IADD R70, R41, 0x1, R43 ;  /* 0x0000000129467824 */ /* 0x000fe200078e022b */
[----:B------:R-:W-:Y:S01]  /*1f710*/  IADD3 R73, P1, PT, R73, R40, RZ ;  /* 0x0000002849497210 */ /* 0x000fe20007f3e0ff */
        /* <DEDUP_REMOVED lines=8> */
[----:B------:R-:W-:Y:S02]  /*1f7a0*/  IMAD R68, R64, R38, RZ ;  /* 0x0000002640447224 */ /* 0x000fe400078e02ff */
[----:B------:R-:W-:Y:S01]  /*1f7b0*/  IMAD.WIDE.U32.X R44, R39, R65, R40, P3 ;  /* 0x00000041272c7225 */ /* 0x000fe200018e0428 */
[----:B------:R-:W-:-:S03]  /*1f7c0*/  IADD3.X R62, P2, PT, R79, R62, RZ, P2, !PT ;  /* 0x0000003e4f3e7210 */ /* 0x000fc6000175e4ff */
[----:B------:R-:W-:-:S04]  /*1f7d0*/  IMAD.WIDE.U32 R42, P3, R38, R64, R42 ;  /* 0x00000040262a7225 */ /* 0x000fc8000786002a */
[----:B------:R-:W-:Y:S01]  /*1f7e0*/  IMAD.WIDE.U32 R40, R38, R63, RZ ;  /* 0x0000003f26287225 */ /* 0x000fe200078e00ff */
[----:B------:R-:W-:-:S04]  /*1f7f0*/  SEL R40, RZ, 0x1, !P0 ;  /* 0x00000001ff287807 */ /* 0x000fc80004000000 */
[----:B------:R-:W-:Y:S01]  /*1f800*/  IADD3 RZ, P4, PT, R41, R42, RZ ;  /* 0x0000002a29ff7210 */ /* 0x000fe20007f9e0ff */
[----:B------:R-:W-:Y:S02]  /*1f810*/  IMAD.X R41, RZ, RZ, R40, P2 ;  /* 0x000000ffff297224 */ /* 0x000fe400010e0628 */
[----:B------:R-:W-:-:S03]  /*1f820*/  IMAD.MOV.U32 R40, RZ, RZ, R43 ;  /* 0x000000ffff287224 */ /* 0x000fc600078e002b */
[----:B------:R-:W-:Y:S01]  /*1f830*/  IADD3 R66, P0, PT, R41, R66, RZ ;  /* 0x0000004229427210 */ /* 0x000fe20007f1e0ff */
[----:B------:R-:W-:Y:S02]  /*1f840*/  IMAD.X R41, RZ, RZ, RZ, P3 ;  /* 0x000000ffff297224 */ /* 0x000fe400018e06ff */
[----:B------:R-:W-:-:S04]  /*1f850*/  IMAD.WIDE.U32.X R64, R39, R64, R40, P4 ;  /* 0x0000004027407225 */ /* 0x000fc800020e0428 */
[----:B------:R-:W-:Y:S02]  /*1f860*/  IMAD R41, R39, R63, R68 ;  /* 0x0000003f27297224 */ /* 0x000fe400078e0244 */
[----:B------:R-:W-:-:S04]  /*1f870*/  IMAD.WIDE.U32 R38, R63, R38, RZ ;  /* 0x000000263f267225 */ /* 0x000fc800078e00ff */
[----:B------:R-:W-:Y:S01]  /*1f880*/  IMAD.X R42, RZ, RZ, R67, P0 ;  /* 0x000000ffff2a7224 */ /* 0x000fe200000e0643 */
[----:B------:R-:W-:Y:S01]  /*1f890*/  IADD3.X R67, P1, PT, R74, R70, RZ, P1, !PT ;  /* 0x000000464a437210 */ /* 0x000fe20000f3e4ff */
[----:B------:R-:W-:Y:S01]  /*1f8a0*/  IMAD.WIDE.U32 R68, R61, 0x3d1, RZ ;  /* 0x000003d13d447825 */ /* 0x000fe200078e00ff */
[----:B------:R-:W-:Y:S02]  /*1f8b0*/  IADD3 R43, P0, PT, R73, R66, RZ ;  /* 0x00000042492b7210 */ /* 0x000fe40007f1e0ff */
[----:B------:R-:W-:Y:S01]  /*1f8c0*/  IADD3 R63, P2, PT, R76, R38, RZ ;  /* 0x000000264c3f7210 */ /* 0x000fe20007f5e0ff */
[----:B------:R-:W-:Y:S01]  /*1f8d0*/  IMAD.IADD R66, R39, 0x1, R41 ;  /* 0x0000000127427824 */ /* 0x000fe200078e0229 */
[----:B------:R-:W-:Y:S01]  /*1f8e0*/  IADD3.X R42, P0, PT, R67, R42, RZ, P0, !PT ;  /* 0x0000002a432a7210 */ /* 0x000fe2000071e4ff */
[----:B------:R-:W-:Y:S01]  /*1f8f0*/  IMAD.WIDE.U32 R40, R62, 0x3d1, RZ ;  /* 0x000003d13e287825 */ /* 0x000fe200078e00ff */
[----:B------:R-:W-:-:S05]  /*1f900*/  SEL R38, RZ, 0x1, !P1 ;  /* 0x00000001ff267807 */ /* 0x000fca0004800000 */
[----:B------:R-:W-:Y:S01]  /*1f910*/  IMAD.X R39, RZ, RZ, R38, P0 ;  /* 0x000000ffff277224 */ /* 0x000fe200000e0626 */
[----:B------:R-:W-:Y:S01]  /*1f920*/  IADD3.X R66, P0, PT, R66, R75, RZ, P2, !PT ;  /* 0x0000004b42427210 */ /* 0x000fe2000171e4ff */
[----:B------:R-:W-:Y:S01]  /*1f930*/  IMAD.WIDE.U32 R40, P3, RZ, R61, R40 ;  /* 0x0000003dff287225 */ /* 0x000fe20007860028 */
[----:B------:R-:W-:Y:S02]  /*1f940*/  IADD3 RZ, P2, PT, RZ, R68, RZ ;  /* 0x00000044ffff7210 */ /* 0x000fe40007f5e0ff */
[----:B------:R-:W-:Y:S01]  /*1f950*/  IADD3 R70, P1, PT, R39, R44, RZ ;  /* 0x0000002c27467210 */ /* 0x000fe20007f3e0ff */
[----:B------:R-:W-:Y:S01]  /*1f960*/  IMAD.X R39, RZ, RZ, RZ, P3 ;  /* 0x000000ffff277224 */ /* 0x000fe200018e06ff */
[----:B------:R-:W-:Y:S01]  /*1f970*/  IADD3 R44, P4, PT, R69, R40, RZ ;  /* 0x00000028452c7210 */ /* 0x000fe20007f9e0ff */
[----:B------:R-:W-:Y:S01]  /*1f980*/  IMAD.MOV.U32 R38, RZ, RZ, R41 ;  /* 0x000000ffff267224 */ /* 0x000fe200078e0029 */
[----:B------:R-:W-:Y:S01]  /*1f990*/  IADD3 R63, P3, PT, R63, R70, RZ ;  /* 0x000000463f3f7210 */ /* 0x000fe20007f7e0ff */
[----:B------:R-:W-:Y:S01]  /*1f9a0*/  IMAD.X R45, RZ, RZ, R45, P1 ;  /* 0x000000ffff2d7224 */ /* 0x000fe200008e062d */
[----:B------:R-:W-:Y:S01]  /*1f9b0*/  IADD3.X R44, P1, PT, RZ, R44, RZ, P2, !PT ;  /* 0x0000002cff2c7210 */ /* 0x000fe2000173e4ff */
[----:B------:R-:W-:-:S03]  /*1f9c0*/  IMAD.WIDE.U32.X R38, RZ, R62, R38, P4 ;  /* 0x0000003eff267225 */ /* 0x000fc600020e0426 */
[----:B------:R-:W-:Y:S01]  /*1f9d0*/  SEL R67, RZ, 0x1, !P1 ;  /* 0x00000001ff437807 */ /* 0x000fe20004800000 */
[----:B------:R-:W-:Y:S01]  /*1f9e0*/  IMAD.WIDE.U32 R40, R42, 0x3d1, RZ ;  /* 0x000003d12a287825 */ /* 0x000fe200078e00ff */
[----:B------:R-:W-:Y:S02]  /*1f9f0*/  IADD3.X R44, P2, PT, R61, R44, RZ, P2, !PT ;  /* 0x0000002c3d2c7210 */ /* 0x000fe4000175e4ff */
[----:B------:R-:W-:Y:S02]  /*1fa00*/  IADD3 R67, P1, PT, R67, R38, RZ ;  /* 0x0000002643437210 */ /* 0x000fe40007f3e0ff */
[----:B------:R-:W-:Y:S01]  /*1fa10*/  IADD3.X R66, P3, PT, R66, R45, RZ, P3, !PT ;  /* 0x0000002d42427210 */ /* 0x000fe20001f7e4ff */
[----:B------:R-:W-:-:S04]  /*1fa20*/  IMAD.WIDE.U32 R40, P4, RZ, R43, R40 ;  /* 0x0000002bff287225 */ /* 0x000fc80007880028 */
[----:B------:R-:W-:Y:S02]  /*1fa30*/  IMAD.X R69, RZ, RZ, R39, P1 ;  /* 0x000000ffff457224 */ /* 0x000fe400008e0627 */
[----:B------:R-:W-:-:S03]  /*1fa40*/  IMAD.WIDE.U32 R38, R43, 0x3d1, RZ ;  /* 0x000003d12b267825 */ /* 0x000fc600078e00ff */
[----:B------:R-:W-:Y:S02]  /*1fa50*/  IADD3 R67, P1, PT, R67, R38, RZ ;  /* 0x0000002643437210 */ /* 0x000fe40007f3e0ff */
[----:B------:R-:W-:Y:S01]  /*1fa60*/  IADD3 R38, P5, PT, R39, R40, RZ ;  /* 0x0000002827267210 */ /* 0x000fe20007fbe0ff */
[----:B------:R-:W-:Y:S01]  /*1fa70*/  IMAD.X R39, RZ, RZ, RZ, P4 ;  /* 0x000000ffff277224 */ /* 0x000fe200020e06ff */
[----:B------:R-:W-:Y:S02]  /*1fa80*/  IADD3.X R45, P2, PT, R62, R67, RZ, P2, !PT ;  /* 0x000000433e2d7210 */ /* 0x000fe4000175e4ff */
[----:B------:R-:W-:Y:S01]  /*1fa90*/  IADD3.X R61, P1, PT, R38, R69, RZ, P1, !PT ;  /* 0x00000045263d7210 */ /* 0x000fe20000f3e4ff */
[----:B------:R-:W-:Y:S01]  /*1faa0*/  IMAD.MOV.U32 R38, RZ, RZ, R41 ;  /* 0x000000ffff267224 */ /* 0x000fe200078e0029 */
[----:B------:R-:W-:Y:S01]  /*1fab0*/  SEL R62, RZ, 0x1, !P0 ;  /* 0x00000001ff3e7807 */ /* 0x000fe20004000000 */
[----:B------:R-:W-:Y:S01]  /*1fac0*/  IMAD.WIDE.U32 R40, R66, 0x3d1, RZ ;  /* 0x000003d142287825 */ /* 0x000fe200078e00ff */
[----:B------:R-:W-:-:S02]  /*1fad0*/  SEL R69, RZ, 0x1, !P1 ;  /* 0x00000001ff457807 */ /* 0x000fc40004800000 */
[----:B------:R-:W-:Y:S01]  /*1fae0*/  IADD3.X R61, P2, PT, R43, R61, RZ, P2, !PT ;  /* 0x0000003d2b3d7210 */ /* 0x000fe2000175e4ff */
[----:B------:R-:W-:-:S04]  /*1faf0*/  IMAD.WIDE.U32.X R38, RZ, R42, R38, P5 ;  /* 0x0000002aff267225 */ /* 0x000fc800028e0426 */
[----:B------:R-:W-:Y:S01]  /*1fb00*/  IMAD.X R62, RZ, RZ, R62, P3 ;  /* 0x000000ffff3e7224 */ /* 0x000fe200018e063e */
[----:B------:R-:W-:Y:S01]  /*1fb10*/  IADD3 R69, P1, PT, R69, R38, RZ ;  /* 0x0000002645457210 */ /* 0x000fe20007f3e0ff */
[----:B------:R-:W-:-:S03]  /*1fb20*/  IMAD.WIDE.U32 R40, P4, RZ, R63, R40 ;  /* 0x0000003fff287225 */ /* 0x000fc60007880028 */
[----:B------:R-:W-:Y:S01]  /*1fb30*/  IADD3 R62, P3, PT, R62, R64, RZ ;  /* 0x000000403e3e7210 */ /* 0x000fe20007f7e0ff */
[----:B------:R-:W-:Y:S02]  /*1fb40*/  IMAD.X R67, RZ, RZ, R39, P1 ;  /* 0x000000ffff437224 */ /* 0x000fe400008e0627 */
[----:B------:R-:W-:-:S04]  /*1fb50*/  IMAD.WIDE.U32 R38, R63, 0x3d1, RZ ;  /* 0x000003d13f267825 */ /* 0x000fc800078e00ff */
[----:B------:R-:W-:Y:S01]  /*1fb60*/  IMAD.X R65, RZ, RZ, R65, P3 ;  /* 0x000000ffff417224 */ /* 0x000fe200018e0641 */
[----:B------:R-:W-:Y:S02]  /*1fb70*/  IADD3 R69, P0, PT, R69, R38, RZ ;  /* 0x0000002645457210 */ /* 0x000fe40007f1e0ff */
[----:B------:R-:W-:Y:S01]  /*1fb80*/  IADD3 R38, P1, PT, R39, R40, RZ ;  /* 0x0000002827267210 */ /* 0x000fe20007f3e0ff */
[----:B------:R-:W-:Y:S01]  /*1fb90*/  IMAD.X R39, RZ, RZ, RZ, P4 ;  /* 0x000000ffff277224 */ /* 0x000fe200020e06ff */
[----:B------:R-:W-:Y:S01]  /*1fba0*/  IADD3.X R64, P2, PT, R42, R69, RZ, P2, !PT ;  /* 0x000000452a407210 */ /* 0x000fe2000175e4ff */
        /* <DEDUP_REMOVED lines=8> */
[----:B------:R-:W-:-:S04]  /*1fc30*/  IADD3 R69, P3, PT, R69, R38, RZ ;  /* 0x0000002645457210 */ /* 0x000fc80007f7e0ff */
[----:B------:R-:W-:Y:S01]  /*1fc40*/  IADD3 R38, P0, PT, R69, R42, RZ ;  /* 0x0000002a45267210 */ /* 0x000fe20007f1e0ff */
[----:B------:R-:W-:Y:S01]  /*1fc50*/  IMAD.X R39, RZ, RZ, R39, P3 ;  /* 0x000000ffff277224 */ /* 0x000fe200018e0627 */
[----:B------:R-:W-:Y:S02]  /*1fc60*/  IADD3 R42, P1, PT, R43, R40, RZ ;  /* 0x000000282b2a7210 */ /* 0x000fe40007f3e0ff */
[----:B------:R-:W-:Y:S01]  /*1fc70*/  IADD3.X R66, P2, PT, R66, R38, RZ, P2, !PT ;  /* 0x0000002642427210 */ /* 0x000fe2000175e4ff */
[----:B------:R-:W-:Y:S01]  /*1fc80*/  IMAD.MOV.U32 R38, RZ, RZ, R41 ;  /* 0x000000ffff267224 */ /* 0x000fe200078e0029 */
[----:B------:R-:W-:Y:S01]  /*1fc90*/  IADD3.X R67, P0, PT, R42, R39, RZ, P0, !PT ;  /* 0x000000272a437210 */ /* 0x000fe2000071e4ff */
[----:B------:R-:W-:-:S03]  /*1fca0*/  IMAD.X R39, RZ, RZ, RZ, P4 ;  /* 0x000000ffff277224 */ /* 0x000fc600020e06ff */
[----:B------:R-:W-:Y:S01]  /*1fcb0*/  SEL R41, RZ, 0x1, !P0 ;  /* 0x00000001ff297807 */ /* 0x000fe20004000000 */
[----:B------:R-:W-:Y:S01]  /*1fcc0*/  IMAD.WIDE.U32.X R38, RZ, R65, R38, P1 ;  /* 0x00000041ff267225 */ /* 0x000fe200008e0426 */
        /* <DEDUP_REMOVED lines=30> */
[----:B------:R-:W-:-:S04]  /*1feb0*/  IADD3.X R45, P2, PT, R77, R66, RZ, P2, !PT ;  /* 0x000000424d2d7210 */ /* 0x000fc8000175e4ff */
[----:B------:R-:W-:Y:S02]  /*1fec0*/  IADD3.X R63, P2, PT, R81, R38, RZ, P2, !PT ;  /* 0x00000026513f7210 */ /* 0x000fe4000175e4ff */
[----:B------:R-:W-:-:S04]  /*1fed0*/  SEL R38, RZ, 0x1, !P1 ;  /* 0x00000001ff267807 */ /* 0x000fc80004800000 */
[----:B------:R-:W-:-:S04]  /*1fee0*/  IADD3.X R39, P2, PT, RZ, R38, RZ, P2, !PT ;  /* 0x00000026ff277210 */ /* 0x000fc8000175e4ff */
[----:B------:R-:W-:-:S09]  /*1fef0*/  SEL R40, RZ, 0x1, !P2 ;  /* 0x00000001ff287807 */ /* 0x000fd20005000000 */
.L_x_61:
        /* <DEDUP_REMOVED lines=22> */
.L_x_60:
[----:B------:R-:W-:Y:S05]  /*20060*/  BSYNC.RECONVERGENT B0 ;  /* 0x0000000000007941 */ /* 0x000fea0003800200 */
.L_x_59:
[----:B-----5:R-:W-:Y:S01]  /*20070*/  IMAD R40, R86, R0, RZ ;  /* 0x0000000056287224 */ /* 0x020fe200078e02ff */
        /* <DEDUP_REMOVED lines=33> */
[----:B------:R-:W-:Y:S02]  /*20290*/  IMAD R41, R89, R0, RZ ;  /* 0x0000000059297224 */ /* 0x000fe400078e02ff */
[----:B------:R-:W-:-:S04]  /*202a0*/  IMAD.WIDE.U32.X R66, R87, R2, R38, P2 ;  /* 0x0000000257427225 */ /* 0x000fc800010e0426 */
[----:B------:R-:W-:Y:S02]  /*202b0*/  IMAD.X R65, RZ, RZ, R40, P1 ;  /* 0x000000ffff417224 */ /* 0x000fe400008e0628 */
[C---:B------:R-:W-:Y:S02]  /*202c0*/  IMAD R73, R31.reuse, R2, R41 ;  /* 0x000000021f497224 */ /* 0x040fe400078e0229 */
[----:B------:R-:W-:Y:S01]  /*202d0*/  IMAD.WIDE.U32 R38, R31, R0, RZ ;  /* 0x000000001f267225 */ /* 0x000fe200078e00ff */
[----:B------:R-:W-:-:S03]  /*202e0*/  IADD3 R69, P4, PT, R65, R66, RZ ;  /* 0x0000004241457210 */ /* 0x000fc60007f9e0ff */
[----:B------:R-:W-:Y:S01]  /*202f0*/  IMAD.WIDE.U32 R40, R2, R31, RZ ;  /* 0x0000001f02287225 */ /* 0x000fe200078e00ff */
[-C--:B------:R-:W-:Y:S02]  /*20300*/  IADD3 RZ, P1, PT, RZ, R38.reuse, RZ ;  /* 0x00000026ffff7210 */ /* 0x080fe40007f3e0ff */
        /* <DEDUP_REMOVED lines=8> */
[----:B------:R-:W-:-:S04]  /*20390*/  IMAD.WIDE.U32 R38, R0, R30, RZ ;  /* 0x0000001e00267225 */ /* 0x000fc800078e00ff */
[----:B------:R-:W-:-:S04]  /*203a0*/  IMAD.WIDE.U32 R68, P5, R88, R0, R68 ;  /* 0x0000000058447225 */ /* 0x000fc800078a0044 */
[----:B------:R-:W-:Y:S01]  /*203b0*/  IMAD.MOV.U32 R38, RZ, RZ, R41 ;  /* 0x000000ffff267224 */ /* 0x000fe200078e0029 */
[----:B------:R-:W-:Y:S01]  /*203c0*/  IADD3 RZ, P6, PT, R39, R68, RZ ;  /* 0x0000004427ff7210 */ /* 0x000fe20007fde0ff */
[----:B------:R-:W-:Y:S02]  /*203d0*/  IMAD.X R68, RZ, RZ, R67, P4 ;  /* 0x000000ffff447224 */ /* 0x000fe400020e0643 */
[----:B------:R-:W-:-:S03]  /*203e0*/  IMAD.X R39, RZ, RZ, RZ, P3 ;  /* 0x000000ffff277224 */ /* 0x000fc600018e06ff */
[----:B------:R-:W-:Y:S01]  /*203f0*/  IADD3.X R68, P0, PT, R65, R68, RZ, P0, !PT ;  /* 0x0000004441447210 */ /* 0x000fe2000071e4ff */
[----:B------:R-:W-:-:S04]  /*20400*/  IMAD.WIDE.U32.X R66, R89, R2, R38, P2 ;  /* 0x0000000259427225 */ /* 0x000fc800010e0426 */
[----:B------:R-:W-:Y:S02]  /*20410*/  IMAD.X R41, RZ, RZ, R40, P0 ;  /* 0x000000ffff297224 */ /* 0x000fe400000e0628 */
[----:B------:R-:W-:-:S03]  /*20420*/  IMAD.WIDE.U32 R38, R30, R0, RZ ;  /* 0x000000001e267225 */ /* 0x000fc600078e00ff */
[----:B------:R-:W-:Y:S01]  /*20430*/  IADD3 R41, P4, PT, R41, R66, RZ ;  /* 0x0000004229297210 */ /* 0x000fe20007f9e0ff */
[----:B------:R-:W-:Y:S01]  /*20440*/  IMAD R65, R88, R0, RZ ;  /* 0x0000000058417224 */ /* 0x000fe200078e02ff */
[-C--:B------:R-:W-:Y:S02]  /*20450*/  IADD3 RZ, P3, PT, RZ, R38.reuse, RZ ;  /* 0x00000026ffff7210 */ /* 0x080fe40007f7e0ff */
[----:B------:R-:W-:Y:S01]  /*20460*/  IADD3 R0, P1, PT, R41, R38, RZ ;  /* 0x0000002629007210 */ /* 0x000fe20007f3e0ff */
[----:B------:R-:W-:Y:S02]  /*20470*/  IMAD R65, R30, R2, R65 ;  /* 0x000000021e417224 */ /* 0x000fe400078e0241 */
[----:B------:R-:W-:-:S04]  /*20480*/  IMAD.WIDE.U32 R40, R8, R33, RZ ;  /* 0x0000002108287225 */ /* 0x000fc800078e00ff */
[----:B------:R-:W-:Y:S02]  /*20490*/  IMAD.IADD R65, R39, 0x1, R65 ;  /* 0x0000000127417824 */ /* 0x000fe400078e0241 */
[----:B------:R-:W-:-:S03]  /*204a0*/  IMAD.WIDE.U32 R38, R7, R33, RZ ;  /* 0x0000002107267225 */ /* 0x000fc600078e00ff */
[----:B------:R-:W-:Y:S01]  /*204b0*/  IADD3.X R65, P3, PT, RZ, R65, RZ, P3, !PT ;  /* 0x00000041ff417210 */ /* 0x000fe20001f7e4ff */
[----:B------:R-:W-:-:S04]  /*204c0*/  IMAD.WIDE.U32 R40, P0, R86, R7, R40 ;  /* 0x0000000756287225 */ /* 0x000fc80007800028 */
[----:B------:R-:W-:Y:S01]  /*204d0*/  IMAD R38, R86, R7, RZ ;  /* 0x0000000756267224 */ /* 0x000fe200078e02ff */
[----:B------:R-:W-:-:S03]  /*204e0*/  IADD3 RZ, P2, PT, R39, R40, RZ ;  /* 0x0000002827ff7210 */ /* 0x000fc60007f5e0ff */
[C---:B------:R-:W-:Y:S02]  /*204f0*/  IMAD R73, R33.reuse, R8, R38 ;  /* 0x0000000821497224 */ /* 0x040fe400078e0226 */
[----:B------:R-:W-:-:S04]  /*20500*/  IMAD.WIDE.U32 R38, R33, R7, RZ ;  /* 0x0000000721267225 */ /* 0x000fc800078e00ff */
[----:B------:R-:W-:Y:S02]  /*20510*/  IMAD.IADD R40, R39, 0x1, R73 ;  /* 0x0000000127287824 */ /* 0x000fe400078e0249 */
[----:B------:R-:W-:Y:S01]  /*20520*/  IMAD.X R39, RZ, RZ, RZ, P0 ;  /* 0x000000ffff277224 */ /* 0x000fe200000e06ff */
[----:B------:R-:W-:Y:S01]  /*20530*/  IADD3 R81, P0, PT, R72, R38, RZ ;  /* 0x0000002648517210 */ /* 0x000fe20007f1e0ff */
[----:B------:R-:W-:Y:S02]  /*20540*/  IMAD.MOV.U32 R38, RZ, RZ, R41 ;  /* 0x000000ffff267224 */ /* 0x000fe400078e0029 */
[----:B------:R-:W-:Y:S01]  /*20550*/  IMAD R41, R87, R7, RZ ;  /* 0x0000000757297224 */ /* 0x000fe200078e02ff */
[----:B------:R-:W-:Y:S01]  /*20560*/  IADD3.X R71, P0, PT, R71, R40, RZ, P0, !PT ;  /* 0x0000002847477210 */ /* 0x000fe2000071e4ff */
[----:B------:R-:W-:-:S04]  /*20570*/  IMAD.WIDE.U32.X R38, R86, R8, R38, P2 ;  /* 0x0000000856267225 */ /* 0x000fc800010e0426 */
[C---:B------:R-:W-:Y:S02]  /*20580*/  IMAD R73, R32.reuse, R8, R41 ;  /* 0x0000000820497224 */ /* 0x040fe400078e0229 */
[----:B------:R-:W-:-:S04]  /*20590*/  IMAD.WIDE.U32 R40, R32, R7, RZ ;  /* 0x0000000720287225 */ /* 0x000fc800078e00ff */
[----:B------:R-:W-:Y:S01]  /*205a0*/  IMAD.IADD R41, R41, 0x1, R73 ;  /* 0x0000000129297824 */ /* 0x000fe200078e0249 */
[----:B------:R-:W-:Y:S02]  /*205b0*/  IADD3 R70, P2, PT, R70, R40, RZ ;  /* 0x0000002846467210 */ /* 0x000fe40007f5e0ff */
[----:B------:R-:W-:Y:S02]  /*205c0*/  SEL R40, RZ, 0x1, !P0 ;  /* 0x00000001ff287807 */ /* 0x000fe40004000000 */
[----:B------:R-:W-:Y:S02]  /*205d0*/  IADD3 RZ, P0, PT, RZ, R81, RZ ;  /* 0x00000051ffff7210 */ /* 0x000fe40007f1e0ff */
[----:B------:R-:W-:Y:S02]  /*205e0*/  IADD3.X R68, P2, PT, R68, R41, RZ, P2, !PT ;  /* 0x0000002944447210 */ /* 0x000fe4000175e4ff */
[----:B------:R-:W-:-:S05]  /*205f0*/  IADD3.X R83, P0, PT, RZ, R71, RZ, P0, !PT ;  /* 0x00000047ff537210 */ /* 0x000fca000071e4ff */
[----:B------:R-:W-:Y:S02]  /*20600*/  IMAD.X R71, RZ, RZ, R40, P0 ;  /* 0x000000ffff477224 */ /* 0x000fe400000e0628 */
[----:B------:R-:W-:-:S03]  /*20610*/  IMAD.WIDE.U32 R40, R7, R32, RZ ;  /* 0x0000002007287225 */ /* 0x000fc600078e00ff */
[----:B------:R-:W-:Y:S01]  /*20620*/  IADD3 R73, P0, PT, R71, R38, RZ ;  /* 0x0000002647497210 */ /* 0x000fe20007f1e0ff */
[----:B------:R-:W-:Y:S02]  /*20630*/  IMAD.X R38, RZ, RZ, R67, P4 ;  /* 0x000000ffff267224 */ /* 0x000fe400020e0643 */
[----:B------:R-:W-:Y:S01]  /*20640*/  IMAD.WIDE.U32 R66, R8, R32, RZ ;  /* 0x0000002008427225 */ /* 0x000fe200078e00ff */
[----:B------:R-:W-:Y:S02]  /*20650*/  IADD3 R73, P4, PT, R70, R73, RZ ;  /* 0x0000004946497210 */ /* 0x000fe40007f9e0ff */
[----:B------:R-:W-:Y:S01]  /*20660*/  IADD3.X R65, P1, PT, R65, R38, RZ, P1, !PT ;  /* 0x0000002641417210 */ /* 0x000fe20000f3e4ff */
[----:B------:R-:W-:Y:S02]  /*20670*/  IMAD.X R71, RZ, RZ, R39, P0 ;  /* 0x000000ffff477224 */ /* 0x000fe400000e0627 */
[----:B------:R-:W-:-:S03]  /*20680*/  IMAD.WIDE.U32 R66, P0, R87, R7, R66 ;  /* 0x0000000757427225 */ /* 0x000fc60007800042 */
[----:B------:R-:W-:Y:S01]  /*20690*/  IADD3.X R71, P4, PT, R68, R71, RZ, P4, !PT ;  /* 0x0000004744477210 */ /* 0x000fe2000279e4ff */
[-C--:B------:R-:W-:Y:S01]  /*206a0*/  IMAD R40, R89, R7.reuse, RZ ;  /* 0x0000000759287224 */ /* 0x080fe200078e02ff */
[----:B------:R-:W-:Y:S01]  /*206b0*/  SEL R68, RZ, 0x1, !P2 ;  /* 0x00000001ff447807 */ /* 0x000fe20005000000 */
[----:B------:R-:W-:Y:S01]  /*206c0*/  IMAD.X R39, RZ, RZ, RZ, P5 ;  /* 0x000000ffff277224 */ /* 0x000fe200028e06ff */
[----:B------:R-:W-:Y:S01]  /*206d0*/  IADD3 RZ, P5, PT, R41, R66, RZ ;  /* 0x0000004229ff7210 */ /* 0x000fe20007fbe0ff */
[C---:B------:R-:W-:Y:S02]  /*206e0*/  IMAD R75, R31.reuse, R8, R40 ;  /* 0x000000081f4b7224 */ /* 0x040fe400078e0228 */
[----:B------:R-:W-:-:S04]  /*206f0*/  IMAD.WIDE.U32 R40, R31, R7, RZ ;  /* 0x000000071f287225 */ /* 0x000fc800078e00ff */
[----:B------:R-:W-:Y:S02]  /*20700*/  IMAD.IADD R70, R41, 0x1, R75 ;  /* 0x0000000129467824 */ /* 0x000fe400078e024b */
[----:B------:R-:W-:Y:S01]  /*20710*/  IMAD.X R41, RZ, RZ, RZ, P0 ;  /* 0x000000ffff297224 */ /* 0x000fe200000e06ff */
[----:B------:R-:W-:Y:S01]  /*20720*/  IADD3 R0, P0, PT, R0, R40, RZ ;  /* 0x0000002800007210 */ /* 0x000fe20007f1e0ff */
[----:B------:R-:W-:Y:S02]  /*20730*/  IMAD.MOV.U32 R40, RZ, RZ, R67 ;  /* 0x000000ffff287224 */ /* 0x000fe400078e0043 */
[----:B------:R-:W-:Y:S01]  /*20740*/  IMAD.WIDE.U32 R66, R8, R31, RZ ;  /* 0x0000001f08427225 */ /* 0x000fe200078e00ff */
[----:B------:R-:W-:-:S03]  /*20750*/  IADD3.X R70, P0, PT, R65, R70, RZ, P0, !PT ;  /* 0x0000004641467210 */ /* 0x000fc6000071e4ff */
[----:B------:R-:W-:Y:S02]  /*20760*/  IMAD.MOV.U32 R38, RZ, RZ, R69 ;  /* 0x000000ffff267224 */ /* 0x000fe400078e0045 */
[----:B------:R-:W-:Y:S02]  /*20770*/  IMAD.X R75, RZ, RZ, R68, P4 ;  /* 0x000000ffff4b7224 */ /* 0x000fe400020e0644 */
[----:B------:R-:W-:-:S04]  /*20780*/  IMAD.WIDE.U32 R66, P2, R89, R7, R66 ;  /* 0x0000000759427225 */ /* 0x000fc80007840042 */
[----:B------:R-:W-:-:S04]  /*20790*/  IMAD.WIDE.U32 R68, R7, R31, RZ ;  /* 0x0000001f07447225 */ /* 0x000fc800078e00ff */
[----:B------:R-:W-:Y:S01]  /*207a0*/  IMAD.WIDE.U32.X R40, R87, R8, R40, P5 ;  /* 0x0000000857287225 */ /* 0x000fe200028e0428 */
[----:B------:R-:W-:-:S03]  /*207b0*/  IADD3 RZ, P5, PT, R69, R66, RZ ;  /* 0x0000004245ff7210 */ /* 0x000fc60007fbe0ff */
[----:B------:R-:W-:Y:S01]  /*207c0*/  IMAD.WIDE.U32 R68, R8, R30, RZ ;  /* 0x0000001e08447225 */ /* 0x000fe200078e00ff */
[----:B------:R-:W-:-:S03]  /*207d0*/  IADD3 R66, P4, PT, R75, R40, RZ ;  /* 0x000000284b427210 */ /* 0x000fc60007f9e0ff */
[----:B------:R-:W-:Y:S01]  /*207e0*/  IMAD.WIDE.U32.X R38, R88, R2, R38, P6 ;  /* 0x0000000258267225 */ /* 0x000fe200030e0426 */
[----:B------:R-:W-:-:S03]  /*207f0*/  SEL R2, RZ, 0x1, !P3 ;  /* 0x00000001ff027807 */ /* 0x000fc60005800000 */
[----:B------:R-:W-:Y:S02]  /*20800*/  IMAD.X R72, RZ, RZ, R41, P4 ;  /* 0x000000ffff487224 */ /* 0x000fe400020e0629 */
[----:B------:R-:W-:-:S04]  /*20810*/  IMAD.WIDE.U32 R68, P4, R88, R7, R68 ;  /* 0x0000000758447225 */ /* 0x000fc80007880044 */
[----:B------:R-:W-:-:S05]  /*20820*/  IMAD.WIDE.U32 R40, R7, R30, RZ ;  /* 0x0000001e07287225 */ /* 0x000fca00078e00ff */
[----:B------:R-:W-:Y:S01]  /*20830*/  IADD3 RZ, P3, PT, R41, R68, RZ ;  /* 0x0000004429ff7210 */ /* 0x000fe20007f7e0ff */
[----:B------:R-:W-:Y:S01]  /*20840*/  IMAD.X R41, RZ, RZ, R2, P1 ;  /* 0x000000ffff297224 */ /* 0x000fe200008e0602 */
[----:B------:R-:W-:-:S04]  /*20850*/  IADD3 R68, P6, PT, R0, R66, RZ ;  /* 0x0000004200447210 */ /* 0x000fc80007fde0ff */
[----:B------:R-:W-:-:S05]  /*20860*/  IADD3 R41, P1, PT, R41, R38, RZ ;  /* 0x0000002629297210 */ /* 0x000fca0007f3e0ff */
[----:B------:R-:W-:Y:S02]  /*20870*/  IMAD.X R65, RZ, RZ, R39, P1 ;  /* 0x000000ffff417224 */ /* 0x000fe400008e0627 */
[----:B------:R-:W-:-:S04]  /*20880*/  IMAD R39, R88, R7, RZ ;  /* 0x0000000758277224 */ /* 0x000fc800078e02ff */
        /* <DEDUP_REMOVED lines=8> */
[----:B------:R-:W-:Y:S02]  /*20910*/  IMAD.MOV.U32 R38, RZ, RZ, R67 ;  /* 0x000000ffff267224 */ /* 0x000fe400078e0043 */
[----:B------:R-:W-:-:S04]  /*20920*/  IMAD.WIDE.U32 R40, P2, R86, R5, R40 ;  /* 0x0000000556287225 */ /* 0x000fc80007840028 */
[----:B------:R-:W-:Y:S01]  /*20930*/  IMAD.WIDE.U32 R66, R5, R33, RZ ;  /* 0x0000002105427225 */ /* 0x000fe200078e00ff */
[----:B------:R-:W-:-:S03]  /*20940*/  SEL R66, RZ, 0x1, !P0 ;  /* 0x00000001ff427807 */ /* 0x000fc60004000000 */
[----:B------:R-:W-:Y:S01]  /*20950*/  IMAD.WIDE.U32.X R38, R89, R8, R38, P5 ;  /* 0x0000000859267225 */ /* 0x000fe200028e0426 */
[----:B------:R-:W-:-:S03]  /*20960*/  IADD3 RZ, P0, PT, R67, R40, RZ ;  /* 0x0000002843ff7210 */ /* 0x000fc60007f1e0ff */
[----:B------:R-:W-:Y:S02]  /*20970*/  IMAD.X R67, RZ, RZ, R66, P6 ;  /* 0x000000ffff437224 */ /* 0x000fe400030e0642 */
[-C--:B------:R-:W-:Y:S02]  /*20980*/  IMAD R40, R86, R5.reuse, RZ ;  /* 0x0000000556287224 */ /* 0x080fe400078e02ff */
[-C--:B------:R-:W-:Y:S01]  /*20990*/  IMAD R0, R89, R5.reuse, RZ ;  /* 0x0000000559007224 */ /* 0x080fe200078e02ff */
        /* <DEDUP_REMOVED lines=10> */
[----:B------:R-:W-:Y:S01]  /*20a40*/  IADD3.X R71, P2, PT, R71, R66, RZ, P2, !PT ;  /* 0x0000004247477210 */ /* 0x000fe2000175e4ff */
[----:B------:R-:W-:-:S03]  /*20a50*/  IMAD R75, R31, R6, R0 ;  /* 0x000000061f4b7224 */ /* 0x000fc600078e0200 */
[----:B------:R-:W-:Y:S02]  /*20a60*/  IADD3.X R82, P5, PT, RZ, R71, RZ, P5, !PT ;  /* 0x00000047ff527210 */ /* 0x000fe40002fbe4ff */
[----:B------:R-:W-:-:S05]  /*20a70*/  SEL R40, RZ, 0x1, !P2 ;  /* 0x00000001ff287807 */ /* 0x000fca0005000000 */
[----:B------:R-:W-:-:S05]  /*20a80*/  IMAD.X R41, RZ, RZ, R40, P5 ;  /* 0x000000ffff297224 */ /* 0x000fca00028e0628 */
[----:B------:R-:W-:-:S05]  /*20a90*/  IADD3 R41, P0, PT, R41, R38, RZ ;  /* 0x0000002629297210 */ /* 0x000fca0007f1e0ff */
[----:B------:R-:W-:Y:S02]  /*20aa0*/  IMAD.X R79, RZ, RZ, R39, P0 ;  /* 0x000000ffff4f7224 */ /* 0x000fe400000e0627 */
[----:B------:R-:W-:-:S04]  /*20ab0*/  IMAD R39, R87, R5, RZ ;  /* 0x0000000557277224 */ /* 0x000fc800078e02ff */
        /* <DEDUP_REMOVED lines=10> */
[----:B------:R-:W-:Y:S01]  /*20b60*/  IMAD.WIDE.U32 R40, R31, R5, RZ ;  /* 0x000000051f287225 */ /* 0x000fe200078e00ff */
[----:B------:R-:W-:-:S03]  /*20b70*/  IADD3 RZ, P6, PT, R39, R66, RZ ;  /* 0x0000004227ff7210 */ /* 0x000fc60007fde0ff */
[----:B------:R-:W-:Y:S01]  /*20b80*/  IMAD.X R39, RZ, RZ, RZ, P4 ;  /* 0x000000ffff277224 */ /* 0x000fe200020e06ff */
[----:B------:R-:W-:Y:S01]  /*20b90*/  IADD3 R71, P4, PT, R2, R72, RZ ;  /* 0x0000004802477210 */ /* 0x000fe20007f9e0ff */
[----:B------:R-:W-:Y:S02]  /*20ba0*/  IMAD.MOV.U32 R38, RZ, RZ, R69 ;  /* 0x000000ffff267224 */ /* 0x000fe400078e0045 */
[----:B------:R-:W-:Y:S01]  /*20bb0*/  IMAD.WIDE.U32 R68, R6, R31, RZ ;  /* 0x0000001f06447225 */ /* 0x000fe200078e00ff */
[----:B------:R-:W-:Y:S02]  /*20bc0*/  IADD3.X R2, P4, PT, R65, R70, RZ, P4, !PT ;  /* 0x0000004641027210 */ /* 0x000fe4000279e4ff */
[----:B------:R-:W-:Y:S01]  /*20bd0*/  SEL R65, RZ, 0x1, !P0 ;  /* 0x00000001ff417807 */ /* 0x000fe20004000000 */
[----:B------:R-:W-:Y:S02]  /*20be0*/  IMAD.IADD R75, R41, 0x1, R75 ;  /* 0x00000001294b7824 */ /* 0x000fe400078e024b */
[----:B------:R-:W-:Y:S01]  /*20bf0*/  IMAD.X R41, RZ, RZ, RZ, P5 ;  /* 0x000000ffff297224 */ /* 0x000fe200028e06ff */
[----:B------:R-:W-:Y:S01]  /*20c00*/  IADD3 R0, P5, PT, R71, R40, RZ ;  /* 0x0000002847007210 */ /* 0x000fe20007fbe0ff */
[----:B------:R-:W-:-:S02]  /*20c10*/  IMAD.MOV.U32 R40, RZ, RZ, R67 ;  /* 0x000000ffff287224 */ /* 0x000fc400078e0043 */
[----:B------:R-:W-:Y:S01]  /*20c20*/  IMAD.WIDE.U32 R68, P0, R89, R5, R68 ;  /* 0x0000000559447225 */ /* 0x000fe20007800044 */
[----:B------:R-:W-:Y:S02]  /*20c30*/  IADD3.X R75, P5, PT, R2, R75, RZ, P5, !PT ;  /* 0x0000004b024b7210 */ /* 0x000fe40002fbe4ff */
[----:B------:R-:W-:Y:S01]  /*20c40*/  SEL R2, RZ, 0x1, !P1 ;  /* 0x00000001ff027807 */ /* 0x000fe20004800000 */
[----:B------:R-:W-:-:S04]  /*20c50*/  IMAD.WIDE.U32 R66, R5, R31, RZ ;  /* 0x0000001f05427225 */ /* 0x000fc800078e00ff */
[----:B------:R-:W-:Y:S01]  /*20c60*/  IMAD.X R65, RZ, RZ, R65, P2 ;  /* 0x000000ffff417224 */ /* 0x000fe200010e0641 */
[----:B------:R-:W-:Y:S01]  /*20c70*/  IADD3 RZ, P2, PT, R67, R68, RZ ;  /* 0x0000004443ff7210 */ /* 0x000fe20007f5e0ff */
[----:B------:R-:W-:-:S04]  /*20c80*/  IMAD.WIDE.U32.X R40, R87, R6, R40, P6 ;  /* 0x0000000657287225 */ /* 0x000fc800030e0428 */
[----:B------:R-:W-:Y:S01]  /*20c90*/  IMAD.WIDE.U32 R66, R6, R30, RZ ;  /* 0x0000001e06427225 */ /* 0x000fe200078e00ff */
[----:B------:R-:W-:-:S03]  /*20ca0*/  IADD3 R40, P6, PT, R65, R40, RZ ;  /* 0x0000002841287210 */ /* 0x000fc60007fde0ff */
[----:B------:R-:W-:Y:S01]  /*20cb0*/  IMAD.WIDE.U32.X R70, R88, R8, R38, P3 ;  /* 0x0000000858467225 */ /* 0x000fe200018e0426 */
[----:B------:R-:W-:-:S03]  /*20cc0*/  IADD3 R0, P1, PT, R0, R40, RZ ;  /* 0x0000002800007210 */ /* 0x000fc60007f3e0ff */
[----:B------:R-:W-:-:S04]  /*20cd0*/  IMAD.WIDE.U32 R66, P3, R88, R5, R66 ;  /* 0x0000000558427225 */ /* 0x000fc80007860042 */
[----:B------:R-:W-:-:S04]  /*20ce0*/  IMAD.WIDE.U32 R38, R5, R30, RZ ;  /* 0x0000001e05267225 */ /* 0x000fc800078e00ff */
[----:B------:R-:W-:Y:S01]  /*20cf0*/  IMAD.X R65, RZ, RZ, R41, P6 ;  /* 0x000000ffff417224 */ /* 0x000fe200030e0629 */
[----:B------:R-:W-:Y:S01]  /*20d00*/  IADD3 RZ, P6, PT, R39, R66, RZ ;  /* 0x0000004227ff7210 */ /* 0x000fe20007fde0ff */
[-C--:B------:R-:W-:Y:S02]  /*20d10*/  IMAD R41, R88, R5.reuse, RZ ;  /* 0x0000000558297224 */ /* 0x080fe400078e02ff */
[----:B------:R-:W-:Y:S02]  /*20d20*/  IMAD.X R39, RZ, RZ, R2, P4 ;  /* 0x000000ffff277224 */ /* 0x000fe400020e0602 */
[C---:B------:R-:W-:Y:S02]  /*20d30*/  IMAD R77, R30.reuse, R6, R41 ;  /* 0x000000061e4d7224 */ /* 0x040fe400078e0229 */
[----:B------:R-:W-:Y:S01]  /*20d40*/  IMAD.WIDE.U32 R40, R30, R5, RZ ;  /* 0x000000051e287225 */ /* 0x000fe200078e00ff */
[----:B------:R-:W-:-:S03]  /*20d50*/  IADD3 R73, P4, PT, R39, R70, RZ ;  /* 0x0000004627497210 */ /* 0x000fc60007f9e0ff */
[----:B------:R-:W-:Y:S01]  /*20d60*/  IMAD.X R39, RZ, RZ, RZ, P0 ;  /* 0x000000ffff277224 */ /* 0x000fe200000e06ff */
[----:B------:R-:W-:Y:S01]  /*20d70*/  IADD3 R76, P0, PT, R73, R40, RZ ;  /* 0x00000028494c7210 */ /* 0x000fe20007f1e0ff */
[----:B------:R-:W-:Y:S02]  /*20d80*/  IMAD.MOV.U32 R38, RZ, RZ, R69 ;  /* 0x000000ffff267224 */ /* 0x000fe400078e0045 */
[----:B------:R-:W-:Y:S02]  /*20d90*/  IMAD.MOV.U32 R40, RZ, RZ, R67 ;  /* 0x000000ffff287224 */ /* 0x000fe400078e0043 */
[----:B------:R-:W-:-:S04]  /*20da0*/  IMAD.WIDE.U32.X R68, R89, R6, R38, P2 ;  /* 0x0000000659447225 */ /* 0x000fc800010e0426 */
[----:B------:R-:W-:Y:S02]  /*20db0*/  IMAD.IADD R78, R41, 0x1, R77 ;  /* 0x00000001294e7824 */ /* 0x000fe400078e024d */
[----:B------:R-:W-:-:S04]  /*20dc0*/  IMAD.WIDE.U32 R66, R33, R3, RZ ;  /* 0x0000000321427225 */ /* 0x000fc800078e00ff */
[----:B------:R-:W-:-:S04]  /*20dd0*/  IMAD.WIDE.U32 R38, R4, R33, RZ ;  /* 0x0000002104267225 */ /* 0x000fc800078e00ff */
[----:B------:R-:W-:Y:S01]  /*20de0*/  IMAD.X R41, RZ, RZ, RZ, P3 ;  /* 0x000000ffff297224 */ /* 0x000fe200018e06ff */
[----:B------:R-:W-:Y:S01]  /*20df0*/  IADD3 R77, P3, PT, R7, R66, RZ ;  /* 0x00000042074d7210 */ /* 0x000fe20007f7e0ff */
[----:B------:R-:W-:Y:S02]  /*20e00*/  IMAD R2, R86, R3, RZ ;  /* 0x0000000356027224 */ /* 0x000fe400078e02ff */
[----:B------:R-:W-:-:S04]  /*20e10*/  IMAD.WIDE.U32.X R72, R88, R6, R40, P6 ;  /* 0x0000000658487225 */ /* 0x000fc800030e0428 */
[----:B------:R-:W-:-:S04]  /*20e20*/  IMAD.WIDE.U32 R38, P2, R86, R3, R38 ;  /* 0x0000000356267225 */ /* 0x000fc80007840026 */
[----:B------:R-:W-:-:S04]  /*20e30*/  IMAD.WIDE.U32 R6, R3, R33, RZ ;  /* 0x0000002103067225 */ /* 0x000fc800078e00ff */
[----:B------:R-:W-:Y:S01]  /*20e40*/  IMAD R5, R33, R4, R2 ;  /* 0x0000000421057224 */ /* 0x000fe200078e0202 */
[----:B------:R-:W-:Y:S01]  /*20e50*/  IADD3 RZ, P6, PT, R7, R38, RZ ;  /* 0x0000002607ff7210 */ /* 0x000fe20007fde0ff */
[----:B------:R-:W-:Y:S02]  /*20e60*/  IMAD.X R7, RZ, RZ, RZ, P2 ;  /* 0x000000ffff077224 */ /* 0x000fe400010e06ff */
[----:B------:R-:W-:Y:S02]  /*20e70*/  IMAD.MOV.U32 R6, RZ, RZ, R39 ;  /* 0x000000ffff067224 */ /* 0x000fe400078e0027 */
[----:B------:R-:W-:Y:S02]  /*20e80*/  IMAD.IADD R2, R67, 0x1, R5 ;  /* 0x0000000143027824 */ /* 0x000fe400078e0205 */
[----:B------:R-:W-:Y:S02]  /*20e90*/  IMAD R5, R87, R3, RZ ;  /* 0x0000000357057224 */ /* 0x000fe400078e02ff */
[----:B------:R-:W-:-:S04]  /*20ea0*/  IMAD.WIDE.U32.X R66, R86, R4, R6, P6 ;  /* 0x0000000456427225 */ /* 0x000fc800030e0406 */
[----:B------:R-:W-:-:S04]  /*20eb0*/  IMAD.WIDE.U32 R6, R32, R3, RZ ;  /* 0x0000000320067225 */ /* 0x000fc800078e00ff */
[----:B------:R-:W-:Y:S01]  /*20ec0*/  IMAD R5, R32, R4, R5 ;  /* 0x0000000420057224 */ /* 0x000fe200078e0205 */
[----:B------:R-:W-:Y:S01]  /*20ed0*/  IADD3 R0, P2, PT, R0, R6, RZ ;  /* 0x0000000600007210 */ /* 0x000fe20007f5e0ff */
[----:B------:R-:W-:Y:S01]  /*20ee0*/  IMAD.WIDE.U32 R38, R4, R32, RZ ;  /* 0x0000002004267225 */ /* 0x000fe200078e00ff */
[----:B------:R-:W-:-:S03]  /*20ef0*/  SEL R6, RZ, 0x1, !P5 ;  /* 0x00000001ff067807 */ /* 0x000fc60006800000 */
[----:B------:R-:W-:Y:S01]  /*20f00*/  IMAD.IADD R8, R7, 0x1, R5 ;  /* 0x0000000107087824 */ /* 0x000fe200078e0205 */
[----:B------:R-:W-:Y:S01]  /*20f10*/  IADD3.X R5, P1, PT, R75, R65, RZ, P1, !PT ;  /* 0x000000414b057210 */ /* 0x000fe20000f3e4ff */
[----:B------:R-:W-:Y:S02]  /*20f20*/  IMAD.X R70, RZ, RZ, R71, P4 ;  /* 0x000000ffff467224 */ /* 0x000fe400020e0647 */
[----:B------:R-:W-:-:S03]  /*20f30*/  IMAD.WIDE.U32 R38, P4, R87, R3, R38 ;  /* 0x0000000357267225 */ /* 0x000fc60007880026 */
[----:B------:R-:W-:Y:S01]  /*20f40*/  IADD3.X R70, P0, PT, R78, R70, RZ, P0, !PT ;  /* 0x000000464e467210 */ /* 0x000fe2000071e4ff */
[----:B------:R-:W-:Y:S02]  /*20f50*/  IMAD.X R7, RZ, RZ, R6, P1 ;  /* 0x000000ffff077224 */ /* 0x000fe400008e0606 */
[----:B------:R-:W-:-:S03]  /*20f60*/  IMAD.WIDE.U32 R32, R3, R32, RZ ;  /* 0x0000002003207225 */ /* 0x000fc600078e00ff */
[----:B------:R-:W-:Y:S01]  /*20f70*/  IADD3 R7, P6, PT, R7, R68, RZ ;  /* 0x0000004407077210 */ /* 0x000fe20007fde0ff */
[----:B------:R-:W-:Y:S01]  /*20f80*/  IMAD.MOV.U32 R6, RZ, RZ, R39 ;  /* 0x000000ffff067224 */ /* 0x000fe200078e0027 */
[----:B------:R-:W-:Y:S01]  /*20f90*/  IADD3.X R68, P3, PT, R79, R2, RZ, P3, !PT ;  /* 0x000000024f447210 */ /* 0x000fe20001f7e4ff */
[-C--:B------:R-:W-:Y:S01]  /*20fa0*/  IMAD R2, R89, R3.reuse, RZ ;  /* 0x0000000359027224 */ /* 0x080fe200078e02ff */
[----:B------:R-:W-:Y:S01]  /*20fb0*/  IADD3 RZ, P5, PT, R33, R38, RZ ;  /* 0x0000002621ff7210 */ /* 0x000fe20007fbe0ff */
[C---:B------:R-:W-:Y:S01]  /*20fc0*/  IMAD.WIDE.U32 R32, R31.reuse, R3, RZ ;  /* 0x000000031f207225 */ /* 0x040fe200078e00ff */
[----:B------:R-:W-:Y:S02]  /*20fd0*/  IADD3 R65, P1, PT, R76, R7, RZ ;  /* 0x000000074c417210 */ /* 0x000fe40007f3e0ff */
[----:B------:R-:W-:Y:S01]  /*20fe0*/  SEL R38, RZ, 0x1, !P3 ;  /* 0x00000001ff267807 */ /* 0x000fe20005800000 */
[----:B------:R-:W-:Y:S01]  /*20ff0*/  IMAD R39, R31, R4, R2 ;  /* 0x000000041f277224 */ /* 0x000fe200078e0202 */
[----:B------:R-:W-:Y:S01]  /*21000*/  IADD3 R65, P3, PT, R65, R32, RZ ;  /* 0x0000002041417210 */ /* 0x000fe20007f7e0ff */
[----:B------:R-:W-:Y:S01]  /*21010*/  IMAD.X R7, RZ, RZ, RZ, P4 ;  /* 0x000000ffff077224 */ /* 0x000fe200020e06ff */
[----:B------:R-:W-:Y:S01]  /*21020*/  IADD3 RZ, P4, PT, RZ, R77, RZ ;  /* 0x0000004dffff7210 */ /* 0x000fe20007f9e0ff */
[----:B------:R-:W-:-:S02]  /*21030*/  IMAD.IADD R2, R33, 0x1, R39 ;  /* 0x0000000121027824 */ /* 0x000fc400078e0227 */
[----:B------:R-:W-:Y:S01]  /*21040*/  IMAD.WIDE.U32 R32, R4, R31, RZ ;  /* 0x0000001f04207225 */ /* 0x000fe200078e00ff */
[----:B------:R-:W-:-:S03]  /*21050*/  IADD3.X R68, P4, PT, RZ, R68, RZ, P4, !PT ;  /* 0x00000044ff447210 */ /* 0x000fc6000279e4ff */
[----:B------:R-:W-:-:S04]  /*21060*/  IMAD.WIDE.U32.X R40, R87, R4, R6, P5 ;  /* 0x0000000457287225 */ /* 0x000fc800028e0406 */
[----:B------:R-:W-:-:S04]  /*21070*/  IMAD.WIDE.U32 R32, P5, R89, R3, R32 ;  /* 0x0000000359207225 */ /* 0x000fc800078a0020 */
[----:B------:R-:W-:-:S04]  /*21080*/  IMAD.WIDE.U32 R6, R3, R31, RZ ;  /* 0x0000001f03067225 */ /* 0x000fc800078e00ff */
        /* <DEDUP_REMOVED lines=9> */
[----:B------:R-:W-:Y:S01]  /*21120*/  IMAD.X R66, RZ, RZ, R67, P5 ;  /* 0x000000ffff427224 */ /* 0x000fe200028e0643 */
[----:B------:R-:W-:Y:S01]  /*21130*/  SEL R31, RZ, 0x1, !P0 ;  /* 0x00000001ff1f7807 */ /* 0x000fe20004000000 */
[----:B------:R-:W-:Y:S02]  /*21140*/  IMAD.X R69, RZ, RZ, R69, P6 ;  /* 0x000000ffff457224 */ /* 0x000fe400030e0645 */
[----:B------:R-:W-:Y:S01]  /*21150*/  IMAD.WIDE.U32 R32, P6, R88, R3, R32 ;  /* 0x0000000358207225 */ /* 0x000fe200078c0020 */
[----:B------:R-:W-:Y:S02]  /*21160*/  IADD3.X R8, P2, PT, R5, R66, RZ, P2, !PT ;  /* 0x0000004205087210 */ /* 0x000fe4000175e4ff */
[----:B------:R-:W-:Y:S01]  /*21170*/  SEL R5, RZ, 0x1, !P4 ;  /* 0x00000001ff057807 */ /* 0x000fe20006000000 */
[----:B------:R-:W-:Y:S01]  /*21180*/  IMAD.WIDE.U32 R6, R3, R30, RZ ;  /* 0x0000001e03067225 */ /* 0x000fe200078e00ff */
[----:B------:R-:W-:-:S03]  /*21190*/  IADD3.X R69, P1, PT, R70, R69, RZ, P1, !PT ;  /* 0x0000004546457210 */ /* 0x000fc60000f3e4ff */
[----:B------:R-:W-:Y:S01]  /*211a0*/  IMAD.X R5, RZ, RZ, R5, P2 ;  /* 0x000000ffff057224 */ /* 0x000fe200010e0605 */
[----:B------:R-:W-:Y:S01]  /*211b0*/  IADD3 RZ, P5, PT, R7, R32, RZ ;  /* 0x0000002007ff7210 */ /* 0x000fe20007fbe0ff */
[----:B------:R-:W-:Y:S01]  /*211c0*/  IMAD.MOV.U32 R6, RZ, RZ, R33 ;  /* 0x000000ffff067224 */ /* 0x000fe200078e0021 */
[----:B------:R-:W-:Y:S01]  /*211d0*/  IADD3.X R69, P3, PT, R69, R2, RZ, P3, !PT ;  /* 0x0000000245457210 */ /* 0x000fe20001f7e4ff */
[----:B------:R-:W-:Y:S01]  /*211e0*/  IMAD.X R7, RZ, RZ, RZ, P6 ;  /* 0x000000ffff077224 */ /* 0x000fe200030e06ff */
[----:B------:R-:W-:Y:S01]  /*211f0*/  IADD3 R32, P2, PT, R5, R40, RZ ;  /* 0x0000002805207210 */ /* 0x000fe20007f5e0ff */
[C---:B------:R-:W-:Y:S02]  /*21200*/  IMAD R33, R88.reuse, R3, RZ ;  /* 0x0000000358217224 */ /* 0x040fe400078e02ff */
[----:B------:R-:W-:-:S04]  /*21210*/  IMAD.WIDE.U32.X R6, R88, R4, R6, P5 ;  /* 0x0000000458067225 */ /* 0x000fc800028e0406 */
[----:B------:R-:W-:Y:S02]  /*21220*/  IMAD R33, R30, R4, R33 ;  /* 0x000000041e217224 */ /* 0x000fe400078e0221 */
[----:B------:R-:W-:-:S04]  /*21230*/  IMAD.WIDE.U32 R4, R8, 0x3d1, RZ ;  /* 0x000003d108047825 */ /* 0x000fc800078e00ff */
[----:B------:R-:W-:Y:S01]  /*21240*/  IMAD.X R66, RZ, RZ, R41, P2 ;  /* 0x000000ffff427224 */ /* 0x000fe200010e0629 */
[----:B------:R-:W-:Y:S01]  /*21250*/  IADD3 R65, P2, PT, R65, R32, RZ ;  /* 0x0000002041417210 */ /* 0x000fe20007f5e0ff */
[----:B------:R-:W-:Y:S02]  /*21260*/  IMAD.X R41, RZ, RZ, R31, P1 ;  /* 0x000000ffff297224 */ /* 0x000fe400008e061f */
[----:B------:R-:W-:Y:S01]  /*21270*/  IMAD.WIDE.U32 R30, R30, R3, RZ ;  /* 0x000000031e1e7225 */ /* 0x000fe200078e00ff */
[----:B------:R-:W-:-:S03]  /*21280*/  IADD3.X R32, P2, PT, R69, R66, RZ, P2, !PT ;  /* 0x0000004245207210 */ /* 0x000fc6000175e4ff */
[----:B------:R-:W-:Y:S01]  /*21290*/  IMAD.WIDE.U32 R2, P0, RZ, R0, R4 ;  /* 0x00000000ff027225 */ /* 0x000fe20007800004 */
[----:B------:R-:W-:-:S03]  /*212a0*/  IADD3 R5, P4, PT, R41, R72, RZ ;  /* 0x0000004829057210 */ /* 0x000fc60007f9e0ff */
[----:B------:R-:W-:-:S04]  /*212b0*/  IMAD.WIDE.U32 R40, R0, 0x3d1, RZ ;  /* 0x000003d100287825 */ /* 0x000fc800078e00ff */
[----:B------:R-:W-:Y:S01]  /*212c0*/  IMAD.IADD R31, R31, 0x1, R33 ;  /* 0x000000011f1f7824 */ /* 0x000fe200078e0221 */
[----:B------:R-:W-:Y:S01]  /*212d0*/  IADD3 R41, P5, PT, R41, R2, RZ ;  /* 0x0000000229297210 */ /* 0x000fe20007fbe0ff */
[----:B------:R-:W-:Y:S01]  /*212e0*/  IMAD.MOV.U32 R4, RZ, RZ, R3 ;  /* 0x000000ffff047224 */ /* 0x000fe200078e0003 */
[----:B------:R-:W-:Y:S01]  /*212f0*/  SEL R2, RZ, 0x1, !P3 ;  /* 0x00000001ff027807 */ /* 0x000fe20005800000 */
[----:B------:R-:W-:Y:S01]  /*21300*/  IMAD.X R72, RZ, RZ, R73, P4 ;  /* 0x000000ffff487224 */ /* 0x000fe200020e0649 */
[----:B------:R-:W-:Y:S01]  /*21310*/  IADD3 R33, P1, PT, R5, R30, RZ ;  /* 0x0000001e05217210 */ /* 0x000fe20007f3e0ff */
[----:B------:R-:W-:Y:S01]  /*21320*/  IMAD.X R5, RZ, RZ, RZ, P0 ;  /* 0x000000ffff057224 */ /* 0x000fe200000e06ff */
[----:B------:R-:W-:Y:S01]  /*21330*/  IADD3 RZ, P0, PT, RZ, R40, RZ ;  /* 0x00000028ffff7210 */ /* 0x000fe20007f1e0ff */
[----:B------:R-:W-:Y:S02]  /*21340*/  IMAD.X R3, RZ, RZ, R2, P2 ;  /* 0x000000ffff037224 */ /* 0x000fe400010e0602 */
[----:B------:R-:W-:Y:S01]  /*21350*/  IMAD.WIDE.U32.X R4, RZ, R8, R4, P5 ;  /* 0x00000008ff047225 */ /* 0x000fe200028e0404 */
[----:B------:R-:W-:-:S02]  /*21360*/  IADD3.X R41, P3, PT, RZ, R41, RZ, P0, !PT ;  /* 0x00000029ff297210 */ /* 0x000fc4000077e4ff */
[----:B------:R-:W-:Y:S01]  /*21370*/  IADD3 R66, P2, PT, R3, R38, RZ ;  /* 0x0000002603427210 */ /* 0x000fe20007f5e0ff */
        /* <DEDUP_REMOVED lines=14> */
[----:B------:R-:W-:Y:S01]  /*21460*/  IMAD.WIDE.U32 R30, R33, 0x3d1, RZ ;  /* 0x000003d1211e7825 */ /* 0x000fe200078e00ff */
[----:B------:R-:W-:Y:S02]  /*21470*/  SEL R2, RZ, 0x1, !P1 ;  /* 0x00000001ff027807 */ /* 0x000fe40004800000 */
[----:B------:R-:W-:Y:S01]  /*21480*/  IADD3.X R66, P3, PT, R66, R69, RZ, P3, !PT ;  /* 0x0000004542427210 */ /* 0x000fe20001f7e4ff */
[----:B------:R-:W-:Y:S01]  /*21490*/  IMAD.WIDE.U32.X R4, RZ, R32, R4, P4 ;  /* 0x00000020ff047225 */ /* 0x000fe200020e0404 */
[----:B------:R-:W-:-:S02]  /*214a0*/  IADD3.X R0, P1, PT, R0, R41, RZ, P0, !PT ;  /* 0x0000002900007210 */ /* 0x000fc4000073e4ff */
[----:B------:R-:W-:Y:S01]  /*214b0*/  SEL R69, RZ, 0x1, !P3 ;  /* 0x00000001ff457807 */ /* 0x000fe20005800000 */
[----:B------:R-:W-:Y:S01]  /*214c0*/  IMAD.X R39, RZ, RZ, R2, P2 ;  /* 0x000000ffff277224 */ /* 0x000fe200010e0602 */
[----:B------:R-:W-:Y:S01]  /*214d0*/  IADD3.X R8, P1, PT, R8, R67, RZ, P1, !PT ;  /* 0x0000004308087210 */ /* 0x000fe20000f3e4ff */
[----:B------:R-:W-:Y:S01]  /*214e0*/  IMAD.WIDE.U32 R2, R38, 0x3d1, RZ ;  /* 0x000003d126027825 */ /* 0x000fe200078e00ff */
[----:B------:R-:W-:Y:S02]  /*214f0*/  IADD3 R69, P2, PT, R69, R4, RZ ;  /* 0x0000000445457210 */ /* 0x000fe40007f5e0ff */
[----:B------:R-:W-:Y:S02]  /*21500*/  IADD3 R39, P0, PT, R39, R6, RZ ;  /* 0x0000000627277210 */ /* 0x000fe40007f1e0ff */
[----:B------:R-:W-:Y:S01]  /*21510*/  IADD3.X R65, P1, PT, R65, R66, RZ, P1, !PT ;  /* 0x0000004241417210 */ /* 0x000fe20000f3e4ff */
[----:B------:R-:W-:-:S04]  /*21520*/  IMAD.WIDE.U32 R2, P3, RZ, R33, R2 ;  /* 0x00000021ff027225 */ /* 0x000fc80007860002 */
[----:B------:R-:W-:Y:S01]  /*21530*/  IMAD.X R41, RZ, RZ, R7, P0 ;  /* 0x000000ffff297224 */ /* 0x000fe200000e0607 */
[----:B------:R-:W-:Y:S01]  /*21540*/  IADD3 R30, P0, PT, R69, R30, RZ ;  /* 0x0000001e451e7210 */ /* 0x000fe20007f1e0ff */
[----:B------:R-:W-:Y:S01]  /*21550*/  IMAD.X R4, RZ, RZ, R5, P2 ;  /* 0x000000ffff047224 */ /* 0x000fe200010e0605 */
[----:B------:R-:W-:Y:S01]  /*21560*/  IADD3 R31, P2, PT, R31, R2, RZ ;  /* 0x000000021f1f7210 */ /* 0x000fe20007f5e0ff */
[----:B------:R-:W-:Y:S02]  /*21570*/  IMAD.X R5, RZ, RZ, RZ, P3 ;  /* 0x000000ffff057224 */ /* 0x000fe400018e06ff */
[----:B------:R-:W-:Y:S01]  /*21580*/  IMAD.WIDE.U32 R6, R41, 0x3d1, RZ ;  /* 0x000003d129067825 */ /* 0x000fe200078e00ff */
[----:B------:R-:W-:-:S03]  /*21590*/  IADD3.X R31, P0, PT, R31, R4, RZ, P0, !PT ;  /* 0x000000041f1f7210 */ /* 0x000fc6000071e4ff */
[----:B------:R-:W-:Y:S01]  /*215a0*/  IMAD.MOV.U32 R4, RZ, RZ, R3 ;  /* 0x000000ffff047224 */ /* 0x000fe200078e0003 */
[----:B------:R-:W-:Y:S01]  /*215b0*/  SEL R67, RZ, 0x1, !P0 ;  /* 0x00000001ff437807 */ /* 0x000fe20004000000 */
[----:B------:R-:W-:Y:S01]  /*215c0*/  IMAD.WIDE.U32 R2, R39, 0x3d1, RZ ;  /* 0x000003d127027825 */ /* 0x000fe200078e00ff */
[----:B------:R-:W-:-:S03]  /*215d0*/  IADD3 R78, P0, PT, R37, -R62, RZ ;  /* 0x8000003e254e7210 */ /* 0x000fc60007f1e0ff */
[----:B------:R-:W-:Y:S01]  /*215e0*/  IMAD.WIDE.U32.X R4, RZ, R38, R4, P2 ;  /* 0x00000026ff047225 */ /* 0x000fe200010e0404 */
[----:B------:R-:W-:Y:S02]  /*215f0*/  IADD3.X R32, P2, PT, R32, R30, RZ, P1, !PT ;  /* 0x0000001e20207210 */ /* 0x000fe40000f5e4ff */
[----:B------:R-:W-:Y:S01]  /*21600*/  IADD3.X R76, P0, PT, R54, ~R43, RZ, P0, !PT ;  /* 0x8000002b364c7210 */ /* 0x000fe2000071e4ff */
[----:B------:R-:W-:Y:S01]  /*21610*/  IMAD.WIDE.U32 R6, P5, RZ, R39, R6 ;  /* 0x00000027ff067225 */ /* 0x000fe200078a0006 */
[----:B------:R-:W-:Y:S02]  /*21620*/  IADD3 R67, P4, PT, R67, R4, RZ ;  /* 0x0000000443437210 */ /* 0x000fe40007f9e0ff */
[----:B------:R-:W-:Y:S02]  /*21630*/  IADD3.X R33, P2, PT, R33, R31, RZ, P2, !PT ;  /* 0x0000001f21217210 */ /* 0x000fe4000175e4ff */
[----:B------:R-:W-:Y:S01]  /*21640*/  IADD3 R4, P3, PT, R3, R6, RZ ;  /* 0x0000000603047210 */ /* 0x000fe20007f7e0ff */
[----:B------:R-:W-:Y:S01]  /*21650*/  IMAD.X R5, RZ, RZ, R5, P4 ;  /* 0x000000ffff057224 */ /* 0x000fe200020e0605 */
[----:B------:R-:W-:Y:S01]  /*21660*/  IADD3 R37, P1, PT, R67, R2, RZ ;  /* 0x0000000243257210 */ /* 0x000fe20007f3e0ff */
[----:B------:R-:W-:Y:S01]  /*21670*/  IMAD.X R3, RZ, RZ, RZ, P5 ;  /* 0x000000ffff037224 */ /* 0x000fe200028e06ff */
[----:B------:R-:W-:Y:S01]  /*21680*/  IADD3.X R75, P0, PT, R55, ~R42, RZ, P0, !PT ;  /* 0x8000002a374b7210 */ /* 0x000fe2000071e4ff */
[----:B------:R-:W-:Y:S01]  /*21690*/  IMAD.MOV.U32 R2, RZ, RZ, R7 ;  /* 0x000000ffff027224 */ /* 0x000fe200078e0007 */
[----:B------:R-:W-:-:S02]  /*216a0*/  IADD3.X R4, P1, PT, R4, R5, RZ, P1, !PT ;  /* 0x0000000504047210 */ /* 0x000fc40000f3e4ff */
[----:B------:R-:W-:Y:S01]  /*216b0*/  IADD3.X R38, P2, PT, R38, R37, RZ, P2, !PT ;  /* 0x0000002526267210 */ /* 0x000fe2000175e4ff */
[----:B------:R-:W-:Y:S01]  /*216c0*/  IMAD.WIDE.U32.X R2, RZ, R41, R2, P3 ;  /* 0x00000029ff027225 */ /* 0x000fe200018e0402 */
[----:B------:R-:W-:Y:S02]  /*216d0*/  SEL R5, RZ, 0x1, !P1 ;  /* 0x00000001ff057807 */ /* 0x000fe40004800000 */
[----:B------:R-:W-:Y:S02]  /*216e0*/  IADD3.X R39, P2, PT, R4, R39, RZ, P2, !PT ;  /* 0x0000002704277210 */ /* 0x000fe4000175e4ff */
[----:B------:R-:W-:Y:S02]  /*216f0*/  IADD3 R2, P1, PT, R5, R2, RZ ;  /* 0x0000000205027210 */ /* 0x000fe40007f3e0ff */
[----:B------:R-:W-:Y:S02]  /*21700*/  IADD3.X R56, P0, PT, R56, ~R64, RZ, P0, !PT ;  /* 0x8000004038387210 */ /* 0x000fe4000071e4ff */
[----:B------:R-:W-:-:S02]  /*21710*/  IADD3.X R41, P2, PT, R2, R41, RZ, P2, !PT ;  /* 0x0000002902297210 */ /* 0x000fc4000175e4ff */
        /* <DEDUP_REMOVED lines=8> */
[----:B------:R-:W-:Y:S01]  /*217a0*/  IMAD.X R7, RZ, RZ, RZ, P1 ;  /* 0x000000ffff077224 */ /* 0x000fe200008e06ff */
[----:B------:R-:W-:Y:S01]  /*217b0*/  IADD3 R2, P1, PT, R5, R2, RZ ;  /* 0x0000000205027210 */ /* 0x000fe20007f3e0ff */
[----:B------:R-:W-:Y:S01]  /*217c0*/  IMAD.X R30, RZ, RZ, -0x1, P0 ;  /* 0xffffffffff1e7424 */ /* 0x000fe200000e06ff */
[----:B------:R-:W-:Y:S01]  /*217d0*/  IADD3 RZ, P0, PT, RZ, R4, RZ ;  /* 0x00000004ffff7210 */ /* 0x000fe20007f1e0ff */
[----:B------:R-:W-:-:S03]  /*217e0*/  IMAD.MOV.U32 R6, RZ, RZ, R3 ;  /* 0x000000ffff067224 */ /* 0x000fc600078e0003 */
[----:B------:R-:W-:Y:S01]  /*217f0*/  LOP3.LUT R30, R30, 0x1, RZ, 0xc0, !PT ;  /* 0x000000011e1e7812 */ /* 0x000fe200078ec0ff */
[----:B------:R-:W-:Y:S01]  /*21800*/  IMAD.WIDE.U32.X R6, RZ, R31, R6, P1 ;  /* 0x0000001fff067225 */ /* 0x000fe200008e0406 */
[----:B------:R-:W-:Y:S02]  /*21810*/  IADD3.X R41, P0, PT, R41, R2, RZ, P0, !PT ;  /* 0x0000000229297210 */ /* 0x000fe4000071e4ff */
[----:B------:R-:W-:Y:S02]  /*21820*/  IADD3 R5, P1, PT, R40, R4, RZ ;  /* 0x0000000428057210 */ /* 0x000fe40007f3e0ff */
[----:B------:R-:W-:Y:S02]  /*21830*/  IADD3 R30, P3, PT, RZ, -R30, RZ ;  /* 0x8000001eff1e7210 */ /* 0x000fe40007f7e0ff */
[----:B------:R-:W-:Y:S02]  /*21840*/  IADD3.X R41, P1, PT, R0, R41, RZ, P1, !PT ;  /* 0x0000002900297210 */ /* 0x000fe40000f3e4ff */
[----:B------:R-:W-:-:S02]  /*21850*/  IADD3.X R31, P0, PT, R31, R6, RZ, P0, !PT ;  /* 0x000000061f1f7210 */ /* 0x000fc4000071e4ff */
[----:B------:R-:W-:Y:S01]  /*21860*/  IADD3 R0, P4, PT, R5, R74, RZ ;  /* 0x0000004a05007210 */ /* 0x000fe20007f9e0ff */
[----:B------:R-:W-:Y:S01]  /*21870*/  IMAD.X R5, RZ, RZ, -0x1, P3 ;  /* 0xffffffffff057424 */ /* 0x000fe200018e06ff */
[----:B------:R-:W-:Y:S02]  /*21880*/  LOP3.LUT R3, R30, 0xfffffc2f, RZ, 0xc0, !PT ;  /* 0xfffffc2f1e037812 */ /* 0x000fe400078ec0ff */
[----:B------:R-:W-:Y:S02]  /*21890*/  IADD3.X R6, P0, PT, RZ, R7, RZ, P0, !PT ;  /* 0x00000007ff067210 */ /* 0x000fe4000071e4ff */
[----:B------:R-:W-:Y:S02]  /*218a0*/  IADD3.X R8, P2, PT, R8, R31, RZ, P1, !PT ;  /* 0x0000001f08087210 */ /* 0x000fe40000f5e4ff */
[----:B------:R-:W-:Y:S02]  /*218b0*/  IADD3.X R2, P4, PT, R84, R41, RZ, P4, !PT ;  /* 0x0000002954027210 */ /* 0x000fe4000279e4ff */
[----:B------:R-:W-:-:S02]  /*218c0*/  IADD3 R78, P1, PT, R78, R3, RZ ;  /* 0x000000034e4e7210 */ /* 0x000fc40007f3e0ff */
[----:B------:R-:W-:Y:S02]  /*218d0*/  LOP3.LUT R5, R5, 0xfffffffe, RZ, 0xc0, !PT ;  /* 0xfffffffe05057812 */ /* 0x000fe400078ec0ff */
[----:B------:R-:W-:Y:S02]  /*218e0*/  IADD3.X R6, P2, PT, R65, R6, RZ, P2, !PT ;  /* 0x0000000641067210 */ /* 0x000fe4000175e4ff */
[----:B------:R-:W-:Y:S02]  /*218f0*/  SEL R3, RZ, 0x1, !P0 ;  /* 0x00000001ff037807 */ /* 0x000fe40004000000 */
[----:B------:R-:W-:Y:S02]  /*21900*/  IADD3.X R7, P4, PT, R81, R8, RZ, P4, !PT ;  /* 0x0000000851077210 */ /* 0x000fe4000279e4ff */
[----:B------:R-:W-:Y:S02]  /*21910*/  IADD3.X R76, P1, PT, R76, R5, RZ, P1, !PT ;  /* 0x000000054c4c7210 */ /* 0x000fe40000f3e4ff */
[----:B------:R-:W-:-:S02]  /*21920*/  IADD3.X R3, P2, PT, R32, R3, RZ, P2, !PT ;  /* 0x0000000320037210 */ /* 0x000fc4000175e4ff */
[----:B------:R-:W-:Y:S02]  /*21930*/  IADD3.X R8, P4, PT, R83, R6, RZ, P4, !PT ;  /* 0x0000000653087210 */ /* 0x000fe4000279e4ff */
[-C--:B------:R-:W-:Y:S02]  /*21940*/  IADD3.X R75, P1, PT, R75, R30.reuse, RZ, P1, !PT ;  /* 0x0000001e4b4b7210 */ /* 0x080fe40000f3e4ff */
        /* <DEDUP_REMOVED lines=15> */
.L_x_64:
        /* <DEDUP_REMOVED lines=22> */
.L_x_63:
[----:B------:R-:W-:Y:S05]  /*21ba0*/  BSYNC.RECONVERGENT B0 ;  /* 0x0000000000007941 */ /* 0x000fea0003800200 */
.L_x_62:
[----:B------:R-:W-:Y:S01]  /*21bb0*/  IMAD.WIDE.U32 R32, R17, R29, RZ ;  /* 0x0000001d11207225 */ /* 0x000fe200078e00ff */
[----:B------:R-:W-:Y:S03]  /*21bc0*/  BSSY.RECONVERGENT B0, `(.L_x_65) ;  /* 0x000019c000007945 */ /* 0x000fe60003800200 */
[----:B------:R-:W-:Y:S02]  /*21bd0*/  IMAD R38, R28, R18, RZ ;  /* 0x000000121c267224 */ /* 0x000fe400078e02ff */
[----:B------:R-:W-:-:S04]  /*21be0*/  IMAD.WIDE.U32 R32, P0, R18, R28, R32 ;  /* 0x0000001c12207225 */ /* 0x000fc80007800020 */
[-C--:B------:R-:W-:Y:S02]  /*21bf0*/  IMAD R37, R17, R29.reuse, R38 ;  /* 0x0000001d11257224 */ /* 0x080fe400078e0226 */
[----:B------:R-:W-:-:S04]  /*21c00*/  IMAD.WIDE.U32 R38, R18, R29, RZ ;  /* 0x0000001d12267225 */ /* 0x000fc800078e00ff */
[----:B------:R-:W-:Y:S01]  /*21c10*/  IMAD.WIDE.U32 R30, R29, R18, RZ ;  /* 0x000000121d1e7225 */ /* 0x000fe200078e00ff */
[----:B------:R-:W-:-:S03]  /*21c20*/  IADD3 RZ, P2, PT, R39, R32, RZ ;  /* 0x0000002027ff7210 */ /* 0x000fc60007f5e0ff */
[----:B------:R-:W-:-:S04]  /*21c30*/  IMAD.WIDE.U32 R38, R17, R27, RZ ;  /* 0x0000001b11267225 */ /* 0x000fc800078e00ff */
[----:B------:R-:W-:Y:S01]  /*21c40*/  IMAD.X R43, RZ, RZ, RZ, P0 ;  /* 0x000000ffff2b7224 */ /* 0x000fe200000e06ff */
[----:B------:R-:W-:Y:S01]  /*21c50*/  IADD3 RZ, P0, PT, RZ, R30, RZ ;  /* 0x0000001effff7210 */ /* 0x000fe20007f1e0ff */
[----:B------:R-:W-:Y:S02]  /*21c60*/  IMAD.IADD R70, R31, 0x1, R37 ;  /* 0x000000011f467824 */ /* 0x000fe400078e0225 */
[----:B------:R-:W-:Y:S02]  /*21c70*/  IMAD.MOV.U32 R42, RZ, RZ, R33 ;  /* 0x000000ffff2a7224 */ /* 0x000fe400078e0021 */
[----:B------:R-:W-:Y:S01]  /*21c80*/  IMAD.WIDE.U32 R40, R18, R27, RZ ;  /* 0x0000001b12287225 */ /* 0x000fe200078e00ff */
[----:B------:R-:W-:-:S03]  /*21c90*/  IADD3.X R70, P1, PT, RZ, R70, RZ, P0, !PT ;  /* 0x00000046ff467210 */ /* 0x000fc6000073e4ff */
[----:B------:R-:W-:Y:S01]  /*21ca0*/  IMAD.WIDE.U32 R38, P4, R18, R26, R38 ;  /* 0x0000001a12267225 */ /* 0x000fe20007880026 */
[----:B------:R-:W-:Y:S02]  /*21cb0*/  IADD3.X R70, P0, PT, RZ, R70, RZ, P0, !PT ;  /* 0x00000046ff467210 */ /* 0x000fe4000071e4ff */
[----:B------:R-:W-:Y:S01]  /*21cc0*/  SEL R31, RZ, 0x1, !P1 ;  /* 0x00000001ff1f7807 */ /* 0x000fe20004800000 */
[----:B------:R-:W-:Y:S01]  /*21cd0*/  IMAD.WIDE.U32.X R42, R17, R28, R42, P2 ;  /* 0x0000001c112a7225 */ /* 0x000fe200010e042a */
[----:B------:R-:W-:-:S03]  /*21ce0*/  IADD3 RZ, P2, PT, R41, R38, RZ ;  /* 0x0000002629ff7210 */ /* 0x000fc60007f5e0ff */
[----:B------:R-:W-:Y:S02]  /*21cf0*/  IMAD R38, R26, R18, RZ ;  /* 0x000000121a267224 */ /* 0x000fe400078e02ff */
[----:B------:R-:W-:-:S04]  /*21d00*/  IMAD.WIDE.U32 R32, R17, R25, RZ ;  /* 0x0000001911207225 */ /* 0x000fc800078e00ff */
[----:B------:R-:W-:-:S04]  /*21d10*/  IMAD.WIDE.U32 R40, R27, R18, RZ ;  /* 0x000000121b287225 */ /* 0x000fc800078e00ff */
[----:B------:R-:W-:Y:S02]  /*21d20*/  IMAD R55, R17, R27, R38 ;  /* 0x0000001b11377224 */ /* 0x000fe400078e0226 */
[----:B------:R-:W-:Y:S02]  /*21d30*/  IMAD.X R31, RZ, RZ, R31, P0 ;  /* 0x000000ffff1f7224 */ /* 0x000fe400000e061f */
[----:B------:R-:W-:-:S03]  /*21d40*/  IMAD.WIDE.U32 R44, R18, R25, RZ ;  /* 0x00000019122c7225 */ /* 0x000fc600078e00ff */
[----:B------:R-:W-:Y:S01]  /*21d50*/  IADD3 R31, P0, PT, R31, R42, RZ ;  /* 0x0000002a1f1f7210 */ /* 0x000fe20007f1e0ff */
[----:B------:R-:W-:-:S04]  /*21d60*/  IMAD.WIDE.U32 R32, P5, R18, R34, R32 ;  /* 0x0000002212207225 */ /* 0x000fc800078a0020 */
[----:B------:R-:W-:Y:S01]  /*21d70*/  IMAD.IADD R41, R41, 0x1, R55 ;  /* 0x0000000129297824 */ /* 0x000fe200078e0237 */
[----:B------:R-:W-:Y:S01]  /*21d80*/  IADD3 RZ, P3, PT, R45, R32, RZ ;  /* 0x000000202dff7210 */ /* 0x000fe20007f7e0ff */
[----:B------:R-:W-:-:S04]  /*21d90*/  IMAD.WIDE.U32 R54, R19, R29, RZ ;  /* 0x0000001d13367225 */ /* 0x000fc800078e00ff */
[----:B------:R-:W-:-:S04]  /*21da0*/  IMAD.WIDE.U32 R44, R17, R35, RZ ;  /* 0x00000023112c7225 */ /* 0x000fc800078e00ff */
[----:B------:R-:W-:Y:S01]  /*21db0*/  IMAD.X R37, RZ, RZ, R43, P0 ;  /* 0x000000ffff257224 */ /* 0x000fe200000e062b */
[----:B------:R-:W-:Y:S01]  /*21dc0*/  IADD3 RZ, P0, PT, RZ, R40, RZ ;  /* 0x00000028ffff7210 */ /* 0x000fe20007f1e0ff */
[----:B------:R-:W-:-:S03]  /*21dd0*/  IMAD.WIDE.U32 R54, P1, R20, R28, R54 ;  /* 0x0000001c14367225 */ /* 0x000fc60007820036 */
[----:B------:R-:W-:Y:S01]  /*21de0*/  IADD3.X R41, P0, PT, RZ, R41, RZ, P0, !PT ;  /* 0x00000029ff297210 */ /* 0x000fe2000071e4ff */
[----:B------:R-:W-:-:S04]  /*21df0*/  IMAD.WIDE.U32 R60, R18, R35, RZ ;  /* 0x00000023123c7225 */ /* 0x000fc800078e00ff */
[----:B------:R-:W-:Y:S02]  /*21e00*/  IMAD.MOV.U32 R60, RZ, RZ, R33 ;  /* 0x000000ffff3c7224 */ /* 0x000fe400078e0021 */
[----:B------:R-:W-:-:S04]  /*21e10*/  IMAD.WIDE.U32 R44, P6, R18, R36, R44 ;  /* 0x00000024122c7225 */ /* 0x000fc800078c002c */
[----:B------:R-:W-:Y:S01]  /*21e20*/  IMAD.X R33, RZ, RZ, RZ, P1 ;  /* 0x000000ffff217224 */ /* 0x000fe200008e06ff */
[----:B------:R-:W-:Y:S01]  /*21e30*/  IADD3 R31, P1, PT, R31, R40, RZ ;  /* 0x000000281f1f7210 */ /* 0x000fe20007f3e0ff */
[----:B------:R-:W-:Y:S02]  /*21e40*/  IMAD R32, R28, R20, RZ ;  /* 0x000000141c207224 */ /* 0x000fe400078e02ff */
[----:B------:R-:W-:Y:S01]  /*21e50*/  IMAD.WIDE.U32 R42, R20, R29, RZ ;  /* 0x0000001d142a7225 */ /* 0x000fe200078e00ff */
[----:B------:R-:W-:-:S03]  /*21e60*/  IADD3.X R41, P1, PT, R41, R37, RZ, P1, !PT ;  /* 0x0000002529297210 */ /* 0x000fc60000f3e4ff */
[----:B------:R-:W-:Y:S01]  /*21e70*/  IMAD.WIDE.U32 R62, R20, R27, RZ ;  /* 0x0000001b143e7225 */ /* 0x000fe200078e00ff */
[----:B------:R-:W-:-:S03]  /*21e80*/  SEL R62, RZ, 0x1, !P0 ;  /* 0x00000001ff3e7807 */ /* 0x000fc60004000000 */
[----:B------:R-:W-:Y:S02]  /*21e90*/  IMAD.MOV.U32 R58, RZ, RZ, R39 ;  /* 0x000000ffff3a7224 */ /* 0x000fe400078e0027 */
[----:B------:R-:W-:Y:S02]  /*21ea0*/  IMAD.MOV.U32 R42, RZ, RZ, R45 ;  /* 0x000000ffff2a7224 */ /* 0x000fe400078e002d */
[----:B------:R-:W-:-:S04]  /*21eb0*/  IMAD.WIDE.U32 R38, R29, R20, RZ ;  /* 0x000000141d267225 */ /* 0x000fc800078e00ff */
[----:B------:R-:W-:Y:S02]  /*21ec0*/  IMAD R45, R19, R29, R32 ;  /* 0x0000001d132d7224 */ /* 0x000fe400078e0220 */
[----:B------:R-:W-:Y:S01]  /*21ed0*/  IMAD.X R59, RZ, RZ, RZ, P4 ;  /* 0x000000ffff3b7224 */ /* 0x000fe200020e06ff */
[----:B------:R-:W-:Y:S01]  /*21ee0*/  IADD3 RZ, P4, PT, R61, R44, RZ ;  /* 0x0000002c3dff7210 */ /* 0x000fe20007f9e0ff */
[----:B------:R-:W-:Y:S01]  /*21ef0*/  IMAD.X R61, RZ, RZ, RZ, P5 ;  /* 0x000000ffff3d7224 */ /* 0x000fe200028e06ff */
[----:B------:R-:W-:Y:S01]  /*21f00*/  IADD3 RZ, P5, PT, R43, R54, RZ ;  /* 0x000000362bff7210 */ /* 0x000fe20007fbe0ff */
[----:B------:R-:W-:Y:S02]  /*21f10*/  IMAD R44, R34, R18, RZ ;  /* 0x00000012222c7224 */ /* 0x000fe400078e02ff */
[----:B------:R-:W-:Y:S02]  /*21f20*/  IMAD.IADD R40, R39, 0x1, R45 ;  /* 0x0000000127287824 */ /* 0x000fe400078e022d */
[----:B------:R-:W-:-:S02]  /*21f30*/  IMAD.X R43, RZ, RZ, RZ, P6 ;  /* 0x000000ffff2b7224 */ /* 0x000fc400030e06ff */
[----:B------:R-:W-:Y:S02]  /*21f40*/  IMAD R54, R36, R18, RZ ;  /* 0x0000001224367224 */ /* 0x000fe400078e02ff */
[----:B------:R-:W-:Y:S01]  /*21f50*/  IMAD.X R39, RZ, RZ, R62, P1 ;  /* 0x000000ffff277224 */ /* 0x000fe200008e063e */
[----:B------:R-:W-:Y:S01]  /*21f60*/  IADD3 R31, P1, PT, R31, R38, RZ ;  /* 0x000000261f1f7210 */ /* 0x000fe20007f3e0ff */
[----:B------:R-:W-:-:S03]  /*21f70*/  IMAD.WIDE.U32.X R58, R17, R26, R58, P2 ;  /* 0x0000001a113a7225 */ /* 0x000fc600010e043a */
[----:B------:R-:W-:Y:S01]  /*21f80*/  IADD3.X R41, P1, PT, R41, R40, RZ, P1, !PT ;  /* 0x0000002829297210 */ /* 0x000fe20000f3e4ff */
[----:B------:R-:W-:Y:S02]  /*21f90*/  IMAD.MOV.U32 R32, RZ, RZ, R55 ;  /* 0x000000ffff207224 */ /* 0x000fe400078e0037 */
[C---:B------:R-:W-:Y:S02]  /*21fa0*/  IMAD R55, R17.reuse, R25, R44 ;  /* 0x0000001911377224 */ /* 0x040fe400078e022c */
[C---:B------:R-:W-:Y:S02]  /*21fb0*/  IMAD R37, R17.reuse, R35, R54 ;  /* 0x0000002311257224 */ /* 0x040fe400078e0236 */
[----:B------:R-:W-:-:S04]  /*21fc0*/  IMAD.WIDE.U32.X R60, R17, R34, R60, P3 ;  /* 0x00000022113c7225 */ /* 0x000fc800018e043c */
[----:B------:R-:W-:Y:S01]  /*21fd0*/  IMAD.WIDE.U32.X R44, R17, R36, R42, P4 ;  /* 0x00000024112c7225 */ /* 0x000fe200020e042a */
[----:B------:R-:W-:Y:S02]  /*21fe0*/  IADD3 R17, P2, PT, R39, R58, RZ ;  /* 0x0000003a27117210 */ /* 0x000fe40007f5e0ff */
[----:B------:R-:W-:Y:S01]  /*21ff0*/  IADD3 RZ, P4, PT, RZ, R31, RZ ;  /* 0x0000001fffff7210 */ /* 0x000fe20007f9e0ff */
[----:B------:R-:W-:Y:S02]  /*22000*/  IMAD R40, R26, R20, RZ ;  /* 0x000000141a287224 */ /* 0x000fe400078e02ff */
[----:B------:R-:W-:Y:S01]  /*22010*/  IMAD.X R58, RZ, RZ, R59, P2 ;  /* 0x000000ffff3a7224 */ /* 0x000fe200010e063b */
[----:B------:R-:W-:Y:S01]  /*22020*/  IADD3.X R68, P4, PT, RZ, R41, RZ, P4, !PT ;  /* 0x00000029ff447210 */ /* 0x000fe2000279e4ff */
[----:B------:R-:W-:-:S04]  /*22030*/  IMAD.WIDE.U32 R38, R25, R18, RZ ;  /* 0x0000001219267225 */ /* 0x000fc800078e00ff */
[----:B------:R-:W-:Y:S01]  /*22040*/  IMAD.WIDE.U32 R42, R27, R20, RZ ;  /* 0x000000141b2a7225 */ /* 0x000fe200078e00ff */
[-C--:B------:R-:W-:Y:S02]  /*22050*/  IADD3 RZ, P3, PT, RZ, R38.reuse, RZ ;  /* 0x00000026ffff7210 */ /* 0x080fe40007f7e0ff */
[----:B------:R-:W-:Y:S01]  /*22060*/  IADD3 R17, P2, PT, R17, R38, RZ ;  /* 0x0000002611117210 */ /* 0x000fe20007f5e0ff */
[CC--:B------:R-:W-:Y:S02]  /*22070*/  IMAD R59, R19.reuse, R27.reuse, R40 ;  /* 0x0000001b133b7224 */ /* 0x0c0fe400078e0228 */
[----:B------:R-:W-:-:S04]  /*22080*/  IMAD.WIDE.U32 R56, R19, R27, RZ ;  /* 0x0000001b13387225 */ /* 0x000fc800078e00ff */
[----:B------:R-:W-:Y:S02]  /*22090*/  IMAD.IADD R55, R39, 0x1, R55 ;  /* 0x0000000127377824 */ /* 0x000fe400078e0237 */
[----:B------:R-:W-:Y:S01]  /*220a0*/  IMAD.IADD R54, R43, 0x1, R59 ;  /* 0x000000012b367824 */ /* 0x000fe200078e023b */
[----:B------:R-:W-:Y:S01]  /*220b0*/  SEL R43, RZ, 0x1, !P1 ;  /* 0x00000001ff2b7807 */ /* 0x000fe20004800000 */
[----:B------:R-:W-:Y:S01]  /*220c0*/  IMAD.WIDE.U32.X R40, R19, R28, R32, P5 ;  /* 0x0000001c13287225 */ /* 0x000fe200028e0420 */
[----:B------:R-:W-:Y:S02]  /*220d0*/  IADD3.X R33, P5, PT, RZ, R55, RZ, P3, !PT ;  /* 0x00000037ff217210 */ /* 0x000fe40001fbe4ff */
[----:B------:R-:W-:Y:S01]  /*220e0*/  IADD3 R17, P1, PT, R17, R42, RZ ;  /* 0x0000002a11117210 */ /* 0x000fe20007f3e0ff */
[----:B------:R-:W-:-:S04]  /*220f0*/  IMAD.WIDE.U32 R56, P0, R20, R26, R56 ;  /* 0x0000001a14387225 */ /* 0x000fc80007800038 */
[----:B------:R-:W-:Y:S01]  /*22100*/  IMAD.WIDE.U32 R38, R19, R25, RZ ;  /* 0x0000001913267225 */ /* 0x000fe200078e00ff */
[----:B------:R-:W-:-:S03]  /*22110*/  IADD3 RZ, P6, PT, R63, R56, RZ ;  /* 0x000000383fff7210 */ /* 0x000fc60007fde0ff */
[----:B------:R-:W-:Y:S02]  /*22120*/  IMAD.X R55, RZ, RZ, R43, P4 ;  /* 0x000000ffff377224 */ /* 0x000fe400020e062b */
[C---:B------:R-:W-:Y:S01]  /*22130*/  IMAD.WIDE.U32 R42, R20.reuse, R25, RZ ;  /* 0x00000019142a7225 */ /* 0x040fe200078e00ff */
[----:B------:R-:W-:Y:S02]  /*22140*/  SEL R42, RZ, 0x1, !P5 ;  /* 0x00000001ff2a7807 */ /* 0x000fe40006800000 */
[----:B------:R-:W-:Y:S01]  /*22150*/  IADD3 R56, P4, PT, R55, R40, RZ ;  /* 0x0000002837387210 */ /* 0x000fe20007f9e0ff */
[----:B------:R-:W-:Y:S01]  /*22160*/  IMAD.WIDE.U32 R38, P3, R20, R34, R38 ;  /* 0x0000002214267225 */ /* 0x000fe20007860026 */
[----:B------:R-:W-:-:S03]  /*22170*/  IADD3.X R55, P5, PT, R33, R58, RZ, P2, !PT ;  /* 0x0000003a21377210 */ /* 0x000fc600017be4ff */
[-C--:B------:R-:W-:Y:S01]  /*22180*/  IMAD.WIDE.U32 R32, R19, R35.reuse, RZ ;  /* 0x0000002313207225 */ /* 0x080fe200078e00ff */
[----:B------:R-:W-:Y:S02]  /*22190*/  IADD3 RZ, P2, PT, R43, R38, RZ ;  /* 0x000000262bff7210 */ /* 0x000fe40007f5e0ff */
[----:B------:R-:W-:Y:S01]  /*221a0*/  IADD3.X R38, P1, PT, R55, R54, RZ, P1, !PT ;  /* 0x0000003637267210 */ /* 0x000fe20000f3e4ff */
[----:B------:R-:W-:Y:S02]  /*221b0*/  IMAD.X R43, RZ, RZ, R42, P5 ;  /* 0x000000ffff2b7224 */ /* 0x000fe400028e062a */
[----:B------:R-:W-:Y:S02]  /*221c0*/  IMAD.X R63, RZ, RZ, R41, P4 ;  /* 0x000000ffff3f7224 */ /* 0x000fe400020e0629 */
[----:B------:R-:W-:Y:S01]  /*221d0*/  IMAD.WIDE.U32 R40, R20, R35, RZ ;  /* 0x0000002314287225 */ /* 0x000fe200078e00ff */
[----:B------:R-:W-:-:S03]  /*221e0*/  IADD3 R65, P4, PT, R43, R60, RZ ;  /* 0x0000003c2b417210 */ /* 0x000fc60007f9e0ff */
[----:B------:R-:W-:-:S04]  /*221f0*/  IMAD.WIDE.U32 R32, P5, R20, R36, R32 ;  /* 0x0000002414207225 */ /* 0x000fc800078a0020 */
[----:B------:R-:W-:Y:S01]  /*22200*/  IMAD.X R43, RZ, RZ, RZ, P0 ;  /* 0x000000ffff2b7224 */ /* 0x000fe200000e06ff */
[----:B------:R-:W-:Y:S01]  /*22210*/  IADD3 R17, P0, PT, R17, R56, RZ ;  /* 0x0000003811117210 */ /* 0x000fe20007f1e0ff */
[----:B------:R-:W-:Y:S01]  /*22220*/  IMAD.X R60, RZ, RZ, R61, P4 ;  /* 0x000000ffff3c7224 */ /* 0x000fe200020e063d */
[----:B------:R-:W-:Y:S01]  /*22230*/  IADD3 RZ, P4, PT, R41, R32, RZ ;  /* 0x0000002029ff7210 */ /* 0x000fe20007f9e0ff */
[----:B------:R-:W-:Y:S01]  /*22240*/  IMAD.WIDE.U32 R58, R35, R18, RZ ;  /* 0x00000012233a7225 */ /* 0x000fe200078e00ff */
[----:B------:R-:W-:Y:S02]  /*22250*/  IADD3.X R18, P0, PT, R38, R63, RZ, P0, !PT ;  /* 0x0000003f26127210 */ /* 0x000fe4000071e4ff */
[----:B------:R-:W-:Y:S01]  /*22260*/  SEL R32, RZ, 0x1, !P1 ;  /* 0x00000001ff207807 */ /* 0x000fe20004800000 */
[----:B------:R-:W-:Y:S01]  /*22270*/  IMAD R56, R34, R20, RZ ;  /* 0x0000001422387224 */ /* 0x000fe200078e02ff */
[----:B------:R-:W-:Y:S01]  /*22280*/  IADD3 R61, P1, PT, R65, R58, RZ ;  /* 0x0000003a413d7210 */ /* 0x000fe20007f3e0ff */
[----:B------:R-:W-:-:S02]  /*22290*/  IMAD.MOV.U32 R42, RZ, RZ, R57 ;  /* 0x000000ffff2a7224 */ /* 0x000fc400078e0039 */
[----:B------:R-:W-:Y:S02]  /*222a0*/  IMAD.IADD R59, R59, 0x1, R37 ;  /* 0x000000013b3b7824 */ /* 0x000fe400078e0225 */
[C---:B------:R-:W-:Y:S02]  /*222b0*/  IMAD R63, R19.reuse, R25, R56 ;  /* 0x00000019133f7224 */ /* 0x040fe400078e0238 */
[----:B------:R-:W-:-:S04]  /*222c0*/  IMAD.WIDE.U32.X R56, R19, R26, R42, P6 ;  /* 0x0000001a13387225 */ /* 0x000fc800030e042a */
[----:B------:R-:W-:Y:S02]  /*222d0*/  IMAD.X R37, RZ, RZ, R32, P0 ;  /* 0x000000ffff257224 */ /* 0x000fe400000e0620 */
[----:B------:R-:W-:Y:S01]  /*222e0*/  IMAD.X R55, RZ, RZ, RZ, P3 ;  /* 0x000000ffff377224 */ /* 0x000fe200018e06ff */
[----:B------:R-:W-:Y:S01]  /*222f0*/  IADD3 RZ, P3, PT, RZ, R58, RZ ;  /* 0x0000003affff7210 */ /* 0x000fe20007f7e0ff */
[----:B------:R-:W-:Y:S01]  /*22300*/  IMAD.MOV.U32 R54, RZ, RZ, R39 ;  /* 0x000000ffff367224 */ /* 0x000fe200078e0027 */
[----:B------:R-:W-:Y:S01]  /*22310*/  IADD3 R37, P6, PT, R37, R56, RZ ;  /* 0x0000003825257210 */ /* 0x000fe20007fde0ff */
[----:B------:R-:W-:Y:S01]  /*22320*/  IMAD R58, R28, R22, RZ ;  /* 0x000000161c3a7224 */ /* 0x000fe200078e02ff */
[----:B------:R-:W-:Y:S01]  /*22330*/  IADD3.X R59, P3, PT, RZ, R59, RZ, P3, !PT ;  /* 0x0000003bff3b7210 */ /* 0x000fe20001f7e4ff */
[----:B------:R-:W-:-:S03]  /*22340*/  IMAD.WIDE.U32 R38, R25, R20, RZ ;  /* 0x0000001419267225 */ /* 0x000fc600078e00ff */
[----:B------:R-:W-:Y:S01]  /*22350*/  IADD3.X R59, P1, PT, R59, R60, RZ, P1, !PT ;  /* 0x0000003c3b3b7210 */ /* 0x000fe20000f3e4ff */
[----:B------:R-:W-:-:S04]  /*22360*/  IMAD.WIDE.U32 R40, R21, R29, RZ ;  /* 0x0000001d15287225 */ /* 0x000fc800078e00ff */
[----:B------:R-:W-:Y:S01]  /*22370*/  IMAD R65, R21, R29, R58 ;  /* 0x0000001d15417224 */ /* 0x000fe200078e023a */
[----:B------:R-:W-:Y:S01]  /*22380*/  IADD3 R58, P0, PT, R61, R38, RZ ;  /* 0x000000263d3a7210 */ /* 0x000fe20007f1e0ff */
[----:B------:R-:W-:Y:S02]  /*22390*/  IMAD.IADD R56, R39, 0x1, R63 ;  /* 0x0000000127387824 */ /* 0x000fe400078e023f */
[----:B------:R-:W-:Y:S02]  /*223a0*/  IMAD.X R61, RZ, RZ, R57, P6 ;  /* 0x000000ffff3d7224 */ /* 0x000fe400030e0639 */
[----:B------:R-:W-:Y:S01]  /*223b0*/  IMAD.WIDE.U32 R38, P6, R22, R28, R40 ;  /* 0x0000001c16267225 */ /* 0x000fe200078c0028 */
[----:B------:R-:W-:-:S03]  /*223c0*/  IADD3.X R56, P0, PT, R59, R56, RZ, P0, !PT ;  /* 0x000000383b387210 */ /* 0x000fc6000071e4ff */
[----:B------:R-:W-:-:S04]  /*223d0*/  IMAD.WIDE.U32 R42, R29, R22, RZ ;  /* 0x000000161d2a7225 */ /* 0x000fc800078e00ff */
[----:B------:R-:W-:Y:S01]  /*223e0*/  IMAD.WIDE.U32.X R40, R19, R34, R54, P2 ;  /* 0x0000002213287225 */ /* 0x000fe200010e0436 */
[----:B------:R-:W-:Y:S02]  /*223f0*/  IADD3 R32, P2, PT, R17, R42, RZ ;  /* 0x0000002a11207210 */ /* 0x000fe40007f5e0ff */
[----:B------:R-:W-:Y:S01]  /*22400*/  SEL R17, RZ, 0x1, !P3 ;  /* 0x00000001ff117807 */ /* 0x000fe20005800000 */
[----:B------:R-:W-:Y:S01]  /*22410*/  IMAD.WIDE.U32 R54, R22, R29, RZ ;  /* 0x0000001d16367225 */ /* 0x000fe200078e00ff */
[----:B------:R-:W-:-:S03]  /*22420*/  IADD3 R37, P3, PT, R58, R37, RZ ;  /* 0x000000253a257210 */ /* 0x000fc60007f7e0ff */
[----:B------:R-:W-:Y:S01]  /*22430*/  IMAD.IADD R57, R43, 0x1, R65 ;  /* 0x000000012b397824 */ /* 0x000fe200078e0241 */
[----:B------:R-:W-:Y:S01]  /*22440*/  IADD3.X R58, P3, PT, R56, R61, RZ, P3, !PT ;  /* 0x0000003d383a7210 */ /* 0x000fe20001f7e4ff */
[----:B------:R-:W-:Y:S01]  /*22450*/  IMAD.X R43, RZ, RZ, RZ, P6 ;  /* 0x000000ffff2b7224 */ /* 0x000fe200030e06ff */
[----:B------:R-:W-:Y:S01]  /*22460*/  IADD3 RZ, P6, PT, R55, R38, RZ ;  /* 0x0000002637ff7210 */ /* 0x000fe20007fde0ff */
[----:B------:R-:W-:Y:S01]  /*22470*/  IMAD.MOV.U32 R42, RZ, RZ, R39 ;  /* 0x000000ffff2a7224 */ /* 0x000fe200078e0027 */
[----:B------:R-:W-:Y:S01]  /*22480*/  IADD3.X R18, P2, PT, R18, R57, RZ, P2, !PT ;  /* 0x0000003912127210 */ /* 0x000fe2000175e4ff */
[----:B------:R-:W-:Y:S02]  /*22490*/  IMAD R60, R26, R22, RZ ;  /* 0x000000161a3c7224 */ /* 0x000fe400078e02ff */
[----:B------:R-:W-:Y:S01]  /*224a0*/  IMAD.WIDE.U32.X R42, R21, R28, R42, P6 ;  /* 0x0000001c152a7225 */ /* 0x000fe200030e042a */
[----:B------:R-:W-:-:S03]  /*224b0*/  IADD3 RZ, P6, PT, RZ, R32, RZ ;  /* 0x00000020ffff7210 */ /* 0x000fc60007fde0ff */
[----:B------:R-:W-:Y:S01]  /*224c0*/  IMAD.WIDE.U32 R54, R22, R27, RZ ;  /* 0x0000001b16367225 */ /* 0x000fe200078e00ff */
[----:B------:R-:W-:Y:S02]  /*224d0*/  IADD3.X R66, P6, PT, RZ, R18, RZ, P6, !PT ;  /* 0x00000012ff427210 */ /* 0x000fe400037de4ff */
[----:B------:R-:W-:Y:S01]  /*224e0*/  SEL R54, RZ, 0x1, !P2 ;  /* 0x00000001ff367807 */ /* 0x000fe20005000000 */
[----:B------:R-:W-:Y:S01]  /*224f0*/  IMAD.WIDE.U32 R56, R27, R22, RZ ;  /* 0x000000161b387225 */ /* 0x000fe200078e00ff */
[----:B------:R-:W-:-:S03]  /*22500*/  SEL R18, RZ, 0x1, !P0 ;  /* 0x00000001ff127807 */ /* 0x000fc60004000000 */
[-C--:B------:R-:W-:Y:S01]  /*22510*/  IMAD R59, R21, R27.reuse, R60 ;  /* 0x0000001b153b7224 */ /* 0x080fe200078e023c */
[----:B------:R-:W-:Y:S01]  /*22520*/  IADD3 R62, P2, PT, R37, R56, RZ ;  /* 0x00000038253e7210 */ /* 0x000fe20007f5e0ff */
[----:B------:R-:W-:Y:S02]  /*22530*/  IMAD.X R17, RZ, RZ, R17, P1 ;  /* 0x000000ffff117224 */ /* 0x000fe400008e0611 */
[----:B------:R-:W-:-:S03]  /*22540*/  IMAD.WIDE.U32 R38, R21, R27, RZ ;  /* 0x0000001b15267225 */ /* 0x000fc600078e00ff */
[----:B------:R-:W-:Y:S01]  /*22550*/  IADD3 R17, P0, PT, R17, R44, RZ ;  /* 0x0000002c11117210 */ /* 0x000fe20007f1e0ff */
[----:B------:R-:W-:Y:S02]  /*22560*/  IMAD.IADD R59, R57, 0x1, R59 ;  /* 0x00000001393b7824 */ /* 0x000fe400078e023b */
[----:B------:R-:W-:Y:S02]  /*22570*/  IMAD.X R57, RZ, RZ, R54, P6 ;  /* 0x000000ffff397224 */ /* 0x000fe400030e0636 */
[----:B------:R-:W-:Y:S02]  /*22580*/  IMAD.X R65, RZ, RZ, R18, P3 ;  /* 0x000000ffff417224 */ /* 0x000fe400018e0612 */
[----:B------:R-:W-:Y:S01]  /*22590*/  IMAD.WIDE.U32 R38, P1, R22, R26, R38 ;  /* 0x0000001a16267225 */ /* 0x000fe20007820026 */
[----:B------:R-:W-:-:S03]  /*225a0*/  IADD3 R57, P6, PT, R57, R42, RZ ;  /* 0x0000002a39397210 */ /* 0x000fc60007fde0ff */
[----:B------:R-:W-:Y:S01]  /*225b0*/  IMAD.X R18, RZ, RZ, R45, P0 ;  /* 0x000000ffff127224 */ /* 0x000fe200000e062d */
[----:B------:R-:W-:Y:S01]  /*225c0*/  IADD3 R65, P0, PT, R65, R40, RZ ;  /* 0x0000002841417210 */ /* 0x000fe20007f1e0ff */
[----:B------:R-:W-:Y:S01]  /*225d0*/  IMAD.X R37, RZ, RZ, R43, P6 ;  /* 0x000000ffff257224 */ /* 0x000fe200030e062b */
[----:B------:R-:W-:Y:S01]  /*225e0*/  IADD3 RZ, P3, PT, R55, R38, RZ ;  /* 0x0000002637ff7210 */ /* 0x000fe20007f7e0ff */
[----:B------:R-:W-:Y:S01]  /*225f0*/  IMAD.WIDE.U32 R42, R21, R25, RZ ;  /* 0x00000019152a7225 */ /* 0x000fe200078e00ff */
[----:B------:R-:W-:-:S03]  /*22600*/  IADD3.X R38, P2, PT, R58, R59, RZ, P2, !PT ;  /* 0x0000003b3a267210 */ /* 0x000fc6000175e4ff */
[----:B------:R-:W-:Y:S01]  /*22610*/  IMAD.WIDE.U32 R54, R21, R35, RZ ;  /* 0x0000002315367225 */ /* 0x000fe200078e00ff */
[----:B------:R-:W-:-:S03]  /*22620*/  SEL R40, RZ, 0x1, !P2 ;  /* 0x00000001ff287807 */ /* 0x000fc60005000000 */
[----:B------:R-:W-:Y:S01]  /*22630*/  IMAD.X R64, RZ, RZ, R41, P0 ;  /* 0x000000ffff407224 */ /* 0x000fe200000e0629 */
[----:B------:R-:W-:Y:S01]  /*22640*/  IADD3 R62, P0, PT, R62, R57, RZ ;  /* 0x000000393e3e7210 */ /* 0x000fe20007f1e0ff */
[----:B------:R-:W-:Y:S02]  /*22650*/  IMAD.X R41, RZ, RZ, RZ, P5 ;  /* 0x000000ffff297224 */ /* 0x000fe400028e06ff */
[----:B------:R-:W-:Y:S01]  /*22660*/  IMAD.WIDE.U32 R58, R22, R25, RZ ;  /* 0x00000019163a7225 */ /* 0x000fe200078e00ff */
[----:B------:R-:W-:-:S03]  /*22670*/  IADD3.X R37, P2, PT, R38, R37, RZ, P0, !PT ;  /* 0x0000002526257210 */ /* 0x000fc6000075e4ff */
[----:B------:R-:W-:-:S04]  /*22680*/  IMAD.WIDE.U32 R42, P6, R22, R34, R42 ;  /* 0x00000022162a7225 */ /* 0x000fc800078c002a */
[----:B------:R-:W-:-:S04]  /*22690*/  IMAD.WIDE.U32 R44, R22, R35, RZ ;  /* 0x00000023162c7225 */ /* 0x000fc800078e00ff */
[----:B------:R-:W-:-:S04]  /*226a0*/  IMAD.WIDE.U32 R54, P5, R22, R36, R54 ;  /* 0x0000002416367225 */ /* 0x000fc800078a0036 */
[----:B------:R-:W-:Y:S01]  /*226b0*/  IMAD.X R57, RZ, RZ, RZ, P1 ;  /* 0x000000ffff397224 */ /* 0x000fe200008e06ff */
[----:B------:R-:W-:Y:S01]  /*226c0*/  IADD3 RZ, P1, PT, R59, R42, RZ ;  /* 0x0000002a3bff7210 */ /* 0x000fe20007f3e0ff */
[----:B------:R-:W-:Y:S01]  /*226d0*/  IMAD.MOV.U32 R56, RZ, RZ, R39 ;  /* 0x000000ffff387224 */ /* 0x000fe200078e0027 */
[----:B------:R-:W-:Y:S01]  /*226e0*/  IADD3 RZ, P0, PT, R45, R54, RZ ;  /* 0x000000362dff7210 */ /* 0x000fe20007f1e0ff */
[----:B------:R-:W-:-:S04]  /*226f0*/  IMAD.WIDE.U32 R58, R23, R29, RZ ;  /* 0x0000001d173a7225 */ /* 0x000fc800078e00ff */
[----:B------:R-:W-:-:S04]  /*22700*/  IMAD.WIDE.U32.X R56, R21, R26, R56, P3 ;  /* 0x0000001a15387225 */ /* 0x000fc800018e0438 */
[----:B------:R-:W-:Y:S02]  /*22710*/  IMAD.X R45, RZ, RZ, R40, P2 ;  /* 0x000000ffff2d7224 */ /* 0x000fe400010e0628 */
[----:B------:R-:W-:Y:S02]  /*22720*/  IMAD.MOV.U32 R40, RZ, RZ, R33 ;  /* 0x000000ffff287224 */ /* 0x000fe400078e0021 */
[----:B------:R-:W-:Y:S01]  /*22730*/  IMAD.WIDE.U32 R38, R24, R29, RZ ;  /* 0x0000001d18267225 */ /* 0x000fe200078e00ff */
[----:B------:R-:W-:-:S03]  /*22740*/  IADD3 R33, P3, PT, R45, R56, RZ ;  /* 0x000000382d217210 */ /* 0x000fc60007f7e0ff */
[----:B------:R-:W-:-:S04]  /*22750*/  IMAD.WIDE.U32 R58, P2, R24, R28, R58 ;  /* 0x0000001c183a7225 */ /* 0x000fc8000784003a */
[----:B------:R-:W-:-:S04]  /*22760*/  IMAD.WIDE.U32 R44, R23, R27, RZ ;  /* 0x0000001b172c7225 */ /* 0x000fc800078e00ff */
[----:B------:R-:W-:Y:S01]  /*22770*/  IMAD.WIDE.U32.X R40, R19, R36, R40, P4 ;  /* 0x0000002413287225 */ /* 0x000fe200020e0428 */
[----:B------:R-:W-:-:S03]  /*22780*/  IADD3 RZ, P4, PT, R39, R58, RZ ;  /* 0x0000003a27ff7210 */ /* 0x000fc60007f9e0ff */
[----:B------:R-:W-:Y:S02]  /*22790*/  IMAD.X R67, RZ, RZ, R57, P3 ;  /* 0x000000ffff437224 */ /* 0x000fe400018e0639 */
[----:B------:R-:W-:-:S04]  /*227a0*/  IMAD.WIDE.U32 R38, R24, R27, RZ ;  /* 0x0000001b18267225 */ /* 0x000fc800078e00ff */
[----:B------:R-:W-:-:S04]  /*227b0*/  IMAD.WIDE.U32 R56, P3, R24, R26, R44 ;  /* 0x0000001a18387225 */ /* 0x000fc8000786002c */
[----:B------:R-:W-:Y:S02]  /*227c0*/  IMAD R42, R28, R24, RZ ;  /* 0x000000181c2a7224 */ /* 0x000fe400078e02ff */
[----:B------:R-:W-:Y:S01]  /*227d0*/  IMAD.X R45, RZ, RZ, RZ, P6 ;  /* 0x000000ffff2d7224 */ /* 0x000fe200030e06ff */
[----:B------:R-:W-:Y:S01]  /*227e0*/  IADD3 RZ, P6, PT, R39, R56, RZ ;  /* 0x0000003827ff7210 */ /* 0x000fe20007fde0ff */
[----:B------:R-:W-:-:S04]  /*227f0*/  IMAD.WIDE.U32 R60, R29, R24, RZ ;  /* 0x000000181d3c7225 */ /* 0x000fc800078e00ff */
[----:B------:R-:W-:Y:S02]  /*22800*/  IMAD.MOV.U32 R44, RZ, RZ, R43 ;  /* 0x000000ffff2c7224 */ /* 0x000fe400078e002b */
[----:B------:R-:W-:-:S04]  /*22810*/  IMAD.WIDE.U32 R38, R23, R25, RZ ;  /* 0x0000001917267225 */ /* 0x000fc800078e00ff */
[----:B------:R-:W-:Y:S02]  /*22820*/  IMAD R63, R23, R29, R42 ;  /* 0x0000001d173f7224 */ /* 0x000fe400078e022a */
[----:B------:R-:W-:Y:S01]  /*22830*/  IMAD.WIDE.U32.X R44, R21, R34, R44, P1 ;  /* 0x00000022152c7225 */ /* 0x000fe200008e042c */
[----:B------:R-:W-:-:S03]  /*22840*/  IADD3 R56, P1, PT, R62, R60, RZ ;  /* 0x0000003c3e387210 */ /* 0x000fc60007f3e0ff */
[----:B------:R-:W-:Y:S02]  /*22850*/  IMAD.IADD R54, R61, 0x1, R63 ;  /* 0x000000013d367824 */ /* 0x000fe400078e023f */
[----:B------:R-:W-:Y:S02]  /*22860*/  IMAD.X R43, RZ, RZ, RZ, P5 ;  /* 0x000000ffff2b7224 */ /* 0x000fe400028e06ff */
[----:B------:R-:W-:Y:S01]  /*22870*/  IMAD.WIDE.U32 R60, R24, R25, RZ ;  /* 0x00000019183c7225 */ /* 0x000fe200078e00ff */
[----:B------:R-:W-:-:S03]  /*22880*/  IADD3.X R37, P1, PT, R37, R54, RZ, P1, !PT ;  /* 0x0000003625257210 */ /* 0x000fc60000f3e4ff */
[----:B------:R-:W-:-:S04]  /*22890*/  IMAD.WIDE.U32 R38, P5, R24, R34, R38 ;  /* 0x0000002218267225 */ /* 0x000fc800078a0026 */
[----:B------:R-:W-:Y:S02]  /*228a0*/  IMAD R42, R36, R20, RZ ;  /* 0x00000014242a7224 */ /* 0x000fe400078e02ff */
[----:B------:R-:W-:Y:S01]  /*228b0*/  IMAD.X R63, RZ, RZ, RZ, P2 ;  /* 0x000000ffff3f7224 */ /* 0x000fe200010e06ff */
[----:B------:R-:W-:Y:S01]  /*228c0*/  IADD3 RZ, P2, PT, R61, R38, RZ ;  /* 0x000000263dff7210 */ /* 0x000fe20007f5e0ff */
[----:B------:R-:W-:Y:S02]  /*228d0*/  IMAD R19, R19, R35, R42 ;  /* 0x0000002313137224 */ /* 0x000fe400078e022a */
[----:B------:R-:W-:-:S04]  /*228e0*/  IMAD.WIDE.U32 R60, R35, R20, RZ ;  /* 0x00000014233c7225 */ /* 0x000fc800078e00ff */
[----:B------:R-:W-:Y:S02]  /*228f0*/  IMAD.MOV.U32 R42, RZ, RZ, R55 ;  /* 0x000000ffff2a7224 */ /* 0x000fe400078e0037 */
[----:B------:R-:W-:Y:S02]  /*22900*/  IMAD.MOV.U32 R62, RZ, RZ, R59 ;  /* 0x000000ffff3e7224 */ /* 0x000fe400078e003b */
[----:B------:R-:W-:Y:S01]  /*22910*/  IMAD.WIDE.U32.X R42, R21, R36, R42, P0 ;  /* 0x00000024152a7225 */ /* 0x000fe200000e042a */
[----:B------:R-:W-:Y:S02]  /*22920*/  IADD3 R60, P0, PT, R17, R60, RZ ;  /* 0x0000003c113c7210 */ /* 0x000fe40007f1e0ff */
[----:B------:R-:W-:Y:S01]  /*22930*/  SEL R17, RZ, 0x1, !P1 ;  /* 0x00000001ff117807 */ /* 0x000fe20004800000 */
[----:B------:R-:W-:Y:S01]  /*22940*/  IMAD.WIDE.U32 R54, R23, R35, RZ ;  /* 0x0000002317367225 */ /* 0x000fe200078e00ff */
[----:B------:R-:W-:-:S03]  /*22950*/  IADD3 RZ, P1, PT, RZ, R56, RZ ;  /* 0x00000038ffff7210 */ /* 0x000fc60007f3e0ff */
[----:B------:R-:W-:Y:S01]  /*22960*/  IMAD.WIDE.U32.X R28, R23, R28, R62, P4 ;  /* 0x0000001c171c7225 */ /* 0x000fe200020e043e */
[----:B------:R-:W-:-:S03]  /*22970*/  IADD3.X R37, P1, PT, RZ, R37, RZ, P1, !PT ;  /* 0x00000025ff257210 */ /* 0x000fc60000f3e4ff */
[----:B------:R-:W-:Y:S02]  /*22980*/  IMAD.IADD R63, R61, 0x1, R19 ;  /* 0x000000013d3f7824 */ /* 0x000fe400078e0213 */
[----:B------:R-:W-:-:S03]  /*22990*/  IMAD.WIDE.U32 R54, P4, R24, R36, R54 ;  /* 0x0000002418367225 */ /* 0x000fc60007880036 */
[----:B------:R-:W-:Y:S01]  /*229a0*/  IADD3.X R63, P0, PT, R63, R18, RZ, P0, !PT ;  /* 0x000000123f3f7210 */ /* 0x000fe2000071e4ff */
[----:B------:R-:W-:-:S04]  /*229b0*/  IMAD.WIDE.U32 R58, R24, R35, RZ ;  /* 0x00000023183a7225 */ /* 0x000fc800078e00ff */
[----:B------:R-:W-:Y:S02]  /*229c0*/  IMAD.X R17, RZ, RZ, R17, P1 ;  /* 0x000000ffff117224 */ /* 0x000fe400008e0611 */
[-C--:B------:R-:W-:Y:S02]  /*229d0*/  IMAD R20, R34, R22.reuse, RZ ;  /* 0x0000001622147224 */ /* 0x080fe400078e02ff */
[----:B------:R-:W-:Y:S01]  /*229e0*/  IMAD R38, R36, R22, RZ ;  /* 0x0000001624267224 */ /* 0x000fe200078e02ff */
[----:B------:R-:W-:Y:S01]  /*229f0*/  IADD3 R17, P1, PT, R17, R28, RZ ;  /* 0x0000001c11117210 */ /* 0x000fe20007f3e0ff */
[----:B------:R-:W-:Y:S01]  /*22a00*/  IMAD.X R19, RZ, RZ, RZ, P3 ;  /* 0x000000ffff137224 */ /* 0x000fe200018e06ff */
[----:B------:R-:W-:Y:S01]  /*22a10*/  IADD3 RZ, P3, PT, R59, R54, RZ ;  /* 0x000000363bff7210 */ /* 0x000fe20007f7e0ff */
[C---:B------:R-:W-:Y:S01]  /*22a20*/  IMAD R61, R21.reuse, R25, R20 ;  /* 0x00000019153d7224 */ /* 0x040fe200078e0214 */
[----:B------:R-:W-:Y:S01]  /*22a30*/  SEL R54, RZ, 0x1, !P0 ;  /* 0x00000001ff367807 */ /* 0x000fe20004000000 */
[----:B------:R-:W-:Y:S01]  /*22a40*/  IMAD R38, R21, R35, R38 ;  /* 0x0000002315267224 */ /* 0x000fe200078e0226 */
[----:B------:R-:W-:Y:S01]  /*22a50*/  IADD3 R65, P0, PT, R60, R65, RZ ;  /* 0x000000413c417210 */ /* 0x000fe20007f1e0ff */
[----:B------:R-:W-:-:S03]  /*22a60*/  IMAD.WIDE.U32 R20, R25, R22, RZ ;  /* 0x0000001619147225 */ /* 0x000fc600078e00ff */
[----:B------:R-:W-:Y:S01]  /*22a70*/  IADD3.X R63, P0, PT, R63, R64, RZ, P0, !PT ;  /* 0x000000403f3f7210 */ /* 0x000fe2000071e4ff */
[----:B------:R-:W-:Y:S02]  /*22a80*/  IMAD.MOV.U32 R18, RZ, RZ, R57 ;  /* 0x000000ffff127224 */ /* 0x000fe400078e0039 */
[----:B------:R-:W-:Y:S01]  /*22a90*/  IMAD.X R57, RZ, RZ, R29, P1 ;  /* 0x000000ffff397224 */ /* 0x000fe200008e061d */
[----:B------:R-:W-:Y:S01]  /*22aa0*/  IADD3 R20, P1, PT, R65, R20, RZ ;  /* 0x0000001441147210 */ /* 0x000fe20007f3e0ff */
[-C--:B------:R-:W-:Y:S02]  /*22ab0*/  IMAD R28, R26, R24.reuse, RZ ;  /* 0x000000181a1c7224 */ /* 0x080fe400078e02ff */
[----:B------:R-:W-:Y:S02]  /*22ac0*/  IMAD.IADD R58, R21, 0x1, R61 ;  /* 0x00000001153a7824 */ /* 0x000fe400078e023d */
[----:B------:R-:W-:Y:S02]  /*22ad0*/  IMAD R61, R23, R27, R28 ;  /* 0x0000001b173d7224 */ /* 0x000fe400078e021c */
[----:B------:R-:W-:Y:S01]  /*22ae0*/  IMAD.X R21, RZ, RZ, RZ, P5 ;  /* 0x000000ffff157224 */ /* 0x000fe200028e06ff */
[----:B------:R-:W-:Y:S01]  /*22af0*/  IADD3 R33, P5, PT, R20, R33, RZ ;  /* 0x0000002114217210 */ /* 0x000fe20007fbe0ff */
[----:B------:R-:W-:Y:S01]  /*22b00*/  IMAD.WIDE.U32 R28, R27, R24, RZ ;  /* 0x000000181b1c7225 */ /* 0x000fe200078e00ff */
[----:B------:R-:W-:-:S03]  /*22b10*/  IADD3.X R20, P1, PT, R63, R58, RZ, P1, !PT ;  /* 0x0000003a3f147210 */ /* 0x000fc60000f3e4ff */
[----:B------:R-:W-:Y:S01]  /*22b20*/  IMAD.WIDE.U32.X R18, R23, R26, R18, P6 ;  /* 0x0000001a17127225 */ /* 0x000fe200030e0412 */
[----:B------:R-:W-:-:S03]  /*22b30*/  IADD3.X R67, P5, PT, R20, R67, RZ, P5, !PT ;  /* 0x0000004314437210 */ /* 0x000fc60002fbe4ff */
[----:B------:R-:W-:Y:S02]  /*22b40*/  IMAD.IADD R60, R29, 0x1, R61 ;  /* 0x000000011d3c7824 */ /* 0x000fe400078e023d */
[----:B------:R-:W-:Y:S01]  /*22b50*/  IMAD.WIDE.U32 R26, R35, R22, RZ ;  /* 0x00000016231a7225 */ /* 0x000fe200078e00ff */
[----:B------:R-:W-:-:S03]  /*22b60*/  SEL R22, RZ, 0x1, !P1 ;  /* 0x00000001ff167807 */ /* 0x000fc60004800000 */
[----:B------:R-:W-:Y:S02]  /*22b70*/  IMAD.X R29, RZ, RZ, R54, P0 ;  /* 0x000000ffff1d7224 */ /* 0x000fe400000e0636 */
[----:B------:R-:W-:Y:S01]  /*22b80*/  IMAD.X R59, RZ, RZ, RZ, P4 ;  /* 0x000000ffff3b7224 */ /* 0x000fe200020e06ff */
[----:B------:R-:W-:Y:S01]  /*22b90*/  IADD3 R28, P4, PT, R33, R28, RZ ;  /* 0x0000001c211c7210 */ /* 0x000fe20007f9e0ff */
[----:B------:R-:W-:Y:S01]  /*22ba0*/  IMAD.IADD R38, R27, 0x1, R38 ;  /* 0x000000011b267824 */ /* 0x000fe200078e0226 */
[----:B------:R-:W-:Y:S01]  /*22bb0*/  IADD3 R29, P6, PT, R29, R40, RZ ;  /* 0x000000281d1d7210 */ /* 0x000fe20007fde0ff */
[----:B------:R-:W-:Y:S01]  /*22bc0*/  IMAD.X R27, RZ, RZ, R22, P5 ;  /* 0x000000ffff1b7224 */ /* 0x000fe200028e0616 */
[----:B------:R-:W-:Y:S01]  /*22bd0*/  IADD3.X R60, P4, PT, R67, R60, RZ, P4, !PT ;  /* 0x0000003c433c7210 */ /* 0x000fe2000279e4ff */
[----:B------:R-:W-:Y:S01]  /*22be0*/  IMAD R40, R34, R24, RZ ;  /* 0x0000001822287224 */ /* 0x000fe200078e02ff */
[----:B------:R-:W-:Y:S01]  /*22bf0*/  IADD3 R17, P0, PT, R28, R17, RZ ;  /* 0x000000111c117210 */ /* 0x000fe20007f1e0ff */
[----:B------:R-:W-:Y:S01]  /*22c00*/  IMAD.X R41, RZ, RZ, R41, P6 ;  /* 0x000000ffff297224 */ /* 0x000fe200030e0629 */
[----:B------:R-:W-:Y:S01]  /*22c10*/  IADD3 R28, P1, PT, R29, R26, RZ ;  /* 0x0000001a1d1c7210 */ /* 0x000fe20007f3e0ff */
[----:B------:R-:W-:Y:S01]  /*22c20*/  IMAD.MOV.U32 R20, RZ, RZ, R39 ;  /* 0x000000ffff147224 */ /* 0x000fe200078e0027 */
[----:B------:R-:W-:Y:S01]  /*22c30*/  IADD3 R29, P5, PT, R27, R44, RZ ;  /* 0x0000002c1b1d7210 */ /* 0x000fe20007fbe0ff */
[----:B------:R-:W-:Y:S01]  /*22c40*/  IMAD R39, R23, R25, R40 ;  /* 0x0000001917277224 */ /* 0x000fe200078e0228 */
[----:B------:R-:W-:Y:S01]  /*22c50*/  IADD3.X R22, P0, PT, R60, R57, RZ, P0, !PT ;  /* 0x000000393c167210 */ /* 0x000fe2000071e4ff */
[----:B------:R-:W-:Y:S01]  /*22c60*/  IMAD.WIDE.U32 R26, R25, R24, RZ ;  /* 0x00000018191a7225 */ /* 0x000fe200078e00ff */
[----:B------:R-:W-:-:S02]  /*22c70*/  SEL R33, RZ, 0x1, !P4 ;  /* 0x00000001ff217807 */ /* 0x000fc40006000000 */
[----:B------:R-:W-:Y:S01]  /*22c80*/  IADD3.X R25, P1, PT, R38, R41, RZ, P1, !PT ;  /* 0x0000002926197210 */ /* 0x000fe20000f3e4ff */
[----:B------:R-:W-:Y:S01]  /*22c90*/  IMAD.X R44, RZ, RZ, R45, P5 ;  /* 0x000000ffff2c7224 */ /* 0x000fe200028e062d */
[----:B------:R-:W-:Y:S01]  /*22ca0*/  IADD3 R29, P4, PT, R28, R29, RZ ;  /* 0x0000001d1c1d7210 */ /* 0x000fe20007f9e0ff */
[----:B------:R-:W-:Y:S02]  /*22cb0*/  IMAD.X R33, RZ, RZ, R33, P0 ;  /* 0x000000ffff217224 */ /* 0x000fe400000e0621 */
[----:B------:R-:W-:Y:S01]  /*22cc0*/  IMAD.IADD R38, R27, 0x1, R39 ;  /* 0x000000011b267824 */ /* 0x000fe200078e0227 */
[----:B------:R-:W-:Y:S01]  /*22cd0*/  IADD3 R29, P0, PT, R29, R26, RZ ;  /* 0x0000001a1d1d7210 */ /* 0x000fe20007f1e0ff */
[----:B------:R-:W-:Y:S01]  /*22ce0*/  IMAD.WIDE.U32 R26, R22, 0x3d1, RZ ;  /* 0x000003d1161a7825 */ /* 0x000fe200078e00ff */
[----:B------:R-:W-:Y:S02]  /*22cf0*/  IADD3.X R25, P4, PT, R25, R44, RZ, P4, !PT ;  /* 0x0000002c19197210 */ /* 0x000fe4000279e4ff */
[----:B------:R-:W-:Y:S01]  /*22d00*/  IADD3 R18, P5, PT, R33, R18, RZ ;  /* 0x0000001221127210 */ /* 0x000fe20007fbe0ff */
[----:B------:R-:W-:Y:S01]  /*22d10*/  IMAD R28, R36, R24, RZ ;  /* 0x00000018241c7224 */ /* 0x000fe200078e02ff */
[----:B------:R-:W-:Y:S01]  /*22d20*/  SEL R33, RZ, 0x1, !P1 ;  /* 0x00000001ff217807 */ /* 0x000fe20004800000 */
[----:B------:R-:W-:Y:S01]  /*22d30*/  IMAD.WIDE.U32.X R20, R23, R34, R20, P2 ;  /* 0x0000002217147225 */ /* 0x000fe200010e0414 */
[----:B------:R-:W-:-:S02]  /*22d40*/  IADD3.X R38, P2, PT, R25, R38, RZ, P0, !PT ;  /* 0x0000002619267210 */ /* 0x000fc4000075e4ff */
[----:B------:R-:W-:Y:S01]  /*22d50*/  IADD3 R34, P0, PT, R29, R18, RZ ;  /* 0x000000121d227210 */ /* 0x000fe20007f1e0ff */
[----:B------:R-:W-:Y:S02]  /*22d60*/  IMAD R41, R23, R35, R28 ;  /* 0x0000002317297224 */ /* 0x000fe400078e021c */
[----:B------:R-:W-:Y:S02]  /*22d70*/  IMAD.X R39, RZ, RZ, R19, P5 ;  /* 0x000000ffff277224 */ /* 0x000fe400028e0613 */
[----:B------:R-:W-:-:S04]  /*22d80*/  IMAD.WIDE.U32 R28, R35, R24, RZ ;  /* 0x00000018231c7225 */ /* 0x000fc800078e00ff */
[----:B------:R-:W-:-:S04]  /*22d90*/  IMAD.WIDE.U32 R26, P5, RZ, R17, R26 ;  /* 0x00000011ff1a7225 */ /* 0x000fc800078a001a */
[----:B------:R-:W-:-:S04]  /*22da0*/  IMAD.WIDE.U32 R18, R17, 0x3d1, RZ ;  /* 0x000003d111127825 */ /* 0x000fc800078e00ff */
[----:B------:R-:W-:Y:S01]  /*22db0*/  IMAD.X R35, RZ, RZ, R33, P4 ;  /* 0x000000ffff237224 */ /* 0x000fe200020e0621 */
[----:B------:R-:W-:Y:S01]  /*22dc0*/  IADD3.X R33, P1, PT, R38, R39, RZ, P0, !PT ;  /* 0x0000002726217210 */ /* 0x000fe2000073e4ff */
[----:B------:R-:W-:Y:S01]  /*22dd0*/  IMAD.X R25, RZ, RZ, RZ, P5 ;  /* 0x000000ffff197224 */ /* 0x000fe200028e06ff */
[----:B------:R-:W-:Y:S01]  /*22de0*/  IADD3 R38, P4, PT, R19, R26, RZ ;  /* 0x0000001a13267210 */ /* 0x000fe20007f9e0ff */
[----:B------:R-:W-:Y:S01]  /*22df0*/  IMAD.MOV.U32 R24, RZ, RZ, R27 ;  /* 0x000000ffff187224 */ /* 0x000fe200078e001b */
[----:B------:R-:W-:Y:S01]  /*22e00*/  IADD3 R35, P5, PT, R35, R42, RZ ;  /* 0x0000002a23237210 */ /* 0x000fe20007fbe0ff */
[----:B------:R-:W-:Y:S01]  /*22e10*/  IMAD.IADD R40, R29, 0x1, R41 ;  /* 0x000000011d287824 */ /* 0x000fe200078e0229 */
[----:B------:R-:W-:Y:S01]  /*22e20*/  SEL R19, RZ, 0x1, !P2 ;  /* 0x00000001ff137807 */ /* 0x000fe20005000000 */
[----:B------:R-:W-:Y:S01]  /*22e30*/  IMAD.WIDE.U32.X R24, RZ, R22, R24, P4 ;  /* 0x00000016ff187225 */ /* 0x000fe200020e0418 */
[----:B------:R-:W-:Y:S02]  /*22e40*/  IADD3 RZ, P0, PT, RZ, R18, RZ ;  /* 0x00000012ffff7210 */ /* 0x000fe40007f1e0ff */
[----:B------:R-:W-:Y:S01]  /*22e50*/  IADD3 R35, P2, PT, R35, R28, RZ ;  /* 0x0000001c23237210 */ /* 0x000fe20007f5e0ff */
[----:B------:R-:W-:Y:S01]  /*22e60*/  IMAD.X R43, RZ, RZ, R43, P5 ;  /* 0x000000ffff2b7224 */ /* 0x000fe200028e062b */
[----:B------:R-:W-:Y:S01]  /*22e70*/  IADD3.X R38, P5, PT, RZ, R38, RZ, P0, !PT ;  /* 0x00000026ff267210 */ /* 0x000fe200007be4ff */
[----:B------:R-:W-:-:S02]  /*22e80*/  IMAD.X R19, RZ, RZ, R19, P1 ;  /* 0x000000ffff137224 */ /* 0x000fc400008e0613 */
[----:B------:R-:W-:Y:S01]  /*22e90*/  IMAD.WIDE.U32 R28, R33, 0x3d1, RZ ;  /* 0x000003d1211c7825 */ /* 0x000fe200078e00ff */
[----:B------:R-:W-:Y:S02]  /*22ea0*/  SEL R39, RZ, 0x1, !P5 ;  /* 0x00000001ff277807 */ /* 0x000fe40006800000 */
[----:B------:R-:W-:Y:S01]  /*22eb0*/  IADD3.X R40, P1, PT, R40, R43, RZ, P2, !PT ;  /* 0x0000002b28287210 */ /* 0x000fe2000173e4ff */
[----:B------:R-:W-:Y:S01]  /*22ec0*/  IMAD.WIDE.U32 R26, R34, 0x3d1, RZ ;  /* 0x000003d1221a7825 */ /* 0x000fe200078e00ff */
[----:B------:R-:W-:Y:S02]  /*22ed0*/  IADD3 R20, P2, PT, R19, R20, RZ ;  /* 0x0000001413147210 */ /* 0x000fe40007f5e0ff */
[----:B------:R-:W-:Y:S01]  /*22ee0*/  IADD3 R39, P6, PT, R39, R24, RZ ;  /* 0x0000001827277210 */ /* 0x000fe20007fde0ff */
[----:B------:R-:W-:Y:S01]  /*22ef0*/  IMAD.WIDE.U32 R28, P5, RZ, R34, R28 ;  /* 0x00000022ff1c7225 */ /* 0x000fe200078a001c */
[----:B------:R-:W-:Y:S02]  /*22f00*/  IADD3 R19, P4, PT, R35, R20, RZ ;  /* 0x0000001423137210 */ /* 0x000fe40007f9e0ff */
[----:B------:R-:W-:Y:S01]  /*22f10*/  SEL R24, RZ, 0x1, !P1 ;  /* 0x00000001ff187807 */ /* 0x000fe20004800000 */
[----:B------:R-:W-:Y:S01]  /*22f20*/  IMAD.X R43, RZ, RZ, R21, P2 ;  /* 0x000000ffff2b7224 */ /* 0x000fe200010e0615 */
[----:B------:R-:W-:Y:S01]  /*22f30*/  IADD3 R39, P2, PT, R39, R26, RZ ;  /* 0x0000001a27277210 */ /* 0x000fe20007f5e0ff */
[----:B------:R-:W-:Y:S01]  /*22f40*/  IMAD.X R42, RZ, RZ, R25, P6 ;  /* 0x000000ffff2a7224 */ /* 0x000fe200030e0619 */
[----:B------:R-:W-:Y:S01]  /*22f50*/  IADD3.X R17, P1, PT, R17, R38, RZ, P0, !PT ;  /* 0x0000002611117210 */ /* 0x000fe2000073e4ff */
[----:B------:R-:W-:Y:S01]  /*22f60*/  IMAD.X R21, RZ, RZ, RZ, P5 ;  /* 0x000000ffff157224 */ /* 0x000fe200028e06ff */
[----:B------:R-:W-:Y:S01]  /*22f70*/  IADD3 R41, P5, PT, R27, R28, RZ ;  /* 0x0000001c1b297210 */ /* 0x000fe20007fbe0ff */
[----:B------:R-:W-:Y:S01]  /*22f80*/  IMAD.MOV.U32 R58, RZ, RZ, R55 ;  /* 0x000000ffff3a7224 */ /* 0x000fe200078e0037 */
[----:B------:R-:W-:Y:S01]  /*22f90*/  IADD3.X R35, P4, PT, R40, R43, RZ, P4, !PT ;  /* 0x0000002b28237210 */ /* 0x000fe2000279e4ff */
[----:B------:R-:W-:Y:S01]  /*22fa0*/  IMAD.MOV.U32 R20, RZ, RZ, R29 ;  /* 0x000000ffff147224 */ /* 0x000fe200078e001d */
[----:B------:R-:W-:Y:S01]  /*22fb0*/  IADD3.X R41, P2, PT, R41, R42, RZ, P2, !PT ;  /* 0x0000002a29297210 */ /* 0x000fe2000175e4ff */
[----:B------:R-:W-:-:S03]  /*22fc0*/  IMAD.WIDE.U32.X R58, R23, R36, R58, P3 ;  /* 0x00000024173a7225 */ /* 0x000fc600018e043a */
[----:B------:R-:W-:Y:S01]  /*22fd0*/  SEL R23, RZ, 0x1, !P2 ;  /* 0x00000001ff177807 */ /* 0x000fe20005000000 */
[----:B------:R-:W-:Y:S02]  /*22fe0*/  IMAD.X R29, RZ, RZ, R24, P4 ;  /* 0x000000ffff1d7224 */ /* 0x000fe400020e0618 */
[----:B------:R-:W-:-:S03]  /*22ff0*/  IMAD.WIDE.U32.X R24, RZ, R33, R20, P5 ;  /* 0x00000021ff187225 */ /* 0x000fc600028e0414 */
[----:B------:R-:W-:Y:S01]  /*23000*/  IADD3 R29, P3, PT, R29, R58, RZ ;  /* 0x0000003a1d1d7210 */ /* 0x000fe20007f7e0ff */
[----:B------:R-:W-:Y:S01]  /*23010*/  IMAD.WIDE.U32 R26, R35, 0x3d1, RZ ;  /* 0x000003d1231a7825 */ /* 0x000fe200078e00ff */
[----:B------:R-:W-:-:S03]  /*23020*/  IADD3 R23, P4, PT, R23, R24, RZ ;  /* 0x0000001817177210 */ /* 0x000fc60007f9e0ff */
        /* <DEDUP_REMOVED lines=18> */
[----:B------:R-:W-:Y:S02]  /*23150*/  IADD3 R24, P0, PT, R27, R24, RZ ;  /* 0x000000181b187210 */ /* 0x000fe40007f1e0ff */
[----:B------:R-:W-:Y:S01]  /*23160*/  IADD3.X R27, P1, PT, R19, R36, RZ, P1, !PT ;  /* 0x00000024131b7210 */ /* 0x000fe20000f3e4ff */
[----:B------:R-:W-:Y:S01]  /*23170*/  IMAD.MOV.U32 R22, RZ, RZ, R21 ;  /* 0x000000ffff167224 */ /* 0x000fe200078e0015 */
[----:B------:R-:W-:Y:S01]  /*23180*/  IADD3 R20, P2, PT, R25, R20, RZ ;  /* 0x0000001419147210 */ /* 0x000fe20007f5e0ff */
[----:B------:R-:W-:Y:S01]  /*23190*/  IMAD.X R25, RZ, RZ, R23, P3 ;  /* 0x000000ffff197224 */ /* 0x000fe200018e0617 */
[----:B------:R-:W-:Y:S01]  /*231a0*/  IADD3.X R35, P1, PT, R35, R24, RZ, P1, !PT ;  /* 0x0000001823237210 */ /* 0x000fe20000f3e4ff */
[----:B------:R-:W-:-:S03]  /*231b0*/  IMAD.X R23, RZ, RZ, RZ, P4 ;  /* 0x000000ffff177224 */ /* 0x000fc600020e06ff */
        /* <DEDUP_REMOVED lines=38> */
.L_x_67:
        /* <DEDUP_REMOVED lines=22> */
.L_x_66:
[----:B------:R-:W-:Y:S05]  /*23580*/  BSYNC.RECONVERGENT B0 ;  /* 0x0000000000007941 */ /* 0x000fea0003800200 */
.L_x_65:
[----:B------:R-:W-:Y:S01]  /*23590*/  IMAD.WIDE.U32 R26, R16, R18, RZ ;  /* 0x00000012101a7225 */ /* 0x000fe200078e00ff */
[----:B------:R-:W-:Y:S01]  /*235a0*/  ULEA UR6, UR4, UR7, 0x3 ;  /* 0x0000000704067291 */ /* 0x000fe2000f8e18ff */
[----:B------:R-:W-:Y:S02]  /*235b0*/  BSSY.RECONVERGENT B0, `(.L_x_68) ;  /* 0x00001ab000007945 */ /* 0x000fe40003800200 */
[----:B------:R-:W-:Y:S02]  /*235c0*/  IMAD R25, R17, R15, RZ ;  /* 0x0000000f11197224 */ /* 0x000fe400078e02ff */
[----:B------:R-:W-:-:S04]  /*235d0*/  IMAD.WIDE.U32 R26, P0, R15, R17, R26 ;  /* 0x000000110f1a7225 */ /* 0x000fc8000780001a */
[----:B------:R-:W-:Y:S01]  /*235e0*/  IMAD.WIDE.U32 R28, R18, R15, RZ ;  /* 0x0000000f121c7225 */ /* 0x000fe200078e00ff */
[----:B------:R-:W-:Y:S03]  /*235f0*/  STL.64 [UR6], R52 ;  /* 0x00000034ff007987 */ /* 0x000fe60008100a06 */
[----:B------:R-:W-:Y:S01]  /*23600*/  IMAD R25, R16, R18, R25 ;  /* 0x0000001210197224 */ /* 0x000fe200078e0219 */
[----:B------:R-:W-:Y:S01]  /*23610*/  STL.64 [UR6+0x3200], R50 ;  /* 0x00320032ff007987 */ /* 0x000fe20008100a06 */
[----:B------:R-:W-:Y:S01]  /*23620*/  IMAD.X R43, RZ, RZ, RZ, P0 ;  /* 0x000000ffff2b7224 */ /* 0x000fe200000e06ff */
[----:B------:R-:W-:Y:S01]  /*23630*/  IADD3 RZ, P0, PT, RZ, R28, RZ ;  /* 0x0000001cffff7210 */ /* 0x000fe20007f1e0ff */
[----:B------:R-:W-:Y:S01]  /*23640*/  IMAD.IADD R29, R29, 0x1, R25 ;  /* 0x000000011d1d7824 */ /* 0x000fe200078e0219 */
[----:B------:R-:W-:Y:S01]  /*23650*/  STL.64 [UR6+0x6400], R48 ;  /* 0x00640030ff007987 */ /* 0x000fe20008100a06 */
[----:B------:R-:W-:-:S03]  /*23660*/  IMAD.WIDE.U32 R30, R15, R18, RZ ;  /* 0x000000120f1e7225 */ /* 0x000fc600078e00ff */
[----:B------:R-:W-:Y:S01]  /*23670*/  IADD3.X R29, P1, PT, RZ, R29, RZ, P0, !PT ;  /* 0x0000001dff1d7210 */ /* 0x000fe2000073e4ff */
[----:B------:R-:W-:Y:S01]  /*23680*/  IMAD.MOV.U32 R42, RZ, RZ, R27 ;  /* 0x000000ffff2a7224 */ /* 0x000fe200078e001b */
[----:B------:R-:W-:Y:S01]  /*23690*/  IADD3 RZ, P2, PT, R31, R26, RZ ;  /* 0x0000001a1fff7210 */ /* 0x000fe20007f5e0ff */
[C---:B------:R-:W-:Y:S01]  /*236a0*/  IMAD.WIDE.U32 R36, R16.reuse, R20, RZ ;  /* 0x0000001410247225 */ /* 0x040fe200078e00ff */
[----:B------:R-:W-:Y:S01]  /*236b0*/  IADD3.X R29, P0, PT, RZ, R29, RZ, P0, !PT ;  /* 0x0000001dff1d7210 */ /* 0x000fe2000071e4ff */
[----:B------:R-:W-:Y:S01]  /*236c0*/  STL.64 [UR6+0x9600], R46 ;  /* 0x0096002eff007987 */ /* 0x000fe20008100a06 */
[----:B------:R-:W-:Y:S01]  /*236d0*/  SEL R25, RZ, 0x1, !P1 ;  /* 0x00000001ff197807 */ /* 0x000fe20004800000 */
[----:B------:R-:W-:-:S04]  /*236e0*/  IMAD.WIDE.U32 R40, R16, R24, RZ ;  /* 0x0000001810287225 */ /* 0x000fc800078e00ff */
[----:B------:R-:W-:-:S04]  /*236f0*/  IMAD.WIDE.U32.X R42, R16, R17, R42, P2 ;  /* 0x00000011102a7225 */ /* 0x000fc800010e042a */
[----:B------:R-:W-:Y:S02]  /*23700*/  IMAD.X R25, RZ, RZ, R25, P0 ;  /* 0x000000ffff197224 */ /* 0x000fe400000e0619 */
[----:B------:R-:W-:-:S03]  /*23710*/  IMAD.WIDE.U32 R26, R15, R20, RZ ;  /* 0x000000140f1a7225 */ /* 0x000fc600078e00ff */
[----:B------:R-:W-:Y:S01]  /*23720*/  IADD3 R45, P0, PT, R25, R42, RZ ;  /* 0x0000002a192d7210 */ /* 0x000fe20007f1e0ff */
[----:B------:R-:W-:-:S04]  /*23730*/  IMAD.WIDE.U32 R38, R16, R22, RZ ;  /* 0x0000001610267225 */ /* 0x000fc800078e00ff */
[----:B------:R-:W-:-:S04]  /*23740*/  IMAD.WIDE.U32 R36, P5, R15, R19, R36 ;  /* 0x000000130f247225 */ /* 0x000fc800078a0024 */
[----:B------:R-:W-:-:S04]  /*23750*/  IMAD.WIDE.U32 R34, R15, R24, RZ ;  /* 0x000000180f227225 */ /* 0x000fc800078e00ff */
[----:B------:R-:W-:-:S04]  /*23760*/  IMAD.WIDE.U32 R40, P3, R15, R23, R40 ;  /* 0x000000170f287225 */ /* 0x000fc80007860028 */
[----:B------:R-:W-:Y:S01]  /*23770*/  IMAD.X R31, RZ, RZ, RZ, P5 ;  /* 0x000000ffff1f7224 */ /* 0x000fe200028e06ff */
[----:B------:R-:W-:Y:S01]  /*23780*/  IADD3 RZ, P5, PT, R27, R36, RZ ;  /* 0x000000241bff7210 */ /* 0x000fe20007fbe0ff */
[----:B------:R-:W-:Y:S01]  /*23790*/  IMAD R25, R19, R15, RZ ;  /* 0x0000000f13197224 */ /* 0x000fe200078e02ff */
[----:B------:R-:W-:Y:S01]  /*237a0*/  IADD3 RZ, P6, PT, R35, R40, RZ ;  /* 0x0000002823ff7210 */ /* 0x000fe20007fde0ff */
[----:B------:R-:W-:Y:S02]  /*237b0*/  IMAD.MOV.U32 R30, RZ, RZ, R37 ;  /* 0x000000ffff1e7224 */ /* 0x000fe400078e0025 */
[----:B------:R-:W-:-:S04]  /*237c0*/  IMAD.WIDE.U32 R32, R15, R22, RZ ;  /* 0x000000160f207225 */ /* 0x000fc800078e00ff */
[----:B------:R-:W-:-:S04]  /*237d0*/  IMAD.WIDE.U32 R38, P4, R15, R21, R38 ;  /* 0x000000150f267225 */ /* 0x000fc80007880026 */
[----:B------:R-:W-:Y:S01]  /*237e0*/  IMAD.WIDE.U32 R36, R14, R18, RZ ;  /* 0x000000120e247225 */ /* 0x000fe200078e00ff */
[----:B------:R-:W-:-:S03]  /*237f0*/  IADD3 RZ, P1, PT, R33, R38, RZ ;  /* 0x0000002621ff7210 */ /* 0x000fc60007f3e0ff */
[----:B------:R-:W-:-:S04]  /*23800*/  IMAD.WIDE.U32 R34, R20, R15, RZ ;  /* 0x0000000f14227225 */ /* 0x000fc800078e00ff */
[-C--:B------:R-:W-:Y:S02]  /*23810*/  IMAD R25, R16, R20.reuse, R25 ;  /* 0x0000001410197224 */ /* 0x080fe400078e0219 */
[----:B------:R-:W-:-:S04]  /*23820*/  IMAD.WIDE.U32 R26, R14, R20, RZ ;  /* 0x000000140e1a7225 */ /* 0x000fc800078e00ff */
[----:B------:R-:W-:Y:S01]  /*23830*/  IMAD.X R38, RZ, RZ, R43, P0 ;  /* 0x000000ffff267224 */ /* 0x000fe200000e062b */
[----:B------:R-:W-:Y:S01]  /*23840*/  IADD3 RZ, P0, PT, RZ, R34, RZ ;  /* 0x00000022ffff7210 */ /* 0x000fe20007f1e0ff */
[----:B------:R-:W-:-:S04]  /*23850*/  IMAD.WIDE.U32 R32, R13, R18, RZ ;  /* 0x000000120d207225 */ /* 0x000fc800078e00ff */
[----:B------:R-:W-:Y:S02]  /*23860*/  IMAD.IADD R25, R35, 0x1, R25 ;  /* 0x0000000123197824 */ /* 0x000fe400078e0219 */
[----:B------:R-:W-:-:S03]  /*23870*/  IMAD.WIDE.U32 R36, P2, R13, R17, R36 ;  /* 0x000000110d247225 */ /* 0x000fc60007840024 */
[----:B------:R-:W-:Y:S01]  /*23880*/  IADD3.X R25, P0, PT, RZ, R25, RZ, P0, !PT ;  /* 0x00000019ff197210 */ /* 0x000fe2000071e4ff */
[----:B------:R-:W-:-:S04]  /*23890*/  IMAD.WIDE.U32.X R30, R16, R19, R30, P5 ;  /* 0x00000013101e7225 */ /* 0x000fc800028e041e */
[----:B------:R-:W-:Y:S01]  /*238a0*/  IMAD.X R35, RZ, RZ, RZ, P4 ;  /* 0x000000ffff237224 */ /* 0x000fe200020e06ff */
[----:B------:R-:W-:Y:S01]  /*238b0*/  IADD3 RZ, P4, PT, R33, R36, RZ ;  /* 0x0000002421ff7210 */ /* 0x000fe20007f9e0ff */
[----:B------:R-:W-:Y:S01]  /*238c0*/  IMAD.WIDE.U32 R42, R13, R20, RZ ;  /* 0x000000140d2a7225 */ /* 0x000fe200078e00ff */
[----:B------:R-:W-:-:S03]  /*238d0*/  SEL R36, RZ, 0x1, !P0 ;  /* 0x00000001ff247807 */ /* 0x000fc60004000000 */
[----:B------:R-:W-:-:S04]  /*238e0*/  IMAD.WIDE.U32 R26, P5, R13, R19, R26 ;  /* 0x000000130d1a7225 */ /* 0x000fc800078a001a */
[----:B------:R-:W-:Y:S01]  /*238f0*/  IMAD.X R33, RZ, RZ, RZ, P3 ;  /* 0x000000ffff217224 */ /* 0x000fe200018e06ff */
[----:B------:R-:W-:Y:S01]  /*23900*/  IADD3 R45, P3, PT, R45, R34, RZ ;  /* 0x000000222d2d7210 */ /* 0x000fe20007f7e0ff */
[----:B------:R-:W-:Y:S01]  /*23910*/  IMAD R55, R17, R13, RZ ;  /* 0x0000000d11377224 */ /* 0x000fe200078e02ff */
[----:B------:R-:W-:Y:S01]  /*23920*/  IADD3 RZ, P0, PT, R43, R26, RZ ;  /* 0x0000001a2bff7210 */ /* 0x000fe20007f1e0ff */
[----:B------:R-:W-:Y:S01]  /*23930*/  IMAD R43, R21, R15, RZ ;  /* 0x0000000f152b7224 */ /* 0x000fe200078e02ff */
[----:B------:R-:W-:Y:S01]  /*23940*/  IADD3.X R26, P3, PT, R25, R38, RZ, P3, !PT ;  /* 0x00000026191a7210 */ /* 0x000fe20001f7e4ff */
[----:B------:R-:W-:Y:S02]  /*23950*/  IMAD.MOV.U32 R38, RZ, RZ, R37 ;  /* 0x000000ffff267224 */ /* 0x000fe400078e0025 */
[----:B------:R-:W-:Y:S02]  /*23960*/  IMAD R43, R16, R22, R43 ;  /* 0x00000016102b7224 */ /* 0x000fe400078e022b */
[----:B------:R-:W-:-:S02]  /*23970*/  IMAD.X R25, RZ, RZ, R36, P3 ;  /* 0x000000ffff197224 */ /* 0x000fc400018e0624 */
[----:B------:R-:W-:-:S03]  /*23980*/  IMAD.WIDE.U32 R36, R22, R15, RZ ;  /* 0x0000000f16247225 */ /* 0x000fc600078e00ff */
[----:B------:R-:W-:Y:S01]  /*23990*/  IADD3 R59, P3, PT, R25, R30, RZ ;  /* 0x0000001e193b7210 */ /* 0x000fe20007f7e0ff */
[----:B------:R-:W-:Y:S02]  /*239a0*/  IMAD.MOV.U32 R32, RZ, RZ, R41 ;  /* 0x000000ffff207224 */ /* 0x000fe400078e0029 */
[----:B------:R-:W-:-:S04]  /*239b0*/  IMAD.WIDE.U32 R40, R18, R13, RZ ;  /* 0x0000000d12287225 */ /* 0x000fc800078e00ff */
[----:B------:R-:W-:Y:S02]  /*239c0*/  IMAD R55, R14, R18, R55 ;  /* 0x000000120e377224 */ /* 0x000fe400078e0237 */
[----:B------:R-:W-:Y:S02]  /*239d0*/  IMAD.MOV.U32 R34, RZ, RZ, R39 ;  /* 0x000000ffff227224 */ /* 0x000fe400078e0027 */
[----:B------:R-:W-:Y:S01]  /*239e0*/  IMAD.X R61, RZ, RZ, R31, P3 ;  /* 0x000000ffff3d7224 */ /* 0x000fe200018e061f */
[----:B------:R-:W-:Y:S01]  /*239f0*/  IADD3 RZ, P3, PT, RZ, R36, RZ ;  /* 0x00000024ffff7210 */ /* 0x000fe20007f7e0ff */
[----:B------:R-:W-:Y:S02]  /*23a00*/  IMAD.IADD R37, R37, 0x1, R43 ;  /* 0x0000000125257824 */ /* 0x000fe400078e022b */
[----:B------:R-:W-:Y:S01]  /*23a10*/  IMAD.X R39, RZ, RZ, RZ, P2 ;  /* 0x000000ffff277224 */ /* 0x000fe200010e06ff */
[----:B------:R-:W-:Y:S01]  /*23a20*/  IADD3 R25, P2, PT, R45, R40, RZ ;  /* 0x000000282d197210 */ /* 0x000fe20007f5e0ff */
[----:B------:R-:W-:-:S02]  /*23a30*/  IMAD.IADD R41, R41, 0x1, R55 ;  /* 0x0000000129297824 */ /* 0x000fc400078e0237 */
[C---:B------:R-:W-:Y:S01]  /*23a40*/  IMAD.WIDE.U32.X R30, R16.reuse, R21, R34, P1 ;  /* 0x00000015101e7225 */ /* 0x040fe200008e0422 */
[----:B------:R-:W-:Y:S02]  /*23a50*/  IADD3 R59, P1, PT, R59, R36, RZ ;  /* 0x000000243b3b7210 */ /* 0x000fe40007f3e0ff */
[----:B------:R-:W-:Y:S01]  /*23a60*/  IADD3.X R34, P3, PT, RZ, R37, RZ, P3, !PT ;  /* 0x00000025ff227210 */ /* 0x000fe20001f7e4ff */
[----:B------:R-:W-:Y:S01]  /*23a70*/  IMAD.WIDE.U32.X R32, R16, R23, R32, P6 ;  /* 0x0000001710207225 */ /* 0x000fe200030e0420 */
[----:B------:R-:W-:Y:S02]  /*23a80*/  IADD3.X R26, P2, PT, R26, R41, RZ, P2, !PT ;  /* 0x000000291a1a7210 */ /* 0x000fe4000175e4ff */
[----:B------:R-:W-:Y:S01]  /*23a90*/  IADD3 RZ, P6, PT, RZ, R25, RZ ;  /* 0x00000019ffff7210 */ /* 0x000fe20007fde0ff */
[----:B------:R-:W-:Y:S01]  /*23aa0*/  IMAD R43, R23, R15, RZ ;  /* 0x0000000f172b7224 */ /* 0x000fe200078e02ff */
[----:B------:R-:W-:Y:S01]  /*23ab0*/  IADD3.X R61, P1, PT, R34, R61, RZ, P1, !PT ;  /* 0x0000003d223d7210 */ /* 0x000fe20000f3e4ff */
[----:B------:R-:W-:Y:S01]  /*23ac0*/  IMAD.WIDE.U32 R34, R13, R22, RZ ;  /* 0x000000160d227225 */ /* 0x000fe200078e00ff */
[----:B------:R-:W-:-:S02]  /*23ad0*/  IADD3.X R26, P6, PT, RZ, R26, RZ, P6, !PT ;  /* 0x0000001aff1a7210 */ /* 0x000fc400037de4ff */
[----:B------:R-:W-:Y:S01]  /*23ae0*/  SEL R34, RZ, 0x1, !P2 ;  /* 0x00000001ff227807 */ /* 0x000fe20005000000 */
[----:B------:R-:W-:Y:S01]  /*23af0*/  IMAD R56, R16, R24, R43 ;  /* 0x0000001810387224 */ /* 0x000fe200078e022b */
[----:B------:R-:W-:Y:S01]  /*23b00*/  SEL R16, RZ, 0x1, !P3 ;  /* 0x00000001ff107807 */ /* 0x000fe20005800000 */
[----:B------:R-:W-:Y:S02]  /*23b10*/  IMAD R41, R19, R13, RZ ;  /* 0x0000000d13297224 */ /* 0x000fe400078e02ff */
[----:B------:R-:W-:-:S04]  /*23b20*/  IMAD.WIDE.U32 R42, R14, R22, RZ ;  /* 0x000000160e2a7225 */ /* 0x000fc800078e00ff */
[----:B------:R-:W-:-:S04]  /*23b30*/  IMAD.WIDE.U32.X R38, R14, R17, R38, P4 ;  /* 0x000000110e267225 */ /* 0x000fc800020e0426 */
[----:B------:R-:W-:Y:S02]  /*23b40*/  IMAD.X R45, RZ, RZ, R34, P6 ;  /* 0x000000ffff2d7224 */ /* 0x000fe400030e0622 */
[----:B------:R-:W-:Y:S02]  /*23b50*/  IMAD R55, R14, R20, R41 ;  /* 0x000000140e377224 */ /* 0x000fe400078e0229 */
[----:B------:R-:W-:Y:S01]  /*23b60*/  IMAD.X R41, RZ, RZ, R16, P1 ;  /* 0x000000ffff297224 */ /* 0x000fe200008e0610 */
[----:B------:R-:W-:Y:S01]  /*23b70*/  IADD3 R58, P4, PT, R45, R38, RZ ;  /* 0x000000262d3a7210 */ /* 0x000fe20007f9e0ff */
[----:B------:R-:W-:-:S03]  /*23b80*/  IMAD.WIDE.U32 R42, P6, R13, R21, R42 ;  /* 0x000000150d2a7225 */ /* 0x000fc600078c002a */
[----:B------:R-:W-:Y:S01]  /*23b90*/  IADD3 R16, P2, PT, R41, R30, RZ ;  /* 0x0000001e29107210 */ /* 0x000fe20007f5e0ff */
[----:B------:R-:W-:Y:S01]  /*23ba0*/  IMAD.WIDE.U32 R36, R20, R13, RZ ;  /* 0x0000000d14247225 */ /* 0x000fe200078e00ff */
[----:B------:R-:W-:-:S03]  /*23bb0*/  IADD3 RZ, P1, PT, R35, R42, RZ ;  /* 0x0000002a23ff7210 */ /* 0x000fc60007f3e0ff */
[----:B------:R-:W-:Y:S01]  /*23bc0*/  IMAD.IADD R34, R37, 0x1, R55 ;  /* 0x0000000125227824 */ /* 0x000fe200078e0237 */
[----:B------:R-:W-:Y:S01]  /*23bd0*/  IADD3 R59, P3, PT, R59, R36, RZ ;  /* 0x000000243b3b7210 */ /* 0x000fe20007f7e0ff */
[----:B------:R-:W-:-:S03]  /*23be0*/  IMAD.WIDE.U32 R40, R14, R24, RZ ;  /* 0x000000180e287225 */ /* 0x000fc600078e00ff */
[----:B------:R-:W-:Y:S01]  /*23bf0*/  IADD3.X R61, P3, PT, R61, R34, RZ, P3, !PT ;  /* 0x000000223d3d7210 */ /* 0x000fe20001f7e4ff */
[----:B------:R-:W-:Y:S02]  /*23c00*/  IMAD.X R42, RZ, RZ, R39, P4 ;  /* 0x000000ffff2a7224 */ /* 0x000fe400020e0627 */
[----:B------:R-:W-:Y:S01]  /*23c10*/  IMAD.WIDE.U32 R38, R12, R18, RZ ;  /* 0x000000120c267225 */ /* 0x000fe200078e00ff */
[----:B------:R-:W-:-:S03]  /*23c20*/  SEL R60, RZ, 0x1, !P3 ;  /* 0x00000001ff3c7807 */ /* 0x000fc60005800000 */
[----:B------:R-:W-:-:S04]  /*23c30*/  IMAD.WIDE.U32 R36, R12, R20, RZ ;  /* 0x000000140c247225 */ /* 0x000fc800078e00ff */
[----:B------:R-:W-:Y:S02]  /*23c40*/  IMAD.X R57, RZ, RZ, R31, P2 ;  /* 0x000000ffff397224 */ /* 0x000fe400010e061f */
[----:B------:R-:W-:-:S04]  /*23c50*/  IMAD.WIDE.U32 R30, R13, R24, RZ ;  /* 0x000000180d1e7225 */ /* 0x000fc800078e00ff */
[----:B------:R-:W-:-:S04]  /*23c60*/  IMAD.WIDE.U32 R40, P4, R13, R23, R40 ;  /* 0x000000170d287225 */ /* 0x000fc80007880028 */
[----:B------:R-:W-:-:S04]  /*23c70*/  IMAD.WIDE.U32 R54, R11, R18, RZ ;  /* 0x000000120b367225 */ /* 0x000fc800078e00ff */
[----:B------:R-:W-:-:S04]  /*23c80*/  IMAD.WIDE.U32 R38, P2, R11, R17, R38 ;  /* 0x000000110b267225 */ /* 0x000fc80007840026 */
[----:B------:R-:W-:-:S04]  /*23c90*/  IMAD.WIDE.U32 R44, R11, R20, RZ ;  /* 0x000000140b2c7225 */ /* 0x000fc800078e00ff */
[----:B------:R-:W-:-:S04]  /*23ca0*/  IMAD.WIDE.U32 R36, P3, R11, R19, R36 ;  /* 0x000000130b247225 */ /* 0x000fc80007860024 */
[----:B------:R-:W-:Y:S01]  /*23cb0*/  IMAD.X R35, RZ, RZ, RZ, P5 ;  /* 0x000000ffff237224 */ /* 0x000fe200028e06ff */
[----:B------:R-:W-:Y:S01]  /*23cc0*/  IADD3 RZ, P5, PT, R31, R40, RZ ;  /* 0x000000281fff7210 */ /* 0x000fe20007fbe0ff */
[----:B------:R-:W-:Y:S01]  /*23cd0*/  IMAD.X R31, RZ, RZ, RZ, P6 ;  /* 0x000000ffff1f7224 */ /* 0x000fe200030e06ff */
[----:B------:R-:W-:Y:S01]  /*23ce0*/  IADD3 RZ, P6, PT, R55, R38, RZ ;  /* 0x0000002637ff7210 */ /* 0x000fe20007fde0ff */
[----:B------:R-:W-:Y:S01]  /*23cf0*/  IMAD.X R55, RZ, RZ, RZ, P4 ;  /* 0x000000ffff377224 */ /* 0x000fe200020e06ff */
[----:B------:R-:W-:Y:S01]  /*23d00*/  IADD3 RZ, P4, PT, R45, R36, RZ ;  /* 0x000000242dff7210 */ /* 0x000fe20007f9e0ff */
[----:B------:R-:W-:Y:S02]  /*23d10*/  IMAD.X R45, RZ, RZ, RZ, P2 ;  /* 0x000000ffff2d7224 */ /* 0x000fe400010e06ff */
[----:B------:R-:W-:Y:S01]  /*23d20*/  IMAD.MOV.U32 R34, RZ, RZ, R27 ;  /* 0x000000ffff227224 */ /* 0x000fe200078e001b */
[----:B------:R-:W-:Y:S01]  /*23d30*/  IADD3 R27, P2, PT, R59, R58, RZ ;  /* 0x0000003a3b1b7210 */ /* 0x000fe20007f5e0ff */
[----:B------:R-:W-:-:S02]  /*23d40*/  IMAD.MOV.U32 R44, RZ, RZ, R39 ;  /* 0x000000ffff2c7224 */ /* 0x000fc400078e0027 */
[----:B------:R-:W-:Y:S01]  /*23d50*/  IMAD.WIDE.U32 R38, R24, R15, RZ ;  /* 0x0000000f18267225 */ /* 0x000fe200078e00ff */
[----:B------:R-:W-:-:S03]  /*23d60*/  IADD3.X R61, P2, PT, R61, R42, RZ, P2, !PT ;  /* 0x0000002a3d3d7210 */ /* 0x000fc6000175e4ff */
[----:B------:R-:W-:Y:S02]  /*23d70*/  IMAD.IADD R56, R39, 0x1, R56 ;  /* 0x0000000127387824 */ /* 0x000fe400078e0238 */
[----:B------:R-:W-:Y:S01]  /*23d80*/  IMAD.X R15, RZ, RZ, R60, P2 ;  /* 0x000000ffff0f7224 */ /* 0x000fe200010e063c */
[----:B------:R-:W-:Y:S01]  /*23d90*/  IADD3 RZ, P2, PT, RZ, R38, RZ ;  /* 0x00000026ffff7210 */ /* 0x000fe20007f5e0ff */
[----:B------:R-:W-:-:S03]  /*23da0*/  IMAD.WIDE.U32.X R34, R14, R19, R34, P0 ;  /* 0x000000130e227225 */ /* 0x000fc600000e0422 */
[----:B------:R-:W-:Y:S01]  /*23db0*/  IADD3.X R56, P0, PT, RZ, R56, RZ, P2, !PT ;  /* 0x00000038ff387210 */ /* 0x000fe2000171e4ff */
[----:B------:R-:W-:Y:S01]  /*23dc0*/  IMAD.MOV.U32 R54, RZ, RZ, R41 ;  /* 0x000000ffff367224 */ /* 0x000fe200078e0029 */
[----:B------:R-:W-:Y:S01]  /*23dd0*/  IADD3 R39, P2, PT, R15, R34, RZ ;  /* 0x000000220f277210 */ /* 0x000fe20007f5e0ff */
[-C--:B------:R-:W-:Y:S02]  /*23de0*/  IMAD R41, R17, R11.reuse, RZ ;  /* 0x0000000b11297224 */ /* 0x080fe400078e02ff */
[----:B------:R-:W-:Y:S02]  /*23df0*/  IMAD.MOV.U32 R30, RZ, RZ, R43 ;  /* 0x000000ffff1e7224 */ /* 0x000fe400078e002b */
[----:B------:R-:W-:-:S04]  /*23e00*/  IMAD.WIDE.U32 R42, R18, R11, RZ ;  /* 0x0000000b122a7225 */ /* 0x000fc800078e00ff */
[----:B------:R-:W-:Y:S02]  /*23e10*/  IMAD R63, R12, R18, R41 ;  /* 0x000000120c3f7224 */ /* 0x000fe400078e0229 */
[----:B------:R-:W-:Y:S01]  /*23e20*/  IMAD.X R36, RZ, RZ, R35, P2 ;  /* 0x000000ffff247224 */ /* 0x000fe200010e0623 */
[----:B------:R-:W-:Y:S01]  /*23e30*/  IADD3 R15, P2, PT, R16, R38, RZ ;  /* 0x00000026100f7210 */ /* 0x000fe20007f5e0ff */
[-C--:B------:R-:W-:Y:S02]  /*23e40*/  IMAD R59, R21, R13.reuse, RZ ;  /* 0x0000000d153b7224 */ /* 0x080fe400078e02ff */
[----:B------:R-:W-:Y:S01]  /*23e50*/  IMAD.WIDE.U32 R40, R22, R13, RZ ;  /* 0x0000000d16287225 */ /* 0x000fe200078e00ff */
[----:B------:R-:W-:-:S03]  /*23e60*/  IADD3.X R56, P2, PT, R56, R57, RZ, P2, !PT ;  /* 0x0000003938387210 */ /* 0x000fc6000175e4ff */
[----:B------:R-:W-:Y:S01]  /*23e70*/  IMAD.IADD R58, R43, 0x1, R63 ;  /* 0x000000012b3a7824 */ /* 0x000fe200078e023f */
[----:B------:R-:W-:Y:S01]  /*23e80*/  SEL R43, RZ, 0x1, !P0 ;  /* 0x00000001ff2b7807 */ /* 0x000fe20004000000 */
[C---:B------:R-:W-:Y:S01]  /*23e90*/  IMAD R59, R14.reuse, R22, R59 ;  /* 0x000000160e3b7224 */ /* 0x040fe200078e023b */
[----:B------:R-:W-:Y:S01]  /*23ea0*/  IADD3 R27, P0, PT, R27, R42, RZ ;  /* 0x0000002a1b1b7210 */ /* 0x000fe20007f1e0ff */
[C---:B------:R-:W-:Y:S01]  /*23eb0*/  IMAD.WIDE.U32.X R34, R14.reuse, R21, R30, P1 ;  /* 0x000000150e227225 */ /* 0x040fe200008e041e */
[----:B------:R-:W-:Y:S02]  /*23ec0*/  IADD3 R40, P1, PT, R15, R40, RZ ;  /* 0x000000280f287210 */ /* 0x000fe40007f3e0ff */
[----:B------:R-:W-:Y:S01]  /*23ed0*/  IADD3.X R30, P0, PT, R61, R58, RZ, P0, !PT ;  /* 0x0000003a3d1e7210 */ /* 0x000fe2000071e4ff */
[----:B------:R-:W-:Y:S02]  /*23ee0*/  IMAD R57, R19, R11, RZ ;  /* 0x0000000b13397224 */ /* 0x000fe400078e02ff */
[----:B------:R-:W-:Y:S01]  /*23ef0*/  IMAD.WIDE.U32.X R54, R14, R23, R54, P5 ;  /* 0x000000170e367225 */ /* 0x000fe200028e0436 */
[----:B------:R-:W-:-:S03]  /*23f00*/  IADD3 RZ, P5, PT, RZ, R27, RZ ;  /* 0x0000001bffff7210 */ /* 0x000fc60007fbe0ff */
[----:B------:R-:W-:Y:S01]  /*23f10*/  IMAD.IADD R41, R41, 0x1, R59 ;  /* 0x0000000129297824 */ /* 0x000fe200078e023b */
[----:B------:R-:W-:Y:S01]  /*23f20*/  IADD3.X R30, P5, PT, RZ, R30, RZ, P5, !PT ;  /* 0x0000001eff1e7210 */ /* 0x000fe20002fbe4ff */
[----:B------:R-:W-:Y:S02]  /*23f30*/  IMAD.X R43, RZ, RZ, R43, P2 ;  /* 0x000000ffff2b7224 */ /* 0x000fe400010e062b */
[----:B------:R-:W-:Y:S01]  /*23f40*/  IMAD R59, R12, R20, R57 ;  /* 0x000000140c3b7224 */ /* 0x000fe200078e0239 */
[----:B------:R-:W-:Y:S01]  /*23f50*/  IADD3 R57, P2, PT, R40, R39, RZ ;  /* 0x0000002728397210 */ /* 0x000fe20007f5e0ff */
[----:B------:R-:W-:Y:S01]  /*23f60*/  IMAD R63, R23, R13, RZ ;  /* 0x0000000d173f7224 */ /* 0x000fe200078e02ff */
[----:B------:R-:W-:Y:S01]  /*23f70*/  IADD3.X R41, P1, PT, R56, R41, RZ, P1, !PT ;  /* 0x0000002938297210 */ /* 0x000fe20000f3e4ff */
[----:B------:R-:W-:Y:S01]  /*23f80*/  IMAD.WIDE.U32 R38, R24, R13, RZ ;  /* 0x0000000d18267225 */ /* 0x000fe200078e00ff */
[----:B------:R-:W-:Y:S02]  /*23f90*/  SEL R13, RZ, 0x1, !P0 ;  /* 0x00000001ff0d7807 */ /* 0x000fe40004000000 */
[----:B------:R-:W-:Y:S01]  /*23fa0*/  IADD3.X R36, P2, PT, R41, R36, RZ, P2, !PT ;  /* 0x0000002429247210 */ /* 0x000fe2000175e4ff */
[----:B------:R-:W-:Y:S01]  /*23fb0*/  IMAD.WIDE.U32.X R44, R12, R17, R44, P6 ;  /* 0x000000110c2c7225 */ /* 0x000fe200030e042c */
[----:B------:R-:W-:-:S03]  /*23fc0*/  IADD3 R43, P6, PT, R43, R32, RZ ;  /* 0x000000202b2b7210 */ /* 0x000fc60007fde0ff */
[----:B------:R-:W-:Y:S02]  /*23fd0*/  IMAD.X R13, RZ, RZ, R13, P5 ;  /* 0x000000ffff0d7224 */ /* 0x000fe400028e060d */
[----:B------:R-:W-:Y:S02]  /*23fe0*/  IMAD R31, R14, R24, R63 ;  /* 0x000000180e1f7224 */ /* 0x000fe400078e023f */
[----:B------:R-:W-:Y:S01]  /*23ff0*/  IMAD.WIDE.U32 R14, R20, R11, RZ ;  /* 0x0000000b140e7225 */ /* 0x000fe200078e00ff */
[----:B------:R-:W-:Y:S02]  /*24000*/  IADD3 R16, P5, PT, R13, R44, RZ ;  /* 0x0000002c0d107210 */ /* 0x000fe40007fbe0ff */
[----:B------:R-:W-:Y:S01]  /*24010*/  SEL R13, RZ, 0x1, !P1 ;  /* 0x00000001ff0d7807 */ /* 0x000fe20004800000 */
[----:B------:R-:W-:Y:S01]  /*24020*/  IMAD.IADD R59, R15, 0x1, R59 ;  /* 0x000000010f3b7824 */ /* 0x000fe200078e023b */
[----:B------:R-:W-:Y:S01]  /*24030*/  IADD3 R57, P0, PT, R57, R14, RZ ;  /* 0x0000000e39397210 */ /* 0x000fe20007f1e0ff */
[----:B------:R-:W-:-:S03]  /*24040*/  IMAD.WIDE.U32 R14, R12, R22, RZ ;  /* 0x000000160c0e7225 */ /* 0x000fc600078e00ff */
[----:B------:R-:W-:Y:S01]  /*24050*/  IADD3.X R36, P0, PT, R36, R59, RZ, P0, !PT ;  /* 0x0000003b24247210 */ /* 0x000fe2000071e4ff */
[----:B------:R-:W-:Y:S01]  /*24060*/  IMAD.X R13, RZ, RZ, R13, P2 ;  /* 0x000000ffff0d7224 */ /* 0x000fe200010e060d */
[----:B------:R-:W-:Y:S01]  /*24070*/  IADD3 R57, P2, PT, R57, R16, RZ ;  /* 0x0000001039397210 */ /* 0x000fe20007f5e0ff */
[----:B------:R-:W-:Y:S02]  /*24080*/  IMAD.X R41, RZ, RZ, R33, P6 ;  /* 0x000000ffff297224 */ /* 0x000fe400030e0621 */
[----:B------:R-:W-:Y:S01]  /*24090*/  IMAD.IADD R56, R39, 0x1, R31 ;  /* 0x0000000127387824 */ /* 0x000fe200078e021f */
[----:B------:R-:W-:Y:S01]  /*240a0*/  IADD3 R16, P1, PT, R13, R34, RZ ;  /* 0x000000220d107210 */ /* 0x000fe20007f3e0ff */
[----:B------:R-:W-:Y:S01]  /*240b0*/  IMAD.X R45, RZ, RZ, R45, P5 ;  /* 0x000000ffff2d7224 */ /* 0x000fe200028e062d */
[----:B------:R-:W-:Y:S01]  /*240c0*/  IADD3 R31, P6, PT, R43, R38, RZ ;  /* 0x000000262b1f7210 */ /* 0x000fe20007fde0ff */
[----:B------:R-:W-:-:S03]  /*240d0*/  IMAD.WIDE.U32 R32, R11, R22, RZ ;  /* 0x000000160b207225 */ /* 0x000fc600078e00ff */
[----:B------:R-:W-:Y:S01]  /*240e0*/  IADD3.X R56, P6, PT, R56, R41, RZ, P6, !PT ;  /* 0x0000002938387210 */ /* 0x000fe200037de4ff */
[----:B------:R-:W-:Y:S01]  /*240f0*/  IMAD.WIDE.U32 R14, P5, R11, R21, R14 ;  /* 0x000000150b0e7225 */ /* 0x000fe200078a000e */
[----:B------:R-:W-:Y:S02]  /*24100*/  IADD3.X R60, P2, PT, R36, R45, RZ, P2, !PT ;  /* 0x0000002d243c7210 */ /* 0x000fe4000175e4ff */
[----:B------:R-:W-:Y:S01]  /*24110*/  SEL R13, RZ, 0x1, !P6 ;  /* 0x00000001ff0d7807 */ /* 0x000fe20007000000 */
[----:B------:R-:W-:Y:S01]  /*24120*/  IMAD.X R39, RZ, RZ, RZ, P3 ;  /* 0x000000ffff277224 */ /* 0x000fe200018e06ff */
[----:B------:R-:W-:Y:S01]  /*24130*/  IADD3 R31, P3, PT, R31, R16, RZ ;  /* 0x000000101f1f7210 */ /* 0x000fe20007f7e0ff */
[----:B------:R-:W-:Y:S01]  /*24140*/  IMAD.X R35, RZ, RZ, R35, P1 ;  /* 0x000000ffff237224 */ /* 0x000fe200008e0623 */
[----:B------:R-:W-:Y:S01]  /*24150*/  IADD3 RZ, P1, PT, R33, R14, RZ ;  /* 0x0000000e21ff7210 */ /* 0x000fe20007f3e0ff */
[----:B------:R-:W-:Y:S01]  /*24160*/  IMAD.MOV.U32 R38, RZ, RZ, R37 ;  /* 0x000000ffff267224 */ /* 0x000fe200078e0025 */
[----:B------:R-:W-:Y:S01]  /*24170*/  SEL R14, RZ, 0x1, !P0 ;  /* 0x00000001ff0e7807 */ /* 0x000fe20004000000 */
[----:B------:R-:W-:Y:S01]  /*24180*/  IMAD.WIDE.U32 R40, R10, R18, RZ ;  /* 0x000000120a287225 */ /* 0x000fe200078e00ff */
[----:B------:R-:W-:-:S03]  /*24190*/  IADD3.X R56, P3, PT, R56, R35, RZ, P3, !PT ;  /* 0x0000002338387210 */ /* 0x000fc60001f7e4ff */
[----:B------:R-:W-:-:S04]  /*241a0*/  IMAD.WIDE.U32 R34, R12, R24, RZ ;  /* 0x000000180c227225 */ /* 0x000fc800078e00ff */
[----:B------:R-:W-:-:S04]  /*241b0*/  IMAD.WIDE.U32.X R38, R12, R19, R38, P4 ;  /* 0x000000130c267225 */ /* 0x000fc800020e0426 */
[----:B------:R-:W-:Y:S02]  /*241c0*/  IMAD.X R59, RZ, RZ, R14, P2 ;  /* 0x000000ffff3b7224 */ /* 0x000fe400010e060e */
[----:B------:R-:W-:-:S04]  /*241d0*/  IMAD.WIDE.U32 R42, R11, R24, RZ ;  /* 0x000000180b2a7225 */ /* 0x000fc800078e00ff */
[----:B------:R-:W-:-:S04]  /*241e0*/  IMAD.WIDE.U32 R34, P0, R11, R23, R34 ;  /* 0x000000170b227225 */ /* 0x000fc80007800022 */
[----:B------:R-:W-:Y:S01]  /*241f0*/  IMAD.X R45, RZ, RZ, R13, P3 ;  /* 0x000000ffff2d7224 */ /* 0x000fe200018e060d */
[----:B------:R-:W-:Y:S01]  /*24200*/  IADD3 RZ, P2, PT, R43, R34, RZ ;  /* 0x000000222bff7210 */ /* 0x000fe20007f5e0ff */
[----:B------:R-:W-:Y:S01]  /*24210*/  IMAD.X R37, RZ, RZ, RZ, P5 ;  /* 0x000000ffff257224 */ /* 0x000fe200028e06ff */
[----:B------:R-:W-:Y:S01]  /*24220*/  IADD3 R13, P5, PT, R59, R38, RZ ;  /* 0x000000263b0d7210 */ /* 0x000fe20007fbe0ff */
[----:B------:R-:W-:Y:S01]  /*24230*/  IMAD.WIDE.U32 R32, R9, R18, RZ ;  /* 0x0000001209207225 */ /* 0x000fe200078e00ff */
[----:B------:R-:W-:-:S03]  /*24240*/  IADD3 R16, P4, PT, R45, R54, RZ ;  /* 0x000000362d107210 */ /* 0x000fc60007f9e0ff */
[----:B------:R-:W-:-:S04]  /*24250*/  IMAD.WIDE.U32 R40, P6, R9, R17, R40 ;  /* 0x0000001109287225 */ /* 0x000fc800078c0028 */
[----:B------:R-:W-:Y:S01]  /*24260*/  IMAD R43, R17, R9, RZ ;  /* 0x00000009112b7224 */ /* 0x000fe200078e02ff */
[----:B------:R-:W-:Y:S01]  /*24270*/  IADD3 RZ, P3, PT, R33, R40, RZ ;  /* 0x0000002821ff7210 */ /* 0x000fe20007f7e0ff */
[----:B------:R-:W-:Y:S02]  /*24280*/  IMAD.X R58, RZ, RZ, R39, P5 ;  /* 0x000000ffff3a7224 */ /* 0x000fe400028e0627 */
[----:B------:R-:W-:-:S04]  /*24290*/  IMAD.WIDE.U32 R32, R10, R20, RZ ;  /* 0x000000140a207225 */ /* 0x000fc800078e00ff */
[----:B------:R-:W-:-:S04]  /*242a0*/  IMAD.WIDE.U32 R38, R10, R22, RZ ;  /* 0x000000160a267225 */ /* 0x000fc800078e00ff */
[----:B------:R-:W-:Y:S02]  /*242b0*/  IMAD.MOV.U32 R36, RZ, RZ, R15 ;  /* 0x000000ffff247224 */ /* 0x000fe400078e000f */
[----:B------:R-:W-:-:S04]  /*242c0*/  IMAD.WIDE.U32 R14, R18, R9, RZ ;  /* 0x00000009120e7225 */ /* 0x000fc800078e00ff */
[----:B------:R-:W-:Y:S02]  /*242d0*/  IMAD R61, R10, R18, R43 ;  /* 0x000000120a3d7224 */ /* 0x000fe400078e022b */
[----:B------:R-:W-:Y:S02]  /*242e0*/  IMAD.X R59, RZ, RZ, R55, P4 ;  /* 0x000000ffff3b7224 */ /* 0x000fe400020e0637 */
[----:B------:R-:W-:-:S04]  /*242f0*/  IMAD.WIDE.U32 R42, R9, R20, RZ ;  /* 0x00000014092a7225 */ /* 0x000fc800078e00ff */
[----:B------:R-:W-:-:S04]  /*24300*/  IMAD.WIDE.U32 R44, R9, R22, RZ ;  /* 0x00000016092c7225 */ /* 0x000fc800078e00ff */
[----:B------:R-:W-:-:S04]  /*24310*/  IMAD.WIDE.U32 R32, P4, R9, R19, R32 ;  /* 0x0000001309207225 */ /* 0x000fc80007880020 */
[----:B------:R-:W-:-:S04]  /*24320*/  IMAD.WIDE.U32 R38, P5, R9, R21, R38 ;  /* 0x0000001509267225 */ /* 0x000fc800078a0026 */
[----:B------:R-:W-:Y:S02]  /*24330*/  IMAD.IADD R61, R15, 0x1, R61 ;  /* 0x000000010f3d7824 */ /* 0x000fe400078e023d */
[----:B------:R-:W-:Y:S01]  /*24340*/  IMAD.X R15, RZ, RZ, RZ, P0 ;  /* 0x000000ffff0f7224 */ /* 0x000fe200000e06ff */
[----:B------:R-:W-:Y:S01]  /*24350*/  IADD3 R57, P0, PT, R57, R14, RZ ;  /* 0x0000000e39397210 */ /* 0x000fe20007f1e0ff */
[----:B------:R-:W-:Y:S01]  /*24360*/  IMAD.X R55, RZ, RZ, RZ, P6 ;  /* 0x000000ffff377224 */ /* 0x000fe200030e06ff */
[----:B------:R-:W-:Y:S01]  /*24370*/  IADD3 RZ, P6, PT, R43, R32, RZ ;  /* 0x000000202bff7210 */ /* 0x000fe20007fde0ff */
[----:B------:R-:W-:Y:S02]  /*24380*/  IMAD.MOV.U32 R54, RZ, RZ, R41 ;  /* 0x000000ffff367224 */ /* 0x000fe400078e0029 */
[----:B------:R-:W-:Y:S01]  /*24390*/  IMAD.WIDE.U32.X R36, R12, R21, R36, P1 ;  /* 0x000000150c247225 */ /* 0x000fe200008e0424 */
[----:B------:R-:W-:Y:S02]  /*243a0*/  IADD3 RZ, P1, PT, R45, R38, RZ ;  /* 0x000000262dff7210 */ /* 0x000fe40007f3e0ff */
[----:B------:R-:W-:Y:S01]  /*243b0*/  IADD3.X R38, P0, PT, R60, R61, RZ, P0, !PT ;  /* 0x0000003d3c267210 */ /* 0x000fe2000071e4ff */
[----:B------:R-:W-:Y:S01]  /*243c0*/  IMAD.WIDE.U32.X R54, R10, R17, R54, P3 ;  /* 0x000000110a367225 */ /* 0x000fe200018e0436 */
[----:B------:R-:W-:-:S02]  /*243d0*/  IADD3 RZ, P3, PT, RZ, R57, RZ ;  /* 0x00000039ffff7210 */ /* 0x000fc40007f7e0ff */
[----:B------:R-:W-:Y:S01]  /*243e0*/  SEL R14, RZ, 0x1, !P0 ;  /* 0x00000001ff0e7807 */ /* 0x000fe20004000000 */
[----:B------:R-:W-:Y:S01]  /*243f0*/  IMAD.WIDE.U32 R40, R10, R24, RZ ;  /* 0x000000180a287225 */ /* 0x000fe200078e00ff */
[----:B------:R-:W-:-:S03]  /*24400*/  IADD3.X R38, P3, PT, RZ, R38, RZ, P3, !PT ;  /* 0x00000026ff267210 */ /* 0x000fc60001f7e4ff */
[-C--:B------:R-:W-:Y:S02]  /*24410*/  IMAD R43, R21, R11.reuse, RZ ;  /* 0x0000000b152b7224 */ /* 0x080fe400078e02ff */
        /* <DEDUP_REMOVED lines=8> */
[----:B------:R-:W-:Y:S01]  /*244a0*/  IADD3 RZ, P4, PT, R43, R40, RZ ;  /* 0x000000282bff7210 */ /* 0x000fe20007f9e0ff */
[----:B------:R-:W-:Y:S01]  /*244b0*/  IMAD R43, R19, R9, RZ ;  /* 0x00000009132b7224 */ /* 0x000fe200078e02ff */
[----:B------:R-:W-:Y:S01]  /*244c0*/  IADD3.X R31, P3, PT, R56, R63, RZ, P3, !PT ;  /* 0x0000003f381f7210 */ /* 0x000fe20001f7e4ff */
[----:B------:R-:W-:Y:S02]  /*244d0*/  IMAD.MOV.U32 R14, RZ, RZ, R35 ;  /* 0x000000ffff0e7224 */ /* 0x000fe400078e0023 */
[----:B------:R-:W-:Y:S01]  /*244e0*/  IMAD R63, R10, R20, R43 ;  /* 0x000000140a3f7224 */ /* 0x000fe200078e022b */
[----:B------:R-:W-:Y:S01]  /*244f0*/  SEL R40, RZ, 0x1, !P3 ;  /* 0x00000001ff287807 */ /* 0x000fe20005800000 */
[----:B------:R-:W-:Y:S01]  /*24500*/  IMAD.X R43, RZ, RZ, RZ, P5 ;  /* 0x000000ffff2b7224 */ /* 0x000fe200028e06ff */
[----:B------:R-:W-:Y:S01]  /*24510*/  IADD3 R61, P5, PT, R61, R54, RZ ;  /* 0x000000363d3d7210 */ /* 0x000fe20007fbe0ff */
[----:B------:R-:W-:Y:S01]  /*24520*/  IMAD.WIDE.U32 R34, R20, R9, RZ ;  /* 0x0000000914227225 */ /* 0x000fe200078e00ff */
[----:B------:R-:W-:-:S03]  /*24530*/  IADD3 R13, P3, PT, R32, R13, RZ ;  /* 0x0000000d200d7210 */ /* 0x000fc60007f7e0ff */
[----:B------:R-:W-:Y:S01]  /*24540*/  IMAD.X R56, RZ, RZ, R55, P5 ;  /* 0x000000ffff387224 */ /* 0x000fe200028e0637 */
[----:B------:R-:W-:Y:S01]  /*24550*/  IADD3 R34, P5, PT, R13, R34, RZ ;  /* 0x000000220d227210 */ /* 0x000fe20007fbe0ff */
[-C--:B------:R-:W-:Y:S01]  /*24560*/  IMAD R13, R23, R11.reuse, RZ ;  /* 0x0000000b170d7224 */ /* 0x080fe200078e02ff */
[----:B------:R-:W-:Y:S01]  /*24570*/  IADD3.X R31, P3, PT, R31, R58, RZ, P3, !PT ;  /* 0x0000003a1f1f7210 */ /* 0x000fe20001f7e4ff */
[----:B------:R-:W-:Y:S02]  /*24580*/  IMAD.IADD R54, R35, 0x1, R63 ;  /* 0x0000000123367824 */ /* 0x000fe400078e023f */
[----:B------:R-:W-:Y:S02]  /*24590*/  IMAD.MOV.U32 R44, RZ, RZ, R33 ;  /* 0x000000ffff2c7224 */ /* 0x000fe400078e0021 */
[----:B------:R-:W-:-:S04]  /*245a0*/  IMAD.WIDE.U32 R32, R24, R11, RZ ;  /* 0x0000000b18207225 */ /* 0x000fc800078e00ff */
[----:B------:R-:W-:Y:S02]  /*245b0*/  IMAD R55, R12, R24, R13 ;  /* 0x000000180c377224 */ /* 0x000fe400078e020d */
[----:B------:R-:W-:Y:S01]  /*245c0*/  IMAD.MOV.U32 R42, RZ, RZ, R39 ;  /* 0x000000ffff2a7224 */ /* 0x000fe200078e0027 */
[----:B------:R-:W-:Y:S01]  /*245d0*/  IADD3.X R39, P5, PT, R31, R54, RZ, P5, !PT ;  /* 0x000000361f277210 */ /* 0x000fe20002fbe4ff */
[----:B------:R-:W-:Y:S01]  /*245e0*/  IMAD.X R13, RZ, RZ, R40, P3 ;  /* 0x000000ffff0d7224 */ /* 0x000fe200018e0628 */
[----:B------:R-:W-:Y:S01]  /*245f0*/  IADD3 R11, P3, PT, R34, R61, RZ ;  /* 0x0000003d220b7210 */ /* 0x000fe20007f7e0ff */
[----:B------:R-:W-:Y:S01]  /*24600*/  IMAD.X R35, RZ, RZ, RZ, P0 ;  /* 0x000000ffff237224 */ /* 0x000fe200000e06ff */
[----:B------:R-:W-:Y:S01]  /*24610*/  IADD3 R31, P0, PT, R16, R32, RZ ;  /* 0x00000020101f7210 */ /* 0x000fe20007f1e0ff */
[----:B------:R-:W-:Y:S01]  /*24620*/  IMAD.MOV.U32 R34, RZ, RZ, R41 ;  /* 0x000000ffff227224 */ /* 0x000fe200078e0029 */
[----:B------:R-:W-:Y:S01]  /*24630*/  IADD3.X R16, P3, PT, R39, R56, RZ, P3, !PT ;  /* 0x0000003827107210 */ /* 0x000fe20001f7e4ff */
[----:B------:R-:W-:Y:S01]  /*24640*/  IMAD.IADD R40, R33, 0x1, R55 ;  /* 0x0000000121287824 */ /* 0x000fe200078e0237 */
[----:B------:R-:W-:Y:S01]  /*24650*/  SEL R39, RZ, 0x1, !P5 ;  /* 0x00000001ff277807 */ /* 0x000fe20006800000 */
[-C--:B------:R-:W-:Y:S01]  /*24660*/  IMAD R41, R21, R9.reuse, RZ ;  /* 0x0000000915297224 */ /* 0x080fe200078e02ff */
[----:B------:R-:W-:Y:S01]  /*24670*/  IADD3 R36, P5, PT, R13, R36, RZ ;  /* 0x000000240d247210 */ /* 0x000fe20007fbe0ff */
[----:B------:R-:W-:Y:S01]  /*24680*/  IMAD.WIDE.U32 R32, R22, R9, RZ ;  /* 0x0000000916207225 */ /* 0x000fe200078e00ff */
[----:B------:R-:W-:-:S03]  /*24690*/  IADD3.X R59, P0, PT, R40, R59, RZ, P0, !PT ;  /* 0x0000003b283b7210 */ /* 0x000fc6000071e4ff */
[C---:B------:R-:W-:Y:S02]  /*246a0*/  IMAD R41, R10.reuse, R22, R41 ;  /* 0x000000160a297224 */ /* 0x040fe400078e0229 */
[----:B------:R-:W-:Y:S01]  /*246b0*/  IMAD.X R39, RZ, RZ, R39, P3 ;  /* 0x000000ffff277224 */ /* 0x000fe200018e0627 */
[----:B------:R-:W-:Y:S01]  /*246c0*/  IADD3 R31, P3, PT, R31, R36, RZ ;  /* 0x000000241f1f7210 */ /* 0x000fe20007f7e0ff */
[----:B------:R-:W-:Y:S02]  /*246d0*/  IMAD.X R54, RZ, RZ, R37, P5 ;  /* 0x000000ffff367224 */ /* 0x000fe400028e0625 */
[----:B------:R-:W-:Y:S01]  /*246e0*/  IMAD.IADD R36, R33, 0x1, R41 ;  /* 0x0000000121247824 */ /* 0x000fe200078e0229 */
[----:B------:R-:W-:Y:S01]  /*246f0*/  IADD3 R31, P5, PT, R31, R32, RZ ;  /* 0x000000201f1f7210 */ /* 0x000fe20007fbe0ff */
[----:B------:R-:W-:Y:S01]  /*24700*/  IMAD.WIDE.U32.X R44, R10, R19, R44, P6 ;  /* 0x000000130a2c7225 */ /* 0x000fe200030e042c */
[----:B------:R-:W-:-:S03]  /*24710*/  IADD3.X R59, P3, PT, R59, R54, RZ, P3, !PT ;  /* 0x000000363b3b7210 */ /* 0x000fc60001f7e4ff */
[----:B------:R-:W-:Y:S01]  /*24720*/  IMAD.WIDE.U32 R32, R16, 0x3d1, RZ ;  /* 0x000003d110207825 */ /* 0x000fe200078e00ff */
[----:B------:R-:W-:Y:S02]  /*24730*/  IADD3.X R59, P5, PT, R59, R36, RZ, P5, !PT ;  /* 0x000000243b3b7210 */ /* 0x000fe40002fbe4ff */
[----:B------:R-:W-:Y:S01]  /*24740*/  SEL R36, RZ, 0x1, !P0 ;  /* 0x00000001ff247807 */ /* 0x000fe20004000000 */
[----:B------:R-:W-:Y:S01]  /*24750*/  IMAD.WIDE.U32.X R14, R12, R23, R14, P2 ;  /* 0x000000170c0e7225 */ /* 0x000fe200010e040e */
[----:B------:R-:W-:-:S03]  /*24760*/  IADD3 R40, P6, PT, R39, R44, RZ ;  /* 0x0000002c27287210 */ /* 0x000fc60007fde0ff */
[-C--:B------:R-:W-:Y:S01]  /*24770*/  IMAD R39, R23, R9.reuse, RZ ;  /* 0x0000000917277224 */ /* 0x080fe200078e02ff */
[----:B------:R-:W-:Y:S01]  /*24780*/  IADD3 R31, P2, PT, R31, R40, RZ ;  /* 0x000000281f1f7210 */ /* 0x000fe20007f5e0ff */
[----:B------:R-:W-:-:S04]  /*24790*/  IMAD.WIDE.U32 R12, R24, R9, RZ ;  /* 0x00000009180c7225 */ /* 0x000fc800078e00ff */
[----:B------:R-:W-:-:S04]  /*247a0*/  IMAD.WIDE.U32 R32, P0, RZ, R11, R32 ;  /* 0x0000000bff207225 */ /* 0x000fc80007800020 */
[----:B------:R-:W-:Y:S02]  /*247b0*/  IMAD.X R9, RZ, RZ, R36, P3 ;  /* 0x000000ffff097224 */ /* 0x000fe400018e0624 */
[----:B------:R-:W-:Y:S02]  /*247c0*/  IMAD.X R44, RZ, RZ, R45, P6 ;  /* 0x000000ffff2c7224 */ /* 0x000fe400030e062d */
[----:B------:R-:W-:-:S04]  /*247d0*/  IMAD.WIDE.U32 R36, R11, 0x3d1, RZ ;  /* 0x000003d10b247825 */ /* 0x000fc800078e00ff */
[----:B------:R-:W-:Y:S01]  /*247e0*/  IMAD.X R41, RZ, RZ, RZ, P0 ;  /* 0x000000ffff297224 */ /* 0x000fe200000e06ff */
[----:B------:R-:W-:Y:S01]  /*247f0*/  IADD3 R45, P0, PT, R9, R14, RZ ;  /* 0x0000000e092d7210 */ /* 0x000fe20007f1e0ff */
[C---:B------:R-:W-:Y:S01]  /*24800*/  IMAD R39, R10.reuse, R24, R39 ;  /* 0x000000180a277224 */ /* 0x040fe200078e0227 */
[----:B------:R-:W-:Y:S01]  /*24810*/  IADD3.X R9, P2, PT, R59, R44, RZ, P2, !PT ;  /* 0x0000002c3b097210 */ /* 0x000fe2000175e4ff */
[----:B------:R-:W-:Y:S01]  /*24820*/  IMAD.MOV.U32 R40, RZ, RZ, R33 ;  /* 0x000000ffff287224 */ /* 0x000fe200078e0021 */
[----:B------:R-:W-:Y:S01]  /*24830*/  IADD3 R44, P6, PT, R37, R32, RZ ;  /* 0x00000020252c7210 */ /* 0x000fe20007fde0ff */
[----:B------:R-:W-:Y:S01]  /*24840*/  IMAD.X R32, RZ, RZ, R15, P0 ;  /* 0x000000ffff207224 */ /* 0x000fe200000e060f */
[----:B------:R-:W-:Y:S01]  /*24850*/  IADD3 RZ, P0, PT, RZ, R36, RZ ;  /* 0x00000024ffff7210 */ /* 0x000fe20007f1e0ff */
[----:B------:R-:W-:Y:S01]  /*24860*/  IMAD.IADD R39, R13, 0x1, R39 ;  /* 0x000000010d277824 */ /* 0x000fe200078e0227 */
[----:B------:R-:W-:Y:S01]  /*24870*/  SEL R13, RZ, 0x1, !P5 ;  /* 0x00000001ff0d7807 */ /* 0x000fe20006800000 */
[----:B------:R-:W-:Y:S01]  /*24880*/  IMAD.WIDE.U32.X R42, R10, R21, R42, P1 ;  /* 0x000000150a2a7225 */ /* 0x000fe200008e042a */
[----:B------:R-:W-:-:S02]  /*24890*/  IADD3.X R44, P1, PT, RZ, R44, RZ, P0, !PT ;  /* 0x0000002cff2c7210 */ /* 0x000fc4000073e4ff */
[----:B------:R-:W-:Y:S01]  /*248a0*/  IADD3 R37, P3, PT, R45, R12, RZ ;  /* 0x0000000c2d257210 */ /* 0x000fe20007f7e0ff */
[----:B------:R-:W-:Y:S01]  /*248b0*/  IMAD.X R13, RZ, RZ, R13, P2 ;  /* 0x000000ffff0d7224 */ /* 0x000fe200010e060d */
[----:B------:R-:W-:Y:S01]  /*248c0*/  SEL R33, RZ, 0x1, !P1 ;  /* 0x00000001ff217807 */ /* 0x000fe20004800000 */
        /* <DEDUP_REMOVED lines=17> */
[----:B------:R-:W-:-:S02]  /*249e0*/  IMAD.MOV.U32 R32, RZ, RZ, R15 ;  /* 0x000000ffff207224 */ /* 0x000fc400078e000f */
[----:B------:R-:W-:Y:S01]  /*249f0*/  IMAD.X R41, RZ, RZ, R12, P3 ;  /* 0x000000ffff297224 */ /* 0x000fe200018e060c */
[----:B------:R-:W-:Y:S01]  /*24a00*/  SEL R45, RZ, 0x1, !P2 ;  /* 0x00000001ff2d7807 */ /* 0x000fe20005000000 */
[----:B------:R-:W-:-:S03]  /*24a10*/  IMAD.WIDE.U32.X R32, RZ, R9, R32, P5 ;  /* 0x00000009ff207225 */ /* 0x000fc600028e0420 */
[----:B------:R-:W-:Y:S01]  /*24a20*/  IADD3 R41, P3, PT, R41, R34, RZ ;  /* 0x0000002229297210 */ /* 0x000fe20007f7e0ff */
[----:B------:R-:W-:Y:S01]  /*24a30*/  IMAD.WIDE.U32 R14, R39, 0x3d1, RZ ;  /* 0x000003d1270e7825 */ /* 0x000fe200078e00ff */
[----:B------:R-:W-:Y:S02]  /*24a40*/  IADD3 R45, P4, PT, R45, R32, RZ ;  /* 0x000000202d2d7210 */ /* 0x000fe40007f9e0ff */
[----:B------:R-:W-:Y:S01]  /*24a50*/  IADD3.X R32, P1, PT, R11, R44, RZ, P0, !PT ;  /* 0x0000002c0b207210 */ /* 0x000fe2000073e4ff */
[----:B------:R-:W-:-:S03]  /*24a60*/  IMAD.WIDE.U32 R12, R37, 0x3d1, RZ ;  /* 0x000003d1250c7825 */ /* 0x000fc600078e00ff */
[----:B------:R-:W-:Y:S01]  /*24a70*/  IADD3.X R16, P1, PT, R16, R43, RZ, P1, !PT ;  /* 0x0000002b10107210 */ /* 0x000fe20000f3e4ff */
[----:B------:R-:W-:Y:S01]  /*24a80*/  IMAD.WIDE.U32 R14, P2, RZ, R37, R14 ;  /* 0x00000025ff0e7225 */ /* 0x000fe2000784000e */
[----:B------:R-:W-:-:S03]  /*24a90*/  IADD3 R34, P0, PT, R45, R12, RZ ;  /* 0x0000000c2d227210 */ /* 0x000fc60007f1e0ff */
[----:B------:R-:W-:Y:S01]  /*24aa0*/  IMAD.X R35, RZ, RZ, R35, P3 ;  /* 0x000000ffff237224 */ /* 0x000fe200018e0623 */
[----:B------:R-:W-:Y:S01]  /*24ab0*/  IADD3 R40, P3, PT, R13, R14, RZ ;  /* 0x0000000e0d287210 */ /* 0x000fe20007f7e0ff */
[----:B------:R-:W-:Y:S02]  /*24ac0*/  IMAD.X R33, RZ, RZ, R33, P4 ;  /* 0x000000ffff217224 */ /* 0x000fe400020e0621 */
[----:B------:R-:W-:Y:S02]  /*24ad0*/  IMAD.X R11, RZ, RZ, RZ, P2 ;  /* 0x000000ffff0b7224 */ /* 0x000fe400010e06ff */
[----:B------:R-:W-:Y:S01]  /*24ae0*/  IMAD.WIDE.U32 R12, R35, 0x3d1, RZ ;  /* 0x000003d1230c7825 */ /* 0x000fe200078e00ff */
[----:B------:R-:W-:Y:S02]  /*24af0*/  IADD3.X R40, P0, PT, R40, R33, RZ, P0, !PT ;  /* 0x0000002128287210 */ /* 0x000fe4000071e4ff */
[----:B------:R-:W-:Y:S01]  /*24b00*/  IADD3.X R33, P1, PT, R31, R10, RZ, P1, !PT ;  /* 0x0000000a1f217210 */ /* 0x000fe20000f3e4ff */
[----:B------:R-:W-:Y:S01]  /*24b10*/  IMAD.MOV.U32 R10, RZ, RZ, R15 ;  /* 0x000000ffff0a7224 */ /* 0x000fe200078e000f */
[----:B------:R-:W-:Y:S01]  /*24b20*/  SEL R31, RZ, 0x1, !P0 ;  /* 0x00000001ff1f7807 */ /* 0x000fe20004000000 */
[----:B------:R-:W-:Y:S01]  /*24b30*/  IMAD.WIDE.U32 R14, R41, 0x3d1, RZ ;  /* 0x000003d1290e7825 */ /* 0x000fe200078e00ff */
[----:B------:R-:W-:-:S03]  /*24b40*/  IADD3.X R9, P1, PT, R9, R34, RZ, P1, !PT ;  /* 0x0000002209097210 */ /* 0x000fc60000f3e4ff */
[----:B------:R-:W-:Y:S01]  /*24b50*/  IMAD.WIDE.U32.X R10, RZ, R39, R10, P3 ;  /* 0x00000027ff0a7225 */ /* 0x000fe200018e040a */
[----:B------:R-:W-:-:S03]  /*24b60*/  IADD3.X R37, P1, PT, R37, R40, RZ, P1, !PT ;  /* 0x0000002825257210 */ /* 0x000fc60000f3e4ff */
[----:B------:R-:W-:Y:S01]  /*24b70*/  IMAD.WIDE.U32 R12, P4, RZ, R41, R12 ;  /* 0x00000029ff0c7225 */ /* 0x000fe2000788000c */
[----:B------:R-:W-:-:S03]  /*24b80*/  IADD3 R31, P3, PT, R31, R10, RZ ;  /* 0x0000000a1f1f7210 */ /* 0x000fc60007f7e0ff */
[----:B------:R-:W-:Y:S01]  /*24b90*/  IMAD.MOV.U32 R10, RZ, RZ, R13 ;  /* 0x000000ffff0a7224 */ /* 0x000fe200078e000d */
[----:B------:R-:W-:Y:S01]  /*24ba0*/  IADD3 R12, P2, PT, R15, R12, RZ ;  /* 0x0000000c0f0c7210 */ /* 0x000fe20007f5e0ff */
[----:B------:R-:W-:Y:S01]  /*24bb0*/  IMAD.X R15, RZ, RZ, R11, P3 ;  /* 0x000000ffff0f7224 */ /* 0x000fe200018e060b */
[----:B------:R-:W-:Y:S01]  /*24bc0*/  IADD3 R14, P0, PT, R31, R14, RZ ;  /* 0x0000000e1f0e7210 */ /* 0x000fe20007f1e0ff */
[----:B------:R-:W-:-:S03]  /*24bd0*/  IMAD.X R11, RZ, RZ, RZ, P4 ;  /* 0x000000ffff0b7224 */ /* 0x000fc600020e06ff */
[----:B------:R-:W-:Y:S01]  /*24be0*/  IADD3.X R12, P0, PT, R12, R15, RZ, P0, !PT ;  /* 0x0000000f0c0c7210 */ /* 0x000fe2000071e4ff */
[----:B------:R-:W-:Y:S01]  /*24bf0*/  IMAD.WIDE.U32.X R10, RZ, R35, R10, P2 ;  /* 0x00000023ff0a7225 */ /* 0x000fe200010e040a */
[----:B------:R-:W-:Y:S02]  /*24c00*/  IADD3.X R39, P1, PT, R39, R14, RZ, P1, !PT ;  /* 0x0000000e27277210 */ /* 0x000fe40000f3e4ff */
        /* <DEDUP_REMOVED lines=23> */
[----:B------:R-:W-:Y:S01]  /*24d80*/  IADD3.X R13, P2, PT, R25, R14, RZ, P2, !PT ;  /* 0x0000000e190d7210 */ /* 0x000fe2000175e4ff */
[----:B------:R-:W-:Y:S01]  /*24d90*/  IMAD.MOV.U32 R25, RZ, RZ, R23 ;  /* 0x000000ffff197224 */ /* 0x000fe200078e0017 */
[----:B------:R-:W-:-:S02]  /*24da0*/  IADD3.X R10, P1, PT, R9, R10, RZ, P1, !PT ;  /* 0x0000000a090a7210 */ /* 0x000fc40000f3e4ff */
[----:B------:R-:W-:Y:S01]  /*24db0*/  IADD3.X R14, P2, PT, R26, R33, RZ, P2, !PT ;  /* 0x000000211a0e7210 */ /* 0x000fe2000175e4ff */
[----:B------:R-:W-:Y:S01]  /*24dc0*/  IMAD.MOV.U32 R26, RZ, RZ, R18 ;  /* 0x000000ffff1a7224 */ /* 0x000fe200078e0012 */
[----:B------:R-:W-:Y:S01]  /*24dd0*/  IADD3.X R37, P1, PT, RZ, R37, RZ, P1, !PT ;  /* 0x00000025ff257210 */ /* 0x000fe20000f3e4ff */
[----:B------:R-:W-:Y:S01]  /*24de0*/  STL.64 [UR6+0x15e00], R24 ;  /* 0x015e0018ff007987 */ /* 0x000fe20008100a06 */
[----:B------:R-:W-:Y:S01]  /*24df0*/  IADD3.X R11, P2, PT, R27, R10, RZ, P2, !PT ;  /* 0x0000000a1b0b7210 */ /* 0x000fe2000175e4ff */
[----:B------:R-:W-:Y:S01]  /*24e00*/  IMAD.MOV.U32 R27, RZ, RZ, R17 ;  /* 0x000000ffff1b7224 */ /* 0x000fe200078e0011 */
[----:B------:R-:W-:Y:S02]  /*24e10*/  IADD3.X R10, P1, PT, RZ, R39, RZ, P1, !PT ;  /* 0x00000027ff0a7210 */ /* 0x000fe40000f3e4ff */
[----:B------:R-:W-:Y:S02]  /*24e20*/  IADD3.X R12, P2, PT, R30, R37, RZ, P2, !PT ;  /* 0x000000251e0c7210 */ /* 0x000fe4000175e4ff */
[----:B------:R0:W-:Y:S01]  /*24e30*/  STL.64 [UR6+0xc800], R26 ;  /* 0x00c8001aff007987 */ /* 0x0001e20008100a06 */
[----:B------:R-:W-:-:S02]  /*24e40*/  IADD3.X R31, P1, PT, RZ, R31, RZ, P1, !PT ;  /* 0x0000001fff1f7210 */ /* 0x000fc40000f3e4ff */
[----:B------:R-:W-:Y:S02]  /*24e50*/  IADD3.X R9, P2, PT, R57, R10, RZ, P2, !PT ;  /* 0x0000000a39097210 */ /* 0x000fe4000175e4ff */
[----:B------:R-:W-:Y:S02]  /*24e60*/  SEL R28, RZ, 0x1, !P1 ;  /* 0x00000001ff1c7807 */ /* 0x000fe40004800000 */
[----:B------:R-:W-:Y:S01]  /*24e70*/  IADD3.X R10, P2, PT, R38, R31, RZ, P2, !PT ;  /* 0x0000001f260a7210 */ /* 0x000fe2000175e4ff */
[----:B0-----:R-:W-:-:S03]  /*24e80*/  IMAD.MOV.U32 R26, RZ, RZ, R20 ;  /* 0x000000ffff1a7224 */ /* 0x001fc600078e0014 */
[----:B------:R-:W-:Y:S01]  /*24e90*/  IADD3.X R28, P2, PT, RZ, R28, RZ, P2, !PT ;  /* 0x0000001cff1c7210 */ /* 0x000fe2000175e4ff */
[----:B------:R-:W-:-:S03]  /*24ea0*/  IMAD.MOV.U32 R27, RZ, RZ, R19 ;  /* 0x000000ffff1b7224 */ /* 0x000fc600078e0013 */
[----:B------:R-:W-:Y:S02]  /*24eb0*/  SEL R29, RZ, 0x1, !P2 ;  /* 0x00000001ff1d7807 */ /* 0x000fe40005000000 */
[----:B------:R0:W-:Y:S02]  /*24ec0*/  STL.64 [UR6+0xfa00], R26 ;  /* 0x00fa001aff007987 */ /* 0x0001e40008100a06 */
[----:B0-----:R-:W-:Y:S02]  /*24ed0*/  IMAD.MOV.U32 R26, RZ, RZ, R22 ;  /* 0x000000ffff1a7224 */ /* 0x001fe400078e0016 */
[----:B------:R-:W-:-:S05]  /*24ee0*/  IMAD.MOV.U32 R27, RZ, RZ, R21 ;  /* 0x000000ffff1b7224 */ /* 0x000fca00078e0015 */
[----:B------:R0:W-:Y:S02]  /*24ef0*/  STL.64 [UR6+0x12c00], R26 ;  /* 0x012c001aff007987 */ /* 0x0001e40008100a06 */
.L_x_70:
        /* <DEDUP_REMOVED lines=22> */
.L_x_69:
[----:B------:R-:W-:Y:S05]  /*25060*/  BSYNC.RECONVERGENT B0 ;  /* 0x0000000000007941 */ /* 0x000fea0003800200 */
.L_x_68:
[----:B------:R-:W-:Y:S01]  /*25070*/  ULEA UR6, UR4, UR7, 0x3 ;  /* 0x0000000704067291 */ /* 0x000fe2000f8e18ff */
[----:B0-----:R-:W-:Y:S01]  /*25080*/  IMAD.MOV.U32 R26, RZ, RZ, R15 ;  /* 0x000000ffff1a7224 */ /* 0x001fe200078e000f */
[----:B------:R-:W-:Y:S01]  /*25090*/  UIADD3 UR4, UPT, UPT, UR4, 0x1, URZ ;  /* 0x0000000104047890 */ /* 0x000fe2000fffe0ff */
[----:B------:R-:W-:Y:S02]  /*250a0*/  IMAD.MOV.U32 R27, RZ, RZ, R16 ;  /* 0x000000ffff1b7224 */ /* 0x000fe400078e0010 */
[----:B------:R-:W-:Y:S01]  /*250b0*/  IMAD.MOV.U32 R28, RZ, RZ, R13 ;  /* 0x000000ffff1c7224 */ /* 0x000fe200078e000d */
[----:B------:R-:W-:Y:S01]  /*250c0*/  UISETP.NE.AND UP0, UPT, UR4, 0x640, UPT ;  /* 0x000006400400788c */ /* 0x000fe2000bf05270 */
[----:B------:R-:W-:Y:S02]  /*250d0*/  IMAD.MOV.U32 R29, RZ, RZ, R14 ;  /* 0x000000ffff1d7224 */ /* 0x000fe400078e000e */
[----:B------:R0:W-:Y:S01]  /*250e0*/  STL.64 [UR6+0x19000], R26 ;  /* 0x0190001aff007987 */ /* 0x0001e20008100a06 */
[----:B------:R-:W-:-:S02]  /*250f0*/  IMAD.MOV.U32 R30, RZ, RZ, R11 ;  /* 0x000000ffff1e7224 */ /* 0x000fc400078e000b */
[----:B------:R-:W-:Y:S01]  /*25100*/  IMAD.MOV.U32 R31, RZ, RZ, R12 ;  /* 0x000000ffff1f7224 */ /* 0x000fe200078e000c */
[----:B------:R1:W-:Y:S01]  /*25110*/  STL.64 [UR6+0x1c200], R28 ;  /* 0x01c2001cff007987 */ /* 0x0003e20008100a06 */
[----:B------:R-:W-:Y:S02]  /*25120*/  IMAD.MOV.U32 R38, RZ, RZ, R69 ;  /* 0x000000ffff267224 */ /* 0x000fe400078e0045 */
[----:B------:R-:W-:Y:S01]  /*25130*/  IMAD.MOV.U32 R39, RZ, RZ, R71 ;  /* 0x000000ffff277224 */ /* 0x000fe200078e0047 */
[----:B------:R1:W-:Y:S01]  /*25140*/  STL.64 [UR6+0x1f400], R30 ;  /* 0x01f4001eff007987 */ /* 0x0003e20008100a06 */
[----:B------:R-:W-:Y:S02]  /*25150*/  IMAD.MOV.U32 R40, RZ, RZ, R73 ;  /* 0x000000ffff287224 */ /* 0x000fe400078e0049 */
[----:B0-----:R-:W-:Y:S02]  /*25160*/  IMAD.MOV.U32 R26, RZ, RZ, R9 ;  /* 0x000000ffff1a7224 */ /* 0x001fe400078e0009 */
[----:B------:R-:W-:-:S02]  /*25170*/  IMAD.MOV.U32 R27, RZ, RZ, R10 ;  /* 0x000000ffff1b7224 */ /* 0x000fc400078e000a */
[----:B------:R-:W-:Y:S02]  /*25180*/  IMAD.MOV.U32 R41, RZ, RZ, R72 ;  /* 0x000000ffff297224 */ /* 0x000fe400078e0048 */
[----:B------:R-:W-:Y:S01]  /*25190*/  IMAD.MOV.U32 R42, RZ, RZ, R75 ;  /* 0x000000ffff2a7224 */ /* 0x000fe200078e004b */
[----:B------:R1:W-:Y:S01]  /*251a0*/  STL.64 [UR6+0x22600], R26 ;  /* 0x0226001aff007987 */ /* 0x0003e20008100a06 */
[----:B------:R-:W-:Y:S02]  /*251b0*/  IMAD.MOV.U32 R43, RZ, RZ, R74 ;  /* 0x000000ffff2b7224 */ /* 0x000fe400078e004a */
[----:B------:R-:W-:Y:S02]  /*251c0*/  IMAD.MOV.U32 R44, RZ, RZ, R78 ;  /* 0x000000ffff2c7224 */ /* 0x000fe400078e004e */
[----:B------:R-:W-:Y:S01]  /*251d0*/  IMAD.MOV.U32 R45, RZ, RZ, R76 ;  /* 0x000000ffff2d7224 */ /* 0x000fe200078e004c */
[----:B------:R-:W-:Y:S06]  /*251e0*/  BRA.U UP0, `(.L_x_71) ;  /* 0xfffffecd006c7547 */ /* 0x000fec000b83ffff */
[----:B------:R-:W2:Y:S04]  /*251f0*/  LDL.64 R4, [R1+0x1c1f8] ;  /* 0x01c1f80001047983 */ /* 0x000ea80000100a00 */
[----:B------:R-:W2:Y:S04]  /*25200*/  LDL.64 R6, [R1+0x1f3f8] ;  /* 0x01f3f80001067983 */ /* 0x000ea80000100a00 */
[----:B------:R-:W3:Y:S04]  /*25210*/  LDL.64 R8, [R1+0x225f8] ;  /* 0x0225f80001087983 */ /* 0x000ee80000100a00 */
[----:B------:R-:W3:Y:S01]  /*25220*/  LDL.64 R10, [R1+0x257f8] ;  /* 0x0257f800010a7983 */ /* 0x000ee20000100a00 */
[----:B------:R-:W-:Y:S01]  /*25230*/  MOV R80, 0x25290 ;  /* 0x0002529000507802 */ /* 0x000fe20000000f00 */
[----:B------:R-:W-:-:S02]  /*25240*/  UIADD3 UR6, UPT, UPT, UR5, 0x25820, URZ ;  /* 0x0002582005067890 */ /* 0x000fc4000fffe0ff */
[----:B------:R-:W-:Y:S01]  /*25250*/  UIADD3 UR5, UPT, UPT, UR5, 0x25800, URZ ;  /* 0x0002580005057890 */ /* 0x000fe2000fffe0ff */
[----:B--2---:R0:W-:Y:S04]  /*25260*/  STL.128 [R1+0x25820], R4 ;  /* 0x0258200401007387 */ /* 0x0041e80000100c00 */
[----:B---3--:R0:W-:Y:S07]  /*25270*/  STL.128 [R1+0x25830], R8 ;  /* 0x0258300801007387 */ /* 0x0081ee0000100c00 */
[----:B01----:R-:W-:Y:S05]  /*25280*/  CALL.REL.NOINC `($generate_pubkeys_sequential$_Z7_ModInvPKmPm) ;  /* 0x0000009c003c7944 */ /* 0x003fea0003c00000 */
[----:B------:R-:W-:-:S07]  /*25290*/  IMAD.MOV.U32 R26, RZ, RZ, 0x63f ;  /* 0x0000063fff1a7424 */ /* 0x000fce00078e00ff */
.L_x_111:
[----:B------:R-:W-:-:S13]  /*252a0*/  ISETP.NE.AND P0, PT, R26, RZ, PT ;  /* 0x000000ff1a00720c */ /* 0x000fda0003f05270 */
[----:B012---:R-:W-:Y:S05]  /*252b0*/  @!P0 BRA `(.L_x_72) ;  /* 0x00000018009c8947 */ /* 0x007fea0003800000 */
[----:B------:R-:W-:Y:S01]  /*252c0*/  VIADD R0, R26, 0xffffffff ;  /* 0xffffffff1a007836 */ /* 0x000fe20000000000 */
[----:B------:R-:W2:Y:S04]  /*252d0*/  LDL.128 R16, [R1+0x25800] ;  /* 0x0258000001107983 */ /* 0x000ea80000100c00 */
[----:B------:R-:W-:Y:S01]  /*252e0*/  LEA R27, R0, UR7, 0x3 ;  /* 0x00000007001b7c11 */ /* 0x000fe2000f8e18ff */
[----:B------:R-:W3:Y:S04]  /*252f0*/  LDL.128 R4, [R1+0x25810] ;  /* 0x0258100001047983 */ /* 0x000ee80000100c00 */
[----:B------:R-:W2:Y:S04]  /*25300*/  LDL.64 R14, [R27+0x19000] ;  /* 0x019000001b0e7983 */ /* 0x000ea80000100a00 */
[----:B------:R-:W4:Y:S04]  /*25310*/  LDL.64 R12, [R27+0x1c200] ;  /* 0x01c200001b0c7983 */ /* 0x000f280000100a00 */
[----:B------:R-:W5:Y:S04]  /*25320*/  LDL.64 R10, [R27+0x1f400] ;  /* 0x01f400001b0a7983 */ /* 0x000f680000100a00 */
[----:B------:R0:W3:Y:S01]  /*25330*/  LDL.64 R2, [R27+0x22600] ;  /* 0x022600001b027983 */ /* 0x0000e20000100a00 */
[----:B--2---:R-:W-:-:S02]  /*25340*/  IMAD R0, R15, R16, RZ ;  /* 0x000000100f007224 */ /* 0x004fc400078e02ff */
[----:B------:R-:W-:-:S04]  /*25350*/  IMAD.WIDE.U32 R22, R17, R14, RZ ;  /* 0x0000000e11167225 */ /* 0x000fc800078e00ff */
[----:B------:R-:W-:-:S04]  /*25360*/  IMAD.WIDE.U32 R8, R14, R16, RZ ;  /* 0x000000100e087225 */ /* 0x000fc800078e00ff */
[----:B------:R-:W-:Y:S01]  /*25370*/  IMAD R21, R14, R17, R0 ;  /* 0x000000110e157224 */ /* 0x000fe200078e0200 */
[----:B------:R-:W-:Y:S01]  /*25380*/  IADD3 RZ, P0, PT, RZ, R8, RZ ;  /* 0x00000008ffff7210 */ /* 0x000fe20007f1e0ff */
[----:B------:R-:W-:-:S04]  /*25390*/  IMAD.WIDE.U32 R22, P1, R15, R16, R22 ;  /* 0x000000100f167225 */ /* 0x000fc80007820016 */
[----:B------:R-:W-:Y:S02]  /*253a0*/  IMAD.IADD R0, R9, 0x1, R21 ;  /* 0x0000000109007824 */ /* 0x000fe400078e0215 */
[----:B------:R-:W-:Y:S02]  /*253b0*/  IMAD.X R25, RZ, RZ, RZ, P1 ;  /* 0x000000ffff197224 */ /* 0x000fe400008e06ff */
[----:B------:R-:W-:Y:S01]  /*253c0*/  IMAD.WIDE.U32 R20, R16, R14, RZ ;  /* 0x0000000e10147225 */ /* 0x000fe200078e00ff */
[----:B------:R-:W-:-:S03]  /*253d0*/  IADD3.X R0, P1, PT, RZ, R0, RZ, P0, !PT ;  /* 0x00000000ff007210 */ /* 0x000fc6000073e4ff */
[----:B------:R-:W-:Y:S01]  /*253e0*/  IMAD.WIDE.U32 R28, R19, R14, RZ ;  /* 0x0000000e131c7225 */ /* 0x000fe200078e00ff */
[----:B------:R-:W-:Y:S02]  /*253f0*/  IADD3.X R9, P0, PT, RZ, R0, RZ, P0, !PT ;  /* 0x00000000ff097210 */ /* 0x000fe4000071e4ff */
[----:B------:R-:W-:Y:S01]  /*25400*/  IADD3 RZ, P3, PT, R21, R22, RZ ;  /* 0x0000001615ff7210 */ /* 0x000fe20007f7e0ff */
[----:B------:R-:W-:Y:S01]  /*25410*/  IMAD.MOV.U32 R24, RZ, RZ, R23 ;  /* 0x000000ffff187224 */ /* 0x000fe200078e0017 */
[----:B------:R-:W-:Y:S01]  /*25420*/  SEL R0, RZ, 0x1, !P1 ;  /* 0x00000001ff007807 */ /* 0x000fe20004800000 */
[----:B------:R-:W-:-:S04]  /*25430*/  IMAD.WIDE.U32 R20, R18, R14, RZ ;  /* 0x0000000e12147225 */ /* 0x000fc800078e00ff */
[----:B------:R-:W-:-:S04]  /*25440*/  IMAD.WIDE.U32 R28, P2, R15, R18, R28 ;  /* 0x000000120f1c7225 */ /* 0x000fc8000784001c */
[----:B------:R-:W-:-:S04]  /*25450*/  IMAD.WIDE.U32.X R24, R15, R17, R24, P3 ;  /* 0x000000110f187225 */ /* 0x000fc800018e0418 */
[----:B------:R-:W-:Y:S02]  /*25460*/  IMAD.X R23, RZ, RZ, R0, P0 ;  /* 0x000000ffff177224 */ /* 0x000fe400000e0600 */
[----:B----4-:R-:W-:Y:S01]  /*25470*/  IMAD R0, R13, R16, RZ ;  /* 0x000000100d007224 */ /* 0x010fe200078e02ff */
[----:B------:R-:W-:Y:S01]  /*25480*/  IADD3 RZ, P3, PT, R21, R28, RZ ;  /* 0x0000001c15ff7210 */ /* 0x000fe20007f7e0ff */
[----:B------:R-:W-:Y:S01]  /*25490*/  IMAD.WIDE.U32 R20, R12, R16, RZ ;  /* 0x000000100c147225 */ /* 0x000fe200078e00ff */
[----:B0-----:R-:W-:-:S03]  /*254a0*/  IADD3 R27, P0, PT, R23, R24, RZ ;  /* 0x00000018171b7210 */ /* 0x001fc60007f1e0ff */
[----:B------:R-:W-:Y:S02]  /*254b0*/  IMAD R31, R12, R17, R0 ;  /* 0x000000110c1f7224 */ /* 0x000fe400078e0200 */
[----:B------:R-:W-:Y:S01]  /*254c0*/  IMAD.WIDE.U32 R22, R17, R12, RZ ;  /* 0x0000000c11167225 */ /* 0x000fe200078e00ff */
[----:B------:R-:W-:-:S03]  /*254d0*/  IADD3 R27, P1, PT, R27, R20, RZ ;  /* 0x000000141b1b7210 */ /* 0x000fc60007f3e0ff */
[----:B------:R-:W-:Y:S01]  /*254e0*/  IMAD.X R35, RZ, RZ, R25, P0 ;  /* 0x000000ffff237224 */ /* 0x000fe200000e0619 */
[----:B------:R-:W-:Y:S01]  /*254f0*/  IADD3 RZ, P0, PT, RZ, R20, RZ ;  /* 0x00000014ffff7210 */ /* 0x000fe20007f1e0ff */
[-C--:B------:R-:W-:Y:S02]  /*25500*/  IMAD R28, R15, R18.reuse, RZ ;  /* 0x000000120f1c7224 */ /* 0x080fe400078e02ff */
[----:B------:R-:W-:Y:S02]  /*25510*/  IMAD.IADD R0, R21, 0x1, R31 ;  /* 0x0000000115007824 */ /* 0x000fe400078e021f */
[----:B------:R-:W-:-:S04]  /*25520*/  IMAD.WIDE.U32 R24, R14, R18, RZ ;  /* 0x000000120e187225 */ /* 0x000fc800078e00ff */
[----:B------:R-:W-:Y:S02]  /*25530*/  IMAD R33, R14, R19, R28 ;  /* 0x000000130e217224 */ /* 0x000fe400078e021c */
[----:B------:R-:W-:Y:S01]  /*25540*/  IMAD.WIDE.U32 R20, R16, R12, RZ ;  /* 0x0000000c10147225 */ /* 0x000fe200078e00ff */
[----:B------:R-:W-:-:S03]  /*25550*/  IADD3.X R20, P0, PT, RZ, R0, RZ, P0, !PT ;  /* 0x00000000ff147210 */ /* 0x000fc6000071e4ff */
[----:B------:R-:W-:Y:S01]  /*25560*/  IMAD.WIDE.U32 R22, P4, R13, R16, R22 ;  /* 0x000000100d167225 */ /* 0x000fe20007880016 */
[----:B------:R-:W-:-:S03]  /*25570*/  IADD3.X R20, P1, PT, R20, R35, RZ, P1, !PT ;  /* 0x0000002314147210 */ /* 0x000fc60000f3e4ff */
[----:B------:R-:W-:Y:S01]  /*25580*/  IMAD.X R31, RZ, RZ, RZ, P2 ;  /* 0x000000ffff1f7224 */ /* 0x000fe200010e06ff */
[----:B------:R-:W-:Y:S01]  /*25590*/  IADD3 R0, P2, PT, R27, R24, RZ ;  /* 0x000000181b007210 */ /* 0x000fe20007f5e0ff */
[----:B------:R-:W-:Y:S01]  /*255a0*/  IMAD.IADD R33, R25, 0x1, R33 ;  /* 0x0000000119217824 */ /* 0x000fe200078e0221 */
[----:B------:R-:W-:Y:S01]  /*255b0*/  IADD3 RZ, P5, PT, R21, R22, RZ ;  /* 0x0000001615ff7210 */ /* 0x000fe20007fbe0ff */
[----:B------:R-:W-:Y:S01]  /*255c0*/  IMAD.X R25, RZ, RZ, RZ, P4 ;  /* 0x000000ffff197224 */ /* 0x000fe200020e06ff */
[----:B------:R-:W-:Y:S01]  /*255d0*/  SEL R21, RZ, 0x1, !P0 ;  /* 0x00000001ff157807 */ /* 0x000fe20004000000 */
[----:B------:R-:W-:Y:S01]  /*255e0*/  IMAD.MOV.U32 R24, RZ, RZ, R23 ;  /* 0x000000ffff187224 */ /* 0x000fe200078e0017 */
[----:B------:R-:W-:Y:S02]  /*255f0*/  IADD3.X R20, P2, PT, R20, R33, RZ, P2, !PT ;  /* 0x0000002114147210 */ /* 0x000fe4000175e4ff */
[----:B------:R-:W-:Y:S01]  /*25600*/  IADD3 RZ, P4, PT, RZ, R0, RZ ;  /* 0x00000000ffff7210 */ /* 0x000fe20007f9e0ff */
[----:B------:R-:W-:Y:S01]  /*25610*/  IMAD.WIDE.U32.X R22, R13, R17, R24, P5 ;  /* 0x000000110d167225 */ /* 0x000fe200028e0418 */
[----:B------:R-:W-:-:S03]  /*25620*/  SEL R27, RZ, 0x1, !P2 ;  /* 0x00000001ff1b7807 */ /* 0x000fc60005000000 */
[----:B------:R-:W-:Y:S01]  /*25630*/  IMAD.X R21, RZ, RZ, R21, P1 ;  /* 0x000000ffff157224 */ /* 0x000fe200008e0615 */
[----:B------:R-:W-:Y:S01]  /*25640*/  IADD3.X R20, P4, PT, RZ, R20, RZ, P4, !PT ;  /* 0x00000014ff147210 */ /* 0x000fe2000279e4ff */
[----:B------:R-:W-:Y:S02]  /*25650*/  IMAD.MOV.U32 R30, RZ, RZ, R29 ;  /* 0x000000ffff1e7224 */ /* 0x000fe400078e001d */
[----:B-----5:R-:W-:Y:S01]  /*25660*/  IMAD.WIDE.U32 R28, R17, R10, RZ ;  /* 0x0000000a111c7225 */ /* 0x020fe200078e00ff */
[----:B------:R-:W-:-:S03]  /*25670*/  IADD3 R35, P0, PT, R21, R22, RZ ;  /* 0x0000001615237210 */ /* 0x000fc60007f1e0ff */
[----:B------:R-:W-:-:S04]  /*25680*/  IMAD.WIDE.U32.X R30, R15, R19, R30, P3 ;  /* 0x000000130f1e7225 */ /* 0x000fc800018e041e */
[----:B------:R-:W-:Y:S02]  /*25690*/  IMAD.X R27, RZ, RZ, R27, P4 ;  /* 0x000000ffff1b7224 */ /* 0x000fe400020e061b */
[----:B------:R-:W-:Y:S02]  /*256a0*/  IMAD R21, R11, R16, RZ ;  /* 0x000000100b157224 */ /* 0x000fe400078e02ff */
[----:B------:R-:W-:Y:S01]  /*256b0*/  IMAD.X R36, RZ, RZ, R23, P0 ;  /* 0x000000ffff247224 */ /* 0x000fe200000e0617 */
[----:B------:R-:W-:Y:S01]  /*256c0*/  IADD3 R37, P2, PT, R27, R30, RZ ;  /* 0x0000001e1b257210 */ /* 0x000fe20007f5e0ff */
[----:B------:R-:W-:-:S04]  /*256d0*/  IMAD.WIDE.U32 R22, R10, R16, RZ ;  /* 0x000000100a167225 */ /* 0x000fc800078e00ff */
[----:B------:R-:W-:Y:S02]  /*256e0*/  IMAD R21, R10, R17, R21 ;  /* 0x000000110a157224 */ /* 0x000fe400078e0215 */
[----:B------:R-:W-:-:S04]  /*256f0*/  IMAD.WIDE.U32 R24, R16, R10, RZ ;  /* 0x0000000a10187225 */ /* 0x000fc800078e00ff */
[----:B------:R-:W-:Y:S01]  /*25700*/  IMAD.WIDE.U32 R28, P1, R11, R16, R28 ;  /* 0x000000100b1c7225 */ /* 0x000fe2000782001c */
[----:B------:R-:W-:-:S03]  /*25710*/  IADD3 RZ, P0, PT, RZ, R22, RZ ;  /* 0x00000016ffff7210 */ /* 0x000fc60007f1e0ff */
[----:B------:R-:W-:Y:S01]  /*25720*/  IMAD.IADD R21, R23, 0x1, R21 ;  /* 0x0000000117157824 */ /* 0x000fe200078e0215 */
[----:B------:R-:W-:Y:S01]  /*25730*/  IADD3 RZ, P3, PT, R25, R28, RZ ;  /* 0x0000001c19ff7210 */ /* 0x000fe20007f7e0ff */
[----:B------:R-:W-:Y:S02]  /*25740*/  IMAD.X R39, RZ, RZ, R31, P2 ;  /* 0x000000ffff277224 */ /* 0x000fe400010e061f */
[----:B------:R-:W-:Y:S01]  /*25750*/  IMAD.WIDE.U32 R24, R12, R18, RZ ;  /* 0x000000120c187225 */ /* 0x000fe200078e00ff */
[----:B------:R-:W-:-:S03]  /*25760*/  IADD3.X R21, P0, PT, RZ, R21, RZ, P0, !PT ;  /* 0x00000015ff157210 */ /* 0x000fc6000071e4ff */
[----:B------:R-:W-:Y:S01]  /*25770*/  IMAD.X R31, RZ, RZ, RZ, P1 ;  /* 0x000000ffff1f7224 */ /* 0x000fe200008e06ff */
[----:B------:R-:W-:Y:S01]  /*25780*/  IADD3 R23, P1, PT, R35, R22, RZ ;  /* 0x0000001623177210 */ /* 0x000fe20007f3e0ff */
[----:B------:R-:W-:-:S03]  /*25790*/  IMAD R27, R13, R18, RZ ;  /* 0x000000120d1b7224 */ /* 0x000fc600078e02ff */
[----:B------:R-:W-:Y:S01]  /*257a0*/  IADD3 R34, P2, PT, R23, R24, RZ ;  /* 0x0000001817227210 */ /* 0x000fe20007f5e0ff */
[----:B------:R-:W-:Y:S01]  /*257b0*/  IMAD R27, R12, R19, R27 ;  /* 0x000000130c1b7224 */ /* 0x000fe200078e021b */
[----:B------:R-:W-:Y:S01]  /*257c0*/  IADD3.X R24, P1, PT, R21, R36, RZ, P1, !PT ;  /* 0x0000002415187210 */ /* 0x000fe20000f3e4ff */
[----:B------:R-:W-:Y:S01]  /*257d0*/  IMAD.MOV.U32 R30, RZ, RZ, R29 ;  /* 0x000000ffff1e7224 */ /* 0x000fe200078e001d */
[----:B------:R-:W-:Y:S01]  /*257e0*/  SEL R21, RZ, 0x1, !P0 ;  /* 0x00000001ff157807 */ /* 0x000fe20004000000 */
[----:B------:R-:W-:-:S04]  /*257f0*/  IMAD.WIDE.U32 R32, R19, R12, RZ ;  /* 0x0000000c13207225 */ /* 0x000fc800078e00ff */
[----:B------:R-:W-:Y:S02]  /*25800*/  IMAD.IADD R35, R25, 0x1, R27 ;  /* 0x0000000119237824 */ /* 0x000fe400078e021b */
[----:B------:R-:W-:-:S04]  /*25810*/  IMAD.WIDE.U32.X R22, R11, R17, R30, P3 ;  /* 0x000000110b167225 */ /* 0x000fc800018e041e */
[----:B------:R-:W-:Y:S01]  /*25820*/  IMAD.X R27, RZ, RZ, R21, P1 ;  /* 0x000000ffff1b7224 */ /* 0x000fe200008e0615 */
[----:B------:R-:W-:Y:S01]  /*25830*/  IADD3 R21, P0, PT, R34, R37, RZ ;  /* 0x0000002522157210 */ /* 0x000fe20007f1e0ff */
[----:B------:R-:W-:-:S03]  /*25840*/  IMAD.WIDE.U32 R32, P4, R13, R18, R32 ;  /* 0x000000120d207225 */ /* 0x000fc60007880020 */
[----:B------:R-:W-:Y:S01]  /*25850*/  IADD3 R27, P1, PT, R27, R22, RZ ;  /* 0x000000161b1b7210 */ /* 0x000fe20007f3e0ff */
[----:B------:R-:W-:Y:S01]  /*25860*/  IMAD.WIDE.U32 R28, R18, R12, RZ ;  /* 0x0000000c121c7225 */ /* 0x000fe200078e00ff */
[----:B------:R-:W-:-:S03]  /*25870*/  IADD3.X R28, P2, PT, R24, R35, RZ, P2, !PT ;  /* 0x00000023181c7210 */ /* 0x000fc6000175e4ff */
[----:B---3--:R-:W-:Y:S01]  /*25880*/  IMAD R30, R3, R16, RZ ;  /* 0x00000010031e7224 */ /* 0x008fe200078e02ff */
[----:B------:R-:W-:Y:S01]  /*25890*/  IADD3.X R22, P3, PT, R28, R39, RZ, P0, !PT ;  /* 0x000000271c167210 */ /* 0x000fe2000077e4ff */
[----:B------:R-:W-:Y:S01]  /*258a0*/  IMAD.X R25, RZ, RZ, RZ, P4 ;  /* 0x000000ffff197224 */ /* 0x000fe200020e06ff */
[----:B------:R-:W-:Y:S01]  /*258b0*/  IADD3 RZ, P4, PT, R29, R32, RZ ;  /* 0x000000201dff7210 */ /* 0x000fe20007f9e0ff */
[----:B------:R-:W-:Y:S02]  /*258c0*/  IMAD.X R40, RZ, RZ, R23, P1 ;  /* 0x000000ffff287224 */ /* 0x000fe400008e0617 */
[----:B------:R-:W-:Y:S02]  /*258d0*/  IMAD R34, R11, R18, RZ ;  /* 0x000000120b227224 */ /* 0x000fe400078e02ff */
[----:B------:R-:W-:-:S04]  /*258e0*/  IMAD.WIDE.U32 R28, R2, R16, RZ ;  /* 0x00000010021c7225 */ /* 0x000fc800078e00ff */
[----:B------:R-:W-:Y:S02]  /*258f0*/  IMAD R23, R2, R17, R30 ;  /* 0x0000001102177224 */ /* 0x000fe400078e021e */
[C---:B------:R-:W-:Y:S02]  /*25900*/  IMAD R35, R10.reuse, R19, R34 ;  /* 0x000000130a237224 */ /* 0x040fe400078e0222 */
[----:B------:R-:W-:Y:S01]  /*25910*/  IMAD.IADD R34, R29, 0x1, R23 ;  /* 0x000000011d227824 */ /* 0x000fe200078e0217 */
[----:B------:R-:W-:Y:S01]  /*25920*/  IADD3 R23, P0, PT, R27, R28, RZ ;  /* 0x0000001c1b177210 */ /* 0x000fe20007f1e0ff */
[----:B------:R-:W-:Y:S01]  /*25930*/  IMAD.MOV.U32 R24, RZ, RZ, R33 ;  /* 0x000000ffff187224 */ /* 0x000fe200078e0021 */
[----:B------:R-:W-:Y:S01]  /*25940*/  SEL R27, RZ, 0x1, !P2 ;  /* 0x00000001ff1b7807 */ /* 0x000fe20005000000 */
[----:B------:R-:W-:Y:S01]  /*25950*/  IMAD.WIDE.U32 R32, R10, R18, RZ ;  /* 0x000000120a207225 */ /* 0x000fe200078e00ff */
[----:B------:R-:W-:-:S03]  /*25960*/  IADD3 RZ, P1, PT, RZ, R28, RZ ;  /* 0x0000001cffff7210 */ /* 0x000fc60007f3e0ff */
[----:B------:R-:W-:Y:S01]  /*25970*/  IMAD.WIDE.U32.X R28, R13, R19, R24, P4 ;  /* 0x000000130d1c7225 */ /* 0x000fe200020e0418 */
[----:B------:R-:W-:-:S03]  /*25980*/  IADD3 R36, P2, PT, R23, R32, RZ ;  /* 0x0000002017247210 */ /* 0x000fc60007f5e0ff */
[----:B------:R-:W-:Y:S02]  /*25990*/  IMAD.X R27, RZ, RZ, R27, P3 ;  /* 0x000000ffff1b7224 */ /* 0x000fe400018e061b */
[----:B------:R-:W-:Y:S01]  /*259a0*/  IMAD.WIDE.U32 R30, R17, R2, RZ ;  /* 0x00000002111e7225 */ /* 0x000fe200078e00ff */
[----:B------:R-:W-:Y:S02]  /*259b0*/  IADD3.X R23, P1, PT, RZ, R34, RZ, P1, !PT ;  /* 0x00000022ff177210 */ /* 0x000fe40000f3e4ff */
[----:B------:R-:W-:Y:S01]  /*259c0*/  IADD3 R27, P3, PT, R27, R28, RZ ;  /* 0x0000001c1b1b7210 */ /* 0x000fe20007f7e0ff */
[----:B------:R-:W-:Y:S01]  /*259d0*/  IMAD.IADD R38, R33, 0x1, R35 ;  /* 0x0000000121267824 */ /* 0x000fe200078e0223 */
[----:B------:R-:W-:Y:S01]  /*259e0*/  IADD3.X R23, P0, PT, R23, R40, RZ, P0, !PT ;  /* 0x0000002817177210 */ /* 0x000fe2000071e4ff */
[----:B------:R-:W-:-:S04]  /*259f0*/  IMAD.WIDE.U32 R30, P5, R3, R16, R30 ;  /* 0x00000010031e7225 */ /* 0x000fc800078a001e */
[----:B------:R-:W-:-:S04]  /*25a00*/  IMAD.WIDE.U32 R24, R16, R2, RZ ;  /* 0x0000000210187225 */ /* 0x000fc800078e00ff */
[----:B------:R-:W-:Y:S01]  /*25a10*/  IMAD.X R40, RZ, RZ, R29, P3 ;  /* 0x000000ffff287224 */ /* 0x000fe200018e061d */
[----:B------:R-:W-:Y:S01]  /*25a20*/  IADD3.X R29, P2, PT, R23, R38, RZ, P2, !PT ;  /* 0x00000026171d7210 */ /* 0x000fe2000175e4ff */
[----:B------:R-:W-:Y:S01]  /*25a30*/  IMAD.WIDE.U32 R34, R19, R10, RZ ;  /* 0x0000000a13227225 */ /* 0x000fe200078e00ff */
[----:B------:R-:W-:Y:S02]  /*25a40*/  IADD3 RZ, P4, PT, R25, R30, RZ ;  /* 0x0000001e19ff7210 */ /* 0x000fe40007f9e0ff */
[----:B------:R-:W-:Y:S01]  /*25a50*/  SEL R23, RZ, 0x1, !P1 ;  /* 0x00000001ff177807 */ /* 0x000fe20004800000 */
[----:B------:R-:W-:Y:S02]  /*25a60*/  IMAD.X R33, RZ, RZ, RZ, P5 ;  /* 0x000000ffff217224 */ /* 0x000fe400028e06ff */
[----:B------:R-:W-:Y:S01]  /*25a70*/  IMAD.MOV.U32 R32, RZ, RZ, R31 ;  /* 0x000000ffff207224 */ /* 0x000fe200078e001f */
[----:B------:R-:W-:Y:S01]  /*25a80*/  IADD3 R28, P3, PT, R36, R27, RZ ;  /* 0x0000001b241c7210 */ /* 0x000fe20007f7e0ff */
[----:B------:R-:W-:-:S02]  /*25a90*/  IMAD R27, R3, R18, RZ ;  /* 0x00000012031b7224 */ /* 0x000fc400078e02ff */
[----:B------:R-:W-:-:S04]  /*25aa0*/  IMAD.WIDE.U32.X R24, R3, R17, R32, P4 ;  /* 0x0000001103187225 */ /* 0x000fc800020e0420 */
[----:B------:R-:W-:Y:S02]  /*25ab0*/  IMAD.X R23, RZ, RZ, R23, P0 ;  /* 0x000000ffff177224 */ /* 0x000fe400000e0617 */
[----:B------:R-:W-:-:S04]  /*25ac0*/  IMAD.WIDE.U32 R34, P5, R11, R18, R34 ;  /* 0x000000120b227225 */ /* 0x000fc800078a0022 */
[----:B------:R-:W-:Y:S01]  /*25ad0*/  IMAD.WIDE.U32 R30, R18, R10, RZ ;  /* 0x0000000a121e7225 */ /* 0x000fe200078e00ff */
[----:B------:R-:W-:-:S03]  /*25ae0*/  IADD3.X R29, P3, PT, R29, R40, RZ, P3, !PT ;  /* 0x000000281d1d7210 */ /* 0x000fc60001f7e4ff */
[C---:B------:R-:W-:Y:S01]  /*25af0*/  IMAD R33, R2.reuse, R19, R27 ;  /* 0x0000001302217224 */ /* 0x040fe200078e021b */
[----:B------:R-:W-:Y:S01]  /*25b00*/  IADD3 R27, P1, PT, R23, R24, RZ ;  /* 0x00000018171b7210 */ /* 0x000fe20007f3e0ff */
[----:B------:R-:W-:Y:S01]  /*25b10*/  IMAD.X R37, RZ, RZ, RZ, P5 ;  /* 0x000000ffff257224 */ /* 0x000fe200028e06ff */
[----:B------:R-:W-:Y:S01]  /*25b20*/  IADD3 RZ, P4, PT, R31, R34, RZ ;  /* 0x000000221fff7210 */ /* 0x000fe20007f9e0ff */
[----:B------:R-:W-:Y:S01]  /*25b30*/  IMAD.MOV.U32 R36, RZ, RZ, R35 ;  /* 0x000000ffff247224 */ /* 0x000fe200078e0023 */
[----:B------:R-:W-:Y:S01]  /*25b40*/  SEL R23, RZ, 0x1, !P2 ;  /* 0x00000001ff177807 */ /* 0x000fe20005000000 */
[----:B------:R-:W-:-:S04]  /*25b50*/  IMAD.WIDE.U32 R38, R2, R18, RZ ;  /* 0x0000001202267225 */ /* 0x000fc800078e00ff */
[----:B------:R-:W-:-:S04]  /*25b60*/  IMAD.WIDE.U32.X R30, R11, R19, R36, P4 ;  /* 0x000000130b1e7225 */ /* 0x000fc800020e0424 */
[----:B------:R-:W-:Y:S01]  /*25b70*/  IMAD.X R23, RZ, RZ, R23, P3 ;  /* 0x000000ffff177224 */ /* 0x000fe200018e0617 */
[----:B------:R-:W-:Y:S01]  /*25b80*/  IADD3 R38, P0, PT, R27, R38, RZ ;  /* 0x000000261b267210 */ /* 0x000fe20007f1e0ff */
[----:B------:R-:W-:Y:S02]  /*25b90*/  IMAD.IADD R24, R39, 0x1, R33 ;  /* 0x0000000127187824 */ /* 0x000fe400078e0221 */
[----:B------:R-:W-:-:S04]  /*25ba0*/  IMAD.WIDE.U32 R32, R19, R2, RZ ;  /* 0x0000000213207225 */ /* 0x000fc800078e00ff */
[----:B------:R-:W-:Y:S01]  /*25bb0*/  IMAD.X R25, RZ, RZ, R25, P1 ;  /* 0x000000ffff197224 */ /* 0x000fe200008e0619 */
[----:B------:R-:W-:Y:S01]  /*25bc0*/  IADD3 R27, P1, PT, R23, R30, RZ ;  /* 0x0000001e171b7210 */ /* 0x000fe20007f3e0ff */
[----:B------:R-:W-:-:S03]  /*25bd0*/  IMAD.WIDE.U32 R34, P2, R3, R18, R32 ;  /* 0x0000001203227225 */ /* 0x000fc60007840020 */
[----:B------:R-:W-:Y:S01]  /*25be0*/  IADD3.X R23, P0, PT, R24, R25, RZ, P0, !PT ;  /* 0x0000001918177210 */ /* 0x000fe2000071e4ff */
[----:B------:R-:W-:Y:S01]  /*25bf0*/  IMAD.X R30, RZ, RZ, R31, P1 ;  /* 0x000000ffff1e7224 */ /* 0x000fe200008e061f */
[----:B------:R-:W-:Y:S01]  /*25c00*/  IADD3 R32, P1, PT, R38, R27, RZ ;  /* 0x0000001b26207210 */ /* 0x000fe20007f3e0ff */
[----:B------:R-:W-:-:S03]  /*25c10*/  IMAD.WIDE.U32 R24, R18, R2, RZ ;  /* 0x0000000212187225 */ /* 0x000fc600078e00ff */
[----:B------:R-:W-:Y:S01]  /*25c20*/  IADD3.X R33, P1, PT, R23, R30, RZ, P1, !PT ;  /* 0x0000001e17217210 */ /* 0x000fe20000f3e4ff */
[----:B------:R-:W-:Y:S01]  /*25c30*/  IMAD.X R31, RZ, RZ, RZ, P2 ;  /* 0x000000ffff1f7224 */ /* 0x000fe200010e06ff */
[----:B------:R-:W-:Y:S01]  /*25c40*/  IADD3 RZ, P2, PT, R25, R34, RZ ;  /* 0x0000002219ff7210 */ /* 0x000fe20007f5e0ff */
[----:B------:R-:W-:Y:S01]  /*25c50*/  IMAD.MOV.U32 R30, RZ, RZ, R35 ;  /* 0x000000ffff1e7224 */ /* 0x000fe200078e0023 */
[----:B------:R-:W-:-:S03]  /*25c60*/  SEL R23, RZ, 0x1, !P0 ;  /* 0x00000001ff177807 */ /* 0x000fc60004000000 */
[----:B------:R-:W-:-:S04]  /*25c70*/  IMAD.WIDE.U32.X R24, R3, R19, R30, P2 ;  /* 0x0000001303187225 */ /* 0x000fc800010e041e */
[----:B------:R-:W-:Y:S02]  /*25c80*/  IMAD.X R23, RZ, RZ, R23, P1 ;  /* 0x000000ffff177224 */ /* 0x000fe400008e0617 */
[----:B------:R-:W-:-:S03]  /*25c90*/  IMAD.WIDE.U32 R30, R5, R14, RZ ;  /* 0x0000000e051e7225 */ /* 0x000fc600078e00ff */
[----:B------:R-:W-:Y:S01]  /*25ca0*/  IADD3 R23, P0, PT, R23, R24, RZ ;  /* 0x0000001817177210 */ /* 0x000fe20007f1e0ff */
[----:B------:R-:W-:-:S04]  /*25cb0*/  IMAD R36, R15, R4, RZ ;  /* 0x000000040f247224 */ /* 0x000fc800078e02ff */
[----:B------:R-:W-:Y:S02]  /*25cc0*/  IMAD.X R27, RZ, RZ, R25, P0 ;  /* 0x000000ffff1b7224 */ /* 0x000fe400000e0619 */
[----:B------:R-:W-:-:S04]  /*25cd0*/  IMAD.WIDE.U32 R24, R7, R14, RZ ;  /* 0x0000000e07187225 */ /* 0x000fc800078e00ff */
[----:B------:R-:W-:-:S04]  /*25ce0*/  IMAD.WIDE.U32 R34, R14, R4, RZ ;  /* 0x000000040e227225 */ /* 0x000fc800078e00ff */
[----:B------:R-:W-:-:S04]  /*25cf0*/  IMAD.WIDE.U32 R38, P0, R15, R4, R30 ;  /* 0x000000040f267225 */ /* 0x000fc8000780001e */
[----:B------:R-:W-:Y:S02]  /*25d00*/  IMAD R43, R14, R5, R36 ;  /* 0x000000050e2b7224 */ /* 0x000fe400078e0224 */
[----:B------:R-:W-:-:S04]  /*25d10*/  IMAD.WIDE.U32 R30, P1, R15, R6, R24 ;  /* 0x000000060f1e7225 */ /* 0x000fc80007820018 */
[----:B------:R-:W-:Y:S01]  /*25d20*/  IMAD.X R25, RZ, RZ, RZ, P0 ;  /* 0x000000ffff197224 */ /* 0x000fe200000e06ff */
[----:B------:R-:W-:Y:S01]  /*25d30*/  IADD3 R21, P0, PT, R21, R34, RZ ;  /* 0x0000002215157210 */ /* 0x000fe20007f1e0ff */
[----:B------:R-:W-:Y:S02]  /*25d40*/  IMAD.IADD R35, R35, 0x1, R43 ;  /* 0x0000000123237824 */ /* 0x000fe400078e022b */
[-C--:B------:R-:W-:Y:S01]  /*25d50*/  IMAD.WIDE.U32 R40, R6, R14.reuse, RZ ;  /* 0x0000000e06287225 */ /* 0x080fe200078e00ff */
[----:B------:R-:W-:Y:S02]  /*25d60*/  IADD3 RZ, P2, PT, RZ, R21, RZ ;  /* 0x00000015ffff7210 */ /* 0x000fe40007f5e0ff */
[----:B------:R-:W-:Y:S01]  /*25d70*/  IADD3.X R22, P0, PT, R22, R35, RZ, P0, !PT ;  /* 0x0000002316167210 */ /* 0x000fe2000071e4ff */
[----:B------:R-:W-:Y:S01]  /*25d80*/  IMAD.WIDE.U32 R36, R4, R14, RZ ;  /* 0x0000000e04247225 */ /* 0x000fe200078e00ff */
[----:B------:R-:W-:Y:S02]  /*25d90*/  IADD3 RZ, P3, PT, R41, R30, RZ ;  /* 0x0000001e29ff7210 */ /* 0x000fe40007f7e0ff */
[----:B------:R-:W-:Y:S01]  /*25da0*/  IADD3.X R22, P2, PT, RZ, R22, RZ, P2, !PT ;  /* 0x00000016ff167210 */ /* 0x000fe2000175e4ff */
[----:B------:R-:W-:Y:S01]  /*25db0*/  IMAD.MOV.U32 R24, RZ, RZ, R39 ;  /* 0x000000ffff187224 */ /* 0x000fe200078e0027 */
[----:B------:R-:W-:-:S02]  /*25dc0*/  IADD3 RZ, P4, PT, R37, R38, RZ ;  /* 0x0000002625ff7210 */ /* 0x000fc40007f9e0ff */
[----:B------:R-:W-:Y:S01]  /*25dd0*/  SEL R30, RZ, 0x1, !P0 ;  /* 0x00000001ff1e7807 */ /* 0x000fe20004000000 */
[----:B------:R-:W-:Y:S02]  /*25de0*/  IMAD R42, R13, R4, RZ ;  /* 0x000000040d2a7224 */ /* 0x000fe400078e02ff */
[----:B------:R-:W-:-:S04]  /*25df0*/  IMAD.WIDE.U32 R34, R5, R12, RZ ;  /* 0x0000000c05227225 */ /* 0x000fc800078e00ff */
[----:B------:R-:W-:-:S04]  /*25e00*/  IMAD.WIDE.U32.X R36, R15, R5, R24, P4 ;  /* 0x000000050f247225 */ /* 0x000fc800020e0418 */
[----:B------:R-:W-:Y:S02]  /*25e10*/  IMAD.X R47, RZ, RZ, R30, P2 ;  /* 0x000000ffff2f7224 */ /* 0x000fe400010e061e */
[----:B------:R-:W-:-:S04]  /*25e20*/  IMAD.WIDE.U32 R38, R12, R4, RZ ;  /* 0x000000040c267225 */ /* 0x000fc800078e00ff */
[----:B------:R-:W-:Y:S02]  /*25e30*/  IMAD R49, R12, R5, R42 ;  /* 0x000000050c317224 */ /* 0x000fe400078e022a */
[----:B------:R-:W-:Y:S01]  /*25e40*/  IMAD.WIDE.U32 R44, R7, R12, RZ ;  /* 0x0000000c072c7225 */ /* 0x000fe200078e00ff */
[----:B------:R-:W-:-:S03]  /*25e50*/  IADD3 R47, P2, PT, R47, R36, RZ ;  /* 0x000000242f2f7210 */ /* 0x000fc60007f5e0ff */
[----:B------:R-:W-:Y:S01]  /*25e60*/  IMAD.WIDE.U32 R40, R4, R12, RZ ;  /* 0x0000000c04287225 */ /* 0x000fe200078e00ff */
[----:B------:R-:W-:-:S03]  /*25e70*/  IADD3 R28, P0, PT, R28, R38, RZ ;  /* 0x000000261c1c7210 */ /* 0x000fc60007f1e0ff */
[----:B------:R-:W-:-:S04]  /*25e80*/  IMAD.WIDE.U32 R34, P5, R13, R4, R34 ;  /* 0x000000040d227225 */ /* 0x000fc800078a0022 */
[----:B------:R-:W-:Y:S01]  /*25e90*/  IMAD.IADD R30, R39, 0x1, R49 ;  /* 0x00000001271e7824 */ /* 0x000fe200078e0231 */
[----:B------:R-:W-:Y:S01]  /*25ea0*/  IADD3 RZ, P6, PT, R41, R34, RZ ;  /* 0x0000002229ff7210 */ /* 0x000fe20007fde0ff */
[----:B------:R-:W-:-:S04]  /*25eb0*/  IMAD.WIDE.U32 R42, R6, R12, RZ ;  /* 0x0000000c062a7225 */ /* 0x000fc800078e00ff */
[----:B------:R-:W-:Y:S01]  /*25ec0*/  IMAD.WIDE.U32 R24, P4, R13, R6, R44 ;  /* 0x000000060d187225 */ /* 0x000fe2000788002c */
[----:B------:R-:W-:-:S03]  /*25ed0*/  IADD3.X R29, P0, PT, R29, R30, RZ, P0, !PT ;  /* 0x0000001e1d1d7210 */ /* 0x000fc6000071e4ff */
[----:B------:R-:W-:Y:S01]  /*25ee0*/  IMAD.X R39, RZ, RZ, RZ, P1 ;  /* 0x000000ffff277224 */ /* 0x000fe200008e06ff */
[----:B------:R-:W-:Y:S01]  /*25ef0*/  IADD3 R41, P1, PT, R28, R47, RZ ;  /* 0x0000002f1c297210 */ /* 0x000fe20007f3e0ff */
[----:B------:R-:W-:Y:S02]  /*25f00*/  IMAD.X R34, RZ, RZ, R37, P2 ;  /* 0x000000ffff227224 */ /* 0x000fe400010e0625 */
[----:B------:R-:W-:Y:S02]  /*25f10*/  IMAD R28, R15, R6, RZ ;  /* 0x000000060f1c7224 */ /* 0x000fe400078e02ff */
[----:B------:R-:W-:Y:S01]  /*25f20*/  IMAD.MOV.U32 R38, RZ, RZ, R31 ;  /* 0x000000ffff267224 */ /* 0x000fe200078e001f */
[----:B------:R-:W-:Y:S01]  /*25f30*/  IADD3 RZ, P2, PT, R43, R24, RZ ;  /* 0x000000182bff7210 */ /* 0x000fe20007f5e0ff */
[-C--:B------:R-:W-:Y:S01]  /*25f40*/  IMAD R47, R14, R7.reuse, R28 ;  /* 0x000000070e2f7224 */ /* 0x080fe200078e021c */
[----:B------:R-:W-:Y:S01]  /*25f50*/  IADD3.X R24, P1, PT, R29, R34, RZ, P1, !PT ;  /* 0x000000221d187210 */ /* 0x000fe20000f3e4ff */
[----:B------:R-:W-:-:S04]  /*25f60*/  IMAD.WIDE.U32.X R28, R15, R7, R38, P3 ;  /* 0x000000070f1c7225 */ /* 0x000fc800018e0426 */
[----:B------:R-:W-:-:S04]  /*25f70*/  IMAD.WIDE.U32 R38, R14, R6, RZ ;  /* 0x000000060e267225 */ /* 0x000fc800078e00ff */
[----:B------:R-:W-:-:S04]  /*25f80*/  IMAD.WIDE.U32 R30, R5, R10, RZ ;  /* 0x0000000a051e7225 */ /* 0x000fc800078e00ff */
[----:B------:R-:W-:Y:S01]  /*25f90*/  IMAD.WIDE.U32 R14, R4, R10, RZ ;  /* 0x0000000a040e7225 */ /* 0x000fe200078e00ff */
[----:B------:R-:W-:-:S03]  /*25fa0*/  SEL R14, RZ, 0x1, !P0 ;  /* 0x00000001ff0e7807 */ /* 0x000fc60004000000 */
[----:B------:R-:W-:Y:S02]  /*25fb0*/  IMAD.X R37, RZ, RZ, RZ, P5 ;  /* 0x000000ffff257224 */ /* 0x000fe400028e06ff */
[----:B------:R-:W-:-:S04]  /*25fc0*/  IMAD.WIDE.U32 R30, P5, R11, R4, R30 ;  /* 0x000000040b1e7225 */ /* 0x000fc800078a001e */
[----:B------:R-:W-:Y:S01]  /*25fd0*/  IMAD.X R43, RZ, RZ, R14, P1 ;  /* 0x000000ffff2b7224 */ /* 0x000fe200008e060e */
[----:B------:R-:W-:Y:S01]  /*25fe0*/  IADD3 R14, P1, PT, R41, R38, RZ ;  /* 0x00000026290e7210 */ /* 0x000fe20007f3e0ff */
[----:B------:R-:W-:Y:S02]  /*25ff0*/  IMAD.IADD R39, R39, 0x1, R47 ;  /* 0x0000000127277824 */ /* 0x000fe400078e022f */
[----:B------:R-:W-:Y:S01]  /*26000*/  IMAD R40, R11, R4, RZ ;  /* 0x000000040b287224 */ /* 0x000fe200078e02ff */
[----:B------:R-:W-:Y:S01]  /*26010*/  IADD3 RZ, P3, PT, R15, R30, RZ ;  /* 0x0000001e0fff7210 */ /* 0x000fe20007f7e0ff */
[----:B------:R-:W-:Y:S01]  /*26020*/  IMAD.MOV.U32 R36, RZ, RZ, R35 ;  /* 0x000000ffff247224 */ /* 0x000fe200078e0023 */
[----:B------:R-:W-:Y:S01]  /*26030*/  IADD3.X R15, P1, PT, R24, R39, RZ, P1, !PT ;  /* 0x00000027180f7210 */ /* 0x000fe20000f3e4ff */
[----:B------:R-:W-:-:S04]  /*26040*/  IMAD.WIDE.U32 R34, R10, R4, RZ ;  /* 0x000000040a227225 */ /* 0x000fc800078e00ff */
[-C--:B------:R-:W-:Y:S02]  /*26050*/  IMAD R45, R10, R5.reuse, R40 ;  /* 0x000000050a2d7224 */ /* 0x080fe400078e0228 */
[----:B------:R-:W-:Y:S01]  /*26060*/  IMAD.WIDE.U32.X R36, R13, R5, R36, P6 ;  /* 0x000000050d247225 */ /* 0x000fe200030e0424 */
[----:B------:R-:W-:Y:S02]  /*26070*/  SEL R24, RZ, 0x1, !P1 ;  /* 0x00000001ff187807 */ /* 0x000fe40004800000 */
[----:B------:R-:W-:Y:S01]  /*26080*/  IADD3 R46, P0, PT, R32, R34, RZ ;  /* 0x00000022202e7210 */ /* 0x000fe20007f1e0ff */
[----:B------:R-:W-:Y:S01]  /*26090*/  IMAD.IADD R38, R35, 0x1, R45 ;  /* 0x0000000123267824 */ /* 0x000fe200078e022d */
[----:B------:R-:W-:Y:S02]  /*260a0*/  IADD3 RZ, P1, PT, RZ, R14, RZ ;  /* 0x0000000effff7210 */ /* 0x000fe40007f3e0ff */
[----:B------:R-:W-:Y:S01]  /*260b0*/  IADD3 R51, P6, PT, R43, R36, RZ ;  /* 0x000000242b337210 */ /* 0x000fe20007fde0ff */
[----:B------:R-:W-:Y:S01]  /*260c0*/  IMAD.WIDE.U32 R42, R5, R2, RZ ;  /* 0x00000002052a7225 */ /* 0x000fe200078e00ff */
[----:B------:R-:W-:-:S02]  /*260d0*/  IADD3.X R47, P0, PT, R33, R38, RZ, P0, !PT ;  /* 0x00000026212f7210 */ /* 0x000fc4000071e4ff */
[----:B------:R-:W-:Y:S01]  /*260e0*/  IADD3.X R15, P1, PT, RZ, R15, RZ, P1, !PT ;  /* 0x0000000fff0f7210 */ /* 0x000fe20000f3e4ff */
[----:B------:R-:W-:-:S04]  /*260f0*/  IMAD.WIDE.U32 R44, R7, R10, RZ ;  /* 0x0000000a072c7225 */ /* 0x000fc800078e00ff */
[----:B------:R-:W-:Y:S01]  /*26100*/  IMAD.WIDE.U32 R40, R6, R2, RZ ;  /* 0x0000000206287225 */ /* 0x000fe200078e00ff */
[----:B------:R-:W-:-:S03]  /*26110*/  SEL R40, RZ, 0x1, !P0 ;  /* 0x00000001ff287807 */ /* 0x000fc60004000000 */
[----:B------:R-:W-:-:S04]  /*26120*/  IMAD.WIDE.U32 R38, R7, R2, RZ ;  /* 0x0000000207267225 */ /* 0x000fc800078e00ff */
[----:B------:R-:W-:Y:S02]  /*26130*/  IMAD.X R48, RZ, RZ, R37, P6 ;  /* 0x000000ffff307224 */ /* 0x000fe400030e0625 */
[----:B------:R-:W-:-:S04]  /*26140*/  IMAD.WIDE.U32 R42, P0, R3, R4, R42 ;  /* 0x00000004032a7225 */ /* 0x000fc8000780002a */
[----:B------:R-:W-:Y:S02]  /*26150*/  IMAD.X R49, RZ, RZ, R24, P1 ;  /* 0x000000ffff317224 */ /* 0x000fe400008e0618 */
[----:B------:R-:W-:-:S04]  /*26160*/  IMAD.WIDE.U32 R34, R6, R10, RZ ;  /* 0x0000000a06227225 */ /* 0x000fc800078e00ff */
[----:B------:R-:W-:-:S04]  /*26170*/  IMAD.WIDE.U32 R44, P6, R11, R6, R44 ;  /* 0x000000060b2c7225 */ /* 0x000fc800078c002c */
[----:B------:R-:W-:-:S04]  /*26180*/  IMAD.WIDE.U32 R32, R4, R2, RZ ;  /* 0x0000000204207225 */ /* 0x000fc800078e00ff */
[----:B------:R-:W-:Y:S02]  /*26190*/  IMAD.MOV.U32 R36, RZ, RZ, R25 ;  /* 0x000000ffff247224 */ /* 0x000fe400078e0019 */
[----:B------:R-:W-:Y:S01]  /*261a0*/  IMAD.X R25, RZ, RZ, RZ, P0 ;  /* 0x000000ffff197224 */ /* 0x000fe200000e06ff */
[----:B------:R-:W-:Y:S01]  /*261b0*/  IADD3 R49, P0, PT, R49, R28, RZ ;  /* 0x0000001c31317210 */ /* 0x000fe20007f1e0ff */
[----:B------:R-:W-:-:S04]  /*261c0*/  IMAD.WIDE.U32 R38, P1, R3, R6, R38 ;  /* 0x0000000603267225 */ /* 0x000fc80007820026 */
[----:B------:R-:W-:Y:S01]  /*261d0*/  IMAD.X R37, RZ, RZ, RZ, P4 ;  /* 0x000000ffff257224 */ /* 0x000fe200020e06ff */
[----:B------:R-:W-:Y:S01]  /*261e0*/  IADD3 RZ, P4, PT, R35, R44, RZ ;  /* 0x0000002c23ff7210 */ /* 0x000fe20007f9e0ff */
[----:B------:R-:W-:Y:S01]  /*261f0*/  IMAD.X R35, RZ, RZ, RZ, P5 ;  /* 0x000000ffff237224 */ /* 0x000fe200028e06ff */
[----:B------:R-:W-:Y:S01]  /*26200*/  IADD3 RZ, P5, PT, R33, R42, RZ ;  /* 0x0000002a21ff7210 */ /* 0x000fe20007fbe0ff */
[----:B------:R-:W-:Y:S02]  /*26210*/  IMAD R24, R13, R6, RZ ;  /* 0x000000060d187224 */ /* 0x000fe400078e02ff */
[----:B------:R-:W-:Y:S01]  /*26220*/  IMAD.X R33, RZ, RZ, RZ, P6 ;  /* 0x000000ffff217224 */ /* 0x000fe200030e06ff */
[----:B------:R-:W-:Y:S01]  /*26230*/  IADD3 RZ, P6, PT, R41, R38, RZ ;  /* 0x0000002629ff7210 */ /* 0x000fe20007fde0ff */
[----:B------:R-:W-:Y:S02]  /*26240*/  IMAD.MOV.U32 R34, RZ, RZ, R31 ;  /* 0x000000ffff227224 */ /* 0x000fe400078e001f */
[----:B------:R-:W-:-:S02]  /*26250*/  IMAD.MOV.U32 R32, RZ, RZ, R45 ;  /* 0x000000ffff207224 */ /* 0x000fc400078e002d */
[----:B------:R-:W-:-:S04]  /*26260*/  IMAD.WIDE.U32 R30, R12, R6, RZ ;  /* 0x000000060c1e7225 */ /* 0x000fc800078e00ff */
[----:B------:R-:W-:Y:S01]  /*26270*/  IMAD.X R42, RZ, RZ, R29, P0 ;  /* 0x000000ffff2a7224 */ /* 0x000fe200000e061d */
[----:B------:R-:W-:Y:S01]  /*26280*/  IADD3 R41, P0, PT, R46, R51, RZ ;  /* 0x000000332e297210 */ /* 0x000fe20007f1e0ff */
[----:B------:R-:W-:Y:S02]  /*26290*/  IMAD R45, R12, R7, R24 ;  /* 0x000000070c2d7224 */ /* 0x000fe400078e0218 */
[----:B------:R-:W-:Y:S02]  /*262a0*/  IMAD R28, R3, R4, RZ ;  /* 0x00000004031c7224 */ /* 0x000fe400078e02ff */
[----:B------:R-:W-:Y:S01]  /*262b0*/  IMAD.X R29, RZ, RZ, RZ, P1 ;  /* 0x000000ffff1d7224 */ /* 0x000fe200008e06ff */
[----:B------:R-:W-:Y:S01]  /*262c0*/  IADD3 R12, P1, PT, R41, R30, RZ ;  /* 0x0000001e290c7210 */ /* 0x000fe20007f3e0ff */
[----:B------:R-:W-:Y:S01]  /*262d0*/  IMAD.IADD R38, R31, 0x1, R45 ;  /* 0x000000011f267824 */ /* 0x000fe200078e022d */
[----:B------:R-:W-:Y:S01]  /*262e0*/  IADD3.X R47, P0, PT, R47, R48, RZ, P0, !PT ;  /* 0x000000302f2f7210 */ /* 0x000fe2000071e4ff */
[----:B------:R-:W-:-:S04]  /*262f0*/  IMAD.WIDE.U32 R30, R2, R4, RZ ;  /* 0x00000004021e7225 */ /* 0x000fc800078e00ff */
[----:B------:R-:W-:Y:S02]  /*26300*/  IMAD R41, R2, R5, R28 ;  /* 0x0000000502297224 */ /* 0x000fe400078e021c */
[----:B------:R-:W-:Y:S01]  /*26310*/  IMAD.WIDE.U32.X R36, R13, R7, R36, P2 ;  /* 0x000000070d247225 */ /* 0x000fe200010e0424 */
[----:B------:R-:W-:Y:S02]  /*26320*/  IADD3.X R13, P1, PT, R47, R38, RZ, P1, !PT ;  /* 0x000000262f0d7210 */ /* 0x000fe40000f3e4ff */
[----:B------:R-:W-:Y:S01]  /*26330*/  IADD3 R12, P2, PT, R12, R49, RZ ;  /* 0x000000310c0c7210 */ /* 0x000fe20007f5e0ff */
[----:B------:R-:W-:Y:S02]  /*26340*/  IMAD.IADD R44, R31, 0x1, R41 ;  /* 0x000000011f2c7824 */ /* 0x000fe400078e0229 */
[----:B------:R-:W-:Y:S01]  /*26350*/  IMAD.WIDE.U32.X R34, R11, R5, R34, P3 ;  /* 0x000000050b227225 */ /* 0x000fe200018e0422 */
[----:B------:R-:W-:-:S03]  /*26360*/  IADD3.X R13, P2, PT, R13, R42, RZ, P2, !PT ;  /* 0x0000002a0d0d7210 */ /* 0x000fc6000175e4ff */
[----:B------:R-:W-:Y:S01]  /*26370*/  IMAD.X R31, RZ, RZ, R40, P0 ;  /* 0x000000ffff1f7224 */ /* 0x000fe200000e0628 */
[----:B------:R-:W-:Y:S01]  /*26380*/  SEL R38, RZ, 0x1, !P1 ;  /* 0x00000001ff267807 */ /* 0x000fe20004800000 */
[----:B------:R-:W-:Y:S02]  /*26390*/  IMAD.MOV.U32 R28, RZ, RZ, R39 ;  /* 0x000000ffff1c7224 */ /* 0x000fe400078e0027 */
[----:B------:R-:W-:Y:S01]  /*263a0*/  IMAD R39, R11, R6, RZ ;  /* 0x000000060b277224 */ /* 0x000fe200078e02ff */
[----:B------:R-:W-:Y:S02]  /*263b0*/  IADD3 R23, P0, PT, R23, R30, RZ ;  /* 0x0000001e17177210 */ /* 0x000fe40007f1e0ff */
[----:B------:R-:W-:Y:S01]  /*263c0*/  IADD3 R34, P1, PT, R31, R34, RZ ;  /* 0x000000221f227210 */ /* 0x000fe20007f3e0ff */
[C---:B------:R-:W-:Y:S02]  /*263d0*/  IMAD R41, R10.reuse, R7, R39 ;  /* 0x000000070a297224 */ /* 0x040fe400078e0227 */
[----:B------:R-:W-:Y:S01]  /*263e0*/  IMAD.X R39, RZ, RZ, R38, P2 ;  /* 0x000000ffff277224 */ /* 0x000fe200010e0626 */
[----:B------:R-:W-:Y:S01]  /*263f0*/  IADD3 R23, P2, PT, R23, R34, RZ ;  /* 0x0000002217177210 */ /* 0x000fe20007f5e0ff */
[----:B------:R-:W-:Y:S01]  /*26400*/  IMAD.WIDE.U32 R30, R10, R6, RZ ;  /* 0x000000060a1e7225 */ /* 0x000fe200078e00ff */
[----:B------:R-:W-:-:S03]  /*26410*/  IADD3.X R27, P0, PT, R44, R27, RZ, P0, !PT ;  /* 0x0000001b2c1b7210 */ /* 0x000fc6000071e4ff */
[----:B------:R-:W-:Y:S01]  /*26420*/  IMAD.X R34, RZ, RZ, R35, P1 ;  /* 0x000000ffff227224 */ /* 0x000fe200008e0623 */
[----:B------:R-:W-:Y:S01]  /*26430*/  IADD3 R23, P1, PT, R23, R30, RZ ;  /* 0x0000001e17177210 */ /* 0x000fe20007f3e0ff */
[----:B------:R-:W-:-:S03]  /*26440*/  IMAD.IADD R38, R31, 0x1, R41 ;  /* 0x000000011f267824 */ /* 0x000fc600078e0229 */
[----:B------:R-:W-:Y:S01]  /*26450*/  IADD3.X R27, P2, PT, R27, R34, RZ, P2, !PT ;  /* 0x000000221b1b7210 */ /* 0x000fe2000175e4ff */
[----:B------:R-:W-:Y:S01]  /*26460*/  IMAD.WIDE.U32 R30, R13, 0x3d1, RZ ;  /* 0x000003d10d1e7825 */ /* 0x000fe200078e00ff */
[----:B------:R-:W-:Y:S02]  /*26470*/  IADD3 R10, P3, PT, R39, R36, RZ ;  /* 0x00000024270a7210 */ /* 0x000fe40007f7e0ff */
[----:B------:R-:W-:Y:S01]  /*26480*/  IADD3.X R38, P1, PT, R27, R38, RZ, P1, !PT ;  /* 0x000000261b267210 */ /* 0x000fe20000f3e4ff */
[----:B------:R-:W-:Y:S01]  /*26490*/  IMAD.WIDE.U32.X R32, R11, R7, R32, P4 ;  /* 0x000000070b207225 */ /* 0x000fe200020e0420 */
[----:B------:R-:W-:-:S03]  /*264a0*/  SEL R27, RZ, 0x1, !P0 ;  /* 0x00000001ff1b7807 */ /* 0x000fc60004000000 */
[----:B------:R-:W-:Y:S02]  /*264b0*/  IMAD.MOV.U32 R24, RZ, RZ, R43 ;  /* 0x000000ffff187224 */ /* 0x000fe400078e002b */
[----:B------:R-:W-:Y:S01]  /*264c0*/  IMAD R11, R3, R6, RZ ;  /* 0x00000006030b7224 */ /* 0x000fe200078e02ff */
[----:B------:R-:W-:Y:S01]  /*264d0*/  IADD3 R23, P0, PT, R23, R10, RZ ;  /* 0x0000000a17177210 */ /* 0x000fe20007f1e0ff */
[----:B------:R-:W-:Y:S02]  /*264e0*/  IMAD.X R39, RZ, RZ, R37, P3 ;  /* 0x000000ffff277224 */ /* 0x000fe400018e0625 */
[----:B------:R-:W-:Y:S02]  /*264f0*/  IMAD R41, R2, R7, R11 ;  /* 0x0000000702297224 */ /* 0x000fe400078e020b */
[----:B------:R-:W-:-:S04]  /*26500*/  IMAD.WIDE.U32.X R24, R3, R5, R24, P5 ;  /* 0x0000000503187225 */ /* 0x000fc800028e0418 */
[----:B------:R-:W-:Y:S02]  /*26510*/  IMAD.X R27, RZ, RZ, R27, P2 ;  /* 0x000000ffff1b7224 */ /* 0x000fe400010e061b */
[----:B------:R-:W-:-:S04]  /*26520*/  IMAD.WIDE.U32 R36, P3, RZ, R12, R30 ;  /* 0x0000000cff247225 */ /* 0x000fc8000786001e */
[----:B------:R-:W-:Y:S01]  /*26530*/  IMAD.WIDE.U32 R10, R12, 0x3d1, RZ ;  /* 0x000003d10c0a7825 */ /* 0x000fe200078e00ff */
[----:B------:R-:W-:-:S03]  /*26540*/  IADD3 R27, P4, PT, R27, R24, RZ ;  /* 0x000000181b1b7210 */ /* 0x000fc60007f9e0ff */
[----:B------:R-:W-:Y:S01]  /*26550*/  IMAD.WIDE.U32 R34, R2, R6, RZ ;  /* 0x0000000602227225 */ /* 0x000fe200078e00ff */
[----:B------:R-:W-:-:S03]  /*26560*/  IADD3.X R2, P2, PT, R38, R39, RZ, P0, !PT ;  /* 0x0000002726027210 */ /* 0x000fc6000075e4ff */
[----:B------:R-:W-:Y:S01]  /*26570*/  IMAD.X R31, RZ, RZ, RZ, P3 ;  /* 0x000000ffff1f7224 */ /* 0x000fe200018e06ff */
[----:B------:R-:W-:Y:S02]  /*26580*/  IADD3 R36, P3, PT, R11, R36, RZ ;  /* 0x000000240b247210 */ /* 0x000fe40007f7e0ff */
[----:B------:R-:W-:Y:S02]  /*26590*/  IADD3 RZ, P0, PT, RZ, R10, RZ ;  /* 0x0000000affff7210 */ /* 0x000fe40007f1e0ff */
[----:B------:R-:W-:Y:S01]  /*265a0*/  SEL R11, RZ, 0x1, !P1 ;  /* 0x00000001ff0b7807 */ /* 0x000fe20004800000 */
[----:B------:R-:W-:Y:S02]  /*265b0*/  IMAD.MOV.U32 R30, RZ, RZ, R37 ;  /* 0x000000ffff1e7224 */ /* 0x000fe400078e0025 */
[----:B------:R-:W-:Y:S01]  /*265c0*/  IMAD.X R25, RZ, RZ, R25, P4 ;  /* 0x000000ffff197224 */ /* 0x000fe200020e0619 */
[----:B------:R-:W-:Y:S01]  /*265d0*/  IADD3.X R37, P4, PT, RZ, R36, RZ, P0, !PT ;  /* 0x00000024ff257210 */ /* 0x000fe2000079e4ff */
[----:B------:R-:W-:Y:S01]  /*265e0*/  IMAD.X R11, RZ, RZ, R11, P2 ;  /* 0x000000ffff0b7224 */ /* 0x000fe200010e060b */
[----:B------:R-:W-:Y:S01]  /*265f0*/  IADD3 R27, P1, PT, R27, R34, RZ ;  /* 0x000000221b1b7210 */ /* 0x000fe20007f3e0ff */
[----:B------:R-:W-:Y:S01]  /*26600*/  IMAD.IADD R24, R35, 0x1, R41 ;  /* 0x0000000123187824 */ /* 0x000fe200078e0229 */
[----:B------:R-:W-:Y:S01]  /*26610*/  SEL R39, RZ, 0x1, !P4 ;  /* 0x00000001ff277807 */ /* 0x000fe20006000000 */
[----:B------:R-:W-:Y:S01]  /*26620*/  IMAD.WIDE.U32.X R30, RZ, R13, R30, P3 ;  /* 0x0000000dff1e7225 */ /* 0x000fe200018e041e */
[----:B------:R-:W-:-:S03]  /*26630*/  IADD3 R32, P2, PT, R11, R32, RZ ;  /* 0x000000200b207210 */ /* 0x000fc60007f5e0ff */
[----:B------:R-:W-:Y:S01]  /*26640*/  IMAD.WIDE.U32 R34, R2, 0x3d1, RZ ;  /* 0x000003d102227825 */ /* 0x000fe200078e00ff */
[----:B------:R-:W-:Y:S02]  /*26650*/  IADD3 R39, P5, PT, R39, R30, RZ ;  /* 0x0000001e27277210 */ /* 0x000fe40007fbe0ff */
[----:B------:R-:W-:Y:S01]  /*26660*/  IADD3.X R36, P1, PT, R24, R25, RZ, P1, !PT ;  /* 0x0000001918247210 */ /* 0x000fe20000f3e4ff */
[----:B------:R-:W-:Y:S01]  /*26670*/  IMAD.WIDE.U32 R24, R23, 0x3d1, RZ ;  /* 0x000003d117187825 */ /* 0x000fe200078e00ff */
[----:B------:R-:W-:-:S03]  /*26680*/  IADD3 R11, P3, PT, R27, R32, RZ ;  /* 0x000000201b0b7210 */ /* 0x000fc60007f7e0ff */
[----:B------:R-:W-:-:S04]  /*26690*/  IMAD.WIDE.U32 R34, P4, RZ, R23, R34 ;  /* 0x00000017ff227225 */ /* 0x000fc80007880022 */
[----:B------:R-:W-:Y:S02]  /*266a0*/  IMAD.X R41, RZ, RZ, R33, P2 ;  /* 0x000000ffff297224 */ /* 0x000fe400010e0621 */
[----:B------:R-:W-:Y:S01]  /*266b0*/  IMAD.X R33, RZ, RZ, R31, P5 ;  /* 0x000000ffff217224 */ /* 0x000fe200028e061f */
[----:B------:R-:W-:Y:S01]  /*266c0*/  IADD3 R38, P2, PT, R39, R24, RZ ;  /* 0x0000001827267210 */ /* 0x000fe20007f5e0ff */
[----:B------:R-:W-:Y:S01]  /*266d0*/  IMAD.X R31, RZ, RZ, RZ, P4 ;  /* 0x000000ffff1f7224 */ /* 0x000fe200020e06ff */
[----:B------:R-:W-:Y:S02]  /*266e0*/  IADD3 R34, P4, PT, R25, R34, RZ ;  /* 0x0000002219227210 */ /* 0x000fe40007f9e0ff */
[----:B------:R-:W-:Y:S02]  /*266f0*/  IADD3.X R27, P3, PT, R36, R41, RZ, P3, !PT ;  /* 0x00000029241b7210 */ /* 0x000fe40001f7e4ff */
[----:B------:R-:W-:Y:S01]  /*26700*/  SEL R24, RZ, 0x1, !P1 ;  /* 0x00000001ff187807 */ /* 0x000fe20004800000 */
[----:B------:R-:W-:Y:S01]  /*26710*/  IMAD.MOV.U32 R30, RZ, RZ, R35 ;  /* 0x000000ffff1e7224 */ /* 0x000fe200078e0023 */
[----:B------:R-:W-:Y:S01]  /*26720*/  IADD3.X R34, P2, PT, R34, R33, RZ, P2, !PT ;  /* 0x0000002122227210 */ /* 0x000fe2000175e4ff */
[----:B------:R-:W-:-:S04]  /*26730*/  IMAD.WIDE.U32.X R28, R3, R7, R28, P6 ;  /* 0x00000007031c7225 */ /* 0x000fc800030e041c */
[----:B------:R-:W-:Y:S01]  /*26740*/  IMAD.X R3, RZ, RZ, R24, P3 ;  /* 0x000000ffff037224 */ /* 0x000fe200018e0618 */
[----:B------:R-:W-:Y:S01]  /*26750*/  SEL R35, RZ, 0x1, !P2 ;  /* 0x00000001ff237807 */ /* 0x000fe20005000000 */
[----:B------:R-:W-:-:S04]  /*26760*/  IMAD.WIDE.U32.X R30, RZ, R2, R30, P4 ;  /* 0x00000002ff1e7225 */ /* 0x000fc800020e041e */
[----:B------:R-:W-:Y:S01]  /*26770*/  IMAD.WIDE.U32 R24, R27, 0x3d1, RZ ;  /* 0x000003d11b187825 */ /* 0x000fe200078e00ff */
[----:B------:R-:W-:Y:S02]  /*26780*/  IADD3 R36, P3, PT, R3, R28, RZ ;  /* 0x0000001c03247210 */ /* 0x000fe40007f7e0ff */
[----:B------:R-:W-:Y:S01]  /*26790*/  IADD3 R3, P4, PT, R35, R30, RZ ;  /* 0x0000001e23037210 */ /* 0x000fe20007f9e0ff */
[----:B------:R-:W-:Y:S01]  /*267a0*/  IMAD.WIDE.U32 R32, R11, 0x3d1, RZ ;  /* 0x000003d10b207825 */ /* 0x000fe200078e00ff */
[----:B------:R-:W-:-:S03]  /*267b0*/  IADD3.X R12, P1, PT, R12, R37, RZ, P0, !PT ;  /* 0x000000250c0c7210 */ /* 0x000fc6000073e4ff */
        /* <DEDUP_REMOVED lines=12> */
[----:B------:R-:W-:-:S04]  /*26880*/  IMAD.WIDE.U32.X R24, RZ, R27, R28, P3 ;  /* 0x0000001bff187225 */ /* 0x000fc800018e041c */
[----:B------:R-:W-:Y:S01]  /*26890*/  IMAD.WIDE.U32 R28, R36, 0x3d1, RZ ;  /* 0x000003d1241c7825 */ /* 0x000fe200078e00ff */
[----:B------:R-:W-:-:S03]  /*268a0*/  IADD3 R23, P3, PT, R23, R24, RZ ;  /* 0x0000001817177210 */ /* 0x000fc60007f7e0ff */
[----:B------:R-:W-:Y:S01]  /*268b0*/  IMAD.WIDE.U32 R30, P4, RZ, R36, R30 ;  /* 0x00000024ff1e7225 */ /* 0x000fe2000788001e */
[----:B------:R-:W-:Y:S02]  /*268c0*/  IADD3.X R13, P1, PT, R2, R3, RZ, P1, !PT ;  /* 0x00000003020d7210 */ /* 0x000fe40000f3e4ff */
[----:B------:R-:W-:Y:S01]  /*268d0*/  IADD3 R28, P0, PT, R23, R28, RZ ;  /* 0x0000001c171c7210 */ /* 0x000fe20007f1e0ff */
[----:B------:R-:W-:Y:S01]  /*268e0*/  IMAD.X R25, RZ, RZ, R25, P3 ;  /* 0x000000ffff197224 */ /* 0x000fe200018e0619 */
[----:B------:R-:W-:Y:S02]  /*268f0*/  IADD3 R2, P2, PT, R29, R30, RZ ;  /* 0x0000001e1d027210 */ /* 0x000fe40007f5e0ff */
[----:B------:R-:W-:Y:S01]  /*26900*/  IADD3.X R32, P1, PT, R11, R32, RZ, P1, !PT ;  /* 0x000000200b207210 */ /* 0x000fe20000f3e4ff */
[----:B------:R-:W-:Y:S01]  /*26910*/  IMAD.X R3, RZ, RZ, RZ, P4 ;  /* 0x000000ffff037224 */ /* 0x000fe200020e06ff */
[----:B------:R-:W-:Y:S01]  /*26920*/  IADD3.X R11, P0, PT, R2, R25, RZ, P0, !PT ;  /* 0x00000019020b7210 */ /* 0x000fe2000071e4ff */
[----:B------:R-:W-:Y:S01]  /*26930*/  IMAD.MOV.U32 R2, RZ, RZ, R31 ;  /* 0x000000ffff027224 */ /* 0x000fe200078e001f */
[----:B------:R-:W-:-:S02]  /*26940*/  IADD3.X R27, P1, PT, R27, R28, RZ, P1, !PT ;  /* 0x0000001c1b1b7210 */ /* 0x000fc40000f3e4ff */
[----:B------:R-:W-:Y:S01]  /*26950*/  SEL R25, RZ, 0x1, !P0 ;  /* 0x00000001ff197807 */ /* 0x000fe20004000000 */
[----:B------:R-:W-:Y:S01]  /*26960*/  IMAD.WIDE.U32.X R2, RZ, R35, R2, P2 ;  /* 0x00000023ff027225 */ /* 0x000fe200010e0402 */
[----:B------:R-:W-:Y:S02]  /*26970*/  IADD3.X R23, P1, PT, R11, R36, RZ, P1, !PT ;  /* 0x000000240b177210 */ /* 0x000fe40000f3e4ff */
[----:B------:R-:W-:-:S04]  /*26980*/  IADD3 R11, P0, PT, R25, R2, RZ ;  /* 0x00000002190b7210 */ /* 0x000fc80007f1e0ff */
[----:B------:R-:W-:-:S04]  /*26990*/  IADD3.X R11, P1, PT, R11, R35, RZ, P1, !PT ;  /* 0x000000230b0b7210 */ /* 0x000fc80000f3e4ff */
[----:B------:R-:W-:-:S05]  /*269a0*/  IADD3.X R31, PT, PT, RZ, RZ, R3, P1, P0 ;  /* 0x000000ffff1f7210 */ /* 0x000fca0000fe0403 */
[----:B------:R-:W-:-:S04]  /*269b0*/  IMAD.WIDE.U32 R2, R31, 0x3d1, RZ ;  /* 0x000003d11f027825 */ /* 0x000fc800078e00ff */
[----:B------:R-:W-:-:S04]  /*269c0*/  IMAD.WIDE.U32 R24, P0, RZ, R11, R2 ;  /* 0x0000000bff187225 */ /* 0x000fc80007800002 */
[----:B------:R-:W-:-:S04]  /*269d0*/  IMAD.WIDE.U32 R2, R11, 0x3d1, RZ ;  /* 0x000003d10b027825 */ /* 0x000fc800078e00ff */
        /* <DEDUP_REMOVED lines=25> */
[----:B------:R-:W-:Y:S01]  /*26b70*/  IADD3.X R2, P2, PT, R15, R2, RZ, P2, !PT ;  /* 0x000000020f027210 */ /* 0x000fe2000175e4ff */
[----:B------:R-:W-:Y:S03]  /*26b80*/  BSSY.RECONVERGENT B0, `(.L_x_73) ;  /* 0x0000019000007945 */ /* 0x000fe60003800200 */
[----:B------:R-:W-:-:S04]  /*26b90*/  IADD3.X R14, P2, PT, RZ, R13, RZ, P2, !PT ;  /* 0x0000000dff0e7210 */ /* 0x000fc8000175e4ff */
[----:B------:R-:W-:-:S09]  /*26ba0*/  SEL R15, RZ, 0x1, !P2 ;  /* 0x00000001ff0f7807 */ /* 0x000fd20005000000 */
.L_x_75:
        /* <DEDUP_REMOVED lines=22> */
.L_x_74:
[----:B------:R-:W-:Y:S05]  /*26d10*/  BSYNC.RECONVERGENT B0 ;  /* 0x0000000000007941 */ /* 0x000fea0003800200 */
.L_x_73:
[----:B------:R-:W-:Y:S05]  /*26d20*/  BRA `(.L_x_76) ;  /* 0x0000000000287947 */ /* 0x000fea0003800000 */
.L_x_72:
[----:B------:R-:W2:Y:S04]  /*26d30*/  LDL.128 R16, [R1+0x25800] ;  /* 0x0258000001107983 */ /* 0x000ea80000100c00 */
[----:B------:R-:W3:Y:S01]  /*26d40*/  LDL.128 R4, [R1+0x25810] ;  /* 0x0258100001047983 */ /* 0x000ee20000100c00 */
[----:B--2---:R-:W-:Y:S02]  /*26d50*/  IMAD.MOV.U32 R10, RZ, RZ, R18 ;  /* 0x000000ffff0a7224 */ /* 0x004fe400078e0012 */
[----:B------:R-:W-:Y:S02]  /*26d60*/  IMAD.MOV.U32 R8, RZ, RZ, R19 ;  /* 0x000000ffff087224 */ /* 0x000fe400078e0013 */
[----:B------:R-:W-:Y:S02]  /*26d70*/  IMAD.MOV.U32 R12, RZ, RZ, R16 ;  /* 0x000000ffff0c7224 */ /* 0x000fe400078e0010 */
[----:B------:R-:W-:-:S02]  /*26d80*/  IMAD.MOV.U32 R11, RZ, RZ, R17 ;  /* 0x000000ffff0b7224 */ /* 0x000fc400078e0011 */
[----:B---3--:R-:W-:Y:S02]  /*26d90*/  IMAD.MOV.U32 R0, RZ, RZ, R6 ;  /* 0x000000ffff007224 */ /* 0x008fe400078e0006 */
[----:B------:R-:W-:Y:S02]  /*26da0*/  IMAD.MOV.U32 R2, RZ, RZ, R7 ;  /* 0x000000ffff027224 */ /* 0x000fe400078e0007 */
[----:B------:R-:W-:Y:S02]  /*26db0*/  IMAD.MOV.U32 R3, RZ, RZ, R4 ;  /* 0x000000ffff037224 */ /* 0x000fe400078e0004 */
[----:B------:R-:W-:-:S07]  /*26dc0*/  IMAD.MOV.U32 R9, RZ, RZ, R5 ;  /* 0x000000ffff097224 */ /* 0x000fce00078e0005 */
.L_x_76:
[----:B------:R-:W-:-:S05]  /*26dd0*/  LEA R13, R26, UR7, 0x3 ;  /* 0x000000071a0d7c11 */ /* 0x000fca000f8e18ff */
[----:B------:R-:W2:Y:S04]  /*26de0*/  LDL.64 R28, [R13] ;  /* 0x000000000d1c7983 */ /* 0x000ea80000100a00 */
[----:B------:R-:W3:Y:S04]  /*26df0*/  LDL.64 R24, [R13+0x3200] ;  /* 0x003200000d187983 */ /* 0x000ee80000100a00 */
[----:B------:R-:W4:Y:S04]  /*26e00*/  LDL.64 R22, [R13+0x6400] ;  /* 0x006400000d167983 */ /* 0x000f280000100a00 */
[----:B------:R0:W5:Y:S01]  /*26e10*/  LDL.64 R20, [R13+0x9600] ;  /* 0x009600000d147983 */ /* 0x0001620000100a00 */
[----:B------:R-:W-:Y:S01]  /*26e20*/  BSSY.RECONVERGENT B0, `(.L_x_77) ;  /* 0x000019d000007945 */ /* 0x000fe20003800200 */
[----:B--2---:R-:W-:-:S02]  /*26e30*/  IMAD R27, R11, R28, RZ ;  /* 0x0000001c0b1b7224 */ /* 0x004fc400078e02ff */
        /* <DEDUP_REMOVED lines=14> */
[----:B0-----:R-:W-:-:S03]  /*26f20*/  SEL R13, RZ, 0x1, !P1 ;  /* 0x00000001ff0d7807 */ /* 0x001fc60004800000 */
[----:B------:R-:W-:-:S04]  /*26f30*/  IMAD.WIDE.U32.X R30, R29, R11, R34, P2 ;  /* 0x0000000b1d1e7225 */ /* 0x000fc800010e0422 */
[----:B------:R-:W-:Y:S02]  /*26f40*/  IMAD.X R13, RZ, RZ, R13, P0 ;  /* 0x000000ffff0d7224 */ /* 0x000fe400000e060d */
[----:B------:R-:W-:-:S04]  /*26f50*/  IMAD.WIDE.U32 R38, R10, R28, RZ ;  /* 0x0000001c0a267225 */ /* 0x000fc800078e00ff */
[----:B------:R-:W-:Y:S01]  /*26f60*/  IMAD R37, R29, R10, R15 ;  /* 0x0000000a1d257224 */ /* 0x000fe200078e020f */
[----:B------:R-:W-:Y:S01]  /*26f70*/  IADD3 R15, P2, PT, R13, R30, RZ ;  /* 0x0000001e0d0f7210 */ /* 0x000fe20007f5e0ff */
[C---:B------:R-:W-:Y:S01]  /*26f80*/  IMAD.WIDE.U32 R34, P3, R28.reuse, R8, R32 ;  /* 0x000000081c227225 */ /* 0x040fe20007860020 */
[-C--:B------:R-:W-:Y:S02]  /*26f90*/  IADD3 RZ, P0, PT, RZ, R38.reuse, RZ ;  /* 0x00000026ffff7210 */ /* 0x080fe40007f1e0ff */
[----:B------:R-:W-:Y:S01]  /*26fa0*/  IADD3 R38, P1, PT, R15, R38, RZ ;  /* 0x000000260f267210 */ /* 0x000fe20007f3e0ff */
[----:B------:R-:W-:Y:S02]  /*26fb0*/  IMAD.IADD R13, R39, 0x1, R37 ;  /* 0x00000001270d7824 */ /* 0x000fe400078e0225 */
        /* <DEDUP_REMOVED lines=9> */
[----:B------:R-:W-:-:S04]  /*27050*/  IMAD.WIDE.U32.X R32, R29, R8, R36, P2 ;  /* 0x000000081d207225 */ /* 0x000fc800010e0424 */
[----:B------:R-:W-:Y:S02]  /*27060*/  IMAD.X R13, RZ, RZ, R13, P1 ;  /* 0x000000ffff0d7224 */ /* 0x000fe400008e060d */
[----:B------:R-:W-:-:S03]  /*27070*/  IMAD.WIDE.U32 R30, R3, R28, RZ ;  /* 0x0000001c031e7225 */ /* 0x000fc600078e00ff */
[----:B------:R-:W-:Y:S01]  /*27080*/  IADD3 R13, P2, PT, R13, R32, RZ ;  /* 0x000000200d0d7210 */ /* 0x000fe20007f5e0ff */
[CC--:B------:R-:W-:Y:S01]  /*27090*/  IMAD R15, R29.reuse, R3.reuse, R15 ;  /* 0x000000031d0f7224 */ /* 0x0c0fe200078e020f */
[----:B------:R-:W-:Y:S01]  /*270a0*/  IADD3 RZ, P0, PT, RZ, R30, RZ ;  /* 0x0000001effff7210 */ /* 0x000fe20007f1e0ff */
[----:B------:R-:W-:-:S04]  /*270b0*/  IMAD.WIDE.U32 R40, R29, R3, RZ ;  /* 0x000000031d287225 */ /* 0x000fc800078e00ff */
        /* <DEDUP_REMOVED lines=29> */
[----:B---3--:R-:W-:Y:S01]  /*27290*/  IMAD.WIDE.U32 R42, R25, R12, RZ ;  /* 0x0000000c192a7225 */ /* 0x008fe200078e00ff */
[----:B------:R-:W-:-:S03]  /*272a0*/  IADD3.X R33, P1, PT, R33, R28, RZ, P1, !PT ;  /* 0x0000001c21217210 */ /* 0x000fc60000f3e4ff */
[----:B------:R-:W-:-:S04]  /*272b0*/  IMAD.WIDE.U32.X R36, R29, R2, R40, P3 ;  /* 0x000000021d247225 */ /* 0x000fc800018e0428 */
[-C--:B------:R-:W-:Y:S02]  /*272c0*/  IMAD R29, R11, R24.reuse, RZ ;  /* 0x000000180b1d7224 */ /* 0x080fe400078e02ff */
[----:B------:R-:W-:Y:S02]  /*272d0*/  IMAD.X R15, RZ, RZ, R15, P1 ;  /* 0x000000ffff0f7224 */ /* 0x000fe400008e060f */
[----:B------:R-:W-:-:S03]  /*272e0*/  IMAD.WIDE.U32 R40, R12, R24, RZ ;  /* 0x000000180c287225 */ /* 0x000fc600078e00ff */
[----:B------:R-:W-:Y:S01]  /*272f0*/  IADD3 R15, P1, PT, R15, R36, RZ ;  /* 0x000000240f0f7210 */ /* 0x000fe20007f3e0ff */
[----:B------:R-:W-:-:S04]  /*27300*/  IMAD.WIDE.U32 R44, P0, R24, R11, R42 ;  /* 0x0000000b182c7225 */ /* 0x000fc8000780002a */
[----:B------:R-:W-:Y:S02]  /*27310*/  IMAD R39, R25, R12, R29 ;  /* 0x0000000c19277224 */ /* 0x000fe400078e021d */
[----:B------:R-:W-:Y:S01]  /*27320*/  IMAD.X R29, RZ, RZ, RZ, P0 ;  /* 0x000000ffff1d7224 */ /* 0x000fe200000e06ff */
[----:B------:R-:W-:Y:S01]  /*27330*/  IADD3 R38, P0, PT, R38, R40, RZ ;  /* 0x0000002826267210 */ /* 0x000fe20007f1e0ff */
[----:B------:R-:W-:Y:S02]  /*27340*/  IMAD.IADD R39, R41, 0x1, R39 ;  /* 0x0000000129277824 */ /* 0x000fe400078e0227 */
[----:B------:R-:W-:-:S03]  /*27350*/  IMAD.WIDE.U32 R42, R24, R12, RZ ;  /* 0x0000000c182a7225 */ /* 0x000fc600078e00ff */
[----:B------:R-:W-:Y:S01]  /*27360*/  IADD3.X R39, P0, PT, R34, R39, RZ, P0, !PT ;  /* 0x0000002722277210 */ /* 0x000fe2000071e4ff */
[----:B------:R-:W-:Y:S01]  /*27370*/  IMAD.X R30, RZ, RZ, R37, P1 ;  /* 0x000000ffff1e7224 */ /* 0x000fe200008e0625 */
[----:B------:R-:W-:Y:S01]  /*27380*/  IADD3 RZ, P1, PT, RZ, R38, RZ ;  /* 0x00000026ffff7210 */ /* 0x000fe20007f3e0ff */
[----:B------:R-:W-:Y:S01]  /*27390*/  IMAD.WIDE.U32 R34, R25, R10, RZ ;  /* 0x0000000a19227225 */ /* 0x000fe200078e00ff */
[----:B------:R-:W-:Y:S02]  /*273a0*/  IADD3 RZ, P2, PT, R43, R44, RZ ;  /* 0x0000002c2bff7210 */ /* 0x000fe40007f5e0ff */
[----:B------:R-:W-:Y:S01]  /*273b0*/  IADD3.X R39, P1, PT, RZ, R39, RZ, P1, !PT ;  /* 0x00000027ff277210 */ /* 0x000fe20000f3e4ff */
[----:B------:R-:W-:Y:S01]  /*273c0*/  IMAD.WIDE.U32 R42, R24, R10, RZ ;  /* 0x0000000a182a7225 */ /* 0x000fe200078e00ff */
[----:B------:R-:W-:-:S03]  /*273d0*/  SEL R42, RZ, 0x1, !P0 ;  /* 0x00000001ff2a7807 */ /* 0x000fc60004000000 */
[----:B------:R-:W-:Y:S02]  /*273e0*/  IMAD R41, R8, R24, RZ ;  /* 0x0000001808297224 */ /* 0x000fe400078e02ff */
[----:B------:R-:W-:Y:S02]  /*273f0*/  IMAD.MOV.U32 R28, RZ, RZ, R45 ;  /* 0x000000ffff1c7224 */ /* 0x000fe400078e002d */
[----:B------:R-:W-:-:S04]  /*27400*/  IMAD.WIDE.U32 R34, P3, R24, R8, R34 ;  /* 0x0000000818227225 */ /* 0x000fc80007860022 */
[C---:B------:R-:W-:Y:S02]  /*27410*/  IMAD R47, R25.reuse, R10, R41 ;  /* 0x0000000a192f7224 */ /* 0x040fe400078e0229 */
[----:B------:R-:W-:Y:S01]  /*27420*/  IMAD.WIDE.U32.X R40, R25, R11, R28, P2 ;  /* 0x0000000b19287225 */ /* 0x000fe200010e041c */
[----:B------:R-:W-:-:S03]  /*27430*/  IADD3 RZ, P2, PT, R43, R34, RZ ;  /* 0x000000222bff7210 */ /* 0x000fc60007f5e0ff */
[----:B------:R-:W-:Y:S02]  /*27440*/  IMAD.X R45, RZ, RZ, R42, P1 ;  /* 0x000000ffff2d7224 */ /* 0x000fe400008e062a */
[----:B------:R-:W-:-:S03]  /*27450*/  IMAD.WIDE.U32 R36, R10, R24, RZ ;  /* 0x000000180a247225 */ /* 0x000fc600078e00ff */
[----:B------:R-:W-:Y:S01]  /*27460*/  IADD3 R34, P1, PT, R45, R40, RZ ;  /* 0x000000282d227210 */ /* 0x000fe20007f3e0ff */
[----:B------:R-:W-:Y:S01]  /*27470*/  IMAD.WIDE.U32 R28, R25, R3, RZ ;  /* 0x00000003191c7225 */ /* 0x000fe200078e00ff */
[----:B------:R-:W-:-:S03]  /*27480*/  IADD3 R31, P0, PT, R31, R36, RZ ;  /* 0x000000241f1f7210 */ /* 0x000fc60007f1e0ff */
[----:B------:R-:W-:Y:S02]  /*27490*/  IMAD.IADD R47, R37, 0x1, R47 ;  /* 0x00000001252f7824 */ /* 0x000fe400078e022f */
[----:B------:R-:W-:-:S03]  /*274a0*/  IMAD.WIDE.U32 R42, R24, R3, RZ ;  /* 0x00000003182a7225 */ /* 0x000fc600078e00ff */
[----:B------:R-:W-:Y:S01]  /*274b0*/  IADD3.X R32, P0, PT, R32, R47, RZ, P0, !PT ;  /* 0x0000002f20207210 */ /* 0x000fe2000071e4ff */
[----:B------:R-:W-:-:S04]  /*274c0*/  IMAD.WIDE.U32 R28, P4, R24, R9, R28 ;  /* 0x00000009181c7225 */ /* 0x000fc8000788001c */
[----:B------:R-:W-:Y:S01]  /*274d0*/  IMAD.X R41, RZ, RZ, R41, P1 ;  /* 0x000000ffff297224 */ /* 0x000fe200008e0629 */
[----:B------:R-:W-:Y:S01]  /*274e0*/  IADD3 R31, P1, PT, R31, R34, RZ ;  /* 0x000000221f1f7210 */ /* 0x000fe20007f3e0ff */
[----:B------:R-:W-:Y:S01]  /*274f0*/  IMAD.X R37, RZ, RZ, RZ, P3 ;  /* 0x000000ffff257224 */ /* 0x000fe200018e06ff */
[----:B------:R-:W-:Y:S01]  /*27500*/  IADD3 RZ, P3, PT, R43, R28, RZ ;  /* 0x0000001c2bff7210 */ /* 0x000fe20007f7e0ff */
[----:B------:R-:W-:Y:S01]  /*27510*/  IMAD.WIDE.U32 R42, R25, R0, RZ ;  /* 0x00000000192a7225 */ /* 0x000fe200078e00ff */
[----:B------:R-:W-:Y:S02]  /*27520*/  IADD3.X R46, P1, PT, R32, R41, RZ, P1, !PT ;  /* 0x00000029202e7210 */ /* 0x000fe40000f3e4ff */
[----:B------:R-:W-:Y:S01]  /*27530*/  SEL R28, RZ, 0x1, !P0 ;  /* 0x00000001ff1c7807 */ /* 0x000fe20004000000 */
[----:B------:R-:W-:Y:S02]  /*27540*/  IMAD.MOV.U32 R36, RZ, RZ, R35 ;  /* 0x000000ffff247224 */ /* 0x000fe400078e0023 */
[----:B------:R-:W-:-:S02]  /*27550*/  IMAD R32, R9, R24, RZ ;  /* 0x0000001809207224 */ /* 0x000fc400078e02ff */
[----:B------:R-:W-:-:S04]  /*27560*/  IMAD.WIDE.U32.X R44, R25, R8, R36, P2 ;  /* 0x00000008192c7225 */ /* 0x000fc800010e0424 */
[----:B------:R-:W-:Y:S02]  /*27570*/  IMAD.X R47, RZ, RZ, R28, P1 ;  /* 0x000000ffff2f7224 */ /* 0x000fe400008e061c */
[----:B------:R-:W-:-:S04]  /*27580*/  IMAD.WIDE.U32 R40, R3, R24, RZ ;  /* 0x0000001803287225 */ /* 0x000fc800078e00ff */
[----:B------:R-:W-:Y:S01]  /*27590*/  IMAD.WIDE.U32 R48, R24, R0, RZ ;  /* 0x0000000018307225 */ /* 0x000fe200078e00ff */
[----:B------:R-:W-:-:S03]  /*275a0*/  IADD3 R13, P1, PT, R13, R40, RZ ;  /* 0x000000280d0d7210 */ /* 0x000fc60007f3e0ff */
[----:B------:R-:W-:-:S04]  /*275b0*/  IMAD.WIDE.U32 R42, P5, R24, R2, R42 ;  /* 0x00000002182a7225 */ /* 0x000fc800078a002a */
[----:B------:R-:W-:Y:S01]  /*275c0*/  IMAD R51, R25, R3, R32 ;  /* 0x0000000319337224 */ /* 0x000fe200078e0220 */
[----:B------:R-:W-:Y:S01]  /*275d0*/  IADD3 R32, P0, PT, R47, R44, RZ ;  /* 0x0000002c2f207210 */ /* 0x000fe20007f1e0ff */
[----:B------:R-:W-:Y:S01]  /*275e0*/  IMAD.X R35, RZ, RZ, RZ, P4 ;  /* 0x000000ffff237224 */ /* 0x000fe200020e06ff */
[----:B------:R-:W-:Y:S01]  /*275f0*/  IADD3 RZ, P4, PT, R49, R42, RZ ;  /* 0x0000002a31ff7210 */ /* 0x000fe20007f9e0ff */
[----:B------:R-:W-:Y:S01]  /*27600*/  IMAD.MOV.U32 R34, RZ, RZ, R29 ;  /* 0x000000ffff227224 */ /* 0x000fe200078e001d */
[----:B------:R-:W-:Y:S01]  /*27610*/  IADD3 R13, P2, PT, R13, R32, RZ ;  /* 0x000000200d0d7210 */ /* 0x000fe20007f5e0ff */
[----:B------:R-:W-:Y:S02]  /*27620*/  IMAD.IADD R28, R41, 0x1, R51 ;  /* 0x00000001291c7824 */ /* 0x000fe400078e0233 */
[----:B------:R-:W-:Y:S02]  /*27630*/  IMAD R29, R2, R24, RZ ;  /* 0x00000018021d7224 */ /* 0x000fe400078e02ff */
[----:B------:R-:W-:Y:S01]  /*27640*/  IMAD.X R37, RZ, RZ, RZ, P5 ;  /* 0x000000ffff257224 */ /* 0x000fe200028e06ff */
[----:B------:R-:W-:Y:S01]  /*27650*/  IADD3.X R40, P1, PT, R33, R28, RZ, P1, !PT ;  /* 0x0000001c21287210 */ /* 0x000fe20000f3e4ff */
[----:B------:R-:W-:-:S02]  /*27660*/  IMAD.MOV.U32 R36, RZ, RZ, R43 ;  /* 0x000000ffff247224 */ /* 0x000fc400078e002b */
[----:B------:R-:W-:Y:S02]  /*27670*/  IMAD.X R45, RZ, RZ, R45, P0 ;  /* 0x000000ffff2d7224 */ /* 0x000fe400000e062d */
[----:B----4-:R-:W-:-:S03]  /*27680*/  IMAD.WIDE.U32 R42, R23, R12, RZ ;  /* 0x0000000c172a7225 */ /* 0x010fc600078e00ff */
[----:B------:R-:W-:Y:S01]  /*27690*/  IADD3.X R44, P2, PT, R40, R45, RZ, P2, !PT ;  /* 0x0000002d282c7210 */ /* 0x000fe2000175e4ff */
[C---:B------:R-:W-:Y:S02]  /*276a0*/  IMAD R47, R25.reuse, R0, R29 ;  /* 0x00000000192f7224 */ /* 0x040fe400078e021d */
[----:B------:R-:W-:-:S04]  /*276b0*/  IMAD.WIDE.U32.X R28, R25, R2, R36, P4 ;  /* 0x00000002191c7225 */ /* 0x000fc800020e0424 */
[----:B------:R-:W-:Y:S02]  /*276c0*/  IMAD R37, R11, R22, RZ ;  /* 0x000000160b257224 */ /* 0x000fe400078e02ff */
[----:B------:R-:W-:-:S04]  /*276d0*/  IMAD.WIDE.U32.X R32, R25, R9, R34, P3 ;  /* 0x0000000919207225 */ /* 0x000fc800018e0422 */
[----:B------:R-:W-:-:S04]  /*276e0*/  IMAD.WIDE.U32 R24, R0, R24, RZ ;  /* 0x0000001800187225 */ /* 0x000fc800078e00ff */
[----:B------:R-:W-:-:S04]  /*276f0*/  IMAD.WIDE.U32 R40, R12, R22, RZ ;  /* 0x000000160c287225 */ /* 0x000fc800078e00ff */
[----:B------:R-:W-:Y:S01]  /*27700*/  IMAD.WIDE.U32 R34, P3, R22, R11, R42 ;  /* 0x0000000b16227225 */ /* 0x000fe2000786002a */
[----:B------:R-:W-:Y:S02]  /*27710*/  IADD3 R42, P0, PT, R15, R24, RZ ;  /* 0x000000180f2a7210 */ /* 0x000fe40007f1e0ff */
[----:B------:R-:W-:Y:S01]  /*27720*/  SEL R15, RZ, 0x1, !P1 ;  /* 0x00000001ff0f7807 */ /* 0x000fe20004800000 */
[----:B------:R-:W-:Y:S02]  /*27730*/  IMAD R45, R23, R12, R37 ;  /* 0x0000000c172d7224 */ /* 0x000fe400078e0225 */
[----:B------:R-:W-:Y:S02]  /*27740*/  IMAD.IADD R43, R25, 0x1, R47 ;  /* 0x00000001192b7824 */ /* 0x000fe400078e022f */
[----:B------:R-:W-:Y:S01]  /*27750*/  IMAD.X R25, RZ, RZ, RZ, P3 ;  /* 0x000000ffff197224 */ /* 0x000fe200018e06ff */
[----:B------:R-:W-:Y:S01]  /*27760*/  IADD3 R40, P3, PT, R31, R40, RZ ;  /* 0x000000281f287210 */ /* 0x000fe20007f7e0ff */
[----:B------:R-:W-:-:S02]  /*27770*/  IMAD.IADD R41, R41, 0x1, R45 ;  /* 0x0000000129297824 */ /* 0x000fc400078e022d */
[----:B------:R-:W-:Y:S01]  /*27780*/  IMAD.WIDE.U32 R36, R22, R12, RZ ;  /* 0x0000000c16247225 */ /* 0x000fe200078e00ff */
[----:B------:R-:W-:Y:S02]  /*27790*/  IADD3 RZ, P1, PT, RZ, R40, RZ ;  /* 0x00000028ffff7210 */ /* 0x000fe40007f3e0ff */
[----:B------:R-:W-:Y:S01]  /*277a0*/  IADD3.X R41, P3, PT, R46, R41, RZ, P3, !PT ;  /* 0x000000292e297210 */ /* 0x000fe20001f7e4ff */
[----:B------:R-:W-:Y:S01]  /*277b0*/  IMAD.MOV.U32 R24, RZ, RZ, R35 ;  /* 0x000000ffff187224 */ /* 0x000fe200078e0023 */
[----:B------:R-:W-:Y:S01]  /*277c0*/  IADD3 RZ, P4, PT, R37, R34, RZ ;  /* 0x0000002225ff7210 */ /* 0x000fe20007f9e0ff */
[----:B------:R-:W-:Y:S01]  /*277d0*/  IMAD.X R15, RZ, RZ, R15, P2 ;  /* 0x000000ffff0f7224 */ /* 0x000fe200010e060f */
[----:B------:R-:W-:Y:S01]  /*277e0*/  IADD3.X R41, P1, PT, RZ, R41, RZ, P1, !PT ;  /* 0x00000029ff297210 */ /* 0x000fe20000f3e4ff */
[----:B------:R-:W-:Y:S01]  /*277f0*/  IMAD.WIDE.U32 R34, R23, R10, RZ ;  /* 0x0000000a17227225 */ /* 0x000fe200078e00ff */
[----:B------:R-:W-:Y:S02]  /*27800*/  SEL R37, RZ, 0x1, !P3 ;  /* 0x00000001ff257807 */ /* 0x000fe40005800000 */
[----:B------:R-:W-:Y:S01]  /*27810*/  IADD3.X R36, P0, PT, R43, R30, RZ, P0, !PT ;  /* 0x0000001e2b247210 */ /* 0x000fe2000071e4ff */
[----:B------:R-:W-:Y:S01]  /*27820*/  IMAD R43, R8, R22, RZ ;  /* 0x00000016082b7224 */ /* 0x000fe200078e02ff */
[----:B------:R-:W-:Y:S01]  /*27830*/  IADD3 R15, P2, PT, R15, R32, RZ ;  /* 0x000000200f0f7210 */ /* 0x000fe20007f5e0ff */
[----:B------:R-:W-:-:S04]  /*27840*/  IMAD.WIDE.U32.X R24, R23, R11, R24, P4 ;  /* 0x0000000b17187225 */ /* 0x000fc800020e0418 */
[----:B------:R-:W-:Y:S01]  /*27850*/  IMAD.X R37, RZ, RZ, R37, P1 ;  /* 0x000000ffff257224 */ /* 0x000fe200008e0625 */
[----:B------:R-:W-:Y:S01]  /*27860*/  IADD3 R45, P1, PT, R42, R15, RZ ;  /* 0x0000000f2a2d7210 */ /* 0x000fe20007f3e0ff */
[----:B------:R-:W-:-:S03]  /*27870*/  IMAD.WIDE.U32 R30, R10, R22, RZ ;  /* 0x000000160a1e7225 */ /* 0x000fc600078e00ff */
[----:B------:R-:W-:Y:S01]  /*27880*/  IADD3 R24, P3, PT, R37, R24, RZ ;  /* 0x0000001825187210 */ /* 0x000fe20007f7e0ff */
[----:B------:R-:W-:Y:S02]  /*27890*/  IMAD R43, R23, R10, R43 ;  /* 0x0000000a172b7224 */ /* 0x000fe400078e022b */
[----:B------:R-:W-:Y:S01]  /*278a0*/  IMAD.X R47, RZ, RZ, R33, P2 ;  /* 0x000000ffff2f7224 */ /* 0x000fe200010e0621 */
[----:B------:R-:W-:Y:S01]  /*278b0*/  IADD3 R13, P2, PT, R13, R30, RZ ;  /* 0x0000001e0d0d7210 */ /* 0x000fe20007f5e0ff */
[----:B------:R-:W-:Y:S02]  /*278c0*/  IMAD.IADD R15, R31, 0x1, R43 ;  /* 0x000000011f0f7824 */ /* 0x000fe400078e022b */
[----:B------:R-:W-:Y:S01]  /*278d0*/  IMAD.WIDE.U32 R32, P4, R22, R8, R34 ;  /* 0x0000000816207225 */ /* 0x000fe20007880022 */
[----:B------:R-:W-:Y:S02]  /*278e0*/  IADD3.X R42, P1, PT, R36, R47, RZ, P1, !PT ;  /* 0x0000002f242a7210 */ /* 0x000fe40000f3e4ff */
[----:B------:R-:W-:Y:S01]  /*278f0*/  IADD3.X R44, P2, PT, R44, R15, RZ, P2, !PT ;  /* 0x0000000f2c2c7210 */ /* 0x000fe2000175e4ff */
[----:B------:R-:W-:Y:S01]  /*27900*/  IMAD.WIDE.U32 R30, R22, R10, RZ ;  /* 0x0000000a161e7225 */ /* 0x000fe200078e00ff */
[----:B------:R-:W-:-:S03]  /*27910*/  SEL R15, RZ, 0x1, !P0 ;  /* 0x00000001ff0f7807 */ /* 0x000fc60004000000 */
[----:B------:R-:W-:Y:S01]  /*27920*/  IMAD.X R35, RZ, RZ, R25, P3 ;  /* 0x000000ffff237224 */ /* 0x000fe200018e0619 */
[----:B------:R-:W-:Y:S01]  /*27930*/  IADD3 R43, P3, PT, R13, R24, RZ ;  /* 0x000000180d2b7210 */ /* 0x000fe20007f7e0ff */
[----:B------:R-:W-:Y:S01]  /*27940*/  IMAD.X R25, RZ, RZ, RZ, P4 ;  /* 0x000000ffff197224 */ /* 0x000fe200020e06ff */
[----:B------:R-:W-:Y:S01]  /*27950*/  IADD3 RZ, P4, PT, R31, R32, RZ ;  /* 0x000000201fff7210 */ /* 0x000fe20007f9e0ff */
[----:B------:R-:W-:Y:S01]  /*27960*/  IMAD.WIDE.U32 R30, R22, R3, RZ ;  /* 0x00000003161e7225 */ /* 0x000fe200078e00ff */
[----:B------:R-:W-:Y:S02]  /*27970*/  IADD3.X R13, P3, PT, R44, R35, RZ, P3, !PT ;  /* 0x000000232c0d7210 */ /* 0x000fe40001f7e4ff */
[----:B------:R-:W-:Y:S01]  /*27980*/  SEL R30, RZ, 0x1, !P2 ;  /* 0x00000001ff1e7807 */ /* 0x000fe20005000000 */
[----:B------:R-:W-:Y:S02]  /*27990*/  IMAD R34, R9, R22, RZ ;  /* 0x0000001609227224 */ /* 0x000fe400078e02ff */
[----:B------:R-:W-:-:S02]  /*279a0*/  IMAD.MOV.U32 R24, RZ, RZ, R33 ;  /* 0x000000ffff187224 */ /* 0x000fc400078e0021 */
[----:B------:R-:W-:-:S04]  /*279b0*/  IMAD.WIDE.U32 R36, R23, R3, RZ ;  /* 0x0000000317247225 */ /* 0x000fc800078e00ff */
[C---:B------:R-:W-:Y:S02]  /*279c0*/  IMAD R49, R23.reuse, R3, R34 ;  /* 0x0000000317317224 */ /* 0x040fe400078e0222 */
[----:B------:R-:W-:Y:S02]  /*279d0*/  IMAD.X R15, RZ, RZ, R15, P1 ;  /* 0x000000ffff0f7224 */ /* 0x000fe400008e060f */
[----:B------:R-:W-:-:S04]  /*279e0*/  IMAD.WIDE.U32.X R34, R23, R8, R24, P4 ;  /* 0x0000000817227225 */ /* 0x000fc800020e0418 */
[----:B------:R-:W-:Y:S02]  /*279f0*/  IMAD.X R47, RZ, RZ, R30, P3 ;  /* 0x000000ffff2f7224 */ /* 0x000fe400018e061e */
[----:B------:R-:W-:-:S03]  /*27a00*/  IMAD.WIDE.U32 R32, R3, R22, RZ ;  /* 0x0000001603207225 */ /* 0x000fc600078e00ff */
[----:B------:R-:W-:Y:S01]  /*27a10*/  IADD3 R47, P2, PT, R47, R34, RZ ;  /* 0x000000222f2f7210 */ /* 0x000fe20007f5e0ff */
[----:B------:R-:W-:Y:S01]  /*27a20*/  IMAD.WIDE.U32 R24, P3, R22, R9, R36 ;  /* 0x0000000916187225 */ /* 0x000fe20007860024 */
[----:B------:R-:W-:Y:S02]  /*27a30*/  IADD3 R37, P1, PT, R15, R28, RZ ;  /* 0x0000001c0f257210 */ /* 0x000fe40007f3e0ff */
[----:B------:R-:W-:Y:S01]  /*27a40*/  IADD3 R28, P0, PT, R45, R32, RZ ;  /* 0x000000202d1c7210 */ /* 0x000fe20007f1e0ff */
[----:B------:R-:W-:Y:S01]  /*27a50*/  IMAD.IADD R15, R33, 0x1, R49 ;  /* 0x00000001210f7824 */ /* 0x000fe200078e0231 */
[----:B------:R-:W-:Y:S01]  /*27a60*/  IADD3 RZ, P4, PT, R31, R24, RZ ;  /* 0x000000181fff7210 */ /* 0x000fe20007f9e0ff */
[----:B------:R-:W-:Y:S01]  /*27a70*/  IMAD.X R36, RZ, RZ, R29, P1 ;  /* 0x000000ffff247224 */ /* 0x000fe200008e061d */
[----:B------:R-:W-:Y:S01]  /*27a80*/  IADD3 R28, P1, PT, R28, R47, RZ ;  /* 0x0000002f1c1c7210 */ /* 0x000fe20007f3e0ff */
[----:B------:R-:W-:Y:S01]  /*27a90*/  IMAD.X R34, RZ, RZ, R35, P2 ;  /* 0x000000ffff227224 */ /* 0x000fe200010e0623 */
[----:B------:R-:W-:Y:S01]  /*27aa0*/  IADD3.X R15, P0, PT, R42, R15, RZ, P0, !PT ;  /* 0x0000000f2a0f7210 */ /* 0x000fe2000071e4ff */
[----:B------:R-:W-:-:S02]  /*27ab0*/  IMAD R29, R2, R22, RZ ;  /* 0x00000016021d7224 */ /* 0x000fc400078e02ff */
[----:B------:R-:W-:Y:S01]  /*27ac0*/  IMAD.X R33, RZ, RZ, RZ, P3 ;  /* 0x000000ffff217224 */ /* 0x000fe200018e06ff */
[----:B------:R-:W-:Y:S01]  /*27ad0*/  IADD3.X R15, P1, PT, R15, R34, RZ, P1, !PT ;  /* 0x000000220f0f7210 */ /* 0x000fe20000f3e4ff */
[----:B------:R-:W-:Y:S01]  /*27ae0*/  IMAD R45, R23, R0, R29 ;  /* 0x00000000172d7224 */ /* 0x000fe200078e021d */
[----:B------:R-:W-:Y:S01]  /*27af0*/  SEL R29, RZ, 0x1, !P0 ;  /* 0x00000001ff1d7807 */ /* 0x000fe20004000000 */
[----:B------:R-:W-:Y:S02]  /*27b00*/  IMAD.MOV.U32 R32, RZ, RZ, R25 ;  /* 0x000000ffff207224 */ /* 0x000fe400078e0019 */
[----:B------:R-:W-:-:S04]  /*27b10*/  IMAD.WIDE.U32 R30, R0, R22, RZ ;  /* 0x00000016001e7225 */ /* 0x000fc800078e00ff */
[----:B------:R-:W-:Y:S01]  /*27b20*/  IMAD.WIDE.U32.X R24, R23, R9, R32, P4 ;  /* 0x0000000917187225 */ /* 0x000fe200020e0420 */
[----:B------:R-:W-:-:S03]  /*27b30*/  IADD3 R30, P0, PT, R37, R30, RZ ;  /* 0x0000001e251e7210 */ /* 0x000fc60007f1e0ff */
[----:B------:R-:W-:Y:S02]  /*27b40*/  IMAD.X R29, RZ, RZ, R29, P1 ;  /* 0x000000ffff1d7224 */ /* 0x000fe400008e061d */
[----:B------:R-:W-:-:S03]  /*27b50*/  IMAD.WIDE.U32 R34, R23, R0, RZ ;  /* 0x0000000017227225 */ /* 0x000fc600078e00ff */
[----:B------:R-:W-:Y:S01]  /*27b60*/  IADD3 R29, P1, PT, R29, R24, RZ ;  /* 0x000000181d1d7210 */ /* 0x000fe20007f3e0ff */
[----:B------:R-:W-:Y:S02]  /*27b70*/  IMAD.IADD R31, R31, 0x1, R45 ;  /* 0x000000011f1f7824 */ /* 0x000fe400078e022d */
[----:B------:R-:W-:-:S03]  /*27b80*/  IMAD.WIDE.U32 R34, P2, R22, R2, R34 ;  /* 0x0000000216227225 */ /* 0x000fc60007840022 */
[----:B------:R-:W-:Y:S01]  /*27b90*/  IADD3.X R24, P0, PT, R31, R36, RZ, P0, !PT ;  /* 0x000000241f187210 */ /* 0x000fe2000071e4ff */
[----:B------:R-:W-:-:S04]  /*27ba0*/  IMAD.WIDE.U32 R32, R22, R0, RZ ;  /* 0x0000000016207225 */ /* 0x000fc800078e00ff */
[----:B------:R-:W-:Y:S01]  /*27bb0*/  IMAD.X R25, RZ, RZ, R25, P1 ;  /* 0x000000ffff197224 */ /* 0x000fe200008e0619 */
[----:B------:R-:W-:Y:S01]  /*27bc0*/  IADD3 R22, P1, PT, R30, R29, RZ ;  /* 0x0000001d1e167210 */ /* 0x000fe20007f3e0ff */
[----:B------:R-:W-:Y:S01]  /*27bd0*/  IMAD.X R31, RZ, RZ, RZ, P2 ;  /* 0x000000ffff1f7224 */ /* 0x000fe200010e06ff */
[----:B------:R-:W-:Y:S01]  /*27be0*/  IADD3 RZ, P2, PT, R33, R34, RZ ;  /* 0x0000002221ff7210 */ /* 0x000fe20007f5e0ff */
[----:B-----5:R-:W-:Y:S01]  /*27bf0*/  IMAD.WIDE.U32 R36, R21, R12, RZ ;  /* 0x0000000c15247225 */ /* 0x020fe200078e00ff */
[----:B------:R-:W-:Y:S02]  /*27c00*/  IADD3.X R24, P1, PT, R24, R25, RZ, P1, !PT ;  /* 0x0000001918187210 */ /* 0x000fe40000f3e4ff */
[----:B------:R-:W-:Y:S01]  /*27c10*/  SEL R25, RZ, 0x1, !P0 ;  /* 0x00000001ff197807 */ /* 0x000fe20004000000 */
[----:B------:R-:W-:Y:S02]  /*27c20*/  IMAD.MOV.U32 R30, RZ, RZ, R35 ;  /* 0x000000ffff1e7224 */ /* 0x000fe400078e0023 */
[----:B------:R-:W-:-:S02]  /*27c30*/  IMAD R29, R11, R20, RZ ;  /* 0x000000140b1d7224 */ /* 0x000fc400078e02ff */
[----:B------:R-:W-:-:S04]  /*27c40*/  IMAD.WIDE.U32.X R34, R23, R2, R30, P2 ;  /* 0x0000000217227225 */ /* 0x000fc800010e041e */
[----:B------:R-:W-:Y:S02]  /*27c50*/  IMAD.X R23, RZ, RZ, R25, P1 ;  /* 0x000000ffff177224 */ /* 0x000fe400008e0619 */
[----:B------:R-:W-:-:S03]  /*27c60*/  IMAD.WIDE.U32 R32, P3, R20, R11, R36 ;  /* 0x0000000b14207225 */ /* 0x000fc60007860024 */
[----:B------:R-:W-:Y:S01]  /*27c70*/  IADD3 R23, P1, PT, R23, R34, RZ ;  /* 0x0000002217177210 */ /* 0x000fe20007f3e0ff */
[----:B------:R-:W-:Y:S02]  /*27c80*/  IMAD R29, R21, R12, R29 ;  /* 0x0000000c151d7224 */ /* 0x000fe400078e021d */
[----:B------:R-:W-:-:S04]  /*27c90*/  IMAD.WIDE.U32 R36, R12, R20, RZ ;  /* 0x000000140c247225 */ /* 0x000fc800078e00ff */
[----:B------:R-:W-:Y:S01]  /*27ca0*/  IMAD.WIDE.U32 R44, R20, R12, RZ ;  /* 0x0000000c142c7225 */ /* 0x000fe200078e00ff */
[----:B------:R-:W-:-:S03]  /*27cb0*/  IADD3 R43, P0, PT, R43, R36, RZ ;  /* 0x000000242b2b7210 */ /* 0x000fc60007f1e0ff */
[----:B------:R-:W-:Y:S01]  /*27cc0*/  IMAD.IADD R42, R37, 0x1, R29 ;  /* 0x00000001252a7824 */ /* 0x000fe200078e021d */
[----:B------:R-:W-:Y:S01]  /*27cd0*/  IADD3 RZ, P2, PT, R45, R32, RZ ;  /* 0x000000202dff7210 */ /* 0x000fe20007f5e0ff */
[----:B------:R-:W-:Y:S02]  /*27ce0*/  IMAD.X R31, RZ, RZ, RZ, P3 ;  /* 0x000000ffff1f7224 */ /* 0x000fe400018e06ff */
[----:B------:R-:W-:Y:S01]  /*27cf0*/  IMAD.MOV.U32 R30, RZ, RZ, R33 ;  /* 0x000000ffff1e7224 */ /* 0x000fe200078e0021 */
[----:B------:R-:W-:Y:S01]  /*27d00*/  IADD3.X R42, P0, PT, R13, R42, RZ, P0, !PT ;  /* 0x0000002a0d2a7210 */ /* 0x000fe2000071e4ff */
[----:B------:R-:W-:Y:S01]  /*27d10*/  IMAD.X R25, RZ, RZ, R35, P1 ;  /* 0x000000ffff197224 */ /* 0x000fe200008e0623 */
[----:B------:R-:W-:Y:S01]  /*27d20*/  IADD3 RZ, P1, PT, RZ, R43, RZ ;  /* 0x0000002bffff7210 */ /* 0x000fe20007f3e0ff */
[----:B------:R-:W-:-:S03]  /*27d30*/  IMAD.WIDE.U32 R12, R21, R3, RZ ;  /* 0x00000003150c7225 */ /* 0x000fc600078e00ff */
[----:B------:R-:W-:Y:S01]  /*27d40*/  IADD3.X R42, P1, PT, RZ, R42, RZ, P1, !PT ;  /* 0x0000002aff2a7210 */ /* 0x000fe20000f3e4ff */
[----:B------:R-:W-:Y:S01]  /*27d50*/  IMAD.WIDE.U32.X R30, R21, R11, R30, P2 ;  /* 0x0000000b151e7225 */ /* 0x000fe200010e041e */
[----:B------:R-:W-:-:S03]  /*27d60*/  SEL R11, RZ, 0x1, !P0 ;  /* 0x00000001ff0b7807 */ /* 0x000fc60004000000 */
[----:B------:R-:W-:Y:S02]  /*27d70*/  IMAD R29, R8, R20, RZ ;  /* 0x00000014081d7224 */ /* 0x000fe400078e02ff */
[----:B------:R-:W-:-:S04]  /*27d80*/  IMAD.WIDE.U32 R32, R21, R10, RZ ;  /* 0x0000000a15207225 */ /* 0x000fc800078e00ff */
[----:B------:R-:W-:-:S04]  /*27d90*/  IMAD.WIDE.U32 R36, R20, R3, RZ ;  /* 0x0000000314247225 */ /* 0x000fc800078e00ff */
[----:B------:R-:W-:-:S04]  /*27da0*/  IMAD.WIDE.U32 R12, P2, R20, R9, R12 ;  /* 0x00000009140c7225 */ /* 0x000fc8000784000c */
[----:B------:R-:W-:Y:S01]  /*27db0*/  IMAD R45, R21, R10, R29 ;  /* 0x0000000a152d7224 */ /* 0x000fe200078e021d */
[----:B------:R-:W-:Y:S01]  /*27dc0*/  IADD3 RZ, P3, PT, R37, R12, RZ ;  /* 0x0000000c25ff7210 */ /* 0x000fe20007f7e0ff */
[----:B------:R-:W-:Y:S02]  /*27dd0*/  IMAD.X R29, RZ, RZ, R11, P1 ;  /* 0x000000ffff1d7224 */ /* 0x000fe400008e060b */
[----:B------:R-:W-:-:S03]  /*27de0*/  IMAD.WIDE.U32 R34, R20, R10, RZ ;  /* 0x0000000a14227225 */ /* 0x000fc600078e00ff */
[----:B------:R-:W-:Y:S01]  /*27df0*/  IADD3 R37, P1, PT, R29, R30, RZ ;  /* 0x0000001e1d257210 */ /* 0x000fe20007f3e0ff */
[----:B------:R-:W-:-:S04]  /*27e00*/  IMAD.WIDE.U32 R10, R10, R20, RZ ;  /* 0x000000140a0a7225 */ /* 0x000fc800078e00ff */
[----:B------:R-:W-:Y:S01]  /*27e10*/  IMAD.WIDE.U32 R32, P5, R20, R8, R32 ;  /* 0x0000000814207225 */ /* 0x000fe200078a0020 */
[----:B------:R-:W-:-:S03]  /*27e20*/  IADD3 R12, P0, PT, R28, R10, RZ ;  /* 0x0000000a1c0c7210 */ /* 0x000fc60007f1e0ff */
[----:B------:R-:W-:Y:S01]  /*27e30*/  IMAD.IADD R30, R11, 0x1, R45 ;  /* 0x000000010b1e7824 */ /* 0x000fe200078e022d */
[----:B------:R-:W-:Y:S01]  /*27e40*/  IADD3 RZ, P4, PT, R35, R32, RZ ;  /* 0x0000002023ff7210 */ /* 0x000fe20007f9e0ff */
[----:B------:R-:W-:Y:S01]  /*27e50*/  IMAD.X R32, RZ, RZ, R31, P1 ;  /* 0x000000ffff207224 */ /* 0x000fe200008e061f */
[----:B------:R-:W-:Y:S01]  /*27e60*/  IADD3 R12, P1, PT, R12, R37, RZ ;  /* 0x000000250c0c7210 */ /* 0x000fe20007f3e0ff */
[----:B------:R-:W-:Y:S01]  /*27e70*/  IMAD.X R31, RZ, RZ, RZ, P5 ;  /* 0x000000ffff1f7224 */ /* 0x000fe200028e06ff */
[----:B------:R-:W-:Y:S01]  /*27e80*/  IADD3.X R15, P0, PT, R15, R30, RZ, P0, !PT ;  /* 0x0000001e0f0f7210 */ /* 0x000fe2000071e4ff */
[----:B------:R-:W-:Y:S02]  /*27e90*/  IMAD.MOV.U32 R30, RZ, RZ, R33 ;  /* 0x000000ffff1e7224 */ /* 0x000fe400078e0021 */
[----:B------:R-:W-:Y:S01]  /*27ea0*/  IMAD.WIDE.U32 R10, R20, R0, RZ ;  /* 0x00000000140a7225 */ /* 0x000fe200078e00ff */
[----:B------:R-:W-:-:S03]  /*27eb0*/  IADD3.X R15, P1, PT, R15, R32, RZ, P1, !PT ;  /* 0x000000200f0f7210 */ /* 0x000fc60000f3e4ff */
[----:B------:R-:W-:Y:S01]  /*27ec0*/  IMAD.WIDE.U32.X R30, R21, R8, R30, P4 ;  /* 0x00000008151e7225 */ /* 0x000fe200020e041e */
[----:B------:R-:W-:-:S03]  /*27ed0*/  SEL R8, RZ, 0x1, !P0 ;  /* 0x00000001ff087807 */ /* 0x000fc60004000000 */
[----:B------:R-:W-:Y:S02]  /*27ee0*/  IMAD R10, R9, R20, RZ ;  /* 0x00000014090a7224 */ /* 0x000fe400078e02ff */
[----:B------:R-:W-:-:S04]  /*27ef0*/  IMAD.WIDE.U32 R34, R21, R0, RZ ;  /* 0x0000000015227225 */ /* 0x000fc800078e00ff */
[----:B------:R-:W-:Y:S02]  /*27f00*/  IMAD R45, R21, R3, R10 ;  /* 0x00000003152d7224 */ /* 0x000fe400078e020a */
[----:B------:R-:W-:-:S04]  /*27f10*/  IMAD.WIDE.U32 R32, R3, R20, RZ ;  /* 0x0000001403207225 */ /* 0x000fc800078e00ff */
[----:B------:R-:W-:Y:S02]  /*27f20*/  IMAD.X R3, RZ, RZ, R8, P1 ;  /* 0x000000ffff037224 */ /* 0x000fe400008e0608 */
[----:B------:R-:W-:-:S03]  /*27f30*/  IMAD.WIDE.U32 R28, P5, R20, R2, R34 ;  /* 0x00000002141c7225 */ /* 0x000fc600078a0022 */
[----:B------:R-:W-:Y:S01]  /*27f40*/  IADD3 R8, P1, PT, R3, R30, RZ ;  /* 0x0000001e03087210 */ /* 0x000fe20007f3e0ff */
[----:B------:R-:W-:Y:S01]  /*27f50*/  IMAD.WIDE.U32 R36, R15, 0x3d1, RZ ;  /* 0x000003d10f247825 */ /* 0x000fe200078e00ff */
[----:B------:R-:W-:-:S03]  /*27f60*/  IADD3 RZ, P4, PT, R11, R28, RZ ;  /* 0x0000001c0bff7210 */ /* 0x000fc60007f9e0ff */
[----:B------:R-:W-:Y:S01]  /*27f70*/  IMAD.MOV.U32 R34, RZ, RZ, R13 ;  /* 0x000000ffff227224 */ /* 0x000fe200078e000d */
[----:B------:R-:W-:Y:S01]  /*27f80*/  IADD3 R13, P0, PT, R22, R32, RZ ;  /* 0x00000020160d7210 */ /* 0x000fe20007f1e0ff */
[----:B------:R-:W-:Y:S02]  /*27f90*/  IMAD.IADD R3, R33, 0x1, R45 ;  /* 0x0000000121037824 */ /* 0x000fe400078e022d */
[----:B------:R-:W-:Y:S02]  /*27fa0*/  IMAD.X R35, RZ, RZ, RZ, P2 ;  /* 0x000000ffff237224 */ /* 0x000fe400010e06ff */
[----:B------:R-:W-:Y:S01]  /*27fb0*/  IMAD.X R30, RZ, RZ, R31, P1 ;  /* 0x000000ffff1e7224 */ /* 0x000fe200008e061f */
[----:B------:R-:W-:Y:S01]  /*27fc0*/  IADD3.X R3, P1, PT, R24, R3, RZ, P0, !PT ;  /* 0x0000000318037210 */ /* 0x000fe2000073e4ff */
[----:B------:R-:W-:Y:S01]  /*27fd0*/  IMAD.WIDE.U32 R36, P2, RZ, R12, R36 ;  /* 0x0000000cff247225 */ /* 0x000fe20007840024 */
[----:B------:R-:W-:-:S03]  /*27fe0*/  IADD3 R13, P0, PT, R13, R8, RZ ;  /* 0x000000080d0d7210 */ /* 0x000fc60007f1e0ff */
[----:B------:R-:W-:Y:S02]  /*27ff0*/  IMAD.MOV.U32 R10, RZ, RZ, R29 ;  /* 0x000000ffff0a7224 */ /* 0x000fe400078e001d */
[----:B------:R-:W-:Y:S02]  /*28000*/  IMAD R31, R2, R20, RZ ;  /* 0x00000014021f7224 */ /* 0x000fe400078e02ff */
[----:B------:R-:W-:-:S04]  /*28010*/  IMAD.WIDE.U32.X R28, R21, R9, R34, P3 ;  /* 0x00000009151c7225 */ /* 0x000fc800018e0422 */
[----:B------:R-:W-:-:S04]  /*28020*/  IMAD.WIDE.U32 R8, R12, 0x3d1, RZ ;  /* 0x000003d10c087825 */ /* 0x000fc800078e00ff */
[----:B------:R-:W-:Y:S01]  /*28030*/  IMAD.X R33, RZ, RZ, RZ, P2 ;  /* 0x000000ffff217224 */ /* 0x000fe200010e06ff */
[----:B------:R-:W-:Y:S01]  /*28040*/  IADD3.X R3, P2, PT, R3, R30, RZ, P0, !PT ;  /* 0x0000001e03037210 */ /* 0x000fe2000075e4ff */
[----:B------:R-:W-:Y:S01]  /*28050*/  IMAD R45, R21, R0, R31 ;  /* 0x00000000152d7224 */ /* 0x000fe200078e021f */
[----:B------:R-:W-:Y:S01]  /*28060*/  IADD3 RZ, P0, PT, RZ, R8, RZ ;  /* 0x00000008ffff7210 */ /* 0x000fe20007f1e0ff */
[----:B------:R-:W-:Y:S01]  /*28070*/  IMAD.WIDE.U32 R30, R0, R20, RZ ;  /* 0x00000014001e7225 */ /* 0x000fe200078e00ff */
[----:B------:R-:W-:-:S03]  /*28080*/  SEL R0, RZ, 0x1, !P1 ;  /* 0x00000001ff007807 */ /* 0x000fc60004800000 */
[----:B------:R-:W-:Y:S01]  /*28090*/  IMAD.X R11, RZ, RZ, RZ, P5 ;  /* 0x000000ffff0b7224 */ /* 0x000fe200028e06ff */
[----:B------:R-:W-:Y:S01]  /*280a0*/  IADD3 R35, P5, PT, R9, R36, RZ ;  /* 0x0000002409237210 */ /* 0x000fe20007fbe0ff */
[----:B------:R-:W-:Y:S01]  /*280b0*/  IMAD.MOV.U32 R32, RZ, RZ, R37 ;  /* 0x000000ffff207224 */ /* 0x000fe200078e0025 */
[----:B------:R-:W-:Y:S01]  /*280c0*/  IADD3 R20, P1, PT, R23, R30, RZ ;  /* 0x0000001e17147210 */ /* 0x000fe20007f3e0ff */
[----:B------:R-:W-:Y:S01]  /*280d0*/  IMAD.X R9, RZ, RZ, R0, P2 ;  /* 0x000000ffff097224 */ /* 0x000fe200010e0600 */
[----:B------:R-:W-:Y:S01]  /*280e0*/  IADD3.X R35, P3, PT, RZ, R35, RZ, P0, !PT ;  /* 0x00000023ff237210 */ /* 0x000fe2000077e4ff */
[----:B------:R-:W-:Y:S02]  /*280f0*/  IMAD.IADD R24, R31, 0x1, R45 ;  /* 0x000000011f187824 */ /* 0x000fe400078e022d */
[----:B------:R-:W-:Y:S01]  /*28100*/  IMAD.WIDE.U32.X R30, RZ, R15, R32, P5 ;  /* 0x0000000fff1e7225 */ /* 0x000fe200028e0420 */
[----:B------:R-:W-:Y:S02]  /*28110*/  SEL R33, RZ, 0x1, !P3 ;  /* 0x00000001ff217807 */ /* 0x000fe40005800000 */
[----:B------:R-:W-:Y:S01]  /*28120*/  IADD3 R37, P2, PT, R9, R28, RZ ;  /* 0x0000001c09257210 */ /* 0x000fe20007f5e0ff */
[----:B------:R-:W-:Y:S01]  /*28130*/  IMAD.WIDE.U32 R22, R3, 0x3d1, RZ ;  /* 0x000003d103167825 */ /* 0x000fe200078e00ff */
[----:B------:R-:W-:-:S02]  /*28140*/  IADD3.X R32, P1, PT, R24, R25, RZ, P1, !PT ;  /* 0x0000001918207210 */ /* 0x000fc40000f3e4ff */
        /* <DEDUP_REMOVED lines=15> */
[----:B------:R-:W-:-:S02]  /*28240*/  IMAD.X R9, RZ, RZ, R9, P3 ;  /* 0x000000ffff097224 */ /* 0x000fc400018e0609 */
[----:B------:R-:W-:Y:S01]  /*28250*/  IMAD.WIDE.U32.X R22, RZ, R3, R28, P5 ;  /* 0x00000003ff167225 */ /* 0x000fe200028e041c */
[----:B------:R-:W-:Y:S02]  /*28260*/  SEL R29, RZ, 0x1, !P2 ;  /* 0x00000001ff1d7807 */ /* 0x000fe40005000000 */
        /* <DEDUP_REMOVED lines=66> */
.L_x_79:
        /* <DEDUP_REMOVED lines=22> */
.L_x_78:
[----:B------:R-:W-:Y:S05]  /*287f0*/  BSYNC.RECONVERGENT B0 ;  /* 0x0000000000007941 */ /* 0x000fea0003800200 */
.L_x_77:
[----:B------:R-:W-:Y:S01]  /*28800*/  IMAD.WIDE.U32 R2, R27, 0x719501ee, RZ ;  /* 0x719501ee1b027825 */ /* 0x000fe200078e00ff */
[----:B------:R-:W-:Y:S03]  /*28810*/  BSSY.RECONVERGENT B0, `(.L_x_80) ;  /* 0x000015c000007945 */ /* 0x000fe60003800200 */
[----:B------:R-:W-:-:S04]  /*28820*/  IMAD.WIDE.U32 R44, R0, 0x719501ee, RZ ;  /* 0x719501ee002c7825 */ /* 0x000fc800078e00ff */
[----:B------:R-:W-:Y:S01]  /*28830*/  IMAD.WIDE.U32 R2, P1, R0, -0x3ec693d8, R2 ;  /* 0xc1396c2800027825 */ /* 0x000fe20007820002 */
[----:B------:R-:W-:-:S03]  /*28840*/  IADD3 RZ, P0, PT, RZ, R44, RZ ;  /* 0x0000002cffff7210 */ /* 0x000fc60007f1e0ff */
[----:B------:R-:W-:Y:S01]  /*28850*/  IMAD.X R9, RZ, RZ, RZ, P1 ;  /* 0x000000ffff097224 */ /* 0x000fe200008e06ff */
[----:B------:R-:W-:Y:S01]  /*28860*/  IADD3 R45, P2, PT, R45, R2, RZ ;  /* 0x000000022d2d7210 */ /* 0x000fe20007f5e0ff */
[----:B------:R-:W-:-:S03]  /*28870*/  IMAD.WIDE.U32 R10, R27, 0x12f58995, RZ ;  /* 0x12f589951b0a7825 */ /* 0x000fc600078e00ff */
[----:B------:R-:W-:Y:S01]  /*28880*/  IADD3.X R45, P1, PT, RZ, R45, RZ, P0, !PT ;  /* 0x0000002dff2d7210 */ /* 0x000fe2000073e4ff */
[----:B------:R-:W-:Y:S02]  /*28890*/  IMAD.MOV.U32 R8, RZ, RZ, R3 ;  /* 0x000000ffff087224 */ /* 0x000fe400078e0003 */
[----:B------:R-:W-:Y:S01]  /*288a0*/  IMAD.WIDE.U32 R12, P3, R0, -0x630fb68b, R10 ;  /* 0x9cf04975000c7825 */ /* 0x000fe2000786000a */
[----:B------:R-:W-:Y:S02]  /*288b0*/  IADD3.X R45, P0, PT, RZ, R45, RZ, P0, !PT ;  /* 0x0000002dff2d7210 */ /* 0x000fe4000071e4ff */
[----:B------:R-:W-:Y:S01]  /*288c0*/  SEL R2, RZ, 0x1, !P1 ;  /* 0x00000001ff027807 */ /* 0x000fe20004800000 */
[----:B------:R-:W-:-:S04]  /*288d0*/  IMAD.WIDE.U32.X R8, R27, -0x3ec693d8, R8, P2 ;  /* 0xc1396c281b087825 */ /* 0x000fc800010e0408 */
[----:B------:R-:W-:Y:S02]  /*288e0*/  IMAD.X R21, RZ, RZ, R2, P0 ;  /* 0x000000ffff157224 */ /* 0x000fe400000e0602 */
[----:B------:R-:W-:-:S04]  /*288f0*/  IMAD.WIDE.U32 R10, R0, 0x12f58995, RZ ;  /* 0x12f58995000a7825 */ /* 0x000fc800078e00ff */
[----:B------:R-:W-:Y:S01]  /*28900*/  IMAD.WIDE.U32 R14, R27, -0x53cbcb17, RZ ;  /* 0xac3434e91b0e7825 */ /* 0x000fe200078e00ff */
[----:B------:R-:W-:Y:S02]  /*28910*/  IADD3 R20, P2, PT, R11, R12, RZ ;  /* 0x0000000c0b147210 */ /* 0x000fe40007f5e0ff */
[----:B------:R-:W-:Y:S01]  /*28920*/  IADD3 RZ, P1, PT, RZ, R10, RZ ;  /* 0x0000000affff7210 */ /* 0x000fe20007f3e0ff */
[----:B------:R-:W-:Y:S01]  /*28930*/  IMAD.X R3, RZ, RZ, RZ, P3 ;  /* 0x000000ffff037224 */ /* 0x000fe200018e06ff */
[----:B------:R-:W-:Y:S01]  /*28940*/  IADD3 R21, P3, PT, R21, R8, RZ ;  /* 0x0000000815157210 */ /* 0x000fe20007f7e0ff */
[----:B------:R-:W-:-:S03]  /*28950*/  IMAD.WIDE.U32 R14, P4, R0, 0x6e64479e, R14 ;  /* 0x6e64479e000e7825 */ /* 0x000fc6000788000e */
[----:B------:R-:W-:Y:S01]  /*28960*/  IADD3 R29, P0, PT, R21, R10, RZ ;  /* 0x0000000a151d7210 */ /* 0x000fe20007f1e0ff */
[----:B------:R-:W-:-:S04]  /*28970*/  IMAD.WIDE.U32 R10, R0, -0x53cbcb17, RZ ;  /* 0xac3434e9000a7825 */ /* 0x000fc800078e00ff */
[----:B------:R-:W-:Y:S01]  /*28980*/  IMAD.X R30, RZ, RZ, R9, P3 ;  /* 0x000000ffff1e7224 */ /* 0x000fe200018e0609 */
[----:B------:R-:W-:Y:S01]  /*28990*/  IADD3 R28, P5, PT, R11, R14, RZ ;  /* 0x0000000e0b1c7210 */ /* 0x000fe20007fbe0ff */
[----:B------:R-:W-:Y:S01]  /*289a0*/  IMAD.MOV.U32 R2, RZ, RZ, R13 ;  /* 0x000000ffff027224 */ /* 0x000fe200078e000d */
[----:B------:R-:W-:Y:S01]  /*289b0*/  IADD3.X R11, P1, PT, RZ, R20, RZ, P1, !PT ;  /* 0x00000014ff0b7210 */ /* 0x000fe20000f3e4ff */
[----:B------:R-:W-:-:S03]  /*289c0*/  IMAD.WIDE.U32 R12, R27, 0x657c0710, RZ ;  /* 0x657c07101b0c7825 */ /* 0x000fc600078e00ff */
[----:B------:R-:W-:Y:S01]  /*289d0*/  IADD3.X R30, P0, PT, R11, R30, RZ, P0, !PT ;  /* 0x0000001e0b1e7210 */ /* 0x000fe2000071e4ff */
[----:B------:R-:W-:Y:S01]  /*289e0*/  IMAD.WIDE.U32 R24, R39, 0x719501ee, RZ ;  /* 0x719501ee27187825 */ /* 0x000fe200078e00ff */
[----:B------:R-:W-:-:S03]  /*289f0*/  SEL R11, RZ, 0x1, !P1 ;  /* 0x00000001ff0b7807 */ /* 0x000fc60004800000 */
[----:B------:R-:W-:Y:S02]  /*28a00*/  IMAD.MOV.U32 R8, RZ, RZ, R15 ;  /* 0x000000ffff087224 */ /* 0x000fe400078e000f */
[----:B------:R-:W-:-:S04]  /*28a10*/  IMAD.WIDE.U32 R22, P3, R0, 0x7ae96a2b, R12 ;  /* 0x7ae96a2b00167825 */ /* 0x000fc8000786000c */
[----:B------:R-:W-:-:S04]  /*28a20*/  IMAD.WIDE.U32.X R14, R27, -0x630fb68b, R2, P2 ;  /* 0x9cf049751b0e7825 */ /* 0x000fc800010e0402 */
[----:B------:R-:W-:Y:S02]  /*28a30*/  IMAD.X R11, RZ, RZ, R11, P0 ;  /* 0x000000ffff0b7224 */ /* 0x000fe400000e060b */
[----:B------:R-:W-:Y:S02]  /*28a40*/  IMAD.X R21, RZ, RZ, RZ, P3 ;  /* 0x000000ffff157224 */ /* 0x000fe400018e06ff */
[----:B------:R-:W-:Y:S01]  /*28a50*/  IMAD.WIDE.U32 R24, P3, R38, -0x3ec693d8, R24 ;  /* 0xc1396c2826187825 */ /* 0x000fe20007860018 */
[----:B------:R-:W-:-:S03]  /*28a60*/  IADD3 R11, P0, PT, R11, R14, RZ ;  /* 0x0000000e0b0b7210 */ /* 0x000fc60007f1e0ff */
[----:B------:R-:W-:Y:S01]  /*28a70*/  IMAD.WIDE.U32 R46, R38, 0x719501ee, RZ ;  /* 0x719501ee262e7825 */ /* 0x000fe200078e00ff */
[----:B------:R-:W-:-:S03]  /*28a80*/  IADD3 R33, P2, PT, R11, R10, RZ ;  /* 0x0000000a0b217210 */ /* 0x000fc60007f5e0ff */
[----:B------:R-:W-:-:S04]  /*28a90*/  IMAD.WIDE.U32 R12, R0, 0x657c0710, RZ ;  /* 0x657c0710000c7825 */ /* 0x000fc800078e00ff */
[----:B------:R-:W-:Y:S01]  /*28aa0*/  IMAD.X R3, RZ, RZ, RZ, P3 ;  /* 0x000000ffff037224 */ /* 0x000fe200018e06ff */
[----:B------:R-:W-:Y:S01]  /*28ab0*/  IADD3 RZ, P3, PT, RZ, R10, RZ ;  /* 0x0000000affff7210 */ /* 0x000fe20007f7e0ff */
[----:B------:R-:W-:Y:S01]  /*28ac0*/  IMAD.MOV.U32 R2, RZ, RZ, R25 ;  /* 0x000000ffff027224 */ /* 0x000fe200078e0019 */
[----:B------:R-:W-:Y:S01]  /*28ad0*/  IADD3 R13, P1, PT, R13, R22, RZ ;  /* 0x000000160d0d7210 */ /* 0x000fe20007f3e0ff */
[----:B------:R-:W-:Y:S01]  /*28ae0*/  IMAD.X R25, RZ, RZ, R15, P0 ;  /* 0x000000ffff197224 */ /* 0x000fe200000e060f */
[----:B------:R-:W-:Y:S01]  /*28af0*/  IADD3 R46, P0, PT, R29, R46, RZ ;  /* 0x0000002e1d2e7210 */ /* 0x000fe20007f1e0ff */
[----:B------:R-:W-:-:S04]  /*28b00*/  IMAD.WIDE.U32 R14, R39, -0x53cbcb17, RZ ;  /* 0xac3434e9270e7825 */ /* 0x000fc800078e00ff */
[----:B------:R-:W-:Y:S01]  /*28b10*/  IMAD.X R9, RZ, RZ, RZ, P4 ;  /* 0x000000ffff097224 */ /* 0x000fe200020e06ff */
[----:B------:R-:W-:Y:S01]  /*28b20*/  IADD3 R47, P4, PT, R47, R24, RZ ;  /* 0x000000182f2f7210 */ /* 0x000fe20007f9e0ff */
[----:B------:R-:W-:Y:S01]  /*28b30*/  IMAD.MOV.U32 R20, RZ, RZ, R23 ;  /* 0x000000ffff147224 */ /* 0x000fe200078e0017 */
[----:B------:R-:W-:Y:S01]  /*28b40*/  IADD3.X R24, P3, PT, RZ, R28, RZ, P3, !PT ;  /* 0x0000001cff187210 */ /* 0x000fe20001f7e4ff */
[----:B------:R-:W-:Y:S01]  /*28b50*/  IMAD.WIDE.U32 R22, R39, 0x12f58995, RZ ;  /* 0x12f5899527167825 */ /* 0x000fe200078e00ff */
[----:B------:R-:W-:Y:S02]  /*28b60*/  IADD3.X R47, P0, PT, R30, R47, RZ, P0, !PT ;  /* 0x0000002f1e2f7210 */ /* 0x000fe4000071e4ff */
[----:B------:R-:W-:Y:S01]  /*28b70*/  IADD3.X R36, P2, PT, R24, R25, RZ, P2, !PT ;  /* 0x0000001918247210 */ /* 0x000fe2000175e4ff */
[----:B------:R-:W-:-:S04]  /*28b80*/  IMAD.WIDE.U32.X R8, R27, 0x6e64479e, R8, P5 ;  /* 0x6e64479e1b087825 */ /* 0x000fc800028e0408 */
[----:B------:R-:W-:Y:S01]  /*28b90*/  IMAD.WIDE.U32 R28, P5, R38, 0x6e64479e, R14 ;  /* 0x6e64479e261c7825 */ /* 0x000fe200078a000e */
[----:B------:R-:W-:-:S03]  /*28ba0*/  SEL R14, RZ, 0x1, !P3 ;  /* 0x00000001ff0e7807 */ /* 0x000fc60005800000 */
[----:B------:R-:W-:-:S04]  /*28bb0*/  IMAD.WIDE.U32 R10, P6, R38, -0x630fb68b, R22 ;  /* 0x9cf04975260a7825 */ /* 0x000fc800078c0016 */
[----:B------:R-:W-:-:S04]  /*28bc0*/  IMAD.WIDE.U32 R22, R38, 0x12f58995, RZ ;  /* 0x12f5899526167825 */ /* 0x000fc800078e00ff */
[----:B------:R-:W-:Y:S01]  /*28bd0*/  IMAD.X R49, RZ, RZ, R14, P2 ;  /* 0x000000ffff317224 */ /* 0x000fe200010e060e */
[----:B------:R-:W-:Y:S01]  /*28be0*/  IADD3 RZ, P2, PT, RZ, R46, RZ ;  /* 0x0000002effff7210 */ /* 0x000fe20007f5e0ff */
[----:B------:R-:W-:Y:S01]  /*28bf0*/  IMAD.MOV.U32 R24, RZ, RZ, R11 ;  /* 0x000000ffff187224 */ /* 0x000fe200078e000b */
[----:B------:R-:W-:Y:S01]  /*28c00*/  IADD3 R37, P3, PT, R23, R10, RZ ;  /* 0x0000000a17257210 */ /* 0x000fe20007f7e0ff */
[----:B------:R-:W-:Y:S01]  /*28c10*/  IMAD.X R15, RZ, RZ, RZ, P5 ;  /* 0x000000ffff0f7224 */ /* 0x000fe200028e06ff */
[----:B------:R-:W-:Y:S01]  /*28c20*/  IADD3 R49, P5, PT, R49, R8, RZ ;  /* 0x0000000831317210 */ /* 0x000fe20007fbe0ff */
[----:B------:R-:W-:Y:S01]  /*28c30*/  IMAD.WIDE.U32 R10, R38, -0x53cbcb17, RZ ;  /* 0xac3434e9260a7825 */ /* 0x000fe200078e00ff */
[----:B------:R-:W-:Y:S02]  /*28c40*/  IADD3.X R47, P2, PT, RZ, R47, RZ, P2, !PT ;  /* 0x0000002fff2f7210 */ /* 0x000fe4000175e4ff */
[----:B------:R-:W-:Y:S01]  /*28c50*/  SEL R8, RZ, 0x1, !P0 ;  /* 0x00000001ff087807 */ /* 0x000fe20004000000 */
[----:B------:R-:W-:Y:S01]  /*28c60*/  IMAD.WIDE.U32 R30, R39, 0x657c0710, RZ ;  /* 0x657c0710271e7825 */ /* 0x000fe200078e00ff */
[----:B------:R-:W-:-:S03]  /*28c70*/  IADD3 R22, P0, PT, R33, R22, RZ ;  /* 0x0000001621167210 */ /* 0x000fc60007f1e0ff */
[----:B------:R-:W-:Y:S01]  /*28c80*/  IMAD.X R25, RZ, RZ, RZ, P6 ;  /* 0x000000ffff197224 */ /* 0x000fe200030e06ff */
[----:B------:R-:W-:Y:S01]  /*28c90*/  IADD3 R11, P6, PT, R11, R28, RZ ;  /* 0x0000001c0b0b7210 */ /* 0x000fe20007fde0ff */
[----:B------:R-:W-:Y:S02]  /*28ca0*/  IMAD.MOV.U32 R14, RZ, RZ, R29 ;  /* 0x000000ffff0e7224 */ /* 0x000fe400078e001d */
[----:B------:R-:W-:Y:S02]  /*28cb0*/  IMAD.X R48, RZ, RZ, R9, P5 ;  /* 0x000000ffff307224 */ /* 0x000fe400028e0609 */
[----:B------:R-:W-:-:S04]  /*28cc0*/  IMAD.WIDE.U32 R28, P5, R38, 0x7ae96a2b, R30 ;  /* 0x7ae96a2b261c7825 */ /* 0x000fc800078a001e */
[----:B------:R-:W-:-:S04]  /*28cd0*/  IMAD.WIDE.U32.X R30, R39, -0x3ec693d8, R2, P4 ;  /* 0xc1396c28271e7825 */ /* 0x000fc800020e0402 */
[----:B------:R-:W-:Y:S02]  /*28ce0*/  IMAD.X R23, RZ, RZ, R8, P2 ;  /* 0x000000ffff177224 */ /* 0x000fe400010e0608 */
[----:B------:R-:W-:-:S03]  /*28cf0*/  IMAD.WIDE.U32 R34, R41, 0x719501ee, RZ ;  /* 0x719501ee29227825 */ /* 0x000fc600078e00ff */
[----:B------:R-:W-:Y:S01]  /*28d00*/  IADD3 R51, P2, PT, R23, R30, RZ ;  /* 0x0000001e17337210 */ /* 0x000fe20007f5e0ff */
[----:B------:R-:W-:-:S04]  /*28d10*/  IMAD.WIDE.U32 R8, R38, 0x657c0710, RZ ;  /* 0x657c071026087825 */ /* 0x000fc800078e00ff */
[----:B------:R-:W-:Y:S01]  /*28d20*/  IMAD.WIDE.U32 R32, R41, 0x12f58995, RZ ;  /* 0x12f5899529207825 */ /* 0x000fe200078e00ff */
[----:B------:R-:W-:-:S03]  /*28d30*/  IADD3 R9, P4, PT, R9, R28, RZ ;  /* 0x0000001c09097210 */ /* 0x000fc60007f9e0ff */
[----:B------:R-:W-:Y:S02]  /*28d40*/  IMAD.X R3, RZ, RZ, RZ, P5 ;  /* 0x000000ffff037224 */ /* 0x000fe400028e06ff */
[----:B------:R-:W-:-:S04]  /*28d50*/  IMAD.WIDE.U32 R34, P5, R40, -0x3ec693d8, R34 ;  /* 0xc1396c2828227825 */ /* 0x000fc800078a0022 */
[----:B------:R-:W-:Y:S01]  /*28d60*/  IMAD.X R53, RZ, RZ, R31, P2 ;  /* 0x000000ffff357224 */ /* 0x000fe200010e061f */
[----:B------:R-:W-:Y:S01]  /*28d70*/  IADD3.X R28, P2, PT, R36, R37, RZ, P0, !PT ;  /* 0x00000025241c7210 */ /* 0x000fe2000075e4ff */
[----:B------:R-:W-:-:S04]  /*28d80*/  IMAD.WIDE.U32 R30, R40, 0x719501ee, RZ ;  /* 0x719501ee281e7825 */ /* 0x000fc800078e00ff */
[----:B------:R-:W-:Y:S01]  /*28d90*/  IMAD.X R23, RZ, RZ, RZ, P5 ;  /* 0x000000ffff177224 */ /* 0x000fe200028e06ff */
[----:B------:R-:W-:Y:S01]  /*28da0*/  IADD3 R51, P5, PT, R22, R51, RZ ;  /* 0x0000003316337210 */ /* 0x000fe20007fbe0ff */
[----:B------:R-:W-:-:S04]  /*28db0*/  IMAD.WIDE.U32 R36, P0, R40, -0x630fb68b, R32 ;  /* 0x9cf0497528247825 */ /* 0x000fc80007800020 */
[----:B------:R-:W-:Y:S02]  /*28dc0*/  IMAD.MOV.U32 R2, RZ, RZ, R29 ;  /* 0x000000ffff027224 */ /* 0x000fe400078e001d */
[----:B------:R-:W-:Y:S01]  /*28dd0*/  IMAD.WIDE.U32.X R32, R39, -0x630fb68b, R24, P3 ;  /* 0x9cf0497527207825 */ /* 0x000fe200018e0418 */
[----:B------:R-:W-:Y:S02]  /*28de0*/  IADD3 R50, P3, PT, R31, R34, RZ ;  /* 0x000000221f327210 */ /* 0x000fe40007f7e0ff */
[----:B------:R-:W-:Y:S01]  /*28df0*/  SEL R31, RZ, 0x1, !P2 ;  /* 0x00000001ff1f7807 */ /* 0x000fe20005000000 */
[----:B------:R-:W-:Y:S01]  /*28e00*/  IMAD.MOV.U32 R22, RZ, RZ, R35 ;  /* 0x000000ffff167224 */ /* 0x000fe200078e0023 */
[----:B------:R-:W-:Y:S01]  /*28e10*/  IADD3 RZ, P2, PT, RZ, R12, RZ ;  /* 0x0000000cffff7210 */ /* 0x000fe20007f5e0ff */
[----:B------:R-:W-:Y:S01]  /*28e20*/  IMAD.X R29, RZ, RZ, RZ, P0 ;  /* 0x000000ffff1d7224 */ /* 0x000fe200000e06ff */
[----:B------:R-:W-:Y:S01]  /*28e30*/  IADD3.X R35, P0, PT, R28, R53, RZ, P5, !PT ;  /* 0x000000351c237210 */ /* 0x000fe20002f1e4ff */
[----:B------:R-:W-:-:S02]  /*28e40*/  IMAD.MOV.U32 R28, RZ, RZ, R37 ;  /* 0x000000ffff1c7224 */ /* 0x000fc400078e0025 */
[----:B------:R-:W-:Y:S01]  /*28e50*/  IMAD.WIDE.U32.X R20, R27, 0x7ae96a2b, R20, P1 ;  /* 0x7ae96a2b1b147825 */ /* 0x000fe200008e0414 */
[----:B------:R-:W-:-:S03]  /*28e60*/  IADD3 R49, P1, PT, R49, R12, RZ ;  /* 0x0000000c31317210 */ /* 0x000fc60007f3e0ff */
[----:B------:R-:W-:Y:S01]  /*28e70*/  IMAD.X R37, RZ, RZ, R31, P0 ;  /* 0x000000ffff257224 */ /* 0x000fe200000e061f */
[----:B------:R-:W-:Y:S01]  /*28e80*/  IADD3.X R31, P2, PT, RZ, R13, RZ, P2, !PT ;  /* 0x0000000dff1f7210 */ /* 0x000fe2000175e4ff */
[----:B------:R-:W-:-:S03]  /*28e90*/  IMAD.WIDE.U32 R12, R41, -0x53cbcb17, RZ ;  /* 0xac3434e9290c7825 */ /* 0x000fc600078e00ff */
[----:B------:R-:W-:Y:S01]  /*28ea0*/  IADD3 R52, P0, PT, R37, R32, RZ ;  /* 0x0000002025347210 */ /* 0x000fe20007f1e0ff */
[C---:B------:R-:W-:Y:S01]  /*28eb0*/  IMAD.WIDE.U32 R24, R40.reuse, 0x12f58995, RZ ;  /* 0x12f5899528187825 */ /* 0x040fe200078e00ff */
[----:B------:R-:W-:Y:S02]  /*28ec0*/  SEL R34, RZ, 0x1, !P2 ;  /* 0x00000001ff227807 */ /* 0x000fe40005000000 */
[----:B------:R-:W-:Y:S01]  /*28ed0*/  IADD3 R30, P2, PT, R51, R30, RZ ;  /* 0x0000001e331e7210 */ /* 0x000fe20007f5e0ff */
[----:B------:R-:W-:Y:S01]  /*28ee0*/  IMAD.X R37, RZ, RZ, R33, P0 ;  /* 0x000000ffff257224 */ /* 0x000fe200000e0621 */
[----:B------:R-:W-:Y:S01]  /*28ef0*/  IADD3.X R48, P1, PT, R31, R48, RZ, P1, !PT ;  /* 0x000000301f307210 */ /* 0x000fe20000f3e4ff */
[----:B------:R-:W-:Y:S01]  /*28f00*/  IMAD.WIDE.U32.X R14, R39, 0x6e64479e, R14, P6 ;  /* 0x6e64479e270e7825 */ /* 0x000fe200030e040e */
[----:B------:R-:W-:Y:S02]  /*28f10*/  IADD3 R49, P0, PT, R49, R10, RZ ;  /* 0x0000000a31317210 */ /* 0x000fe40007f1e0ff */
[----:B------:R-:W-:Y:S01]  /*28f20*/  IADD3.X R31, P2, PT, R35, R50, RZ, P2, !PT ;  /* 0x00000032231f7210 */ /* 0x000fe2000175e4ff */
[----:B------:R-:W-:Y:S01]  /*28f30*/  IMAD.WIDE.U32 R32, P6, R40, 0x6e64479e, R12 ;  /* 0x6e64479e28207825 */ /* 0x000fe200078c000c */
[----:B------:R-:W-:-:S02]  /*28f40*/  IADD3 R25, P5, PT, R25, R36, RZ ;  /* 0x0000002419197210 */ /* 0x000fc40007fbe0ff */
[----:B------:R-:W-:Y:S01]  /*28f50*/  IADD3.X R48, P0, PT, R48, R11, RZ, P0, !PT ;  /* 0x0000000b30307210 */ /* 0x000fe2000071e4ff */
[----:B------:R-:W-:Y:S01]  /*28f60*/  IMAD.WIDE.U32.X R22, R41, -0x3ec693d8, R22, P3 ;  /* 0xc1396c2829167825 */ /* 0x000fe200018e0416 */
[----:B------:R-:W-:Y:S02]  /*28f70*/  IADD3 RZ, P3, PT, RZ, R30, RZ ;  /* 0x0000001effff7210 */ /* 0x000fe40007f7e0ff */
[----:B------:R-:W-:Y:S01]  /*28f80*/  SEL R36, RZ, 0x1, !P2 ;  /* 0x00000001ff247807 */ /* 0x000fe20005000000 */
[----:B------:R-:W-:Y:S01]  /*28f90*/  IMAD.WIDE.U32 R10, R40, -0x53cbcb17, RZ ;  /* 0xac3434e9280a7825 */ /* 0x000fe200078e00ff */
[----:B------:R-:W-:-:S03]  /*28fa0*/  IADD3 R35, P2, PT, R49, R52, RZ ;  /* 0x0000003431237210 */ /* 0x000fc60007f5e0ff */
[----:B------:R-:W-:Y:S01]  /*28fb0*/  IMAD.X R13, RZ, RZ, RZ, P6 ;  /* 0x000000ffff0d7224 */ /* 0x000fe200030e06ff */
[----:B------:R-:W-:Y:S01]  /*28fc0*/  IADD3.X R49, P6, PT, RZ, R31, RZ, P3, !PT ;  /* 0x0000001fff317210 */ /* 0x000fe20001fde4ff */
[----:B------:R-:W-:Y:S01]  /*28fd0*/  IMAD.X R31, RZ, RZ, R34, P1 ;  /* 0x000000ffff1f7224 */ /* 0x000fe200008e0622 */
[----:B------:R-:W-:Y:S01]  /*28fe0*/  IADD3 R11, P3, PT, R11, R32, RZ ;  /* 0x000000200b0b7210 */ /* 0x000fe20007f7e0ff */
[----:B------:R-:W-:Y:S01]  /*28ff0*/  IMAD.MOV.U32 R12, RZ, RZ, R33 ;  /* 0x000000ffff0c7224 */ /* 0x000fe200078e0021 */
[----:B------:R-:W-:Y:S01]  /*29000*/  IADD3.X R48, P2, PT, R48, R37, RZ, P2, !PT ;  /* 0x0000002530307210 */ /* 0x000fe2000175e4ff */
[----:B------:R-:W-:Y:S01]  /*29010*/  IMAD.X R33, RZ, RZ, R36, P6 ;  /* 0x000000ffff217224 */ /* 0x000fe200030e0624 */
[----:B------:R-:W-:Y:S01]  /*29020*/  SEL R32, RZ, 0x1, !P0 ;  /* 0x00000001ff207807 */ /* 0x000fe20004000000 */
[----:B------:R-:W-:Y:S01]  /*29030*/  IMAD.WIDE.U32.X R28, R41, -0x630fb68b, R28, P5 ;  /* 0x9cf04975291c7825 */ /* 0x000fe200028e041c */
[----:B------:R-:W-:Y:S02]  /*29040*/  IADD3 R37, P0, PT, R31, R20, RZ ;  /* 0x000000141f257210 */ /* 0x000fe40007f1e0ff */
[----:B------:R-:W-:Y:S01]  /*29050*/  IADD3 R20, P6, PT, R33, R22, RZ ;  /* 0x0000001621147210 */ /* 0x000fe20007fde0ff */
[----:B------:R-:W-:Y:S01]  /*29060*/  IMAD.X R31, RZ, RZ, R32, P2 ;  /* 0x000000ffff1f7224 */ /* 0x000fe200010e0620 */
[----:B------:R-:W-:Y:S01]  /*29070*/  IADD3 R35, P1, PT, R35, R24, RZ ;  /* 0x0000001823237210 */ /* 0x000fe20007f3e0ff */
[----:B------:R-:W-:Y:S01]  /*29080*/  IMAD.X R34, RZ, RZ, R21, P0 ;  /* 0x000000ffff227224 */ /* 0x000fe200000e0615 */
[----:B------:R-:W-:Y:S01]  /*29090*/  IADD3 R32, P0, PT, R37, R8, RZ ;  /* 0x0000000825207210 */ /* 0x000fe20007f1e0ff */
[----:B------:R-:W-:Y:S01]  /*290a0*/  IMAD.X R33, RZ, RZ, R23, P6 ;  /* 0x000000ffff217224 */ /* 0x000fe200030e0617 */
[----:B------:R-:W-:Y:S01]  /*290b0*/  IADD3 R53, P2, PT, R31, R14, RZ ;  /* 0x0000000e1f357210 */ /* 0x000fe20007f5e0ff */
[----:B------:R-:W-:Y:S01]  /*290c0*/  IMAD.WIDE.U32 R22, R41, 0x657c0710, RZ ;  /* 0x657c071029167825 */ /* 0x000fe200078e00ff */
[----:B------:R-:W-:-:S02]  /*290d0*/  IADD3.X R48, P1, PT, R48, R25, RZ, P1, !PT ;  /* 0x0000001930307210 */ /* 0x000fc40000f3e4ff */
[----:B------:R-:W-:Y:S01]  /*290e0*/  IADD3.X R31, P0, PT, R9, R34, RZ, P0, !PT ;  /* 0x00000022091f7210 */ /* 0x000fe2000071e4ff */
[----:B------:R-:W-:Y:S01]  /*290f0*/  IMAD.WIDE.U32 R24, R42, 0x719501ee, RZ ;  /* 0x719501ee2a187825 */ /* 0x000fe200078e00ff */
[----:B------:R-:W-:-:S03]  /*29100*/  SEL R34, RZ, 0x1, !P1 ;  /* 0x00000001ff227807 */ /* 0x000fc60004800000 */
[----:B------:R-:W-:Y:S01]  /*29110*/  IMAD.X R36, RZ, RZ, R15, P2 ;  /* 0x000000ffff247224 */ /* 0x000fe200010e060f */
[----:B------:R-:W-:Y:S01]  /*29120*/  IADD3 R35, P2, PT, R35, R20, RZ ;  /* 0x0000001423237210 */ /* 0x000fe20007f5e0ff */
[----:B------:R-:W-:-:S03]  /*29130*/  IMAD.WIDE.U32 R20, R43, 0x719501ee, RZ ;  /* 0x719501ee2b147825 */ /* 0x000fc600078e00ff */
[----:B------:R-:W-:Y:S01]  /*29140*/  IADD3.X R48, P2, PT, R48, R33, RZ, P2, !PT ;  /* 0x0000002130307210 */ /* 0x000fe2000175e4ff */
[----:B------:R-:W-:Y:S01]  /*29150*/  IMAD.WIDE.U32 R22, P6, R40, 0x7ae96a2b, R22 ;  /* 0x7ae96a2b28167825 */ /* 0x000fe200078c0016 */
[----:B------:R-:W-:-:S03]  /*29160*/  IADD3 R51, P1, PT, R35, R20, RZ ;  /* 0x0000001423337210 */ /* 0x000fc60007f3e0ff */
[----:B------:R-:W-:-:S04]  /*29170*/  IMAD.WIDE.U32 R24, P5, R43, -0x3ec693d8, R24 ;  /* 0xc1396c282b187825 */ /* 0x000fc800078a0018 */
[----:B------:R-:W-:Y:S01]  /*29180*/  IMAD.X R9, RZ, RZ, RZ, P6 ;  /* 0x000000ffff097224 */ /* 0x000fe200030e06ff */
[----:B------:R-:W-:Y:S01]  /*29190*/  IADD3 R37, P6, PT, R21, R24, RZ ;  /* 0x0000001815257210 */ /* 0x000fe20007fde0ff */
[----:B------:R-:W-:Y:S01]  /*291a0*/  IMAD.MOV.U32 R20, RZ, RZ, R25 ;  /* 0x000000ffff147224 */ /* 0x000fe200078e0019 */
[----:B------:R-:W-:Y:S01]  /*291b0*/  SEL R24, RZ, 0x1, !P0 ;  /* 0x00000001ff187807 */ /* 0x000fe20004000000 */
[----:B------:R-:W-:Y:S01]  /*291c0*/  IMAD.X R25, RZ, RZ, R34, P2 ;  /* 0x000000ffff197224 */ /* 0x000fe200010e0622 */
[----:B------:R-:W-:Y:S01]  /*291d0*/  IADD3 R33, P0, PT, R32, R53, RZ ;  /* 0x0000003520217210 */ /* 0x000fe20007f1e0ff */
[----:B------:R-:W-:Y:S01]  /*291e0*/  IMAD.WIDE.U32 R14, R40, 0x657c0710, RZ ;  /* 0x657c0710280e7825 */ /* 0x000fe200078e00ff */
[----:B------:R-:W-:Y:S02]  /*291f0*/  IADD3.X R48, P1, PT, R48, R37, RZ, P1, !PT ;  /* 0x0000002530307210 */ /* 0x000fe40000f3e4ff */
[----:B------:R-:W-:Y:S01]  /*29200*/  IADD3.X R32, P0, PT, R31, R36, RZ, P0, !PT ;  /* 0x000000241f207210 */ /* 0x000fe2000071e4ff */
[----:B------:R-:W-:Y:S01]  /*29210*/  IMAD.WIDE.U32.X R2, R39, 0x7ae96a2b, R2, P4 ;  /* 0x7ae96a2b27027825 */ /* 0x000fe200020e0402 */
[----:B------:R-:W-:-:S02]  /*29220*/  IADD3 R28, P4, PT, R25, R28, RZ ;  /* 0x0000001c191c7210 */ /* 0x000fc40007f9e0ff */
[----:B------:R-:W-:Y:S01]  /*29230*/  IADD3 R33, P2, PT, R33, R10, RZ ;  /* 0x0000000a21217210 */ /* 0x000fe20007f5e0ff */
[----:B------:R-:W-:Y:S01]  /*29240*/  IMAD.X R31, RZ, RZ, R24, P0 ;  /* 0x000000ffff1f7224 */ /* 0x000fe200000e0618 */
[----:B------:R-:W-:Y:S01]  /*29250*/  IADD3 RZ, P0, PT, RZ, R51, RZ ;  /* 0x00000033ffff7210 */ /* 0x000fe20007f1e0ff */
[----:B------:R-:W-:Y:S01]  /*29260*/  IMAD.X R21, RZ, RZ, RZ, P5 ;  /* 0x000000ffff157224 */ /* 0x000fe200028e06ff */
[----:B------:R-:W-:Y:S01]  /*29270*/  SEL R10, RZ, 0x1, !P1 ;  /* 0x00000001ff0a7807 */ /* 0x000fe20004800000 */
[----:B------:R-:W-:Y:S01]  /*29280*/  IMAD.MOV.U32 R8, RZ, RZ, R23 ;  /* 0x000000ffff087224 */ /* 0x000fe200078e0017 */
[----:B------:R-:W-:Y:S01]  /*29290*/  IADD3.X R50, P0, PT, RZ, R48, RZ, P0, !PT ;  /* 0x00000030ff327210 */ /* 0x000fe2000071e4ff */
[----:B------:R-:W-:Y:S01]  /*292a0*/  IMAD.X R34, RZ, RZ, R29, P4 ;  /* 0x000000ffff227224 */ /* 0x000fe200020e061d */
[----:B------:R-:W-:Y:S01]  /*292b0*/  IADD3 R15, P5, PT, R15, R22, RZ ;  /* 0x000000160f0f7210 */ /* 0x000fe20007fbe0ff */
[----:B------:R-:W-:Y:S01]  /*292c0*/  IMAD.WIDE.U32 R22, R42, 0x12f58995, RZ ;  /* 0x12f589952a167825 */ /* 0x000fe200078e00ff */
[----:B------:R-:W-:-:S02]  /*292d0*/  IADD3.X R11, P2, PT, R32, R11, RZ, P2, !PT ;  /* 0x0000000b200b7210 */ /* 0x000fc4000175e4ff */
[----:B------:R-:W-:Y:S01]  /*292e0*/  IADD3 R31, P1, PT, R31, R2, RZ ;  /* 0x000000021f1f7210 */ /* 0x000fe20007f3e0ff */
[----:B------:R-:W-:Y:S01]  /*292f0*/  IMAD.X R29, RZ, RZ, R10, P0 ;  /* 0x000000ffff1d7224 */ /* 0x000fe200000e060a */
[----:B------:R-:W-:Y:S01]  /*29300*/  IADD3 R33, P0, PT, R33, R28, RZ ;  /* 0x0000001c21217210 */ /* 0x000fe20007f1e0ff */
[----:B------:R-:W-:Y:S01]  /*29310*/  IMAD.WIDE.U32 R24, R43, 0x12f58995, RZ ;  /* 0x12f589952b187825 */ /* 0x000fe200078e00ff */
[----:B------:R-:W-:Y:S02]  /*29320*/  SEL R2, RZ, 0x1, !P2 ;  /* 0x00000001ff027807 */ /* 0x000fe40005000000 */
[----:B------:R-:W-:Y:S01]  /*29330*/  IADD3.X R11, P0, PT, R11, R34, RZ, P0, !PT ;  /* 0x000000220b0b7210 */ /* 0x000fe2000071e4ff */
[----:B------:R-:W-:Y:S01]  /*29340*/  IMAD.WIDE.U32 R22, P4, R43, -0x630fb68b, R22 ;  /* 0x9cf049752b167825 */ /* 0x000fe20007880016 */
[----:B------:R-:W-:-:S03]  /*29350*/  IADD3 R10, P2, PT, R33, R24, RZ ;  /* 0x00000018210a7210 */ /* 0x000fc60007f5e0ff */
[----:B------:R-:W-:-:S04]  /*29360*/  IMAD.WIDE.U32.X R20, R42, -0x3ec693d8, R20, P6 ;  /* 0xc1396c282a147825 */ /* 0x000fc800030e0414 */
[----:B------:R-:W-:Y:S01]  /*29370*/  IMAD.X R32, RZ, RZ, R3, P1 ;  /* 0x000000ffff207224 */ /* 0x000fe200008e0603 */
[----:B------:R-:W-:Y:S01]  /*29380*/  IADD3 R28, P1, PT, R25, R22, RZ ;  /* 0x00000016191c7210 */ /* 0x000fe20007f3e0ff */
[----:B------:R-:W-:Y:S01]  /*29390*/  IMAD.WIDE.U32.X R12, R41, 0x6e64479e, R12, P3 ;  /* 0x6e64479e290c7825 */ /* 0x000fe200018e040c */
[----:B------:R-:W-:Y:S02]  /*293a0*/  IADD3 R29, P6, PT, R29, R20, RZ ;  /* 0x000000141d1d7210 */ /* 0x000fe40007fde0ff */
[----:B------:R-:W-:Y:S01]  /*293b0*/  IADD3.X R11, P2, PT, R11, R28, RZ, P2, !PT ;  /* 0x0000001c0b0b7210 */ /* 0x000fe2000175e4ff */
[----:B------:R-:W-:Y:S01]  /*293c0*/  IMAD.X R25, RZ, RZ, R2, P0 ;  /* 0x000000ffff197224 */ /* 0x000fe200000e0602 */
[----:B------:R-:W-:Y:S01]  /*293d0*/  IADD3 R10, P3, PT, R10, R29, RZ ;  /* 0x0000001d0a0a7210 */ /* 0x000fe20007f7e0ff */
[----:B------:R-:W-:Y:S01]  /*293e0*/  IMAD.X R24, RZ, RZ, R21, P6 ;  /* 0x000000ffff187224 */ /* 0x000fe200030e0615 */
[----:B------:R-:W-:Y:S01]  /*293f0*/  IADD3 R22, P6, PT, R31, R14, RZ ;  /* 0x0000000e1f167210 */ /* 0x000fe20007fde0ff */
[----:B------:R-:W-:Y:S01]  /*29400*/  IMAD.WIDE.U32 R20, R42, -0x53cbcb17, RZ ;  /* 0xac3434e92a147825 */ /* 0x000fe200078e00ff */
[----:B------:R-:W-:-:S02]  /*29410*/  IADD3 R25, P0, PT, R25, R12, RZ ;  /* 0x0000000c19197210 */ /* 0x000fc40007f1e0ff */
[----:B------:R-:W-:Y:S01]  /*29420*/  IADD3.X R11, P3, PT, R11, R24, RZ, P3, !PT ;  /* 0x000000180b0b7210 */ /* 0x000fe20001f7e4ff */
[----:B------:R-:W-:Y:S01]  /*29430*/  IMAD.X R3, RZ, RZ, RZ, P4 ;  /* 0x000000ffff037224 */ /* 0x000fe200020e06ff */
[----:B------:R-:W-:Y:S01]  /*29440*/  IADD3.X R12, P6, PT, R15, R32, RZ, P6, !PT ;  /* 0x000000200f0c7210 */ /* 0x000fe200037de4ff */
[----:B------:R-:W-:Y:S01]  /*29450*/  IMAD.X R29, RZ, RZ, R13, P0 ;  /* 0x000000ffff1d7224 */ /* 0x000fe200000e060d */
[----:B------:R-:W-:Y:S01]  /*29460*/  SEL R13, RZ, 0x1, !P2 ;  /* 0x00000001ff0d7807 */ /* 0x000fe20005000000 */
[----:B------:R-:W-:Y:S01]  /*29470*/  IMAD.MOV.U32 R2, RZ, RZ, R23 ;  /* 0x000000ffff027224 */ /* 0x000fe200078e0017 */
[----:B------:R-:W-:Y:S01]  /*29480*/  IADD3 R23, P0, PT, R22, R25, RZ ;  /* 0x0000001916177210 */ /* 0x000fe20007f1e0ff */
[----:B------:R-:W-:-:S04]  /*29490*/  IMAD.WIDE.U32 R14, P4, R43, 0x6e64479e, R20 ;  /* 0x6e64479e2b0e7825 */ /* 0x000fc80007880014 */
[----:B------:R-:W-:-:S04]  /*294a0*/  IMAD.WIDE.U32 R20, R43, -0x53cbcb17, RZ ;  /* 0xac3434e92b147825 */ /* 0x000fc800078e00ff */
[----:B------:R-:W-:-:S04]  /*294b0*/  IMAD.WIDE.U32.X R2, R42, -0x630fb68b, R2, P1 ;  /* 0x9cf049752a027825 */ /* 0x000fc800008e0402 */
[----:B------:R-:W-:Y:S01]  /*294c0*/  IMAD.X R25, RZ, RZ, R13, P3 ;  /* 0x000000ffff197224 */ /* 0x000fe200018e060d */
[----:B------:R-:W-:Y:S01]  /*294d0*/  IADD3 R21, P3, PT, R21, R14, RZ ;  /* 0x0000000e15157210 */ /* 0x000fe20007f7e0ff */
[----:B------:R-:W-:Y:S01]  /*294e0*/  IMAD.X R13, RZ, RZ, RZ, P4 ;  /* 0x000000ffff0d7224 */ /* 0x000fe200020e06ff */
[----:B------:R-:W-:Y:S01]  /*294f0*/  IADD3 R14, P2, PT, R23, R20, RZ ;  /* 0x00000014170e7210 */ /* 0x000fe20007f5e0ff */
[----:B------:R-:W-:Y:S01]  /*29500*/  IMAD.WIDE.U32 R32, R42, 0x657c0710, RZ ;  /* 0x657c07102a207825 */ /* 0x000fe200078e00ff */
[----:B------:R-:W-:Y:S02]  /*29510*/  IADD3 R23, P4, PT, R25, R2, RZ ;  /* 0x0000000219177210 */ /* 0x000fe40007f9e0ff */
[----:B------:R-:W-:Y:S01]  /*29520*/  IADD3.X R2, P1, PT, R12, R29, RZ, P0, !PT ;  /* 0x0000001d0c027210 */ /* 0x000fe2000073e4ff */
[----:B------:R-:W-:-:S03]  /*29530*/  IMAD.WIDE.U32 R24, R11, 0x3d1, RZ ;  /* 0x000003d10b187825 */ /* 0x000fc600078e00ff */
[----:B------:R-:W-:Y:S01]  /*29540*/  IADD3.X R22, P0, PT, R2, R21, RZ, P2, !PT ;  /* 0x0000001502167210 */ /* 0x000fe2000171e4ff */
[----:B------:R-:W-:Y:S01]  /*29550*/  IMAD.MOV.U32 R12, RZ, RZ, R15 ;  /* 0x000000ffff0c7224 */ /* 0x000fe200078e000f */
[----:B------:R-:W-:Y:S01]  /*29560*/  SEL R2, RZ, 0x1, !P6 ;  /* 0x00000001ff027807 */ /* 0x000fe20007000000 */
[----:B------:R-:W-:Y:S01]  /*29570*/  IMAD.WIDE.U32.X R28, R41, 0x7ae96a2b, R8, P5 ;  /* 0x7ae96a2b291c7825 */ /* 0x000fe200028e0408 */
[----:B------:R-:W-:-:S03]  /*29580*/  IADD3 R14, P2, PT, R14, R23, RZ ;  /* 0x000000170e0e7210 */ /* 0x000fc60007f5e0ff */
[----:B------:R-:W-:Y:S02]  /*29590*/  IMAD.X R15, RZ, RZ, R2, P1 ;  /* 0x000000ffff0f7224 */ /* 0x000fe400008e0602 */
[----:B------:R-:W-:Y:S02]  /*295a0*/  IMAD.X R31, RZ, RZ, R3, P4 ;  /* 0x000000ffff1f7224 */ /* 0x000fe400020e0603 */
[----:B------:R-:W-:-:S04]  /*295b0*/  IMAD.WIDE.U32 R24, P4, RZ, R10, R24 ;  /* 0x0000000aff187225 */ /* 0x000fc80007880018 */
[----:B------:R-:W-:-:S04]  /*295c0*/  IMAD.WIDE.U32 R2, R10, 0x3d1, RZ ;  /* 0x000003d10a027825 */ /* 0x000fc800078e00ff */
[----:B------:R-:W-:Y:S01]  /*295d0*/  IMAD.WIDE.U32 R8, P6, R43, 0x7ae96a2b, R32 ;  /* 0x7ae96a2b2b087825 */ /* 0x000fe200078c0020 */
[----:B------:R-:W-:Y:S02]  /*295e0*/  IADD3 R33, P1, PT, R15, R28, RZ ;  /* 0x0000001c0f217210 */ /* 0x000fe40007f3e0ff */
[----:B------:R-:W-:Y:S01]  /*295f0*/  IADD3.X R15, P2, PT, R22, R31, RZ, P2, !PT ;  /* 0x0000001f160f7210 */ /* 0x000fe2000175e4ff */
[----:B------:R-:W-:Y:S01]  /*29600*/  IMAD.WIDE.U32 R20, R43, 0x657c0710, RZ ;  /* 0x657c07102b147825 */ /* 0x000fe200078e00ff */
[----:B------:R-:W-:Y:S02]  /*29610*/  IADD3 R31, P5, PT, R3, R24, RZ ;  /* 0x00000018031f7210 */ /* 0x000fe40007fbe0ff */
[----:B------:R-:W-:Y:S01]  /*29620*/  SEL R3, RZ, 0x1, !P0 ;  /* 0x00000001ff037807 */ /* 0x000fe20004000000 */
[----:B------:R-:W-:Y:S01]  /*29630*/  IMAD.X R32, RZ, RZ, R29, P1 ;  /* 0x000000ffff207224 */ /* 0x000fe200008e061d */
[----:B------:R-:W-:Y:S01]  /*29640*/  IADD3 RZ, P1, PT, RZ, R2, RZ ;  /* 0x00000002ffff7210 */ /* 0x000fe20007f3e0ff */
[----:B------:R-:W-:Y:S01]  /*29650*/  IMAD.X R23, RZ, RZ, RZ, P4 ;  /* 0x000000ffff177224 */ /* 0x000fe200020e06ff */
[----:B------:R-:W-:Y:S01]  /*29660*/  IADD3 R28, P0, PT, R33, R20, RZ ;  /* 0x00000014211c7210 */ /* 0x000fe20007f1e0ff */
[----:B------:R-:W-:Y:S01]  /*29670*/  IMAD.MOV.U32 R22, RZ, RZ, R25 ;  /* 0x000000ffff167224 */ /* 0x000fe200078e0019 */
[----:B------:R-:W-:Y:S01]  /*29680*/  IADD3 R29, P4, PT, R21, R8, RZ ;  /* 0x00000008151d7210 */ /* 0x000fe20007f9e0ff */
[----:B------:R-:W-:Y:S01]  /*29690*/  IMAD.WIDE.U32.X R12, R42, 0x6e64479e, R12, P3 ;  /* 0x6e64479e2a0c7825 */ /* 0x000fe200018e040c */
[----:B------:R-:W-:-:S02]  /*296a0*/  IADD3.X R31, P3, PT, RZ, R31, RZ, P1, !PT ;  /* 0x0000001fff1f7210 */ /* 0x000fc40000f7e4ff */
[----:B------:R-:W-:Y:S01]  /*296b0*/  IADD3.X R29, P0, PT, R29, R32, RZ, P0, !PT ;  /* 0x000000201d1d7210 */ /* 0x000fe2000071e4ff */
[----:B------:R-:W-:Y:S01]  /*296c0*/  IMAD.X R3, RZ, RZ, R3, P2 ;  /* 0x000000ffff037224 */ /* 0x000fe200010e0603 */
[----:B------:R-:W-:Y:S01]  /*296d0*/  SEL R33, RZ, 0x1, !P3 ;  /* 0x00000001ff217807 */ /* 0x000fe20005800000 */
[----:B------:R-:W-:Y:S01]  /*296e0*/  IMAD.WIDE.U32 R24, R15, 0x3d1, RZ ;  /* 0x000003d10f187825 */ /* 0x000fe200078e00ff */
[----:B------:R-:W-:Y:S02]  /*296f0*/  IADD3.X R10, P1, PT, R10, R31, RZ, P1, !PT ;  /* 0x0000001f0a0a7210 */ /* 0x000fe40000f3e4ff */
[----:B------:R-:W-:Y:S01]  /*29700*/  IADD3 R3, P2, PT, R3, R12, RZ ;  /* 0x0000000c03037210 */ /* 0x000fe20007f5e0ff */
[----:B------:R-:W-:-:S04]  /*29710*/  IMAD.WIDE.U32.X R22, RZ, R11, R22, P5 ;  /* 0x0000000bff167225 */ /* 0x000fc800028e0416 */
[----:B------:R-:W-:Y:S01]  /*29720*/  IMAD.MOV.U32 R20, RZ, RZ, R9 ;  /* 0x000000ffff147224 */ /* 0x000fe200078e0009 */
[----:B------:R-:W-:Y:S01]  /*29730*/  IADD3 R33, P3, PT, R33, R22, RZ ;  /* 0x0000001621217210 */ /* 0x000fe20007f7e0ff */
        /* <DEDUP_REMOVED lines=8> */
[----:B------:R-:W-:Y:S01]  /*297c0*/  IMAD.X R21, RZ, RZ, RZ, P6 ;  /* 0x000000ffff157224 */ /* 0x000fe200030e06ff */
[----:B------:R-:W-:Y:S01]  /*297d0*/  IADD3.X R24, P2, PT, R29, R12, RZ, P2, !PT ;  /* 0x0000000c1d187210 */ /* 0x000fe2000175e4ff */
[----:B------:R-:W-:Y:S01]  /*297e0*/  IMAD.MOV.U32 R12, RZ, RZ, R9 ;  /* 0x000000ffff0c7224 */ /* 0x000fe200078e0009 */
[----:B------:R-:W-:Y:S01]  /*297f0*/  SEL R8, RZ, 0x1, !P0 ;  /* 0x00000001ff087807 */ /* 0x000fe20004000000 */
[----:B------:R-:W-:Y:S01]  /*29800*/  IMAD.WIDE.U32.X R20, R42, 0x7ae96a2b, R20, P4 ;  /* 0x7ae96a2b2a147825 */ /* 0x000fe200020e0414 */
        /* <DEDUP_REMOVED lines=17> */
[----:B------:R-:W-:Y:S01]  /*29920*/  IMAD.WIDE.U32 R20, R31, 0x3d1, RZ ;  /* 0x000003d11f147825 */ /* 0x000fe200078e00ff */
[----:B------:R-:W-:-:S03]  /*29930*/  IADD3.X R28, P0, PT, R12, R23, RZ, P0, !PT ;  /* 0x000000170c1c7210 */ /* 0x000fc6000071e4ff */
[----:B------:R-:W-:Y:S01]  /*29940*/  IMAD.MOV.U32 R12, RZ, RZ, R9 ;  /* 0x000000ffff0c7224 */ /* 0x000fe200078e0009 */
[----:B------:R-:W-:Y:S01]  /*29950*/  SEL R25, RZ, 0x1, !P0 ;  /* 0x00000001ff197807 */ /* 0x000fe20004000000 */
[----:B------:R-:W-:Y:S01]  /*29960*/  IMAD.WIDE.U32 R8, P4, RZ, R34, R20 ;  /* 0x00000022ff087225 */ /* 0x000fe20007880014 */
[----:B------:R-:W-:-:S03]  /*29970*/  IADD3.X R28, P1, PT, R3, R28, RZ, P1, !PT ;  /* 0x0000001c031c7210 */ /* 0x000fc60000f3e4ff */
[----:B------:R-:W-:-:S04]  /*29980*/  IMAD.WIDE.U32.X R12, RZ, R24, R12, P3 ;  /* 0x00000018ff0c7225 */ /* 0x000fc800018e040c */
[----:B------:R-:W-:Y:S01]  /*29990*/  IMAD.WIDE.U32 R22, R34, 0x3d1, RZ ;  /* 0x000003d122167825 */ /* 0x000fe200078e00ff */
        /* <DEDUP_REMOVED lines=45> */
.L_x_82:
        /* <DEDUP_REMOVED lines=22> */
.L_x_81:
[----:B------:R-:W-:Y:S05]  /*29dd0*/  BSYNC.RECONVERGENT B0 ;  /* 0x0000000000007941 */ /* 0x000fea0003800200 */
.L_x_80:
[----:B------:R-:W-:Y:S01]  /*29de0*/  IMAD.WIDE.U32 R8, R27, -0x719505c0, RZ ;  /* 0x8e6afa401b087825 */ /* 0x000fe200078e00ff */
[----:B------:R-:W-:Y:S03]  /*29df0*/  BSSY.RECONVERGENT B0, `(.L_x_83) ;  /* 0x000015c000007945 */ /* 0x000fe60003800200 */
[----:B------:R-:W-:-:S04]  /*29e00*/  IMAD.WIDE.U32 R2, R0, -0x719505c0, RZ ;  /* 0x8e6afa4000027825 */ /* 0x000fc800078e00ff */
[----:B------:R-:W-:Y:S01]  /*29e10*/  IMAD.WIDE.U32 R8, P1, R0, 0x3ec693d6, R8 ;  /* 0x3ec693d600087825 */ /* 0x000fe20007820008 */
[----:B------:R-:W-:-:S03]  /*29e20*/  IADD3 RZ, P0, PT, RZ, R2, RZ ;  /* 0x00000002ffff7210 */ /* 0x000fc60007f1e0ff */
[----:B------:R-:W-:Y:S01]  /*29e30*/  IMAD.X R11, RZ, RZ, RZ, P1 ;  /* 0x000000ffff0b7224 */ /* 0x000fe200008e06ff */
[----:B------:R-:W-:Y:S01]  /*29e40*/  IADD3 R52, P2, PT, R3, R8, RZ ;  /* 0x0000000803347210 */ /* 0x000fe20007f5e0ff */
[----:B------:R-:W-:-:S03]  /*29e50*/  IMAD.WIDE.U32 R12, R27, -0x12f58996, RZ ;  /* 0xed0a766a1b0c7825 */ /* 0x000fc600078e00ff */
[----:B------:R-:W-:Y:S01]  /*29e60*/  IADD3.X R52, P1, PT, RZ, R52, RZ, P0, !PT ;  /* 0x00000034ff347210 */ /* 0x000fe2000073e4ff */
[----:B------:R-:W-:Y:S02]  /*29e70*/  IMAD.MOV.U32 R10, RZ, RZ, R9 ;  /* 0x000000ffff0a7224 */ /* 0x000fe400078e0009 */
[----:B------:R-:W-:Y:S01]  /*29e80*/  IMAD.WIDE.U32 R14, P3, R0, 0x630fb68a, R12 ;  /* 0x630fb68a000e7825 */ /* 0x000fe2000786000c */
[----:B------:R-:W-:Y:S02]  /*29e90*/  IADD3.X R52, P0, PT, RZ, R52, RZ, P0, !PT ;  /* 0x00000034ff347210 */ /* 0x000fe4000071e4ff */
[----:B------:R-:W-:Y:S01]  /*29ea0*/  SEL R3, RZ, 0x1, !P1 ;  /* 0x00000001ff037807 */ /* 0x000fe20004800000 */
[----:B------:R-:W-:-:S04]  /*29eb0*/  IMAD.WIDE.U32.X R10, R27, 0x3ec693d6, R10, P2 ;  /* 0x3ec693d61b0a7825 */ /* 0x000fc800010e040a */
[----:B------:R-:W-:Y:S02]  /*29ec0*/  IMAD.X R3, RZ, RZ, R3, P0 ;  /* 0x000000ffff037224 */ /* 0x000fe400000e0603 */
[----:B------:R-:W-:-:S04]  /*29ed0*/  IMAD.WIDE.U32 R12, R0, -0x12f58996, RZ ;  /* 0xed0a766a000c7825 */ /* 0x000fc800078e00ff */
[----:B------:R-:W-:Y:S01]  /*29ee0*/  IMAD.X R9, RZ, RZ, RZ, P3 ;  /* 0x000000ffff097224 */ /* 0x000fe200018e06ff */
[----:B------:R-:W-:Y:S01]  /*29ef0*/  IADD3 R3, P3, PT, R3, R10, RZ ;  /* 0x0000000a03037210 */ /* 0x000fe20007f7e0ff */
[----:B------:R-:W-:Y:S01]  /*29f00*/  IMAD.WIDE.U32 R20, R27, 0x53cbcb16, RZ ;  /* 0x53cbcb161b147825 */ /* 0x000fe200078e00ff */
[----:B------:R-:W-:Y:S02]  /*29f10*/  IADD3 R28, P2, PT, R13, R14, RZ ;  /* 0x0000000e0d1c7210 */ /* 0x000fe40007f5e0ff */
[-C--:B------:R-:W-:Y:S01]  /*29f20*/  IADD3 RZ, P1, PT, RZ, R12.reuse, RZ ;  /* 0x0000000cffff7210 */ /* 0x080fe20007f3e0ff */
[----:B------:R-:W-:Y:S01]  /*29f30*/  IMAD.WIDE.U32 R22, R27, -0x657c0711, RZ ;  /* 0x9a83f8ef1b167825 */ /* 0x000fe200078e00ff */
[----:B------:R-:W-:Y:S02]  /*29f40*/  IADD3 R31, P0, PT, R3, R12, RZ ;  /* 0x0000000c031f7210 */ /* 0x000fe40007f1e0ff */
[----:B------:R-:W-:Y:S01]  /*29f50*/  IADD3.X R3, P1, PT, RZ, R28, RZ, P1, !PT ;  /* 0x0000001cff037210 */ /* 0x000fe20000f3e4ff */
[----:B------:R-:W-:-:S02]  /*29f60*/  IMAD.X R36, RZ, RZ, R11, P3 ;  /* 0x000000ffff247224 */ /* 0x000fc400018e060b */
[----:B------:R-:W-:Y:S02]  /*29f70*/  IMAD.MOV.U32 R8, RZ, RZ, R15 ;  /* 0x000000ffff087224 */ /* 0x000fe400078e000f */
[C---:B------:R-:W-:Y:S01]  /*29f80*/  IMAD.WIDE.U32 R14, P4, R0.reuse, -0x6e64479f, R20 ;  /* 0x919bb861000e7825 */ /* 0x040fe20007880014 */
[----:B------:R-:W-:Y:S02]  /*29f90*/  IADD3.X R36, P0, PT, R3, R36, RZ, P0, !PT ;  /* 0x0000002403247210 */ /* 0x000fe4000071e4ff */
[----:B------:R-:W-:Y:S01]  /*29fa0*/  SEL R3, RZ, 0x1, !P1 ;  /* 0x00000001ff037807 */ /* 0x000fe20004800000 */
[----:B------:R-:W-:-:S04]  /*29fb0*/  IMAD.WIDE.U32 R12, R0, 0x53cbcb16, RZ ;  /* 0x53cbcb16000c7825 */ /* 0x000fc800078e00ff */
[----:B------:R-:W-:Y:S01]  /*29fc0*/  IMAD.WIDE.U32 R24, R39, -0x719505c0, RZ ;  /* 0x8e6afa4027187825 */ /* 0x000fe200078e00ff */
[----:B------:R-:W-:-:S03]  /*29fd0*/  IADD3 R30, P5, PT, R13, R14, RZ ;  /* 0x0000000e0d1e7210 */ /* 0x000fc60007fbe0ff */
[----:B------:R-:W-:-:S04]  /*29fe0*/  IMAD.WIDE.U32 R20, P3, R0, -0x7ae96a2c, R22 ;  /* 0x851695d400147825 */ /* 0x000fc80007860016 */
[----:B------:R-:W-:Y:S02]  /*29ff0*/  IMAD.MOV.U32 R10, RZ, RZ, R15 ;  /* 0x000000ffff0a7224 */ /* 0x000fe400078e000f */
[----:B------:R-:W-:Y:S02]  /*2a000*/  IMAD.X R35, RZ, RZ, RZ, P3 ;  /* 0x000000ffff237224 */ /* 0x000fe400018e06ff */
[----:B------:R-:W-:-:S04]  /*2a010*/  IMAD.WIDE.U32 R14, P3, R38, 0x3ec693d6, R24 ;  /* 0x3ec693d6260e7825 */ /* 0x000fc80007860018 */
[----:B------:R-:W-:-:S04]  /*2a020*/  IMAD.WIDE.U32.X R24, R27, 0x630fb68a, R8, P2 ;  /* 0x630fb68a1b187825 */ /* 0x000fc800010e0408 */
[----:B------:R-:W-:Y:S02]  /*2a030*/  IMAD.X R3, RZ, RZ, R3, P0 ;  /* 0x000000ffff037224 */ /* 0x000fe400000e0603 */
[----:B------:R-:W-:Y:S02]  /*2a040*/  IMAD.MOV.U32 R34, RZ, RZ, R21 ;  /* 0x000000ffff227224 */ /* 0x000fe400078e0015 */
[----:B------:R-:W-:Y:S01]  /*2a050*/  IMAD.X R21, RZ, RZ, RZ, P3 ;  /* 0x000000ffff157224 */ /* 0x000fe200018e06ff */
[----:B------:R-:W-:Y:S01]  /*2a060*/  IADD3 R3, P0, PT, R3, R24, RZ ;  /* 0x0000001803037210 */ /* 0x000fe20007f1e0ff */
[----:B------:R-:W-:Y:S01]  /*2a070*/  IMAD.WIDE.U32 R22, R0, -0x657c0711, RZ ;  /* 0x9a83f8ef00167825 */ /* 0x000fe200078e00ff */
[-C--:B------:R-:W-:Y:S02]  /*2a080*/  IADD3 RZ, P3, PT, RZ, R12.reuse, RZ ;  /* 0x0000000cffff7210 */ /* 0x080fe40007f7e0ff */
[----:B------:R-:W-:Y:S01]  /*2a090*/  IADD3 R37, P2, PT, R3, R12, RZ ;  /* 0x0000000c03257210 */ /* 0x000fe20007f5e0ff */
[----:B------:R-:W-:Y:S01]  /*2a0a0*/  IMAD.WIDE.U32 R8, R38, -0x719505c0, RZ ;  /* 0x8e6afa4026087825 */ /* 0x000fe200078e00ff */
[----:B------:R-:W-:-:S02]  /*2a0b0*/  IADD3.X R30, P3, PT, RZ, R30, RZ, P3, !PT ;  /* 0x0000001eff1e7210 */ /* 0x000fc40001f7e4ff */
[----:B------:R-:W-:Y:S01]  /*2a0c0*/  IADD3 R23, P1, PT, R23, R20, RZ ;  /* 0x0000001417177210 */ /* 0x000fe20007f3e0ff */
[----:B------:R-:W-:-:S04]  /*2a0d0*/  IMAD.WIDE.U32 R28, R39, -0x12f58996, RZ ;  /* 0xed0a766a271c7825 */ /* 0x000fc800078e00ff */
        /* <DEDUP_REMOVED lines=8> */
[----:B------:R-:W-:Y:S01]  /*2a160*/  IMAD.WIDE.U32 R14, P6, R38, 0x630fb68a, R28 ;  /* 0x630fb68a260e7825 */ /* 0x000fe200078c001c */
[----:B------:R-:W-:-:S03]  /*2a170*/  SEL R28, RZ, 0x1, !P3 ;  /* 0x00000001ff1c7807 */ /* 0x000fc60005800000 */
[----:B------:R-:W-:-:S04]  /*2a180*/  IMAD.WIDE.U32.X R10, R27, -0x6e64479f, R10, P5 ;  /* 0x919bb8611b0a7825 */ /* 0x000fc800028e040a */
[----:B------:R-:W-:-:S04]  /*2a190*/  IMAD.WIDE.U32 R8, R38, -0x12f58996, RZ ;  /* 0xed0a766a26087825 */ /* 0x000fc800078e00ff */
[C---:B------:R-:W-:Y:S01]  /*2a1a0*/  IMAD.WIDE.U32 R12, P5, R38.reuse, -0x6e64479f, R12 ;  /* 0x919bb861260c7825 */ /* 0x040fe200078a000c */
[----:B------:R-:W-:Y:S02]  /*2a1b0*/  IADD3 R59, P3, PT, R9, R14, RZ ;  /* 0x0000000e093b7210 */ /* 0x000fe40007f7e0ff */
[----:B------:R-:W-:Y:S01]  /*2a1c0*/  SEL R9, RZ, 0x1, !P0 ;  /* 0x00000001ff097807 */ /* 0x000fe20004000000 */
[----:B------:R-:W-:Y:S01]  /*2a1d0*/  IMAD.WIDE.U32 R24, R38, 0x53cbcb16, RZ ;  /* 0x53cbcb1626187825 */ /* 0x000fe200078e00ff */
[----:B------:R-:W-:-:S03]  /*2a1e0*/  IADD3 R57, P0, PT, R37, R8, RZ ;  /* 0x0000000825397210 */ /* 0x000fc60007f1e0ff */
[----:B------:R-:W-:Y:S01]  /*2a1f0*/  IMAD.X R55, RZ, RZ, R28, P2 ;  /* 0x000000ffff377224 */ /* 0x000fe200010e061c */
[----:B------:R-:W-:Y:S01]  /*2a200*/  IADD3 RZ, P2, PT, RZ, R3, RZ ;  /* 0x00000003ffff7210 */ /* 0x000fe20007f5e0ff */
[----:B------:R-:W-:Y:S01]  /*2a210*/  IMAD.X R33, RZ, RZ, RZ, P6 ;  /* 0x000000ffff217224 */ /* 0x000fe200030e06ff */
[----:B------:R-:W-:Y:S01]  /*2a220*/  IADD3 R54, P6, PT, R25, R12, RZ ;  /* 0x0000000c19367210 */ /* 0x000fe20007fde0ff */
[----:B------:R-:W-:Y:S01]  /*2a230*/  IMAD.MOV.U32 R32, RZ, RZ, R15 ;  /* 0x000000ffff207224 */ /* 0x000fe200078e000f */
[----:B------:R-:W-:Y:S01]  /*2a240*/  IADD3.X R25, P2, PT, RZ, R36, RZ, P2, !PT ;  /* 0x00000024ff197210 */ /* 0x000fe2000175e4ff */
[----:B------:R-:W-:Y:S01]  /*2a250*/  IMAD.X R29, RZ, RZ, RZ, P5 ;  /* 0x000000ffff1d7224 */ /* 0x000fe200028e06ff */
[----:B------:R-:W-:Y:S01]  /*2a260*/  IADD3 R55, P5, PT, R55, R10, RZ ;  /* 0x0000000a37377210 */ /* 0x000fe20007fbe0ff */
[----:B------:R-:W-:-:S04]  /*2a270*/  IMAD.WIDE.U32 R14, R39, -0x657c0711, RZ ;  /* 0x9a83f8ef270e7825 */ /* 0x000fc800078e00ff */
[----:B------:R-:W-:-:S04]  /*2a280*/  IMAD.WIDE.U32.X R20, R39, 0x3ec693d6, R20, P4 ;  /* 0x3ec693d627147825 */ /* 0x000fc800020e0414 */
[----:B------:R-:W-:Y:S02]  /*2a290*/  IMAD.X R31, RZ, RZ, R9, P2 ;  /* 0x000000ffff1f7224 */ /* 0x000fe400010e0609 */
[----:B------:R-:W-:Y:S02]  /*2a2a0*/  IMAD.MOV.U32 R28, RZ, RZ, R13 ;  /* 0x000000ffff1c7224 */ /* 0x000fe400078e000d */
[----:B------:R-:W-:Y:S01]  /*2a2b0*/  IMAD.X R56, RZ, RZ, R11, P5 ;  /* 0x000000ffff387224 */ /* 0x000fe200028e060b */
[----:B------:R-:W-:Y:S01]  /*2a2c0*/  IADD3 R20, P2, PT, R31, R20, RZ ;  /* 0x000000141f147210 */ /* 0x000fe20007f5e0ff */
[----:B------:R-:W-:-:S04]  /*2a2d0*/  IMAD.WIDE.U32 R12, P5, R38, -0x7ae96a2c, R14 ;  /* 0x851695d4260c7825 */ /* 0x000fc800078a000e */
[----:B------:R-:W-:-:S04]  /*2a2e0*/  IMAD.WIDE.U32 R14, R41, -0x719505c0, RZ ;  /* 0x8e6afa40290e7825 */ /* 0x000fc800078e00ff */
[----:B------:R-:W-:-:S04]  /*2a2f0*/  IMAD.WIDE.U32 R8, R38, -0x657c0711, RZ ;  /* 0x9a83f8ef26087825 */ /* 0x000fc800078e00ff */
[----:B------:R-:W-:Y:S01]  /*2a300*/  IMAD.WIDE.U32 R36, R41, -0x12f58996, RZ ;  /* 0xed0a766a29247825 */ /* 0x000fe200078e00ff */
[----:B------:R-:W-:-:S03]  /*2a310*/  IADD3 R53, P4, PT, R9, R12, RZ ;  /* 0x0000000c09357210 */ /* 0x000fc60007f9e0ff */
[----:B------:R-:W-:Y:S02]  /*2a320*/  IMAD.X R11, RZ, RZ, RZ, P5 ;  /* 0x000000ffff0b7224 */ /* 0x000fe400028e06ff */
[----:B------:R-:W-:-:S04]  /*2a330*/  IMAD.WIDE.U32 R14, P5, R40, 0x3ec693d6, R14 ;  /* 0x3ec693d6280e7825 */ /* 0x000fc800078a000e */
[----:B------:R-:W-:Y:S01]  /*2a340*/  IMAD.X R58, RZ, RZ, R21, P2 ;  /* 0x000000ffff3a7224 */ /* 0x000fe200010e0615 */
[----:B------:R-:W-:Y:S01]  /*2a350*/  IADD3.X R9, P2, PT, R30, R59, RZ, P0, !PT ;  /* 0x0000003b1e097210 */ /* 0x000fe2000075e4ff */
[----:B------:R-:W-:Y:S02]  /*2a360*/  IMAD.MOV.U32 R10, RZ, RZ, R13 ;  /* 0x000000ffff0a7224 */ /* 0x000fe400078e000d */
[----:B------:R-:W-:-:S04]  /*2a370*/  IMAD.WIDE.U32 R30, R40, -0x719505c0, RZ ;  /* 0x8e6afa40281e7825 */ /* 0x000fc800078e00ff */
[----:B------:R-:W-:Y:S01]  /*2a380*/  IMAD.X R13, RZ, RZ, RZ, P5 ;  /* 0x000000ffff0d7224 */ /* 0x000fe200028e06ff */
[----:B------:R-:W-:Y:S01]  /*2a390*/  IADD3 R57, P5, PT, R57, R20, RZ ;  /* 0x0000001439397210 */ /* 0x000fe20007fbe0ff */
[----:B------:R-:W-:-:S04]  /*2a3a0*/  IMAD.WIDE.U32 R36, P0, R40, 0x630fb68a, R36 ;  /* 0x630fb68a28247825 */ /* 0x000fc80007800024 */
[----:B------:R-:W-:Y:S01]  /*2a3b0*/  IMAD.WIDE.U32.X R32, R39, 0x630fb68a, R32, P3 ;  /* 0x630fb68a27207825 */ /* 0x000fe200018e0420 */
[----:B------:R-:W-:Y:S02]  /*2a3c0*/  IADD3 R59, P3, PT, R31, R14, RZ ;  /* 0x0000000e1f3b7210 */ /* 0x000fe40007f7e0ff */
[----:B------:R-:W-:Y:S01]  /*2a3d0*/  SEL R31, RZ, 0x1, !P2 ;  /* 0x00000001ff1f7807 */ /* 0x000fe20005000000 */
[----:B------:R-:W-:Y:S01]  /*2a3e0*/  IMAD.X R21, RZ, RZ, RZ, P0 ;  /* 0x000000ffff157224 */ /* 0x000fe200000e06ff */
[----:B------:R-:W-:Y:S01]  /*2a3f0*/  IADD3.X R58, P0, PT, R9, R58, RZ, P5, !PT ;  /* 0x0000003a093a7210 */ /* 0x000fe20002f1e4ff */
[----:B------:R-:W-:Y:S01]  /*2a400*/  IMAD.MOV.U32 R12, RZ, RZ, R15 ;  /* 0x000000ffff0c7224 */ /* 0x000fe200078e000f */
[----:B------:R-:W-:Y:S01]  /*2a410*/  IADD3 RZ, P2, PT, RZ, R22, RZ ;  /* 0x00000016ffff7210 */ /* 0x000fe20007f5e0ff */
[----:B------:R-:W-:-:S04]  /*2a420*/  IMAD.WIDE.U32 R14, R40, -0x12f58996, RZ ;  /* 0xed0a766a280e7825 */ /* 0x000fc800078e00ff */
[----:B------:R-:W-:Y:S01]  /*2a430*/  IMAD.X R31, RZ, RZ, R31, P0 ;  /* 0x000000ffff1f7224 */ /* 0x000fe200000e061f */
[----:B------:R-:W-:Y:S01]  /*2a440*/  IADD3 R9, P5, PT, R15, R36, RZ ;  /* 0x000000240f097210 */ /* 0x000fe20007fbe0ff */
[----:B------:R-:W-:Y:S01]  /*2a450*/  IMAD.WIDE.U32.X R34, R27, -0x7ae96a2c, R34, P1 ;  /* 0x851695d41b227825 */ /* 0x000fe200008e0422 */
[----:B------:R-:W-:Y:S02]  /*2a460*/  IADD3.X R15, P2, PT, RZ, R23, RZ, P2, !PT ;  /* 0x00000017ff0f7210 */ /* 0x000fe4000175e4ff */
[----:B------:R-:W-:Y:S01]  /*2a470*/  IADD3 R60, P0, PT, R31, R32, RZ ;  /* 0x000000201f3c7210 */ /* 0x000fe20007f1e0ff */
[----:B------:R-:W-:Y:S01]  /*2a480*/  IMAD.MOV.U32 R20, RZ, RZ, R37 ;  /* 0x000000ffff147224 */ /* 0x000fe200078e0025 */
[----:B------:R-:W-:Y:S01]  /*2a490*/  IADD3 R55, P1, PT, R55, R22, RZ ;  /* 0x0000001637377210 */ /* 0x000fe20007f3e0ff */
[----:B------:R-:W-:Y:S01]  /*2a4a0*/  IMAD.WIDE.U32 R22, R41, 0x53cbcb16, RZ ;  /* 0x53cbcb1629167825 */ /* 0x000fe200078e00ff */
[----:B------:R-:W-:Y:S02]  /*2a4b0*/  SEL R31, RZ, 0x1, !P2 ;  /* 0x00000001ff1f7807 */ /* 0x000fe40005000000 */
[----:B------:R-:W-:Y:S01]  /*2a4c0*/  IADD3 R30, P2, PT, R57, R30, RZ ;  /* 0x0000001e391e7210 */ /* 0x000fe20007f5e0ff */
[----:B------:R-:W-:Y:S01]  /*2a4d0*/  IMAD.X R57, RZ, RZ, R33, P0 ;  /* 0x000000ffff397224 */ /* 0x000fe200000e0621 */
[----:B------:R-:W-:Y:S01]  /*2a4e0*/  IADD3 R55, P0, PT, R55, R24, RZ ;  /* 0x0000001837377210 */ /* 0x000fe20007f1e0ff */
[----:B------:R-:W-:Y:S01]  /*2a4f0*/  IMAD.WIDE.U32.X R28, R39, -0x6e64479f, R28, P6 ;  /* 0x919bb861271c7825 */ /* 0x000fe200030e041c */
[----:B------:R-:W-:-:S02]  /*2a500*/  IADD3.X R24, P2, PT, R58, R59, RZ, P2, !PT ;  /* 0x0000003b3a187210 */ /* 0x000fc4000175e4ff */
[----:B------:R-:W-:Y:S01]  /*2a510*/  IADD3.X R15, P1, PT, R15, R56, RZ, P1, !PT ;  /* 0x000000380f0f7210 */ /* 0x000fe20000f3e4ff */
[C---:B------:R-:W-:Y:S01]  /*2a520*/  IMAD.WIDE.U32 R32, P6, R40.reuse, -0x6e64479f, R22 ;  /* 0x919bb86128207825 */ /* 0x040fe200078c0016 */
[----:B------:R-:W-:Y:S02]  /*2a530*/  SEL R56, RZ, 0x1, !P2 ;  /* 0x00000001ff387807 */ /* 0x000fe40005000000 */
[----:B------:R-:W-:Y:S01]  /*2a540*/  IADD3.X R54, P0, PT, R15, R54, RZ, P0, !PT ;  /* 0x000000360f367210 */ /* 0x000fe2000071e4ff */
[----:B------:R-:W-:Y:S01]  /*2a550*/  IMAD.WIDE.U32.X R36, R41, 0x3ec693d6, R12, P3 ;  /* 0x3ec693d629247825 */ /* 0x000fe200018e040c */
[----:B------:R-:W-:Y:S02]  /*2a560*/  IADD3 RZ, P3, PT, RZ, R30, RZ ;  /* 0x0000001effff7210 */ /* 0x000fe40007f7e0ff */
[----:B------:R-:W-:Y:S01]  /*2a570*/  IADD3 R55, P2, PT, R55, R60, RZ ;  /* 0x0000003c37377210 */ /* 0x000fe20007f5e0ff */
[----:B------:R-:W-:-:S03]  /*2a580*/  IMAD.WIDE.U32 R22, R40, 0x53cbcb16, RZ ;  /* 0x53cbcb1628167825 */ /* 0x000fc600078e00ff */
[----:B------:R-:W-:Y:S01]  /*2a590*/  IADD3.X R54, P2, PT, R54, R57, RZ, P2, !PT ;  /* 0x0000003936367210 */ /* 0x000fe2000175e4ff */
[----:B------:R-:W-:Y:S01]  /*2a5a0*/  IMAD.X R13, RZ, RZ, RZ, P6 ;  /* 0x000000ffff0d7224 */ /* 0x000fe200030e06ff */
[----:B------:R-:W-:Y:S01]  /*2a5b0*/  IADD3.X R24, P6, PT, RZ, R24, RZ, P3, !PT ;  /* 0x00000018ff187210 */ /* 0x000fe20001fde4ff */
[----:B------:R-:W-:Y:S01]  /*2a5c0*/  IMAD.X R15, RZ, RZ, R31, P1 ;  /* 0x000000ffff0f7224 */ /* 0x000fe200008e061f */
[----:B------:R-:W-:Y:S01]  /*2a5d0*/  IADD3 R31, P3, PT, R23, R32, RZ ;  /* 0x00000020171f7210 */ /* 0x000fe20007f7e0ff */
[----:B------:R-:W-:Y:S01]  /*2a5e0*/  IMAD.MOV.U32 R12, RZ, RZ, R33 ;  /* 0x000000ffff0c7224 */ /* 0x000fe200078e0021 */
[----:B------:R-:W-:Y:S01]  /*2a5f0*/  SEL R23, RZ, 0x1, !P0 ;  /* 0x00000001ff177807 */ /* 0x000fe20004000000 */
[----:B------:R-:W-:Y:S01]  /*2a600*/  IMAD.X R33, RZ, RZ, R56, P6 ;  /* 0x000000ffff217224 */ /* 0x000fe200030e0638 */
[----:B------:R-:W-:Y:S01]  /*2a610*/  IADD3 R15, P0, PT, R15, R34, RZ ;  /* 0x000000220f0f7210 */ /* 0x000fe20007f1e0ff */
[----:B------:R-:W-:Y:S01]  /*2a620*/  IMAD.WIDE.U32.X R20, R41, 0x630fb68a, R20, P5 ;  /* 0x630fb68a29147825 */ /* 0x000fe200028e0414 */
[----:B------:R-:W-:-:S02]  /*2a630*/  IADD3 R55, P1, PT, R55, R14, RZ ;  /* 0x0000000e37377210 */ /* 0x000fc40007f3e0ff */
[----:B------:R-:W-:Y:S01]  /*2a640*/  IADD3 R34, P6, PT, R33, R36, RZ ;  /* 0x0000002421227210 */ /* 0x000fe20007fde0ff */
[----:B------:R-:W-:Y:S01]  /*2a650*/  IMAD.X R23, RZ, RZ, R23, P2 ;  /* 0x000000ffff177224 */ /* 0x000fe200010e0617 */
[----:B------:R-:W-:Y:S01]  /*2a660*/  IADD3.X R54, P1, PT, R54, R9, RZ, P1, !PT ;  /* 0x0000000936367210 */ /* 0x000fe20000f3e4ff */
[----:B------:R-:W-:Y:S01]  /*2a670*/  IMAD.X R58, RZ, RZ, R35, P0 ;  /* 0x000000ffff3a7224 */ /* 0x000fe200000e0623 */
[----:B------:R-:W-:Y:S01]  /*2a680*/  IADD3 R36, P0, PT, R15, R8, RZ ;  /* 0x000000080f247210 */ /* 0x000fe20007f1e0ff */
[----:B------:R-:W-:Y:S01]  /*2a690*/  IMAD.WIDE.U32 R32, R41, -0x657c0711, RZ ;  /* 0x9a83f8ef29207825 */ /* 0x000fe200078e00ff */
[----:B------:R-:W-:Y:S02]  /*2a6a0*/  IADD3 R59, P2, PT, R23, R28, RZ ;  /* 0x0000001c173b7210 */ /* 0x000fe40007f5e0ff */
[----:B------:R-:W-:Y:S01]  /*2a6b0*/  IADD3.X R53, P0, PT, R53, R58, RZ, P0, !PT ;  /* 0x0000003a35357210 */ /* 0x000fe2000071e4ff */
[----:B------:R-:W-:-:S04]  /*2a6c0*/  IMAD.WIDE.U32 R14, R42, -0x719505c0, RZ ;  /* 0x8e6afa402a0e7825 */ /* 0x000fc800078e00ff */
[----:B------:R-:W-:Y:S01]  /*2a6d0*/  IMAD.X R56, RZ, RZ, R29, P2 ;  /* 0x000000ffff387224 */ /* 0x000fe200010e061d */
[----:B------:R-:W-:Y:S01]  /*2a6e0*/  IADD3 R23, P2, PT, R55, R34, RZ ;  /* 0x0000002237177210 */ /* 0x000fe20007f5e0ff */
[----:B------:R-:W-:Y:S01]  /*2a6f0*/  IMAD.X R37, RZ, RZ, R37, P6 ;  /* 0x000000ffff257224 */ /* 0x000fe200030e0625 */
[----:B------:R-:W-:Y:S01]  /*2a700*/  SEL R55, RZ, 0x1, !P1 ;  /* 0x00000001ff377807 */ /* 0x000fe20004800000 */
[----:B------:R-:W-:-:S03]  /*2a710*/  IMAD.WIDE.U32 R34, R43, -0x719505c0, RZ ;  /* 0x8e6afa402b227825 */ /* 0x000fc600078e00ff */
[----:B------:R-:W-:Y:S01]  /*2a720*/  IADD3.X R54, P2, PT, R54, R37, RZ, P2, !PT ;  /* 0x0000002536367210 */ /* 0x000fe2000175e4ff */
[----:B------:R-:W-:Y:S01]  /*2a730*/  IMAD.WIDE.U32 R8, P6, R40, -0x7ae96a2c, R32 ;  /* 0x851695d428087825 */ /* 0x000fe200078c0020 */
[----:B------:R-:W-:Y:S02]  /*2a740*/  SEL R37, RZ, 0x1, !P0 ;  /* 0x00000001ff257807 */ /* 0x000fe40004000000 */
[----:B------:R-:W-:Y:S01]  /*2a750*/  IADD3 R23, P1, PT, R23, R34, RZ ;  /* 0x0000002217177210 */ /* 0x000fe20007f3e0ff */
[----:B------:R-:W-:-:S04]  /*2a760*/  IMAD.WIDE.U32 R28, P5, R43, 0x3ec693d6, R14 ;  /* 0x3ec693d62b1c7825 */ /* 0x000fc800078a000e */
[----:B------:R-:W-:-:S04]  /*2a770*/  IMAD.WIDE.U32 R32, R40, -0x657c0711, RZ ;  /* 0x9a83f8ef28207825 */ /* 0x000fc800078e00ff */
[----:B------:R-:W-:Y:S01]  /*2a780*/  IMAD.X R15, RZ, RZ, RZ, P6 ;  /* 0x000000ffff0f7224 */ /* 0x000fe200030e06ff */
[----:B------:R-:W-:Y:S01]  /*2a790*/  IADD3 R57, P6, PT, R35, R28, RZ ;  /* 0x0000001c23397210 */ /* 0x000fe20007fde0ff */
[----:B------:R-:W-:Y:S01]  /*2a7a0*/  IMAD.X R35, RZ, RZ, RZ, P5 ;  /* 0x000000ffff237224 */ /* 0x000fe200028e06ff */
[----:B------:R-:W-:Y:S01]  /*2a7b0*/  IADD3 R28, P5, PT, R33, R8, RZ ;  /* 0x00000008211c7210 */ /* 0x000fe20007fbe0ff */
[----:B------:R-:W-:Y:S01]  /*2a7c0*/  IMAD.X R55, RZ, RZ, R55, P2 ;  /* 0x000000ffff377224 */ /* 0x000fe200010e0637 */
[----:B------:R-:W-:Y:S01]  /*2a7d0*/  IADD3 R33, P0, PT, R36, R59, RZ ;  /* 0x0000003b24217210 */ /* 0x000fe20007f1e0ff */
[----:B------:R-:W-:Y:S01]  /*2a7e0*/  IMAD.MOV.U32 R14, RZ, RZ, R9 ;  /* 0x000000ffff0e7224 */ /* 0x000fe200078e0009 */
[----:B------:R-:W-:Y:S01]  /*2a7f0*/  IADD3.X R54, P1, PT, R54, R57, RZ, P1, !PT ;  /* 0x0000003936367210 */ /* 0x000fe20000f3e4ff */
[----:B------:R-:W-:Y:S01]  /*2a800*/  IMAD.WIDE.U32.X R10, R39, -0x7ae96a2c, R10, P4 ;  /* 0x851695d4270a7825 */ /* 0x000fe200020e040a */
[----:B------:R-:W-:Y:S02]  /*2a810*/  IADD3.X R36, P0, PT, R53, R56, RZ, P0, !PT ;  /* 0x0000003835247210 */ /* 0x000fe4000071e4ff */
[----:B------:R-:W-:Y:S01]  /*2a820*/  IADD3 R56, P4, PT, R55, R20, RZ ;  /* 0x0000001437387210 */ /* 0x000fe20007f9e0ff */
[----:B------:R-:W-:Y:S01]  /*2a830*/  IMAD.WIDE.U32 R8, R42, -0x12f58996, RZ ;  /* 0xed0a766a2a087825 */ /* 0x000fe200078e00ff */
[----:B------:R-:W-:-:S03]  /*2a840*/  IADD3 R33, P2, PT, R33, R22, RZ ;  /* 0x0000001621217210 */ /* 0x000fc60007f5e0ff */
[----:B------:R-:W-:Y:S01]  /*2a850*/  IMAD.X R37, RZ, RZ, R37, P0 ;  /* 0x000000ffff257224 */ /* 0x000fe200000e0625 */
[----:B------:R-:W-:Y:S01]  /*2a860*/  IADD3 RZ, P0, PT, RZ, R23, RZ ;  /* 0x00000017ffff7210 */ /* 0x000fe20007f1e0ff */
[----:B------:R-:W-:Y:S01]  /*2a870*/  IMAD.MOV.U32 R34, RZ, RZ, R29 ;  /* 0x000000ffff227224 */ /* 0x000fe200078e001d */
[----:B------:R-:W-:Y:S01]  /*2a880*/  SEL R29, RZ, 0x1, !P1 ;  /* 0x00000001ff1d7807 */ /* 0x000fe20004800000 */
[----:B------:R-:W-:Y:S01]  /*2a890*/  IMAD.X R58, RZ, RZ, R21, P4 ;  /* 0x000000ffff3a7224 */ /* 0x000fe200020e0615 */
[----:B------:R-:W-:Y:S01]  /*2a8a0*/  IADD3.X R22, P0, PT, RZ, R54, RZ, P0, !PT ;  /* 0x00000036ff167210 */ /* 0x000fe2000071e4ff */
[----:B------:R-:W-:Y:S01]  /*2a8b0*/  IMAD.WIDE.U32 R20, R43, -0x12f58996, RZ ;  /* 0xed0a766a2b147825 */ /* 0x000fe200078e00ff */
[----:B------:R-:W-:Y:S02]  /*2a8c0*/  IADD3 R37, P1, PT, R37, R10, RZ ;  /* 0x0000000a25257210 */ /* 0x000fe40007f3e0ff */
[----:B------:R-:W-:Y:S01]  /*2a8d0*/  IADD3.X R31, P2, PT, R36, R31, RZ, P2, !PT ;  /* 0x0000001f241f7210 */ /* 0x000fe2000175e4ff */
[----:B------:R-:W-:-:S04]  /*2a8e0*/  IMAD.WIDE.U32 R8, P4, R43, 0x630fb68a, R8 ;  /* 0x630fb68a2b087825 */ /* 0x000fc80007880008 */
[----:B------:R-:W-:Y:S01]  /*2a8f0*/  IMAD.X R29, RZ, RZ, R29, P0 ;  /* 0x000000ffff1d7224 */ /* 0x000fe200000e061d */
[----:B------:R-:W-:Y:S01]  /*2a900*/  IADD3 R33, P0, PT, R33, R56, RZ ;  /* 0x0000003821217210 */ /* 0x000fe20007f1e0ff */
[----:B------:R-:W-:Y:S01]  /*2a910*/  IMAD.X R53, RZ, RZ, R11, P1 ;  /* 0x000000ffff357224 */ /* 0x000fe200008e060b */
[----:B------:R-:W-:Y:S01]  /*2a920*/  IADD3 R10, P1, PT, R21, R8, RZ ;  /* 0x00000008150a7210 */ /* 0x000fe20007f3e0ff */
[----:B------:R-:W-:Y:S01]  /*2a930*/  IMAD.WIDE.U32.X R34, R42, 0x3ec693d6, R34, P6 ;  /* 0x3ec693d62a227825 */ /* 0x000fe200030e0422 */
[----:B------:R-:W-:Y:S02]  /*2a940*/  SEL R8, RZ, 0x1, !P2 ;  /* 0x00000001ff087807 */ /* 0x000fe40005000000 */
[----:B------:R-:W-:Y:S01]  /*2a950*/  IADD3.X R31, P0, PT, R31, R58, RZ, P0, !PT ;  /* 0x0000003a1f1f7210 */ /* 0x000fe2000071e4ff */
[----:B------:R-:W-:Y:S01]  /*2a960*/  IMAD.WIDE.U32.X R12, R41, -0x6e64479f, R12, P3 ;  /* 0x919bb861290c7825 */ /* 0x000fe200018e040c */
[----:B------:R-:W-:Y:S02]  /*2a970*/  IADD3 R34, P6, PT, R29, R34, RZ ;  /* 0x000000221d227210 */ /* 0x000fe40007fde0ff */
[----:B------:R-:W-:Y:S01]  /*2a980*/  IADD3 R33, P2, PT, R33, R20, RZ ;  /* 0x0000001421217210 */ /* 0x000fe20007f5e0ff */
[----:B------:R-:W-:-:S02]  /*2a990*/  IMAD.X R29, RZ, RZ, R8, P0 ;  /* 0x000000ffff1d7224 */ /* 0x000fc400000e0608 */
[----:B------:R-:W-:Y:S01]  /*2a9a0*/  IMAD.X R36, RZ, RZ, R35, P6 ;  /* 0x000000ffff247224 */ /* 0x000fe200030e0623 */
[----:B------:R-:W-:Y:S01]  /*2a9b0*/  IADD3.X R31, P2, PT, R31, R10, RZ, P2, !PT ;  /* 0x0000000a1f1f7210 */ /* 0x000fe2000175e4ff */
[----:B------:R-:W-:Y:S01]  /*2a9c0*/  IMAD.WIDE.U32 R20, R42, 0x53cbcb16, RZ ;  /* 0x53cbcb162a147825 */ /* 0x000fe200078e00ff */
[----:B------:R-:W-:Y:S02]  /*2a9d0*/  IADD3 R29, P0, PT, R29, R12, RZ ;  /* 0x0000000c1d1d7210 */ /* 0x000fe40007f1e0ff */
[----:B------:R-:W-:Y:S01]  /*2a9e0*/  IADD3 R34, P3, PT, R33, R34, RZ ;  /* 0x0000002221227210 */ /* 0x000fe20007f7e0ff */
[----:B------:R-:W-:Y:S01]  /*2a9f0*/  IMAD.MOV.U32 R10, RZ, RZ, R9 ;  /* 0x000000ffff0a7224 */ /* 0x000fe200078e0009 */
[----:B------:R-:W-:Y:S01]  /*2aa00*/  IADD3 R32, P6, PT, R37, R32, RZ ;  /* 0x0000002025207210 */ /* 0x000fe20007fde0ff */
[----:B------:R-:W-:Y:S01]  /*2aa10*/  IMAD.X R11, RZ, RZ, RZ, P4 ;  /* 0x000000ffff0b7224 */ /* 0x000fe200020e06ff */
[----:B------:R-:W-:Y:S01]  /*2aa20*/  IADD3.X R35, P3, PT, R31, R36, RZ, P3, !PT ;  /* 0x000000241f237210 */ /* 0x000fe20001f7e4ff */
[----:B------:R-:W-:Y:S01]  /*2aa30*/  IMAD.X R33, RZ, RZ, R13, P0 ;  /* 0x000000ffff217224 */ /* 0x000fe200000e060d */
[----:B------:R-:W-:Y:S01]  /*2aa40*/  SEL R12, RZ, 0x1, !P2 ;  /* 0x00000001ff0c7807 */ /* 0x000fe20005000000 */
[----:B------:R-:W-:Y:S01]  /*2aa50*/  IMAD.WIDE.U32 R8, R43, 0x53cbcb16, RZ ;  /* 0x53cbcb162b087825 */ /* 0x000fe200078e00ff */
[----:B------:R-:W-:-:S02]  /*2aa60*/  IADD3 R29, P0, PT, R32, R29, RZ ;  /* 0x0000001d201d7210 */ /* 0x000fc40007f1e0ff */
[----:B------:R-:W-:Y:S01]  /*2aa70*/  IADD3.X R28, P6, PT, R28, R53, RZ, P6, !PT ;  /* 0x000000351c1c7210 */ /* 0x000fe200037de4ff */
[----:B------:R-:W-:Y:S01]  /*2aa80*/  IMAD.WIDE.U32 R20, P4, R43, -0x6e64479f, R20 ;  /* 0x919bb8612b147825 */ /* 0x000fe20007880014 */
[----:B------:R-:W-:-:S03]  /*2aa90*/  IADD3 R37, P2, PT, R29, R8, RZ ;  /* 0x000000081d257210 */ /* 0x000fc60007f5e0ff */
[----:B------:R-:W-:Y:S01]  /*2aaa0*/  IMAD.WIDE.U32.X R10, R42, 0x630fb68a, R10, P1 ;  /* 0x630fb68a2a0a7825 */ /* 0x000fe200008e040a */
[----:B------:R-:W-:-:S03]  /*2aab0*/  IADD3.X R8, P1, PT, R28, R33, RZ, P0, !PT ;  /* 0x000000211c087210 */ /* 0x000fc6000073e4ff */
[----:B------:R-:W-:Y:S01]  /*2aac0*/  IMAD.X R31, RZ, RZ, R12, P3 ;  /* 0x000000ffff1f7224 */ /* 0x000fe200018e060c */
[----:B------:R-:W-:Y:S01]  /*2aad0*/  IADD3 R9, P3, PT, R9, R20, RZ ;  /* 0x0000001409097210 */ /* 0x000fe20007f7e0ff */
[----:B------:R-:W-:Y:S02]  /*2aae0*/  IMAD.X R13, RZ, RZ, RZ, P4 ;  /* 0x000000ffff0d7224 */ /* 0x000fe400020e06ff */
[----:B------:R-:W-:Y:S01]  /*2aaf0*/  IMAD.WIDE.U32 R28, R35, 0x3d1, RZ ;  /* 0x000003d1231c7825 */ /* 0x000fe200078e00ff */
[----:B------:R-:W-:Y:S02]  /*2ab00*/  IADD3.X R36, P0, PT, R8, R9, RZ, P2, !PT ;  /* 0x0000000908247210 */ /* 0x000fe4000171e4ff */
[----:B------:R-:W-:Y:S01]  /*2ab10*/  SEL R8, RZ, 0x1, !P6 ;  /* 0x00000001ff087807 */ /* 0x000fe20007000000 */
[----:B------:R-:W-:Y:S01]  /*2ab20*/  IMAD.WIDE.U32.X R32, R41, -0x7ae96a2c, R14, P5 ;  /* 0x851695d429207825 */ /* 0x000fe200028e040e */
[----:B------:R-:W-:-:S03]  /*2ab30*/  IADD3 R10, P4, PT, R31, R10, RZ ;  /* 0x0000000a1f0a7210 */ /* 0x000fc60007f9e0ff */
[----:B------:R-:W-:Y:S01]  /*2ab40*/  IMAD.X R31, RZ, RZ, R8, P1 ;  /* 0x000000ffff1f7224 */ /* 0x000fe200008e0608 */
[----:B------:R-:W-:Y:S01]  /*2ab50*/  IADD3 R37, P2, PT, R37, R10, RZ ;  /* 0x0000000a25257210 */ /* 0x000fe20007f5e0ff */
[----:B------:R-:W-:Y:S02]  /*2ab60*/  IMAD.X R53, RZ, RZ, R11, P4 ;  /* 0x000000ffff357224 */ /* 0x000fe400020e060b */
[----:B------:R-:W-:Y:S01]  /*2ab70*/  IMAD.WIDE.U32 R28, P4, RZ, R34, R28 ;  /* 0x00000022ff1c7225 */ /* 0x000fe2000788001c */
[----:B------:R-:W-:Y:S02]  /*2ab80*/  IADD3 R55, P1, PT, R31, R32, RZ ;  /* 0x000000201f377210 */ /* 0x000fe40007f3e0ff */
[----:B------:R-:W-:Y:S01]  /*2ab90*/  IADD3.X R31, P2, PT, R36, R53, RZ, P2, !PT ;  /* 0x00000035241f7210 */ /* 0x000fe2000175e4ff */
[----:B------:R-:W-:-:S04]  /*2aba0*/  IMAD.WIDE.U32 R8, R34, 0x3d1, RZ ;  /* 0x000003d122087825 */ /* 0x000fc800078e00ff */
[----:B------:R-:W-:Y:S01]  /*2abb0*/  IMAD.MOV.U32 R12, RZ, RZ, R21 ;  /* 0x000000ffff0c7224 */ /* 0x000fe200078e0015 */
[----:B------:R-:W-:Y:S01]  /*2abc0*/  IADD3 R53, P5, PT, R9, R28, RZ ;  /* 0x0000001c09357210 */ /* 0x000fe20007fbe0ff */
[----:B------:R-:W-:Y:S01]  /*2abd0*/  IMAD.X R36, RZ, RZ, R33, P1 ;  /* 0x000000ffff247224 */ /* 0x000fe200008e0621 */
[----:B------:R-:W-:Y:S01]  /*2abe0*/  SEL R9, RZ, 0x1, !P0 ;  /* 0x00000001ff097807 */ /* 0x000fe20004000000 */
[----:B------:R-:W-:Y:S01]  /*2abf0*/  IMAD.WIDE.U32 R10, R42, -0x657c0711, RZ ;  /* 0x9a83f8ef2a0a7825 */ /* 0x000fe200078e00ff */
[----:B------:R-:W-:-:S03]  /*2ac00*/  IADD3 RZ, P1, PT, RZ, R8, RZ ;  /* 0x00000008ffff7210 */ /* 0x000fc60007f3e0ff */
[----:B------:R-:W-:-:S04]  /*2ac10*/  IMAD.WIDE.U32 R20, R43, -0x657c0711, RZ ;  /* 0x9a83f8ef2b147825 */ /* 0x000fc800078e00ff */
[----:B------:R-:W-:Y:S01]  /*2ac20*/  IMAD.X R15, RZ, RZ, RZ, P4 ;  /* 0x000000ffff0f7224 */ /* 0x000fe200020e06ff */
[----:B------:R-:W-:Y:S01]  /*2ac30*/  IADD3 R32, P0, PT, R55, R20, RZ ;  /* 0x0000001437207210 */ /* 0x000fe20007f1e0ff */
[----:B------:R-:W-:Y:S02]  /*2ac40*/  IMAD.MOV.U32 R14, RZ, RZ, R29 ;  /* 0x000000ffff0e7224 */ /* 0x000fe400078e001d */
[----:B------:R-:W-:Y:S01]  /*2ac50*/  IMAD.WIDE.U32.X R12, R42, -0x6e64479f, R12, P3 ;  /* 0x919bb8612a0c7825 */ /* 0x000fe200018e040c */
[----:B------:R-:W-:-:S03]  /*2ac60*/  IADD3.X R53, P3, PT, RZ, R53, RZ, P1, !PT ;  /* 0x00000035ff357210 */ /* 0x000fc60000f7e4ff */
[----:B------:R-:W-:Y:S01]  /*2ac70*/  IMAD.X R9, RZ, RZ, R9, P2 ;  /* 0x000000ffff097224 */ /* 0x000fe200010e0609 */
[----:B------:R-:W-:Y:S01]  /*2ac80*/  SEL R55, RZ, 0x1, !P3 ;  /* 0x00000001ff377807 */ /* 0x000fe20005800000 */
[----:B------:R-:W-:Y:S01]  /*2ac90*/  IMAD.WIDE.U32 R10, P6, R43, -0x7ae96a2c, R10 ;  /* 0x851695d42b0a7825 */ /* 0x000fe200078c000a */
[----:B------:R-:W-:Y:S02]  /*2aca0*/  IADD3.X R34, P1, PT, R34, R53, RZ, P1, !PT ;  /* 0x0000003522227210 */ /* 0x000fe40000f3e4ff */
[----:B------:R-:W-:Y:S01]  /*2acb0*/  IADD3 R9, P2, PT, R9, R12, RZ ;  /* 0x0000000c09097210 */ /* 0x000fe20007f5e0ff */
[----:B------:R-:W-:Y:S01]  /*2acc0*/  IMAD.WIDE.U32 R28, R31, 0x3d1, RZ ;  /* 0x000003d11f1c7825 */ /* 0x000fe200078e00ff */
[----:B------:R-:W-:-:S03]  /*2acd0*/  IADD3 R33, P4, PT, R21, R10, RZ ;  /* 0x0000000a15217210 */ /* 0x000fc60007f9e0ff */
[----:B------:R-:W-:Y:S01]  /*2ace0*/  IMAD.WIDE.U32.X R14, RZ, R35, R14, P5 ;  /* 0x00000023ff0e7225 */ /* 0x000fe200028e040e */
[----:B------:R-:W-:-:S03]  /*2acf0*/  IADD3.X R33, P0, PT, R33, R36, RZ, P0, !PT ;  /* 0x0000002421217210 */ /* 0x000fc6000071e4ff */
        /* <DEDUP_REMOVED lines=14> */
[----:B------:R-:W-:Y:S01]  /*2ade0*/  IMAD.WIDE.U32.X R20, R42, -0x7ae96a2c, R20, P4 ;  /* 0x851695d42a147825 */ /* 0x000fe200020e0414 */
        /* <DEDUP_REMOVED lines=70> */
.L_x_85:
        /* <DEDUP_REMOVED lines=22> */
.L_x_84:
[----:B------:R-:W-:Y:S05]  /*2b3b0*/  BSYNC.RECONVERGENT B0 ;  /* 0x0000000000007941 */ /* 0x000fea0003800200 */
.L_x_83:
[----:B------:R-:W0:Y:S01]  /*2b3c0*/  LDCU UR5, c[0x3][0xe00] ;  /* 0x00c1c000ff0577ac */ /* 0x000e220008000800 */
[----:B------:R-:W1:Y:S01]  /*2b3d0*/  LDCU UR14, c[0x3][0xa00] ;  /* 0x00c14000ff0e77ac */ /* 0x000e620008000800 */
[----:B------:R-:W2:Y:S01]  /*2b3e0*/  LDCU UR15, c[0x3][0x600] ;  /* 0x00c0c000ff0f77ac */ /* 0x000ea20008000800 */
[----:B0-----:R-:W-:Y:S02]  /*2b3f0*/  UISETP.GT.U32.AND UP0, UPT, UR5, 0x1, UPT ;  /* 0x000000010500788c */ /* 0x001fe4000bf04070 */
[----:B------:R-:W-:Y:S01]  /*2b400*/  UIADD3 UR11, UPT, UPT, UR5, -0x1, URZ ;  /* 0xffffffff050b7890 */ /* 0x000fe2000fffe0ff */
[----:B-1----:R-:W-:-:S03]  /*2b410*/  LOP3.LUT R2, R42, UR14, RZ, 0xc0, !PT ;  /* 0x0000000e2a027c12 */ /* 0x002fc6000f8ec0ff */
[----:B------:R-:W-:Y:S01]  /*2b420*/  ULOP3.LUT UR12, UR11, 0x7, URZ, 0xc0, !UPT ;  /* 0x000000070b0c7892 */ /* 0x000fe2000f8ec0ff */
[----:B--2---:R-:W-:Y:S01]  /*2b430*/  ISETP.NE.AND P0, PT, R2, UR15, PT ;  /* 0x0000000f02007c0c */ /* 0x004fe2000bf05270 */
[----:B------:R-:W-:Y:S02]  /*2b440*/  ULOP3.LUT UR16, UR11, 0x3, URZ, 0xc0, !UPT ;  /* 0x000000030b107892 */ /* 0x000fe4000f8ec0ff */
[----:B------:R-:W-:Y:S01]  /*2b450*/  UIADD3 UR13, UPT, UPT, UR12, -0x1, URZ ;  /* 0xffffffff0c0d7890 */ /* 0x000fe2000fffe0ff */
[----:B------:R-:W-:Y:S01]  /*2b460*/  SEL R2, RZ, 0x1, P0 ;  /* 0x00000001ff027807 */ /* 0x000fe20000000000 */
[----:B------:R-:W-:Y:S01]  /*2b470*/  UIADD3 UR10, UPT, UPT, UR16, -0x1, URZ ;  /* 0xffffffff100a7890 */ /* 0x000fe2000fffe0ff */
[----:B------:R-:W-:Y:S11]  /*2b480*/  BRA.U !UP0, `(.L_x_86) ;  /* 0x0000000508a07547 */ /* 0x000ff6000b800000 */
[----:B------:R-:W-:-:S04]  /*2b490*/  UIADD3 UR4, UPT, UPT, UR5, -0x2, URZ ;  /* 0xfffffffe05047890 */ /* 0x000fc8000fffe0ff */
[----:B------:R-:W-:-:S03]  /*2b4a0*/  UISETP.GE.U32.AND UP0, UPT, UR4, 0x7, UPT ;  /* 0x000000070400788c */ /* 0x000fc6000bf06070 */
[----:B------:R-:W-:-:S06]  /*2b4b0*/  UMOV UR4, 0x1 ;  /* 0x0000000100047882 */ /* 0x000fcc0000000000 */
[----:B------:R-:W-:Y:S05]  /*2b4c0*/  BRA.U !UP0, `(.L_x_87) ;  /* 0x0000000108c87547 */ /* 0x000fea000b800000 */
[----:B------:R-:W-:Y:S01]  /*2b4d0*/  ULOP3.LUT UR4, UR11, 0xfffffff8, URZ, 0xc0, !UPT ;  /* 0xfffffff80b047892 */ /* 0x000fe2000f8ec0ff */
[----:B------:R-:W-:Y:S01]  /*2b4e0*/  UMOV UR33, 0xa10 ;  /* 0x00000a1000217882 */ /* 0x000fe20000000000 */
[----:B------:R-:W-:Y:S02]  /*2b4f0*/  UMOV UR32, 0x610 ;  /* 0x0000061000207882 */ /* 0x000fe40000000000 */
[----:B------:R-:W-:-:S03]  /*2b500*/  UIADD3 UR6, UPT, UPT, -UR4, URZ, URZ ;  /* 0x000000ff04067290 */ /* 0x000fc6000fffe1ff */
[----:B------:R-:W-:-:S09]  /*2b510*/  UMOV UR4, URZ ;  /* 0x000000ff00047c82 */ /* 0x000fd20008000000 */
.L_x_88:
[----:B------:R-:W0:Y:S01]  /*2b520*/  LDCU UR17, c[0x3][UR33+-0xc] ;  /* 0x00fffe80211177ac */ /* 0x000e220008000800 */
[----:B------:R-:W1:Y:S01]  /*2b530*/  LDCU.64 UR20, c[0x3][UR33+-0x8] ;  /* 0x00ffff00211477ac */ /* 0x000e620008000a00 */
[----:B------:R-:W2:Y:S01]  /*2b540*/  LDCU UR18, c[0x3][UR32+-0xc] ;  /* 0x00fffe80201277ac */ /* 0x000ea20008000800 */
[----:B------:R-:W3:Y:S01]  /*2b550*/  LDCU.64 UR22, c[0x3][UR32+-0x8] ;  /* 0x00ffff00201677ac */ /* 0x000ee20008000a00 */
[----:B------:R-:W4:Y:S01]  /*2b560*/  LDCU.64 UR24, c[0x3][UR33] ;  /* 0x00c00000211877ac */ /* 0x000f220008000a00 */
[C---:B0-----:R-:W-:Y:S01]  /*2b570*/  LOP3.LUT R3, R42.reuse, UR17, RZ, 0xc0, !PT ;  /* 0x000000112a037c12 */ /* 0x041fe2000f8ec0ff */
[----:B------:R-:W0:Y:S01]  /*2b580*/  LDCU.64 UR26, c[0x3][UR32] ;  /* 0x00c00000201a77ac */ /* 0x000e220008000a00 */
[C---:B-1----:R-:W-:Y:S01]  /*2b590*/  LOP3.LUT R8, R42.reuse, UR20, RZ, 0xc0, !PT ;  /* 0x000000142a087c12 */ /* 0x042fe2000f8ec0ff */
[----:B------:R-:W1:Y:S01]  /*2b5a0*/  LDCU.64 UR28, c[0x3][UR33+0x8] ;  /* 0x00c00100211c77ac */ /* 0x000e620008000a00 */
[----:B------:R-:W-:Y:S02]  /*2b5b0*/  LOP3.LUT R9, R42, UR21, RZ, 0xc0, !PT ;  /* 0x000000152a097c12 */ /* 0x000fe4000f8ec0ff */
[----:B--2---:R-:W-:Y:S01]  /*2b5c0*/  ISETP.NE.AND P0, PT, R3, UR18, PT ;  /* 0x0000001203007c0c */ /* 0x004fe2000bf05270 */
[----:B------:R-:W2:Y:S01]  /*2b5d0*/  LDCU.64 UR30, c[0x3][UR32+0x8] ;  /* 0x00c00100201e77ac */ /* 0x000ea20008000a00 */
[----:B---3--:R-:W-:Y:S01]  /*2b5e0*/  ISETP.NE.AND P1, PT, R8, UR22, PT ;  /* 0x0000001608007c0c */ /* 0x008fe2000bf25270 */
[----:B------:R-:W3:Y:S01]  /*2b5f0*/  LDCU UR19, c[0x3][UR33+0x10] ;  /* 0x00c00200211377ac */ /* 0x000ee20008000800 */
[----:B------:R-:W-:-:S02]  /*2b600*/  SEL R3, RZ, 0x1, P0 ;  /* 0x00000001ff037807 */ /* 0x000fc40000000000 */
[----:B----4-:R-:W-:Y:S01]  /*2b610*/  LOP3.LUT R10, R42, UR24, RZ, 0xc0, !PT ;  /* 0x000000182a0a7c12 */ /* 0x010fe2000f8ec0ff */
[----:B------:R-:W4:Y:S01]  /*2b620*/  LDCU UR17, c[0x3][UR32+0x10] ;  /* 0x00c00200201177ac */ /* 0x000f220008000800 */
[----:B------:R-:W-:Y:S02]  /*2b630*/  SEL R8, RZ, 0x1, P1 ;  /* 0x00000001ff087807 */ /* 0x000fe40000800000 */
[----:B------:R-:W-:Y:S01]  /*2b640*/  ISETP.NE.AND P0, PT, R9, UR23, PT ;  /* 0x0000001709007c0c */ /* 0x000fe2000bf05270 */
[----:B------:R-:W-:Y:S01]  /*2b650*/  UIADD3 UR6, UPT, UPT, UR6, 0x8, URZ ;  /* 0x0000000806067890 */ /* 0x000fe2000fffe0ff */
[----:B0-----:R-:W-:Y:S01]  /*2b660*/  ISETP.NE.AND P1, PT, R10, UR26, PT ;  /* 0x0000001a0a007c0c */ /* 0x001fe2000bf25270 */
[----:B------:R-:W-:Y:S01]  /*2b670*/  UIADD3 UR4, UPT, UPT, UR4, 0x8, URZ ;  /* 0x0000000804047890 */ /* 0x000fe2000fffe0ff */
[C---:B------:R-:W-:Y:S01]  /*2b680*/  LOP3.LUT R9, R42.reuse, UR25, RZ, 0xc0, !PT ;  /* 0x000000192a097c12 */ /* 0x040fe2000f8ec0ff */
[----:B------:R-:W-:Y:S01]  /*2b690*/  UISETP.NE.AND UP0, UPT, UR6, URZ, UPT ;  /* 0x000000ff0600728c */ /* 0x000fe2000bf05270 */
[----:B-1----:R-:W-:Y:S01]  /*2b6a0*/  LOP3.LUT R10, R42, UR28, RZ, 0xc0, !PT ;  /* 0x0000001c2a0a7c12 */ /* 0x002fe2000f8ec0ff */
[----:B------:R-:W-:Y:S01]  /*2b6b0*/  UIADD3 UR33, UPT, UPT, UR33, 0x20, URZ ;  /* 0x0000002021217890 */ /* 0x000fe2000fffe0ff */
[----:B------:R-:W-:Y:S01]  /*2b6c0*/  LOP3.LUT R3, R8, R2, R3, 0xfe, !PT ;  /* 0x0000000208037212 */ /* 0x000fe200078efe03 */
[----:B------:R-:W-:Y:S01]  /*2b6d0*/  UIADD3 UR32, UPT, UPT, UR32, 0x20, URZ ;  /* 0x0000002020207890 */ /* 0x000fe2000fffe0ff */
[----:B------:R-:W-:-:S02]  /*2b6e0*/  SEL R2, RZ, 0x1, P0 ;  /* 0x00000001ff027807 */ /* 0x000fc40000000000 */
[----:B------:R-:W-:Y:S02]  /*2b6f0*/  SEL R8, RZ, 0x1, P1 ;  /* 0x00000001ff087807 */ /* 0x000fe40000800000 */
[----:B------:R-:W-:Y:S02]  /*2b700*/  ISETP.NE.AND P0, PT, R9, UR27, PT ;  /* 0x0000001b09007c0c */ /* 0x000fe4000bf05270 */
[----:B--2---:R-:W-:Y:S02]  /*2b710*/  ISETP.NE.AND P1, PT, R10, UR30, PT ;  /* 0x0000001e0a007c0c */ /* 0x004fe4000bf25270 */
[C---:B------:R-:W-:Y:S02]  /*2b720*/  LOP3.LUT R9, R42.reuse, UR29, RZ, 0xc0, !PT ;  /* 0x0000001d2a097c12 */ /* 0x040fe4000f8ec0ff */
[----:B---3--:R-:W-:Y:S02]  /*2b730*/  LOP3.LUT R10, R42, UR19, RZ, 0xc0, !PT ;  /* 0x000000132a0a7c12 */ /* 0x008fe4000f8ec0ff */
[----:B------:R-:W-:-:S02]  /*2b740*/  LOP3.LUT R2, R8, R3, R2, 0xfe, !PT ;  /* 0x0000000308027212 */ /* 0x000fc400078efe02 */
[----:B------:R-:W-:Y:S02]  /*2b750*/  SEL R3, RZ, 0x1, P0 ;  /* 0x00000001ff037807 */ /* 0x000fe40000000000 */
[----:B------:R-:W-:Y:S02]  /*2b760*/  SEL R8, RZ, 0x1, P1 ;  /* 0x00000001ff087807 */ /* 0x000fe40000800000 */
[----:B------:R-:W-:Y:S02]  /*2b770*/  ISETP.NE.AND P0, PT, R9, UR31, PT ;  /* 0x0000001f09007c0c */ /* 0x000fe4000bf05270 */
[----:B----4-:R-:W-:Y:S02]  /*2b780*/  ISETP.NE.AND P1, PT, R10, UR17, PT ;  /* 0x000000110a007c0c */ /* 0x010fe4000bf25270 */
[----:B------:R-:W-:Y:S02]  /*2b790*/  LOP3.LUT R2, R8, R2, R3, 0xfe, !PT ;  /* 0x0000000208027212 */ /* 0x000fe400078efe03 */
[----:B------:R-:W-:-:S02]  /*2b7a0*/  SEL R3, RZ, 0x1, P0 ;  /* 0x00000001ff037807 */ /* 0x000fc40000000000 */
[----:B------:R-:W-:-:S04]  /*2b7b0*/  SEL R8, RZ, 0x1, P1 ;  /* 0x00000001ff087807 */ /* 0x000fc80000800000 */
[----:B------:R-:W-:Y:S01]  /*2b7c0*/  LOP3.LUT R2, R8, R2, R3, 0xfe, !PT ;  /* 0x0000000208027212 */ /* 0x000fe200078efe03 */
[----:B------:R-:W-:Y:S06]  /*2b7d0*/  BRA.U UP0, `(.L_x_88) ;  /* 0xfffffffd00507547 */ /* 0x000fec000b83ffff */
[----:B------:R-:W-:-:S12]  /*2b7e0*/  UIADD3 UR4, UPT, UPT, UR4, 0x1, URZ ;  /* 0x0000000104047890 */ /* 0x000fd8000fffe0ff */
.L_x_87:
[----:B------:R-:W-:-:S09]  /*2b7f0*/  UISETP.NE.AND UP0, UPT, UR12, URZ, UPT ;  /* 0x000000ff0c00728c */ /* 0x000fd2000bf05270 */
[----:B------:R-:W-:Y:S05]  /*2b800*/  BRA.U !UP0, `(.L_x_86) ;  /* 0x0000000108c07547 */ /* 0x000fea000b800000 */
[----:B------:R-:W-:Y:S02]  /*2b810*/  UISETP.GE.U32.AND UP0, UPT, UR13, 0x3, UPT ;  /* 0x000000030d00788c */ /* 0x000fe4000bf06070 */
[----:B------:R-:W-:-:S07]  /*2b820*/  UISETP.NE.AND UP1, UPT, UR16, URZ, UPT ;  /* 0x000000ff1000728c */ /* 0x000fce000bf25270 */
[----:B------:R-:W-:Y:S05]  /*2b830*/  BRA.U !UP0, `(.L_x_89) ;  /* 0x0000000108507547 */ /* 0x000fea000b800000 */
[----:B------:R-:W-:Y:S02]  /*2b840*/  USHF.L.U32 UR6, UR4, 0x2, URZ ;  /* 0x0000000204067899 */ /* 0x000fe400080006ff */
[----:B------:R-:W-:-:S10]  /*2b850*/  UIADD3 UR4, UPT, UPT, UR4, 0x4, URZ ;  /* 0x0000000404047890 */ /* 0x000fd4000fffe0ff */
[----:B------:R-:W0:Y:S01]  /*2b860*/  LDCU UR18, c[0x3][UR6+0xa04] ;  /* 0x00c14080061277ac */ /* 0x000e220008000800 */
[----:B------:R-:W1:Y:S01]  /*2b870*/  LDCU UR19, c[0x3][UR6+0x604] ;  /* 0x00c0c080061377ac */ /* 0x000e620008000800 */
[----:B------:R-:W2:Y:S01]  /*2b880*/  LDCU UR16, c[0x3][UR6+0xa00] ;  /* 0x00c14000061077ac */ /* 0x000ea20008000800 */
[----:B------:R-:W3:Y:S01]  /*2b890*/  LDCU UR17, c[0x3][UR6+0x600] ;  /* 0x00c0c000061177ac */ /* 0x000ee20008000800 */
[----:B------:R-:W4:Y:S01]  /*2b8a0*/  LDCU UR20, c[0x3][UR6+0xa08] ;  /* 0x00c14100061477ac */ /* 0x000f220008000800 */
[C---:B0-----:R-:W-:Y:S01]  /*2b8b0*/  LOP3.LUT R3, R42.reuse, UR18, RZ, 0xc0, !PT ;  /* 0x000000122a037c12 */ /* 0x041fe2000f8ec0ff */
[----:B------:R-:W0:Y:S03]  /*2b8c0*/  LDCU UR21, c[0x3][UR6+0x608] ;  /* 0x00c0c100061577ac */ /* 0x000e260008000800 */
[----:B-1----:R-:W-:Y:S01]  /*2b8d0*/  ISETP.NE.AND P0, PT, R3, UR19, PT ;  /* 0x0000001303007c0c */ /* 0x002fe2000bf05270 */
[----:B------:R-:W1:Y:S01]  /*2b8e0*/  LDCU UR22, c[0x3][UR6+0xa0c] ;  /* 0x00c14180061677ac */ /* 0x000e620008000800 */
[----:B--2---:R-:W-:Y:S01]  /*2b8f0*/  LOP3.LUT R3, R42, UR16, RZ, 0xc0, !PT ;  /* 0x000000102a037c12 */ /* 0x004fe2000f8ec0ff */
[----:B------:R-:W2:Y:S03]  /*2b900*/  LDCU UR6, c[0x3][UR6+0x60c] ;  /* 0x00c0c180060677ac */ /* 0x000ea60008000800 */
[----:B---3--:R-:W-:-:S02]  /*2b910*/  ISETP.EQ.OR P0, PT, R3, UR17, !P0 ;  /* 0x0000001103007c0c */ /* 0x008fc4000c702670 */
[----:B----4-:R-:W-:-:S04]  /*2b920*/  LOP3.LUT R3, R42, UR20, RZ, 0xc0, !PT ;  /* 0x000000142a037c12 */ /* 0x010fc8000f8ec0ff */
[----:B0-----:R-:W-:Y:S02]  /*2b930*/  ISETP.EQ.OR P0, PT, R3, UR21, P0 ;  /* 0x0000001503007c0c */ /* 0x001fe40008702670 */
[----:B-1----:R-:W-:-:S04]  /*2b940*/  LOP3.LUT R8, R42, UR22, RZ, 0xc0, !PT ;  /* 0x000000162a087c12 */ /* 0x002fc8000f8ec0ff */
[----:B--2---:R-:W-:-:S04]  /*2b950*/  ISETP.EQ.OR P0, PT, R8, UR6, P0 ;  /* 0x0000000608007c0c */ /* 0x004fc80008702670 */
[----:B------:R-:W-:-:S04]  /*2b960*/  SEL R3, RZ, 0x1, !P0 ;  /* 0x00000001ff037807 */ /* 0x000fc80004000000 */
[----:B------:R-:W-:-:S07]  /*2b970*/  LOP3.LUT R2, R2, R3, RZ, 0xfc, !PT ;  /* 0x0000000302027212 */ /* 0x000fce00078efcff */
.L_x_89:
[----:B------:R-:W-:Y:S05]  /*2b980*/  BRA.U !UP1, `(.L_x_86) ;  /* 0x0000000109607547 */ /* 0x000fea000b800000 */
[----:B------:R-:W-:Y:S02]  /*2b990*/  UISETP.NE.AND UP0, UPT, UR10, URZ, UPT ;  /* 0x000000ff0a00728c */ /* 0x000fe4000bf05270 */
[----:B------:R-:W-:-:S04]  /*2b9a0*/  ULOP3.LUT UR6, UR5, 0x1, URZ, 0xc0, !UPT ;  /* 0x0000000105067892 */ /* 0x000fc8000f8ec0ff */
[----:B------:R-:W-:-:S03]  /*2b9b0*/  UISETP.NE.U32.AND UP1, UPT, UR6, 0x1, UPT ;  /* 0x000000010600788c */ /* 0x000fc6000bf25070 */
[----:B------:R-:W-:Y:S08]  /*2b9c0*/  BRA.U !UP0, `(.L_x_90) ;  /* 0x0000000108307547 */ /* 0x000ff0000b800000 */
[----:B------:R-:W-:Y:S02]  /*2b9d0*/  USHF.L.U32 UR6, UR4, 0x2, URZ ;  /* 0x0000000204067899 */ /* 0x000fe400080006ff */
[----:B------:R-:W-:-:S10]  /*2b9e0*/  UIADD3 UR4, UPT, UPT, UR4, 0x2, URZ ;  /* 0x0000000204047890 */ /* 0x000fd4000fffe0ff */
[----:B------:R-:W0:Y:S01]  /*2b9f0*/  LDCU UR17, c[0x3][UR6+0xa04] ;  /* 0x00c14080061177ac */ /* 0x000e220008000800 */
[----:B------:R-:W1:Y:S01]  /*2ba00*/  LDCU UR16, c[0x3][UR6+0xa00] ;  /* 0x00c14000061077ac */ /* 0x000e620008000800 */
[----:B------:R-:W2:Y:S01]  /*2ba10*/  LDCU UR18, c[0x3][UR6+0x604] ;  /* 0x00c0c080061277ac */ /* 0x000ea20008000800 */
[----:B------:R-:W3:Y:S01]  /*2ba20*/  LDCU UR6, c[0x3][UR6+0x600] ;  /* 0x00c0c000060677ac */ /* 0x000ee20008000800 */
[C---:B0-----:R-:W-:Y:S02]  /*2ba30*/  LOP3.LUT R8, R42.reuse, UR17, RZ, 0xc0, !PT ;  /* 0x000000112a087c12 */ /* 0x041fe4000f8ec0ff */
[----:B-1----:R-:W-:Y:S02]  /*2ba40*/  LOP3.LUT R3, R42, UR16, RZ, 0xc0, !PT ;  /* 0x000000102a037c12 */ /* 0x002fe4000f8ec0ff */
[----:B--2---:R-:W-:-:S04]  /*2ba50*/  ISETP.NE.AND P0, PT, R8, UR18, PT ;  /* 0x0000001208007c0c */ /* 0x004fc8000bf05270 */
[----:B---3--:R-:W-:-:S04]  /*2ba60*/  ISETP.EQ.OR P0, PT, R3, UR6, !P0 ;  /* 0x0000000603007c0c */ /* 0x008fc8000c702670 */
[----:B------:R-:W-:-:S04]  /*2ba70*/  SEL R3, RZ, 0x1, !P0 ;  /* 0x00000001ff037807 */ /* 0x000fc80004000000 */
[----:B------:R-:W-:-:S07]  /*2ba80*/  LOP3.LUT R2, R2, R3, RZ, 0xfc, !PT ;  /* 0x0000000302027212 */ /* 0x000fce00078efcff */
.L_x_90:
[----:B------:R-:W-:Y:S05]  /*2ba90*/  BRA.U !UP1, `(.L_x_86) ;  /* 0x00000001091c7547 */ /* 0x000fea000b800000 */
[----:B------:R-:W-:-:S12]  /*2baa0*/  USHF.L.U32 UR4, UR4, 0x2, URZ ;  /* 0x0000000204047899 */ /* 0x000fd800080006ff */
[----:B------:R-:W0:Y:S01]  /*2bab0*/  LDCU UR6, c[0x3][UR4+0xa00] ;  /* 0x00c14000040677ac */ /* 0x000e220008000800 */
[----:B------:R-:W1:Y:S01]  /*2bac0*/  LDCU UR4, c[0x3][UR4+0x600] ;  /* 0x00c0c000040477ac */ /* 0x000e620008000800 */
[----:B0-----:R-:W-:-:S04]  /*2bad0*/  LOP3.LUT R3, R42, UR6, RZ, 0xc0, !PT ;  /* 0x000000062a037c12 */ /* 0x001fc8000f8ec0ff */
[----:B-1----:R-:W-:-:S04]  /*2bae0*/  ISETP.NE.AND P0, PT, R3, UR4, PT ;  /* 0x0000000403007c0c */ /* 0x002fc8000bf05270 */
[----:B------:R-:W-:-:S04]  /*2baf0*/  SEL R3, RZ, 0x1, P0 ;  /* 0x00000001ff037807 */ /* 0x000fc80000000000 */
[----:B------:R-:W-:-:S07]  /*2bb00*/  LOP3.LUT R2, R2, R3, RZ, 0xfc, !PT ;  /* 0x0000000302027212 */ /* 0x000fce00078efcff */
.L_x_86:
[----:B------:R-:W0:Y:S01]  /*2bb10*/  S2R R8, SR_TID.X ;  /* 0x0000000000087919 */ /* 0x000e220000002100 */
[----:B------:R-:W0:Y:S01]  /*2bb20*/  S2UR UR4, SR_CTAID.X ;  /* 0x00000000000479c3 */ /* 0x000e220000002500 */
[----:B------:R-:W-:Y:S01]  /*2bb30*/  LOP3.LUT P0, RZ, R2, 0xff, RZ, 0xc0, !PT ;  /* 0x000000ff02ff7812 */ /* 0x000fe2000780c0ff */
[----:B------:R-:W-:Y:S01]  /*2bb40*/  UISETP.GE.U32.AND UP0, UPT, UR5, 0x2, UPT ;  /* 0x000000020500788c */ /* 0x000fe2000bf06070 */
[----:B------:R-:W-:Y:S01]  /*2bb50*/  LOP3.LUT R3, R50, UR14, RZ, 0xc0, !PT ;  /* 0x0000000e32037c12 */ /* 0x000fe2000f8ec0ff */
[----:B------:R-:W-:Y:S03]  /*2bb60*/  BSSY.RECONVERGENT B0, `(.L_x_91) ;  /* 0x0000040000007945 */ /* 0x000fe60003800200 */
[----:B------:R-:W-:Y:S01]  /*2bb70*/  ISETP.NE.AND P1, PT, R3, UR15, PT ;  /* 0x0000000f03007c0c */ /* 0x000fe2000bf25270 */
[----:B------:R-:W0:Y:S03]  /*2bb80*/  LDC R25, c[0x0][0x360] ;  /* 0x0000d800ff197b82 */ /* 0x000e260000000800 */
[----:B------:R-:W-:Y:S01]  /*2bb90*/  SEL R24, RZ, 0x1, P1 ;  /* 0x00000001ff187807 */ /* 0x000fe20000800000 */
[----:B0-----:R-:W-:-:S02]  /*2bba0*/  IMAD R25, R25, UR4, R8 ;  /* 0x0000000419197c24 */ /* 0x001fc4000f8e0208 */
[----:B------:R-:W-:Y:S06]  /*2bbb0*/  @!P0 BRA `(.L_x_92) ;  /* 0x0000000000e88947 */ /* 0x000fec0003800000 */
[----:B------:R-:W0:Y:S01]  /*2bbc0*/  S2R R11, SR_LANEID ;  /* 0x00000000000b7919 */ /* 0x000e220000000000 */
[----:B------:R-:W-:Y:S01]  /*2bbd0*/  VOTEU.ANY UR4, UPT, PT ;  /* 0x0000000000047886 */ /* 0x000fe200038e0100 */
[----:B------:R-:W1:Y:S01]  /*2bbe0*/  LDC.64 R2, c[0x0][0x3c0] ;  /* 0x0000f000ff027b82 */ /* 0x000e620000000a00 */
[----:B------:R-:W0:Y:S08]  /*2bbf0*/  FLO.U32 R8, UR4 ;  /* 0x0000000400087d00 */ /* 0x000e3000080e0000 */
[----:B------:R-:W1:Y:S01]  /*2bc00*/  POPC R9, UR4 ;  /* 0x0000000400097d09 */ /* 0x000e620008000000 */
[----:B0-----:R-:W-:-:S13]  /*2bc10*/  ISETP.EQ.U32.AND P0, PT, R8, R11, PT ;  /* 0x0000000b0800720c */ /* 0x001fda0003f02070 */
[----:B-1----:R-:W2:Y:S01]  /*2bc20*/  @P0 ATOMG.E.ADD.STRONG.GPU PT, R3, desc[UR8][R2.64], R9 ;  /* 0x80000009020309a8 */ /* 0x002ea200081ef108 */
[----:B------:R-:W0:Y:S02]  /*2bc30*/  S2R R10, SR_LTMASK ;  /* 0x00000000000a7919 */ /* 0x000e240000003900 */
[----:B0-----:R-:W-:Y:S01]  /*2bc40*/  LOP3.LUT R10, R10, UR4, RZ, 0xc0, !PT ;  /* 0x000000040a0a7c12 */ /* 0x001fe2000f8ec0ff */
[----:B------:R-:W0:Y:S05]  /*2bc50*/  LDCU UR4, c[0x3][0xe08] ;  /* 0x00c1c100ff0477ac */ /* 0x000e2a0008000800 */
[----:B------:R-:W1:Y:S01]  /*2bc60*/  POPC R10, R10 ;  /* 0x0000000a000a7309 */ /* 0x000e620000000000 */
[----:B--2---:R-:W1:Y:S02]  /*2bc70*/  SHFL.IDX PT, R37, R3, R8, 0x1f ;  /* 0x00001f0803257589 */ /* 0x004e6400000e0000 */
[----:B-1----:R-:W-:-:S05]  /*2bc80*/  IMAD.IADD R37, R37, 0x1, R10 ;  /* 0x0000000125257824 */ /* 0x002fca00078e020a */
[----:B0-----:R-:W-:-:S13]  /*2bc90*/  ISETP.GE.U32.AND P0, PT, R37, UR4, PT ;  /* 0x0000000425007c0c */ /* 0x001fda000bf06070 */
[----:B------:R-:W-:Y:S05]  /*2bca0*/  @P0 BRA `(.L_x_92) ;  /* 0x0000000000ac0947 */ /* 0x000fea0003800000 */
[----:B------:R-:W2:Y:S01]  /*2bcb0*/  LDL R58, [R1+0x25860] ;  /* 0x02586000013a7983 */ /* 0x000ea20000100800 */
[----:B------:R-:W0:Y:S03]  /*2bcc0*/  LDC.64 R20, c[0x0][0x398] ;  /* 0x0000e600ff147b82 */ /* 0x000e260000000a00 */
[----:B------:R-:W3:Y:S04]  /*2bcd0*/  LDL R53, [R1+0x2585c] ;  /* 0x02585c0001357983 */ /* 0x000ee80000100800 */
[----:B------:R-:W4:Y:S01]  /*2bce0*/  LDL R36, [R1+0x25858] ;  /* 0x0258580001247983 */ /* 0x000f220000100800 */
[----:B------:R-:W1:Y:S03]  /*2bcf0*/  LDC.64 R12, c[0x0][0x3a0] ;  /* 0x0000e800ff0c7b82 */ /* 0x000e660000000a00 */
[----:B------:R-:W5:Y:S04]  /*2bd00*/  LDL R57, [R1+0x25854] ;  /* 0x0258540001397983 */ /* 0x000f680000100800 */
[----:B------:R-:W5:Y:S01]  /*2bd10*/  LDL R56, [R1+0x25850] ;  /* 0x0258500001387983 */ /* 0x000f620000100800 */
[----:B------:R-:W4:Y:S03]  /*2bd20*/  LDC.64 R34, c[0x0][0x3b8] ;  /* 0x0000ee00ff227b82 */ /* 0x000f260000000a00 */
[----:B------:R-:W5:Y:S04]  /*2bd30*/  LDL R55, [R1+0x2584c] ;  /* 0x02584c0001377983 */ /* 0x000f680000100800 */
[----:B------:R-:W5:Y:S01]  /*2bd40*/  LDL R54, [R1+0x25848] ;  /* 0x0258480001367983 */ /* 0x000f620000100800 */
[----:B------:R-:W5:Y:S03]  /*2bd50*/  LDC.64 R14, c[0x0][0x3a8] ;  /* 0x0000ea00ff0e7b82 */ /* 0x000f660000000a00 */
[----:B------:R-:W5:Y:S01]  /*2bd60*/  LDL R52, [R1+0x25844] ;  /* 0x0258440001347983 */ /* 0x000f620000100800 */
[----:B0-----:R-:W-:Y:S01]  /*2bd70*/  IMAD.WIDE.U32 R20, R37, 0x4, R20 ;  /* 0x0000000425147825 */ /* 0x001fe200078e0014 */
[----:B------:R-:W-:-:S03]  /*2bd80*/  LOP3.LUT R43, R43, R42, RZ, 0x3c, !PT ;  /* 0x0000002a2b2b7212 */ /* 0x000fc600078e3cff */
[----:B------:R-:W0:Y:S01]  /*2bd90*/  LDC.64 R2, c[0x0][0x3b0] ;  /* 0x0000ec00ff027b82 */ /* 0x000e220000000a00 */
[----:B-1----:R-:W-:Y:S01]  /*2bda0*/  IMAD.WIDE.U32 R12, R37, 0x4, R12 ;  /* 0x00000004250c7825 */ /* 0x002fe200078e000c */
[----:B------:R-:W-:Y:S01]  /*2bdb0*/  STG.E desc[UR8][R20.64], R25 ;  /* 0x0000001914007986 */ /* 0x000fe2000c101908 */
[----:B------:R-:W-:-:S03]  /*2bdc0*/  LOP3.LUT R42, R43, R42, RZ, 0x3c, !PT ;  /* 0x0000002a2b2a7212 */ /* 0x000fc600078e3cff */
[----:B------:R1:W-:Y:S01]  /*2bdd0*/  STG.E desc[UR8][R12.64], R26 ;  /* 0x0000001a0c007986 */ /* 0x0003e2000c101908 */
[----:B------:R-:W-:Y:S01]  /*2bde0*/  LOP3.LUT R43, R43, R42, RZ, 0x3c, !PT ;  /* 0x0000002a2b2b7212 */ /* 0x000fe200078e3cff */
[----:B-1----:R-:W-:Y:S02]  /*2bdf0*/  IMAD.MOV.U32 R12, RZ, RZ, R0 ;  /* 0x000000ffff0c7224 */ /* 0x002fe400078e0000 */
[----:B------:R-:W-:Y:S01]  /*2be00*/  IMAD.MOV.U32 R13, RZ, RZ, R27 ;  /* 0x000000ffff0d7224 */ /* 0x000fe200078e001b */
[----:B--2---:R-:W-:-:S04]  /*2be10*/  IADD3 R8, P0, PT, R58, R26, RZ ;  /* 0x0000001a3a087210 */ /* 0x004fc80007f1e0ff */
[----:B---3--:R-:W-:Y:S01]  /*2be20*/  IADD3.X R9, P0, PT, RZ, R53, RZ, P0, !PT ;  /* 0x00000035ff097210 */ /* 0x008fe2000071e4ff */
[----:B------:R-:W-:-:S03]  /*2be30*/  IMAD.SHL.U32 R53, R37, 0x4, RZ ;  /* 0x0000000425357824 */ /* 0x000fc600078e00ff */
[----:B----4-:R-:W-:Y:S01]  /*2be40*/  IADD3.X R10, P0, PT, RZ, R36, RZ, P0, !PT ;  /* 0x00000024ff0a7210 */ /* 0x010fe2000071e4ff */
[----:B------:R-:W-:-:S03]  /*2be50*/  IMAD.WIDE.U32 R36, R37, 0x4, R34 ;  /* 0x0000000425247825 */ /* 0x000fc600078e0022 */
[----:B-----5:R-:W-:Y:S01]  /*2be60*/  IADD3.X R11, P0, PT, RZ, R57, RZ, P0, !PT ;  /* 0x00000039ff0b7210 */ /* 0x020fe2000071e4ff */
[C---:B------:R-:W-:Y:S01]  /*2be70*/  IMAD.WIDE.U32 R14, R53.reuse, 0x8, R14 ;  /* 0x00000008350e7825 */ /* 0x040fe200078e000e */
[----:B------:R1:W-:Y:S02]  /*2be80*/  STG.E desc[UR8][R36.64], RZ ;  /* 0x000000ff24007986 */ /* 0x0003e4000c101908 */
[----:B------:R-:W-:Y:S01]  /*2be90*/  IADD3.X R34, P0, PT, RZ, R56, RZ, P0, !PT ;  /* 0x00000038ff227210 */ /* 0x000fe2000071e4ff */
[----:B0-----:R-:W-:Y:S01]  /*2bea0*/  IMAD.WIDE.U32 R2, R53, 0x8, R2 ;  /* 0x0000000835027825 */ /* 0x001fe200078e0002 */
[----:B------:R1:W-:Y:S02]  /*2beb0*/  STG.E.64 desc[UR8][R14.64], R12 ;  /* 0x0000000c0e007986 */ /* 0x0003e4000c101b08 */
[----:B------:R-:W-:Y:S02]  /*2bec0*/  IADD3.X R35, P0, PT, RZ, R55, RZ, P0, !PT ;  /* 0x00000037ff237210 */ /* 0x000fe4000071e4ff */
[----:B------:R1:W-:Y:S02]  /*2bed0*/  STG.E.64 desc[UR8][R14.64+0x8], R38 ;  /* 0x000008260e007986 */ /* 0x0003e4000c101b08 */
[----:B------:R-:W-:-:S02]  /*2bee0*/  IADD3.X R20, P0, PT, RZ, R54, RZ, P0, !PT ;  /* 0x00000036ff147210 */ /* 0x000fc4000071e4ff */
[----:B------:R1:W-:Y:S03]  /*2bef0*/  STG.E.64 desc[UR8][R14.64+0x10], R40 ;  /* 0x000010280e007986 */ /* 0x0003e6000c101b08 */
[----:B------:R-:W-:Y:S01]  /*2bf00*/  IMAD.X R21, RZ, RZ, R52, P0 ;  /* 0x000000ffff157224 */ /* 0x000fe200000e0634 */
[----:B------:R1:W-:Y:S04]  /*2bf10*/  STG.E.64 desc[UR8][R14.64+0x18], R42 ;  /* 0x0000182a0e007986 */ /* 0x0003e8000c101b08 */
[----:B------:R1:W-:Y:S04]  /*2bf20*/  STG.E.64 desc[UR8][R2.64], R8 ;  /* 0x0000000802007986 */ /* 0x0003e8000c101b08 */
[----:B------:R1:W-:Y:S04]  /*2bf30*/  STG.E.64 desc[UR8][R2.64+0x8], R10 ;  /* 0x0000080a02007986 */ /* 0x0003e8000c101b08 */
[----:B------:R1:W-:Y:S04]  /*2bf40*/  STG.E.64 desc[UR8][R2.64+0x10], R34 ;  /* 0x0000102202007986 */ /* 0x0003e8000c101b08 */
[----:B------:R1:W-:Y:S02]  /*2bf50*/  STG.E.64 desc[UR8][R2.64+0x18], R20 ;  /* 0x0000181402007986 */ /* 0x0003e4000c101b08 */
.L_x_92:
[----:B------:R-:W-:Y:S05]  /*2bf60*/  BSYNC.RECONVERGENT B0 ;  /* 0x0000000000007941 */ /* 0x000fea0003800200 */
.L_x_91:
[----:B------:R-:W-:Y:S05]  /*2bf70*/  BRA.U !UP0, `(.L_x_93) ;  /* 0x0000000508b47547 */ /* 0x000fea000b800000 */
[----:B------:R-:W-:-:S04]  /*2bf80*/  UIADD3 UR4, UPT, UPT, UR5, -0x2, URZ ;  /* 0xfffffffe05047890 */ /* 0x000fc8000fffe0ff */
[----:B------:R-:W-:-:S03]  /*2bf90*/  UISETP.GE.U32.AND UP1, UPT, UR4, 0x7, UPT ;  /* 0x000000070400788c */ /* 0x000fc6000bf26070 */
[----:B------:R-:W-:-:S06]  /*2bfa0*/  UMOV UR4, 0x1 ;  /* 0x0000000100047882 */ /* 0x000fcc0000000000 */
[----:B------:R-:W-:Y:S05]  /*2bfb0*/  BRA.U !UP1, `(.L_x_94) ;  /* 0x0000000109d07547 */ /* 0x000fea000b800000 */
[----:B------:R-:W-:Y:S01]  /*2bfc0*/  ULOP3.LUT UR29, UR11, 0xfffffff8, URZ, 0xc0, !UPT ;  /* 0xfffffff80b1d7892 */ /* 0x000fe2000f8ec0ff */
[----:B------:R-:W-:-:S11]  /*2bfd0*/  UMOV UR4, 0x1 ;  /* 0x0000000100047882 */ /* 0x000fd60000000000 */
.L_x_95:
[----:B------:R-:W-:-:S12]  /*2bfe0*/  USHF.L.U32 UR6, UR4, 0x2, URZ ;  /* 0x0000000204067899 */ /* 0x000fd800080006ff */
[----:B------:R-:W0:Y:S01]  /*2bff0*/  LDCU UR16, c[0x3][UR6+0xa00] ;  /* 0x00c14000061077ac */ /* 0x000e220008000800 */
[----:B------:R-:W2:Y:S01]  /*2c000*/  LDCU UR17, c[0x3][UR6+0x600] ;  /* 0x00c0c000061177ac */ /* 0x000ea20008000800 */
[----:B------:R-:W1:Y:S01]  /*2c010*/  LDCU UR18, c[0x3][UR6+0xa04] ;  /* 0x00c14080061277ac */ /* 0x000e620008000800 */
[----:B------:R-:W3:Y:S01]  /*2c020*/  LDCU UR19, c[0x3][UR6+0x604] ;  /* 0x00c0c080061377ac */ /* 0x000ee20008000800 */
[----:B------:R-:W4:Y:S01]  /*2c030*/  LDCU UR20, c[0x3][UR6+0xa08] ;  /* 0x00c14100061477ac */ /* 0x000f220008000800 */
[----:B0-----:R-:W-:Y:S01]  /*2c040*/  LOP3.LUT R0, R50, UR16, RZ, 0xc0, !PT ;  /* 0x0000001032007c12 */ /* 0x001fe2000f8ec0ff */
[----:B------:R-:W0:Y:S03]  /*2c050*/  LDCU UR22, c[0x3][UR6+0xa0c] ;  /* 0x00c14180061677ac */ /* 0x000e260008000800 */
[----:B--2---:R-:W-:Y:S01]  /*2c060*/  ISETP.NE.AND P0, PT, R0, UR17, PT ;  /* 0x0000001100007c0c */ /* 0x004fe2000bf05270 */
[----:B------:R-:W2:Y:S01]  /*2c070*/  LDCU UR21, c[0x3][UR6+0x608] ;  /* 0x00c0c100061577ac */ /* 0x000ea20008000800 */
[----:B-1----:R-:W-:Y:S01]  /*2c080*/  LOP3.LUT R2, R50, UR18, RZ, 0xc0, !PT ;  /* 0x0000001232027c12 */ /* 0x002fe2000f8ec0ff */
[----:B------:R-:W1:Y:S01]  /*2c090*/  LDCU UR23, c[0x3][UR6+0x60c] ;  /* 0x00c0c180061777ac */ /* 0x000e620008000800 */
[----:B------:R-:W-:-:S02]  /*2c0a0*/  SEL R3, RZ, 0x1, P0 ;  /* 0x00000001ff037807 */ /* 0x000fc40000000000 */
[----:B---3--:R-:W-:Y:S01]  /*2c0b0*/  ISETP.NE.AND P1, PT, R2, UR19, PT ;  /* 0x0000001302007c0c */ /* 0x008fe2000bf25270 */
[----:B------:R-:W3:Y:S01]  /*2c0c0*/  LDCU UR26, c[0x3][UR6+0xa14] ;  /* 0x00c14280061a77ac */ /* 0x000ee20008000800 */
[C---:B----4-:R-:W-:Y:S01]  /*2c0d0*/  LOP3.LUT R2, R50.reuse, UR20, RZ, 0xc0, !PT ;  /* 0x0000001432027c12 */ /* 0x050fe2000f8ec0ff */
[----:B------:R-:W4:Y:S01]  /*2c0e0*/  LDCU UR24, c[0x3][UR6+0xa10] ;  /* 0x00c14200061877ac */ /* 0x000f220008000800 */
[----:B------:R-:W-:Y:S02]  /*2c0f0*/  SEL R0, RZ, 0x1, P1 ;  /* 0x00000001ff007807 */ /* 0x000fe40000800000 */
[----:B0-----:R-:W-:Y:S01]  /*2c100*/  LOP3.LUT R8, R50, UR22, RZ, 0xc0, !PT ;  /* 0x0000001632087c12 */ /* 0x001fe2000f8ec0ff */
[----:B------:R-:W0:Y:S01]  /*2c110*/  LDCU UR27, c[0x3][UR6+0x614] ;  /* 0x00c0c280061b77ac */ /* 0x000e220008000800 */
[----:B------:R-:W-:Y:S02]  /*2c120*/  LOP3.LUT R0, R0, R24, R3, 0xfe, !PT ;  /* 0x0000001800007212 */ /* 0x000fe400078efe03 */
[----:B--2---:R-:W-:Y:S01]  /*2c130*/  ISETP.NE.AND P0, PT, R2, UR21, PT ;  /* 0x0000001502007c0c */ /* 0x004fe2000bf05270 */
[----:B------:R-:W2:Y:S01]  /*2c140*/  LDCU UR17, c[0x3][UR6+0xa1c] ;  /* 0x00c14380061177ac */ /* 0x000ea20008000800 */
[----:B-1----:R-:W-:Y:S01]  /*2c150*/  ISETP.NE.AND P1, PT, R8, UR23, PT ;  /* 0x0000001708007c0c */ /* 0x002fe2000bf25270 */
[----:B------:R-:W1:Y:S01]  /*2c160*/  LDCU UR25, c[0x3][UR6+0x610] ;  /* 0x00c0c200061977ac */ /* 0x000e620008000800 */
[----:B------:R-:W-:-:S02]  /*2c170*/  SEL R3, RZ, 0x1, P0 ;  /* 0x00000001ff037807 */ /* 0x000fc40000000000 */
[C---:B---3--:R-:W-:Y:S01]  /*2c180*/  LOP3.LUT R9, R50.reuse, UR26, RZ, 0xc0, !PT ;  /* 0x0000001a32097c12 */ /* 0x048fe2000f8ec0ff */
[----:B------:R-:W3:Y:S01]  /*2c190*/  LDCU UR28, c[0x3][UR6+0xa18] ;  /* 0x00c14300061c77ac */ /* 0x000ee20008000800 */
[----:B------:R-:W-:Y:S02]  /*2c1a0*/  SEL R2, RZ, 0x1, P1 ;  /* 0x00000001ff027807 */ /* 0x000fe40000800000 */
[----:B----4-:R-:W-:Y:S01]  /*2c1b0*/  LOP3.LUT R8, R50, UR24, RZ, 0xc0, !PT ;  /* 0x0000001832087c12 */ /* 0x010fe2000f8ec0ff */
[----:B------:R-:W4:Y:S01]  /*2c1c0*/  LDCU UR16, c[0x3][UR6+0x618] ;  /* 0x00c0c300061077ac */ /* 0x000f220008000800 */
[----:B------:R-:W-:Y:S02]  /*2c1d0*/  LOP3.LUT R0, R2, R0, R3, 0xfe, !PT ;  /* 0x0000000002007212 */ /* 0x000fe400078efe03 */
[----:B0-----:R-:W-:Y:S01]  /*2c1e0*/  ISETP.NE.AND P1, PT, R9, UR27, PT ;  /* 0x0000001b09007c0c */ /* 0x001fe2000bf25270 */
[----:B------:R-:W0:Y:S01]  /*2c1f0*/  LDCU UR6, c[0x3][UR6+0x61c] ;  /* 0x00c0c380060677ac */ /* 0x000e220008000800 */
[----:B--2---:R-:W-:-:S02]  /*2c200*/  LOP3.LUT R9, R50, UR17, RZ, 0xc0, !PT ;  /* 0x0000001132097c12 */ /* 0x004fc4000f8ec0ff */
[----:B------:R-:W-:Y:S02]  /*2c210*/  SEL R2, RZ, 0x1, P1 ;  /* 0x00000001ff027807 */ /* 0x000fe40000800000 */
[----:B-1----:R-:W-:Y:S02]  /*2c220*/  ISETP.NE.AND P0, PT, R8, UR25, PT ;  /* 0x0000001908007c0c */ /* 0x002fe4000bf05270 */
[----:B---3--:R-:W-:Y:S02]  /*2c230*/  LOP3.LUT R8, R50, UR28, RZ, 0xc0, !PT ;  /* 0x0000001c32087c12 */ /* 0x008fe4000f8ec0ff */
[----:B------:R-:W-:Y:S02]  /*2c240*/  SEL R3, RZ, 0x1, P0 ;  /* 0x00000001ff037807 */ /* 0x000fe40000000000 */
[----:B----4-:R-:W-:Y:S02]  /*2c250*/  ISETP.NE.AND P0, PT, R8, UR16, PT ;  /* 0x0000001008007c0c */ /* 0x010fe4000bf05270 */
[----:B------:R-:W-:-:S02]  /*2c260*/  LOP3.LUT R0, R2, R0, R3, 0xfe, !PT ;  /* 0x0000000002007212 */ /* 0x000fc400078efe03 */
[----:B0-----:R-:W-:Y:S01]  /*2c270*/  ISETP.NE.AND P1, PT, R9, UR6, PT ;  /* 0x0000000609007c0c */ /* 0x001fe2000bf25270 */
[----:B------:R-:W-:Y:S01]  /*2c280*/  UIADD3 UR6, UPT, UPT, UR4, 0x7, URZ ;  /* 0x0000000704067890 */ /* 0x000fe2000fffe0ff */
[----:B------:R-:W-:Y:S01]  /*2c290*/  SEL R3, RZ, 0x1, P0 ;  /* 0x00000001ff037807 */ /* 0x000fe20000000000 */
[----:B------:R-:W-:Y:S01]  /*2c2a0*/  UIADD3 UR4, UPT, UPT, UR4, 0x8, URZ ;  /* 0x0000000804047890 */ /* 0x000fe2000fffe0ff */
[----:B------:R-:W-:Y:S01]  /*2c2b0*/  SEL R2, RZ, 0x1, P1 ;  /* 0x00000001ff027807 */ /* 0x000fe20000800000 */
[----:B------:R-:W-:-:S03]  /*2c2c0*/  UISETP.NE.AND UP1, UPT, UR6, UR29, UPT ;  /* 0x0000001d0600728c */ /* 0x000fc6000bf25270 */
[----:B------:R-:W-:-:S04]  /*2c2d0*/  LOP3.LUT R0, R2, R0, R3, 0xfe, !PT ;  /* 0x0000000002007212 */ /* 0x000fc800078efe03 */
[----:B------:R-:W-:Y:S02]  /*2c2e0*/  PRMT R24, R0, 0x7610, R24 ;  /* 0x0000761000187816 */ /* 0x000fe40000000018 */
[----:B------:R-:W-:Y:S05]  /*2c2f0*/  BRA.U UP1, `(.L_x_95) ;  /* 0xfffffffd01387547 */ /* 0x000fea000b83ffff */
.L_x_94:
[----:B------:R-:W-:-:S09]  /*2c300*/  UISETP.NE.AND UP1, UPT, UR12, URZ, UPT ;  /* 0x000000ff0c00728c */ /* 0x000fd2000bf25270 */
[----:B------:R-:W-:Y:S05]  /*2c310*/  BRA.U !UP1, `(.L_x_93) ;  /* 0x0000000109cc7547 */ /* 0x000fea000b800000 */
[----:B------:R-:W-:Y:S02]  /*2c320*/  UISETP.GE.U32.AND UP2, UPT, UR13, 0x3, UPT ;  /* 0x000000030d00788c */ /* 0x000fe4000bf46070 */
[----:B------:R-:W-:-:S07]  /*2c330*/  ULOP3.LUT UP1, URZ, UR11, 0x3, URZ, 0xc0, !UPT ;  /* 0x000000030bff7892 */ /* 0x000fce000f82c0ff */
[----:B------:R-:W-:Y:S05]  /*2c340*/  BRA.U !UP2, `(.L_x_96) ;  /* 0x000000010a547547 */ /* 0x000fea000b800000 */
[----:B------:R-:W-:Y:S02]  /*2c350*/  USHF.L.U32 UR6, UR4, 0x2, URZ ;  /* 0x0000000204067899 */ /* 0x000fe400080006ff */
[----:B------:R-:W-:-:S10]  /*2c360*/  UIADD3 UR4, UPT, UPT, UR4, 0x4, URZ ;  /* 0x0000000404047890 */ /* 0x000fd4000fffe0ff */
[----:B------:R-:W0:Y:S01]  /*2c370*/  LDCU UR18, c[0x3][UR6+0xa04] ;  /* 0x00c14080061277ac */ /* 0x000e220008000800 */
[----:B------:R-:W2:Y:S01]  /*2c380*/  LDCU UR19, c[0x3][UR6+0x604] ;  /* 0x00c0c080061377ac */ /* 0x000ea20008000800 */
[----:B------:R-:W3:Y:S01]  /*2c390*/  LDCU UR16, c[0x3][UR6+0xa00] ;  /* 0x00c14000061077ac */ /* 0x000ee20008000800 */
[----:B------:R-:W4:Y:S01]  /*2c3a0*/  LDCU UR17, c[0x3][UR6+0x600] ;  /* 0x00c0c000061177ac */ /* 0x000f220008000800 */
[----:B------:R-:W5:Y:S01]  /*2c3b0*/  LDCU UR20, c[0x3][UR6+0xa08] ;  /* 0x00c14100061477ac */ /* 0x000f620008000800 */
[----:B0-----:R-:W-:Y:S01]  /*2c3c0*/  LOP3.LUT R0, R50, UR18, RZ, 0xc0, !PT ;  /* 0x0000001232007c12 */ /* 0x001fe2000f8ec0ff */
[----:B------:R-:W0:Y:S03]  /*2c3d0*/  LDCU UR21, c[0x3][UR6+0x608] ;  /* 0x00c0c100061577ac */ /* 0x000e260008000800 */
[----:B--2---:R-:W-:Y:S01]  /*2c3e0*/  ISETP.NE.AND P0, PT, R0, UR19, PT ;  /* 0x0000001300007c0c */ /* 0x004fe2000bf05270 */
[----:B------:R-:W1:Y:S01]  /*2c3f0*/  LDCU UR22, c[0x3][UR6+0xa0c] ;  /* 0x00c14180061677ac */ /* 0x000e620008000800 */
[----:B---3--:R-:W-:Y:S01]  /*2c400*/  LOP3.LUT R0, R50, UR16, RZ, 0xc0, !PT ;  /* 0x0000001032007c12 */ /* 0x008fe2000f8ec0ff */
[----:B------:R-:W2:Y:S03]  /*2c410*/  LDCU UR6, c[0x3][UR6+0x60c] ;  /* 0x00c0c180060677ac */ /* 0x000ea60008000800 */
[----:B----4-:R-:W-:-:S02]  /*2c420*/  ISETP.EQ.OR P0, PT, R0, UR17, !P0 ;  /* 0x0000001100007c0c */ /* 0x010fc4000c702670 */
[----:B-----5:R-:W-:-:S04]  /*2c430*/  LOP3.LUT R0, R50, UR20, RZ, 0xc0, !PT ;  /* 0x0000001432007c12 */ /* 0x020fc8000f8ec0ff */
[----:B0-----:R-:W-:Y:S02]  /*2c440*/  ISETP.EQ.OR P0, PT, R0, UR21, P0 ;  /* 0x0000001500007c0c */ /* 0x001fe40008702670 */
[----:B-1----:R-:W-:-:S04]  /*2c450*/  LOP3.LUT R2, R50, UR22, RZ, 0xc0, !PT ;  /* 0x0000001632027c12 */ /* 0x002fc8000f8ec0ff */
[----:B--2---:R-:W-:-:S04]  /*2c460*/  ISETP.EQ.OR P0, PT, R2, UR6, P0 ;  /* 0x0000000602007c0c */ /* 0x004fc80008702670 */
[----:B------:R-:W-:-:S04]  /*2c470*/  SEL R3, RZ, 0x1, !P0 ;  /* 0x00000001ff037807 */ /* 0x000fc80004000000 */
[----:B------:R-:W-:-:S04]  /*2c480*/  LOP3.LUT R3, R24, R3, RZ, 0xfc, !PT ;  /* 0x0000000318037212 */ /* 0x000fc800078efcff */
[----:B------:R-:W-:-:S07]  /*2c490*/  PRMT R24, R3, 0x7610, R24 ;  /* 0x0000761003187816 */ /* 0x000fce0000000018 */
.L_x_96:
[----:B------:R-:W-:Y:S05]  /*2c4a0*/  BRA.U !UP1, `(.L_x_93) ;  /* 0x0000000109687547 */ /* 0x000fea000b800000 */
[----:B------:R-:W-:Y:S02]  /*2c4b0*/  UISETP.NE.AND UP1, UPT, UR10, URZ, UPT ;  /* 0x000000ff0a00728c */ /* 0x000fe4000bf25270 */
[----:B------:R-:W-:-:S04]  /*2c4c0*/  ULOP3.LUT UR6, UR5, 0x1, URZ, 0xc0, !UPT ;  /* 0x0000000105067892 */ /* 0x000fc8000f8ec0ff */
[----:B------:R-:W-:-:S03]  /*2c4d0*/  UISETP.NE.U32.AND UP2, UPT, UR6, 0x1, UPT ;  /* 0x000000010600788c */ /* 0x000fc6000bf45070 */
[----:B------:R-:W-:Y:S08]  /*2c4e0*/  BRA.U !UP1, `(.L_x_97) ;  /* 0x0000000109347547 */ /* 0x000ff0000b800000 */
[----:B------:R-:W-:Y:S02]  /*2c4f0*/  USHF.L.U32 UR6, UR4, 0x2, URZ ;  /* 0x0000000204067899 */ /* 0x000fe400080006ff */
[----:B------:R-:W-:-:S10]  /*2c500*/  UIADD3 UR4, UPT, UPT, UR4, 0x2, URZ ;  /* 0x0000000204047890 */ /* 0x000fd4000fffe0ff */
[----:B------:R-:W1:Y:S01]  /*2c510*/  LDCU UR17, c[0x3][UR6+0xa04] ;  /* 0x00c14080061177ac */ /* 0x000e620008000800 */
[----:B------:R-:W0:Y:S01]  /*2c520*/  LDCU UR16, c[0x3][UR6+0xa00] ;  /* 0x00c14000061077ac */ /* 0x000e220008000800 */
[----:B------:R-:W2:Y:S01]  /*2c530*/  LDCU UR18, c[0x3][UR6+0x604] ;  /* 0x00c0c080061277ac */ /* 0x000ea20008000800 */
[----:B------:R-:W3:Y:S01]  /*2c540*/  LDCU UR6, c[0x3][UR6+0x600] ;  /* 0x00c0c000060677ac */ /* 0x000ee20008000800 */
[C---:B-1----:R-:W-:Y:S02]  /*2c550*/  LOP3.LUT R2, R50.reuse, UR17, RZ, 0xc0, !PT ;  /* 0x0000001132027c12 */ /* 0x042fe4000f8ec0ff */
[----:B0-----:R-:W-:Y:S02]  /*2c560*/  LOP3.LUT R0, R50, UR16, RZ, 0xc0, !PT ;  /* 0x0000001032007c12 */ /* 0x001fe4000f8ec0ff */
[----:B--2---:R-:W-:-:S04]  /*2c570*/  ISETP.NE.AND P0, PT, R2, UR18, PT ;  /* 0x0000001202007c0c */ /* 0x004fc8000bf05270 */
[----:B---3--:R-:W-:-:S04]  /*2c580*/  ISETP.EQ.OR P0, PT, R0, UR6, !P0 ;  /* 0x0000000600007c0c */ /* 0x008fc8000c702670 */
[----:B------:R-:W-:-:S04]  /*2c590*/  SEL R3, RZ, 0x1, !P0 ;  /* 0x00000001ff037807 */ /* 0x000fc80004000000 */
[----:B------:R-:W-:-:S04]  /*2c5a0*/  LOP3.LUT R3, R24, R3, RZ, 0xfc, !PT ;  /* 0x0000000318037212 */ /* 0x000fc800078efcff */
[----:B------:R-:W-:-:S07]  /*2c5b0*/  PRMT R24, R3, 0x7610, R24 ;  /* 0x0000761003187816 */ /* 0x000fce0000000018 */
.L_x_97:
[----:B------:R-:W-:Y:S05]  /*2c5c0*/  BRA.U !UP2, `(.L_x_93) ;  /* 0x000000010a207547 */ /* 0x000fea000b800000 */
[----:B------:R-:W-:-:S12]  /*2c5d0*/  USHF.L.U32 UR4, UR4, 0x2, URZ ;  /* 0x0000000204047899 */ /* 0x000fd800080006ff */
[----:B------:R-:W0:Y:S01]  /*2c5e0*/  LDCU UR6, c[0x3][UR4+0xa00] ;  /* 0x00c14000040677ac */ /* 0x000e220008000800 */
[----:B------:R-:W2:Y:S01]  /*2c5f0*/  LDCU UR4, c[0x3][UR4+0x600] ;  /* 0x00c0c000040477ac */ /* 0x000ea20008000800 */
[----:B0-----:R-:W-:-:S04]  /*2c600*/  LOP3.LUT R0, R50, UR6, RZ, 0xc0, !PT ;  /* 0x0000000632007c12 */ /* 0x001fc8000f8ec0ff */
[----:B--2---:R-:W-:-:S04]  /*2c610*/  ISETP.NE.AND P0, PT, R0, UR4, PT ;  /* 0x0000000400007c0c */ /* 0x004fc8000bf05270 */
[----:B-1----:R-:W-:-:S04]  /*2c620*/  SEL R3, RZ, 0x1, P0 ;  /* 0x00000001ff037807 */ /* 0x002fc80000000000 */
[----:B------:R-:W-:-:S04]  /*2c630*/  LOP3.LUT R3, R24, R3, RZ, 0xfc, !PT ;  /* 0x0000000318037212 */ /* 0x000fc800078efcff */
[----:B------:R-:W-:-:S07]  /*2c640*/  PRMT R24, R3, 0x7610, R24 ;  /* 0x0000761003187816 */ /* 0x000fce0000000018 */
.L_x_93:
[----:B------:R-:W-:Y:S01]  /*2c650*/  LOP3.LUT P0, RZ, R24, 0xff, RZ, 0xc0, !PT ;  /* 0x000000ff18ff7812 */ /* 0x000fe2000780c0ff */
[----:B------:R-:W-:Y:S01]  /*2c660*/  BSSY.RECONVERGENT B0, `(.L_x_98) ;  /* 0x000003e000007945 */ /* 0x000fe20003800200 */
[----:B------:R-:W-:-:S04]  /*2c670*/  LOP3.LUT R0, R22, UR14, RZ, 0xc0, !PT ;  /* 0x0000000e16007c12 */ /* 0x000fc8000f8ec0ff */
[----:B------:R-:W-:-:S04]  /*2c680*/  ISETP.NE.AND P1, PT, R0, UR15, PT ;  /* 0x0000000f00007c0c */ /* 0x000fc8000bf25270 */
[----:B------:R-:W-:-:S03]  /*2c690*/  SEL R0, RZ, 0x1, P1 ;  /* 0x00000001ff007807 */ /* 0x000fc60000800000 */
[----:B------:R-:W-:Y:S06]  /*2c6a0*/  @!P0 BRA `(.L_x_99) ;  /* 0x0000000000e48947 */ /* 0x000fec0003800000 */
[----:B-1----:R-:W0:Y:S01]  /*2c6b0*/  S2R R11, SR_LANEID ;  /* 0x00000000000b7919 */ /* 0x002e220000000000 */
        /* <DEDUP_REMOVED lines=21> */
[----:B------:R-:W1:Y:S03]  /*2c810*/  LDC.64 R20, c[0x0][0x3b8] ;  /* 0x0000ee00ff147b82 */ /* 0x000e660000000a00 */
[----:B------:R-:W5:Y:S04]  /*2c820*/  LDL R41, [R1+0x2584c] ;  /* 0x02584c0001297983 */ /* 0x000f680000100800 */
[----:B------:R-:W5:Y:S01]  /*2c830*/  LDL R40, [R1+0x25848] ;  /* 0x0258480001287983 */ /* 0x000f620000100800 */
[----:B------:R-:W3:Y:S03]  /*2c840*/  LDC.64 R34, c[0x0][0x3a8] ;  /* 0x0000ea00ff227b82 */ /* 0x000ee60000000a00 */
[----:B------:R-:W5:Y:S01]  /*2c850*/  LDL R38, [R1+0x25844] ;  /* 0x0258440001267983 */ /* 0x000f620000100800 */
[----:B0-----:R-:W-:Y:S01]  /*2c860*/  IMAD.WIDE.U32 R12, R11, 0x4, R12 ;  /* 0x000000040b0c7825 */ /* 0x001fe200078e000c */
[----:B------:R-:W-:-:S03]  /*2c870*/  LOP3.LUT R51, R51, R50, RZ, 0x3c, !PT ;  /* 0x0000003233337212 */ /* 0x000fc600078e3cff */
[----:B------:R-:W0:Y:S01]  /*2c880*/  LDC.64 R8, c[0x0][0x3b0] ;  /* 0x0000ec00ff087b82 */ /* 0x000e220000000a00 */
[----:B-1----:R-:W-:Y:S01]  /*2c890*/  IMAD.WIDE.U32 R14, R11, 0x4, R14 ;  /* 0x000000040b0e7825 */ /* 0x002fe200078e000e */
[----:B------:R1:W-:Y:S01]  /*2c8a0*/  STG.E desc[UR8][R12.64], R25 ;  /* 0x000000190c007986 */ /* 0x0003e2000c101908 */
[----:B------:R-:W-:-:S03]  /*2c8b0*/  LOP3.LUT R50, R51, R50, RZ, 0x3c, !PT ;  /* 0x0000003233327212 */ /* 0x000fc600078e3cff */
[----:B------:R0:W-:Y:S01]  /*2c8c0*/  STG.E desc[UR8][R14.64], R26 ;  /* 0x0000001a0e007986 */ /* 0x0001e2000c101908 */
[----:B------:R-:W-:Y:S01]  /*2c8d0*/  LOP3.LUT R51, R51, R50, RZ, 0x3c, !PT ;  /* 0x0000003233337212 */ /* 0x000fe200078e3cff */
[----:B------:R-:W-:Y:S01]  /*2c8e0*/  IMAD.WIDE.U32 R20, R11, 0x4, R20 ;  /* 0x000000040b147825 */ /* 0x000fe200078e0014 */
[----:B--2---:R-:W-:-:S03]  /*2c8f0*/  IADD3 R2, P0, PT, R27, R26, RZ ;  /* 0x0000001a1b027210 */ /* 0x004fc60007f1e0ff */
[----:B------:R-:W-:Y:S01]  /*2c900*/  IMAD.SHL.U32 R27, R11, 0x4, RZ ;  /* 0x000000040b1b7824 */ /* 0x000fe200078e00ff */
[----:B---3--:R-:W-:-:S03]  /*2c910*/  IADD3.X R3, P0, PT, RZ, R42, RZ, P0, !PT ;  /* 0x0000002aff037210 */ /* 0x008fc6000071e4ff */
[----:B------:R-:W-:Y:S01]  /*2c920*/  IMAD.WIDE.U32 R34, R27, 0x8, R34 ;  /* 0x000000081b227825 */ /* 0x000fe200078e0022 */
[----:B----4-:R-:W-:-:S03]  /*2c930*/  IADD3.X R10, P0, PT, RZ, R39, RZ, P0, !PT ;  /* 0x00000027ff0a7210 */ /* 0x010fc6000071e4ff */
[----:B------:R-:W-:Y:S02]  /*2c940*/  IMAD.MOV.U32 R39, RZ, RZ, 0x1 ;  /* 0x00000001ff277424 */ /* 0x000fe400078e00ff */
[----:B0-----:R-:W-:Y:S01]  /*2c950*/  IMAD.WIDE.U32 R8, R27, 0x8, R8 ;  /* 0x000000081b087825 */ /* 0x001fe200078e0008 */
[----:B-----5:R-:W-:Y:S02]  /*2c960*/  IADD3.X R11, P0, PT, RZ, R37, RZ, P0, !PT ;  /* 0x00000025ff0b7210 */ /* 0x020fe4000071e4ff */
[----:B------:R0:W-:Y:S02]  /*2c970*/  STG.E desc[UR8][R20.64], R39 ;  /* 0x0000002714007986 */ /* 0x0001e4000c101908 */
[----:B------:R-:W-:Y:S02]  /*2c980*/  IADD3.X R36, P0, PT, RZ, R36, RZ, P0, !PT ;  /* 0x00000024ff247210 */ /* 0x000fe4000071e4ff */
[----:B------:R0:W-:Y:S02]  /*2c990*/  STG.E.64 desc[UR8][R34.64], R44 ;  /* 0x0000002c22007986 */ /* 0x0001e4000c101b08 */
[----:B------:R-:W-:-:S02]  /*2c9a0*/  IADD3.X R37, P0, PT, RZ, R41, RZ, P0, !PT ;  /* 0x00000029ff257210 */ /* 0x000fc4000071e4ff */
[----:B------:R0:W-:Y:S02]  /*2c9b0*/  STG.E.64 desc[UR8][R34.64+0x8], R46 ;  /* 0x0000082e22007986 */ /* 0x0001e4000c101b08 */
[----:B-1----:R-:W-:Y:S02]  /*2c9c0*/  IADD3.X R12, P0, PT, RZ, R40, RZ, P0, !PT ;  /* 0x00000028ff0c7210 */ /* 0x002fe4000071e4ff */
[----:B------:R0:W-:Y:S03]  /*2c9d0*/  STG.E.64 desc[UR8][R34.64+0x10], R48 ;  /* 0x0000103022007986 */ /* 0x0001e6000c101b08 */
[----:B------:R-:W-:Y:S01]  /*2c9e0*/  IMAD.X R13, RZ, RZ, R38, P0 ;  /* 0x000000ffff0d7224 */ /* 0x000fe200000e0626 */
[----:B------:R0:W-:Y:S04]  /*2c9f0*/  STG.E.64 desc[UR8][R34.64+0x18], R50 ;  /* 0x0000183222007986 */ /* 0x0001e8000c101b08 */
[----:B------:R0:W-:Y:S04]  /*2ca00*/  STG.E.64 desc[UR8][R8.64], R2 ;  /* 0x0000000208007986 */ /* 0x0001e8000c101b08 */
[----:B------:R0:W-:Y:S04]  /*2ca10*/  STG.E.64 desc[UR8][R8.64+0x8], R10 ;  /* 0x0000080a08007986 */ /* 0x0001e8000c101b08 */
[----:B------:R0:W-:Y:S04]  /*2ca20*/  STG.E.64 desc[UR8][R8.64+0x10], R36 ;  /* 0x0000102408007986 */ /* 0x0001e8000c101b08 */
[----:B------:R0:W-:Y:S02]  /*2ca30*/  STG.E.64 desc[UR8][R8.64+0x18], R12 ;  /* 0x0000180c08007986 */ /* 0x0001e4000c101b08 */
.L_x_99:
[----:B------:R-:W-:Y:S05]  /*2ca40*/  BSYNC.RECONVERGENT B0 ;  /* 0x0000000000007941 */ /* 0x000fea0003800200 */
.L_x_98:
[----:B------:R-:W-:Y:S05]  /*2ca50*/  BRA.U !UP0, `(.L_x_100) ;  /* 0x0000000508a47547 */ /* 0x000fea000b800000 */
[----:B------:R-:W-:-:S04]  /*2ca60*/  UIADD3 UR4, UPT, UPT, UR5, -0x2, URZ ;  /* 0xfffffffe05047890 */ /* 0x000fc8000fffe0ff */
[----:B------:R-:W-:-:S03]  /*2ca70*/  UISETP.GE.U32.AND UP0, UPT, UR4, 0x7, UPT ;  /* 0x000000070400788c */ /* 0x000fc6000bf06070 */
[----:B------:R-:W-:-:S06]  /*2ca80*/  UMOV UR4, 0x1 ;  /* 0x0000000100047882 */ /* 0x000fcc0000000000 */
[----:B------:R-:W-:Y:S05]  /*2ca90*/  BRA.U !UP0, `(.L_x_101) ;  /* 0x0000000108cc7547 */ /* 0x000fea000b800000 */
[----:B------:R-:W-:Y:S01]  /*2caa0*/  ULOP3.LUT UR27, UR11, 0xfffffff8, URZ, 0xc0, !UPT ;  /* 0xfffffff80b1b7892 */ /* 0x000fe2000f8ec0ff */
[----:B------:R-:W-:-:S11]  /*2cab0*/  UMOV UR4, 0x1 ;  /* 0x0000000100047882 */ /* 0x000fd60000000000 */
.L_x_102:
[----:B------:R-:W-:-:S12]  /*2cac0*/  USHF.L.U32 UR6, UR4, 0x2, URZ ;  /* 0x0000000204067899 */ /* 0x000fd800080006ff */
[----:B------:R-:W0:Y:S01]  /*2cad0*/  LDCU UR14, c[0x3][UR6+0xa00] ;  /* 0x00c14000060e77ac */ /* 0x000e220008000800 */
[----:B------:R-:W2:Y:S01]  /*2cae0*/  LDCU UR15, c[0x3][UR6+0x600] ;  /* 0x00c0c000060f77ac */ /* 0x000ea20008000800 */
[----:B------:R-:W3:Y:S01]  /*2caf0*/  LDCU UR16, c[0x3][UR6+0xa04] ;  /* 0x00c14080061077ac */ /* 0x000ee20008000800 */
[----:B------:R-:W4:Y:S01]  /*2cb00*/  LDCU UR17, c[0x3][UR6+0x604] ;  /* 0x00c0c080061177ac */ /* 0x000f220008000800 */
[----:B------:R-:W5:Y:S01]  /*2cb10*/  LDCU UR18, c[0x3][UR6+0xa08] ;  /* 0x00c14100061277ac */ /* 0x000f620008000800 */
[----:B01----:R-:W-:Y:S01]  /*2cb20*/  LOP3.LUT R2, R22, UR14, RZ, 0xc0, !PT ;  /* 0x0000000e16027c12 */ /* 0x003fe2000f8ec0ff */
[----:B------:R-:W0:Y:S03]  /*2cb30*/  LDCU UR20, c[0x3][UR6+0xa0c] ;  /* 0x00c14180061477ac */ /* 0x000e260008000800 */
[----:B--2---:R-:W-:Y:S01]  /*2cb40*/  ISETP.NE.AND P0, PT, R2, UR15, PT ;  /* 0x0000000f02007c0c */ /* 0x004fe2000bf05270 */
[----:B------:R-:W1:Y:S01]  /*2cb50*/  LDCU UR19, c[0x3][UR6+0x608] ;  /* 0x00c0c100061377ac */ /* 0x000e620008000800 */
[----:B---3--:R-:W-:Y:S01]  /*2cb60*/  LOP3.LUT R3, R22, UR16, RZ, 0xc0, !PT ;  /* 0x0000001016037c12 */ /* 0x008fe2000f8ec0ff */
[----:B------:R-:W2:Y:S03]  /*2cb70*/  LDCU UR21, c[0x3][UR6+0x60c] ;  /* 0x00c0c180061577ac */ /* 0x000ea60008000800 */
[----:B----4-:R-:W-:Y:S01]  /*2cb80*/  ISETP.NE.AND P1, PT, R3, UR17, PT ;  /* 0x0000001103007c0c */ /* 0x010fe2000bf25270 */
[----:B------:R-:W3:Y:S01]  /*2cb90*/  LDCU UR24, c[0x3][UR6+0xa14] ;  /* 0x00c14280061877ac */ /* 0x000ee20008000800 */
[----:B------:R-:W-:-:S02]  /*2cba0*/  SEL R3, RZ, 0x1, P0 ;  /* 0x00000001ff037807 */ /* 0x000fc40000000000 */
[C---:B-----5:R-:W-:Y:S01]  /*2cbb0*/  LOP3.LUT R8, R22.reuse, UR18, RZ, 0xc0, !PT ;  /* 0x0000001216087c12 */ /* 0x060fe2000f8ec0ff */
[----:B------:R-:W4:Y:S01]  /*2cbc0*/  LDCU UR25, c[0x3][UR6+0x614] ;  /* 0x00c0c280061977ac */ /* 0x000f220008000800 */
[----:B------:R-:W-:Y:S02]  /*2cbd0*/  SEL R2, RZ, 0x1, P1 ;  /* 0x00000001ff027807 */ /* 0x000fe40000800000 */
[----:B0-----:R-:W-:Y:S01]  /*2cbe0*/  LOP3.LUT R9, R22, UR20, RZ, 0xc0, !PT ;  /* 0x0000001416097c12 */ /* 0x001fe2000f8ec0ff */
[----:B------:R-:W0:Y:S01]  /*2cbf0*/  LDCU UR15, c[0x3][UR6+0xa1c] ;  /* 0x00c14380060f77ac */ /* 0x000e220008000800 */
[----:B------:R-:W-:Y:S02]  /*2cc00*/  LOP3.LUT R2, R2, R0, R3, 0xfe, !PT ;  /* 0x0000000002027212 */ /* 0x000fe400078efe03 */
[----:B-1----:R-:W-:Y:S01]  /*2cc10*/  ISETP.NE.AND P0, PT, R8, UR19, PT ;  /* 0x0000001308007c0c */ /* 0x002fe2000bf05270 */
[----:B------:R-:W1:Y:S01]  /*2cc20*/  LDCU UR22, c[0x3][UR6+0xa10] ;  /* 0x00c14200061677ac */ /* 0x000e620008000800 */
[----:B--2---:R-:W-:Y:S01]  /*2cc30*/  ISETP.NE.AND P1, PT, R9, UR21, PT ;  /* 0x0000001509007c0c */ /* 0x004fe2000bf25270 */
[----:B------:R-:W2:Y:S01]  /*2cc40*/  LDCU UR23, c[0x3][UR6+0x610] ;  /* 0x00c0c200061777ac */ /* 0x000ea20008000800 */
[----:B------:R-:W-:-:S02]  /*2cc50*/  SEL R3, RZ, 0x1, P0 ;  /* 0x00000001ff037807 */ /* 0x000fc40000000000 */
[----:B---3--:R-:W-:Y:S01]  /*2cc60*/  LOP3.LUT R9, R22, UR24, RZ, 0xc0, !PT ;  /* 0x0000001816097c12 */ /* 0x008fe2000f8ec0ff */
[----:B------:R-:W3:Y:S01]  /*2cc70*/  LDCU UR26, c[0x3][UR6+0xa18] ;  /* 0x00c14300061a77ac */ /* 0x000ee20008000800 */
[----:B------:R-:W-:Y:S02]  /*2cc80*/  SEL R0, RZ, 0x1, P1 ;  /* 0x00000001ff007807 */ /* 0x000fe40000800000 */
[----:B----4-:R-:W-:Y:S01]  /*2cc90*/  ISETP.NE.AND P1, PT, R9, UR25, PT ;  /* 0x0000001909007c0c */ /* 0x010fe2000bf25270 */
[----:B------:R-:W4:Y:S01]  /*2cca0*/  LDCU UR14, c[0x3][UR6+0x618] ;  /* 0x00c0c300060e77ac */ /* 0x000f220008000800 */
[----:B------:R-:W-:Y:S02]  /*2ccb0*/  LOP3.LUT R0, R0, R2, R3, 0xfe, !PT ;  /* 0x0000000200007212 */ /* 0x000fe400078efe03 */
[----:B0-----:R-:W-:Y:S01]  /*2ccc0*/  LOP3.LUT R9, R22, UR15, RZ, 0xc0, !PT ;  /* 0x0000000f16097c12 */ /* 0x001fe2000f8ec0ff */
[----:B------:R-:W0:Y:S01]  /*2ccd0*/  LDCU UR6, c[0x3][UR6+0x61c] ;  /* 0x00c0c380060677ac */ /* 0x000e220008000800 */
[----:B------:R-:W-:-:S02]  /*2cce0*/  SEL R2, RZ, 0x1, P1 ;  /* 0x00000001ff027807 */ /* 0x000fc40000800000 */
[----:B-1----:R-:W-:-:S04]  /*2ccf0*/  LOP3.LUT R8, R22, UR22, RZ, 0xc0, !PT ;  /* 0x0000001616087c12 */ /* 0x002fc8000f8ec0ff */
[----:B--2---:R-:W-:Y:S02]  /*2cd00*/  ISETP.NE.AND P0, PT, R8, UR23, PT ;  /* 0x0000001708007c0c */ /* 0x004fe4000bf05270 */
[----:B---3--:R-:W-:Y:S02]  /*2cd10*/  LOP3.LUT R8, R22, UR26, RZ, 0xc0, !PT ;  /* 0x0000001a16087c12 */ /* 0x008fe4000f8ec0ff */
[----:B------:R-:W-:Y:S02]  /*2cd20*/  SEL R3, RZ, 0x1, P0 ;  /* 0x00000001ff037807 */ /* 0x000fe40000000000 */
[----:B----4-:R-:W-:Y:S02]  /*2cd30*/  ISETP.NE.AND P0, PT, R8, UR14, PT ;  /* 0x0000000e08007c0c */ /* 0x010fe4000bf05270 */
[----:B------:R-:W-:Y:S02]  /*2cd40*/  LOP3.LUT R0, R2, R0, R3, 0xfe, !PT ;  /* 0x0000000002007212 */ /* 0x000fe400078efe03 */
[----:B0-----:R-:W-:Y:S01]  /*2cd50*/  ISETP.NE.AND P1, PT, R9, UR6, PT ;  /* 0x0000000609007c0c */ /* 0x001fe2000bf25270 */
[----:B------:R-:W-:Y:S01]  /*2cd60*/  UIADD3 UR6, UPT, UPT, UR4, 0x7, URZ ;  /* 0x0000000704067890 */ /* 0x000fe2000fffe0ff */
[----:B------:R-:W-:Y:S01]  /*2cd70*/  SEL R3, RZ, 0x1, P0 ;  /* 0x00000001ff037807 */ /* 0x000fe20000000000 */
[----:B------:R-:W-:Y:S01]  /*2cd80*/  UIADD3 UR4, UPT, UPT, UR4, 0x8, URZ ;  /* 0x0000000804047890 */ /* 0x000fe2000fffe0ff */
[----:B------:R-:W-:Y:S01]  /*2cd90*/  SEL R2, RZ, 0x1, P1 ;  /* 0x00000001ff027807 */ /* 0x000fe20000800000 */
[----:B------:R-:W-:-:S03]  /*2cda0*/  UISETP.NE.AND UP0, UPT, UR6, UR27, UPT ;  /* 0x0000001b0600728c */ /* 0x000fc6000bf05270 */
[----:B------:R-:W-:-:S06]  /*2cdb0*/  LOP3.LUT R0, R2, R0, R3, 0xfe, !PT ;  /* 0x0000000002007212 */ /* 0x000fcc00078efe03 */
[----:B------:R-:W-:Y:S05]  /*2cdc0*/  BRA.U UP0, `(.L_x_102) ;  /* 0xfffffffd003c7547 */ /* 0x000fea000b83ffff */
.L_x_101:
        /* <DEDUP_REMOVED lines=24> */
[----:B------:R-:W-:-:S07]  /*2cf50*/  LOP3.LUT R0, R0, R3, RZ, 0xfc, !PT ;  /* 0x0000000300007212 */ /* 0x000fce00078efcff */
.L_x_103:
        /* <DEDUP_REMOVED lines=8> */
[----:B------:R-:W2:Y:S01]  /*2cfe0*/  LDCU UR6, c[0x3][UR5+0xa00] ;  /* 0x00c14000050677ac */ /* 0x000ea20008000800 */
[----:B------:R-:W3:Y:S01]  /*2cff0*/  LDCU UR11, c[0x3][UR5+0x604] ;  /* 0x00c0c080050b77ac */ /* 0x000ee20008000800 */
[----:B------:R-:W4:Y:S01]  /*2d000*/  LDCU UR5, c[0x3][UR5+0x600] ;  /* 0x00c0c000050577ac */ /* 0x000f220008000800 */
[C---:B01----:R-:W-:Y:S02]  /*2d010*/  LOP3.LUT R3, R22.reuse, UR10, RZ, 0xc0, !PT ;  /* 0x0000000a16037c12 */ /* 0x043fe4000f8ec0ff */
[----:B--2---:R-:W-:Y:S02]  /*2d020*/  LOP3.LUT R2, R22, UR6, RZ, 0xc0, !PT ;  /* 0x0000000616027c12 */ /* 0x004fe4000f8ec0ff */
[----:B---3--:R-:W-:-:S04]  /*2d030*/  ISETP.NE.AND P0, PT, R3, UR11, PT ;  /* 0x0000000b03007c0c */ /* 0x008fc8000bf05270 */
[----:B----4-:R-:W-:-:S04]  /*2d040*/  ISETP.EQ.OR P0, PT, R2, UR5, !P0 ;  /* 0x0000000502007c0c */ /* 0x010fc8000c702670 */
[----:B------:R-:W-:-:S04]  /*2d050*/  SEL R3, RZ, 0x1, !P0 ;  /* 0x00000001ff037807 */ /* 0x000fc80004000000 */
[----:B------:R-:W-:-:S07]  /*2d060*/  LOP3.LUT R0, R0, R3, RZ, 0xfc, !PT ;  /* 0x0000000300007212 */ /* 0x000fce00078efcff */
.L_x_104:
[----:B------:R-:W-:Y:S05]  /*2d070*/  BRA.U !UP1, `(.L_x_100) ;  /* 0x00000001091c7547 */ /* 0x000fea000b800000 */
[----:B------:R-:W-:-:S12]  /*2d080*/  USHF.L.U32 UR4, UR4, 0x2, URZ ;  /* 0x0000000204047899 */ /* 0x000fd800080006ff */
[----:B------:R-:W0:Y:S01]  /*2d090*/  LDCU UR5, c[0x3][UR4+0xa00] ;  /* 0x00c14000040577ac */ /* 0x000e220008000800 */
[----:B------:R-:W2:Y:S01]  /*2d0a0*/  LDCU UR4, c[0x3][UR4+0x600] ;  /* 0x00c0c000040477ac */ /* 0x000ea20008000800 */
[----:B01----:R-:W-:-:S04]  /*2d0b0*/  LOP3.LUT R2, R22, UR5, RZ, 0xc0, !PT ;  /* 0x0000000516027c12 */ /* 0x003fc8000f8ec0ff */
[----:B--2---:R-:W-:-:S04]  /*2d0c0*/  ISETP.NE.AND P0, PT, R2, UR4, PT ;  /* 0x0000000402007c0c */ /* 0x004fc8000bf05270 */
[----:B------:R-:W-:-:S04]  /*2d0d0*/  SEL R3, RZ, 0x1, P0 ;  /* 0x00000001ff037807 */ /* 0x000fc80000000000 */
[----:B------:R-:W-:-:S07]  /*2d0e0*/  LOP3.LUT R0, R0, R3, RZ, 0xfc, !PT ;  /* 0x0000000300007212 */ /* 0x000fce00078efcff */
.L_x_100:
[----:B------:R-:W-:Y:S01]  /*2d0f0*/  LOP3.LUT P0, RZ, R0, 0xff, RZ, 0xc0, !PT ;  /* 0x000000ff00ff7812 */ /* 0x000fe2000780c0ff */
[----:B------:R-:W-:Y:S01]  /*2d100*/  BSSY.RECONVERGENT B0, `(.L_x_105) ;  /* 0x000003c000007945 */ /* 0x000fe20003800200 */
[----:B------:R-:W-:-:S11]  /*2d110*/  ISETP.NE.AND P1, PT, R26, RZ, PT ;  /* 0x000000ff1a00720c */ /* 0x000fd60003f25270 */
[----:B------:R-:W-:Y:S05]  /*2d120*/  @!P0 BRA `(.L_x_106) ;  /* 0x0000000000e48947 */ /* 0x000fea0003800000 */
[----:B01----:R-:W0:Y:S01]  /*2d130*/  S2R R11, SR_LANEID ;  /* 0x00000000000b7919 */ /* 0x003e220000000000 */
        /* <DEDUP_REMOVED lines=24> */
[----:B------:R-:W1:Y:S03]  /*2d2c0*/  LDC.64 R12, c[0x0][0x3a8] ;  /* 0x0000ea00ff0c7b82 */ /* 0x000e660000000a00 */
[----:B------:R-:W5:Y:S01]  /*2d2d0*/  LDL R24, [R1+0x25844] ;  /* 0x0258440001187983 */ /* 0x000f620000100800 */
[----:B0-----:R-:W-:Y:S01]  /*2d2e0*/  IMAD.WIDE.U32 R2, R27, 0x4, R2 ;  /* 0x000000041b027825 */ /* 0x001fe200078e0002 */
[----:B------:R-:W-:-:S03]  /*2d2f0*/  LOP3.LUT R23, R23, R22, RZ, 0x3c, !PT ;  /* 0x0000001617177212 */ /* 0x000fc600078e3cff */
[----:B------:R-:W0:Y:S01]  /*2d300*/  LDC.64 R14, c[0x0][0x3b0] ;  /* 0x0000ec00ff0e7b82 */ /* 0x000e220000000a00 */
[----:B-1----:R-:W-:Y:S01]  /*2d310*/  IMAD.WIDE.U32 R8, R27, 0x4, R8 ;  /* 0x000000041b087825 */ /* 0x002fe200078e0008 */
[----:B------:R0:W-:Y:S01]  /*2d320*/  STG.E desc[UR8][R2.64], R25 ;  /* 0x0000001902007986 */ /* 0x0001e2000c101908 */
[----:B------:R-:W-:Y:S02]  /*2d330*/  LOP3.LUT R22, R23, R22, RZ, 0x3c, !PT ;  /* 0x0000001617167212 */ /* 0x000fe400078e3cff */
[----:B------:R-:W-:Y:S01]  /*2d340*/  IMAD.SHL.U32 R39, R27, 0x4, RZ ;  /* 0x000000041b277824 */ /* 0x000fe200078e00ff */
[----:B------:R1:W-:Y:S01]  /*2d350*/  STG.E desc[UR8][R8.64], R26 ;  /* 0x0000001a08007986 */ /* 0x0003e2000c101908 */
[----:B------:R-:W-:Y:S01]  /*2d360*/  LOP3.LUT R23, R23, R22, RZ, 0x3c, !PT ;  /* 0x0000001617177212 */ /* 0x000fe200078e3cff */
[----:B------:R-:W-:-:S04]  /*2d370*/  IMAD.WIDE.U32 R10, R27, 0x4, R10 ;  /* 0x000000041b0a7825 */ /* 0x000fc800078e000a */
[----:B------:R-:W-:Y:S02]  /*2d380*/  IMAD.MOV.U32 R27, RZ, RZ, 0x2 ;  /* 0x00000002ff1b7424 */ /* 0x000fe400078e00ff */
[----:B------:R-:W-:-:S03]  /*2d390*/  IMAD.WIDE.U32 R12, R39, 0x8, R12 ;  /* 0x00000008270c7825 */ /* 0x000fc600078e000c */
[----:B------:R0:W-:Y:S04]  /*2d3a0*/  STG.E desc[UR8][R10.64], R27 ;  /* 0x0000001b0a007986 */ /* 0x0001e8000c101908 */
[----:B------:R0:W-:Y:S02]  /*2d3b0*/  STG.E.64 desc[UR8][R12.64], R28 ;  /* 0x0000001c0c007986 */ /* 0x0001e4000c101b08 */
[----:B0-----:R-:W-:Y:S02]  /*2d3c0*/  IMAD.WIDE.U32 R2, R39, 0x8, R14 ;  /* 0x0000000827027825 */ /* 0x001fe400078e000e */
[----:B------:R0:W-:Y:S04]  /*2d3d0*/  STG.E.64 desc[UR8][R12.64+0x8], R32 ;  /* 0x000008200c007986 */ /* 0x0001e8000c101b08 */
[----:B------:R0:W-:Y:S04]  /*2d3e0*/  STG.E.64 desc[UR8][R12.64+0x10], R30 ;  /* 0x0000101e0c007986 */ /* 0x0001e8000c101b08 */
[----:B------:R0:W-:Y:S01]  /*2d3f0*/  STG.E.64 desc[UR8][R12.64+0x18], R22 ;  /* 0x000018160c007986 */ /* 0x0001e2000c101b08 */
[----:B--2---:R-:W-:-:S04]  /*2d400*/  IADD3 R20, P0, PT, R20, R26, RZ ;  /* 0x0000001a14147210 */ /* 0x004fc80007f1e0ff */
[----:B---3--:R-:W-:-:S04]  /*2d410*/  IADD3.X R21, P0, PT, RZ, R35, RZ, P0, !PT ;  /* 0x00000023ff157210 */ /* 0x008fc8000071e4ff */
[----:B----4-:R-:W-:Y:S01]  /*2d420*/  IADD3.X R34, P0, PT, RZ, R34, RZ, P0, !PT ;  /* 0x00000022ff227210 */ /* 0x010fe2000071e4ff */
[----:B------:R0:W-:Y:S03]  /*2d430*/  STG.E.64 desc[UR8][R2.64], R20 ;  /* 0x0000001402007986 */ /* 0x0001e6000c101b08 */
[----:B-----5:R-:W-:-:S04]  /*2d440*/  IADD3.X R35, P0, PT, RZ, R37, RZ, P0, !PT ;  /* 0x00000025ff237210 */ /* 0x020fc8000071e4ff */
[----:B------:R-:W-:Y:S01]  /*2d450*/  IADD3.X R36, P0, PT, RZ, R36, RZ, P0, !PT ;  /* 0x00000024ff247210 */ /* 0x000fe2000071e4ff */
[----:B------:R0:W-:Y:S03]  /*2d460*/  STG.E.64 desc[UR8][R2.64+0x8], R34 ;  /* 0x0000082202007986 */ /* 0x0001e6000c101b08 */
[----:B------:R-:W-:-:S04]  /*2d470*/  IADD3.X R37, P0, PT, RZ, R40, RZ, P0, !PT ;  /* 0x00000028ff257210 */ /* 0x000fc8000071e4ff */
[----:B-1----:R-:W-:Y:S01]  /*2d480*/  IADD3.X R8, P0, PT, RZ, R38, RZ, P0, !PT ;  /* 0x00000026ff087210 */ /* 0x002fe2000071e4ff */
[----:B------:R0:W-:Y:S04]  /*2d490*/  STG.E.64 desc[UR8][R2.64+0x10], R36 ;  /* 0x0000102402007986 */ /* 0x0001e8000c101b08 */
[----:B------:R-:W-:-:S05]  /*2d4a0*/  IMAD.X R9, RZ, RZ, R24, P0 ;  /* 0x000000ffff097224 */ /* 0x000fca00000e0618 */
[----:B------:R0:W-:Y:S03]  /*2d4b0*/  STG.E.64 desc[UR8][R2.64+0x18], R8 ;  /* 0x0000180802007986 */ /* 0x0001e6000c101b08 */
.L_x_106:
[----:B------:R-:W-:Y:S05]  /*2d4c0*/  BSYNC.RECONVERGENT B0 ;  /* 0x0000000000007941 */ /* 0x000fea0003800200 */
.L_x_105:
[----:B------:R-:W-:Y:S05]  /*2d4d0*/  @!P1 BRA `(.L_x_107) ;  /* 0x0000001800989947 */ /* 0x000fea0003800000 */
[----:B------:R-:W-:-:S05]  /*2d4e0*/  LEA R28, R26, UR7, 0x3 ;  /* 0x000000071a1c7c11 */ /* 0x000fca000f8e18ff */
[----:B01----:R-:W2:Y:S04]  /*2d4f0*/  LDL.64 R20, [R28+0xc800] ;  /* 0x00c800001c147983 */ /* 0x003ea80000100a00 */
[----:B------:R-:W3:Y:S04]  /*2d500*/  LDL.64 R12, [R28+0xfa00] ;  /* 0x00fa00001c0c7983 */ /* 0x000ee80000100a00 */
[----:B------:R-:W4:Y:S04]  /*2d510*/  LDL.64 R10, [R28+0x12c00] ;  /* 0x012c00001c0a7983 */ /* 0x000f280000100a00 */
[----:B------:R0:W5:Y:S01]  /*2d520*/  LDL.64 R8, [R28+0x15e00] ;  /* 0x015e00001c087983 */ /* 0x0001620000100a00 */
[----:B------:R-:W-:Y:S01]  /*2d530*/  BSSY.RECONVERGENT B0, `(.L_x_108) ;  /* 0x000019d000007945 */ /* 0x000fe20003800200 */
[----:B--2---:R-:W-:-:S04]  /*2d540*/  IMAD.WIDE.U32 R14, R17, R20, RZ ;  /* 0x00000014110e7225 */ /* 0x004fc800078e00ff */
[----:B------:R-:W-:-:S04]  /*2d550*/  IMAD.WIDE.U32 R2, R16, R20, RZ ;  /* 0x0000001410027225 */ /* 0x000fc800078e00ff */
[----:B------:R-:W-:-:S04]  /*2d560*/  IMAD.WIDE.U32 R14, P2, R21, R16, R14 ;  /* 0x00000010150e7225 */ /* 0x000fc8000784000e */
[----:B------:R-:W-:Y:S01]  /*2d570*/  IMAD R0, R21, R16, RZ ;  /* 0x0000001015007224 */ /* 0x000fe200078e02ff */
[----:B------:R-:W-:Y:S01]  /*2d580*/  IADD3 RZ, P1, PT, R3, R14, RZ ;  /* 0x0000000e03ff7210 */ /* 0x000fe20007f3e0ff */
[----:B------:R-:W-:-:S04]  /*2d590*/  IMAD.WIDE.U32 R24, R19, R20, RZ ;  /* 0x0000001413187225 */ /* 0x000fc800078e00ff */
[----:B------:R-:W-:-:S04]  /*2d5a0*/  IMAD.WIDE.U32 R2, R20, R16, RZ ;  /* 0x0000001014027225 */ /* 0x000fc800078e00ff */
[----:B------:R-:W-:Y:S01]  /*2d5b0*/  IMAD R27, R20, R17, R0 ;  /* 0x00000011141b7224 */ /* 0x000fe200078e0200 */
[----:B------:R-:W-:Y:S01]  /*2d5c0*/  IADD3 RZ, P0, PT, RZ, R2, RZ ;  /* 0x00000002ffff7210 */ /* 0x000fe20007f1e0ff */
[----:B------:R-:W-:-:S04]  /*2d5d0*/  IMAD.WIDE.U32 R22, R18, R20, RZ ;  /* 0x0000001412167225 */ /* 0x000fc800078e00ff */
[----:B------:R-:W-:Y:S02]  /*2d5e0*/  IMAD.IADD R0, R3, 0x1, R27 ;  /* 0x0000000103007824 */ /* 0x000fe400078e021b */
[----:B------:R-:W-:-:S04]  /*2d5f0*/  IMAD.WIDE.U32 R30, P5, R21, R18, R24 ;  /* 0x00000012151e7225 */ /* 0x000fc800078a0018 */
[----:B------:R-:W-:Y:S01]  /*2d600*/  IMAD.X R25, RZ, RZ, RZ, P2 ;  /* 0x000000ffff197224 */ /* 0x000fe200010e06ff */
[----:B------:R-:W-:Y:S01]  /*2d610*/  IADD3.X R0, P2, PT, RZ, R0, RZ, P0, !PT ;  /* 0x00000000ff007210 */ /* 0x000fe2000075e4ff */
[----:B------:R-:W-:Y:S01]  /*2d620*/  IMAD.MOV.U32 R24, RZ, RZ, R15 ;  /* 0x000000ffff187224 */ /* 0x000fe200078e000f */
[----:B------:R-:W-:Y:S01]  /*2d630*/  IADD3 RZ, P6, PT, R23, R30, RZ ;  /* 0x0000001e17ff7210 */ /* 0x000fe20007fde0ff */
[----:B------:R-:W-:Y:S01]  /*2d640*/  IMAD.WIDE.U32 R22, R7, R20, RZ ;  /* 0x0000001407167225 */ /* 0x000fe200078e00ff */
[----:B------:R-:W-:Y:S02]  /*2d650*/  SEL R3, RZ, 0x1, !P2 ;  /* 0x00000001ff037807 */ /* 0x000fe40005000000 */
[----:B------:R-:W-:Y:S01]  /*2d660*/  IADD3.X R0, P0, PT, RZ, R0, RZ, P0, !PT ;  /* 0x00000000ff007210 */ /* 0x000fe2000071e4ff */
[----:B------:R-:W-:-:S04]  /*2d670*/  IMAD.WIDE.U32 R32, R5, R20, RZ ;  /* 0x0000001405207225 */ /* 0x000fc800078e00ff */
[----:B------:R-:W-:-:S04]  /*2d680*/  IMAD.WIDE.U32 R34, R6, R20, RZ ;  /* 0x0000001406227225 */ /* 0x000fc800078e00ff */
[----:B------:R-:W-:-:S04]  /*2d690*/  IMAD.WIDE.U32 R22, P2, R21, R6, R22 ;  /* 0x0000000615167225 */ /* 0x000fc80007840016 */
[----:B------:R-:W-:Y:S01]  /*2d6a0*/  IMAD.WIDE.U32.X R24, R21, R17, R24, P1 ;  /* 0x0000001115187225 */ /* 0x000fe200008e0418 */
[----:B------:R-:W-:-:S03]  /*2d6b0*/  IADD3 RZ, P1, PT, R35, R22, RZ ;  /* 0x0000001623ff7210 */ /* 0x000fc60007f3e0ff */
[----:B------:R-:W-:Y:S02]  /*2d6c0*/  IMAD.X R3, RZ, RZ, R3, P0 ;  /* 0x000000ffff037224 */ /* 0x000fe400000e0603 */
[----:B0-----:R-:W-:-:S03]  /*2d6d0*/  IMAD.WIDE.U32 R28, R4, R20, RZ ;  /* 0x00000014041c7225 */ /* 0x001fc600078e00ff */
[----:B------:R-:W-:Y:S01]  /*2d6e0*/  IADD3 R3, P0, PT, R3, R24, RZ ;  /* 0x0000001803037210 */ /* 0x000fe20007f1e0ff */
[----:B------:R-:W-:-:S04]  /*2d6f0*/  IMAD.WIDE.U32 R32, P3, R21, R4, R32 ;  /* 0x0000000415207225 */ /* 0x000fc80007860020 */
[----:B---3--:R-:W-:Y:S01]  /*2d700*/  IMAD R22, R13, R16, RZ ;  /* 0x000000100d167224 */ /* 0x008fe200078e02ff */
[----:B------:R-:W-:Y:S01]  /*2d710*/  IADD3 RZ, P4, PT, R29, R32, RZ ;  /* 0x000000201dff7210 */ /* 0x000fe20007f9e0ff */
[----:B------:R-:W-:Y:S02]  /*2d720*/  IMAD.MOV.U32 R14, RZ, RZ, R31 ;  /* 0x000000ffff0e7224 */ /* 0x000fe400078e001f */
[----:B------:R-:W-:-:S04]  /*2d730*/  IMAD.WIDE.U32 R30, R12, R16, RZ ;  /* 0x000000100c1e7225 */ /* 0x000fc800078e00ff */
[----:B------:R-:W-:Y:S02]  /*2d740*/  IMAD R27, R12, R17, R22 ;  /* 0x000000110c1b7224 */ /* 0x000fe400078e0216 */
[----:B------:R-:W-:Y:S01]  /*2d750*/  IMAD.X R37, RZ, RZ, R25, P0 ;  /* 0x000000ffff257224 */ /* 0x000fe200000e0619 */
[----:B------:R-:W-:Y:S01]  /*2d760*/  IADD3 R3, P0, PT, R3, R30, RZ ;  /* 0x0000001e03037210 */ /* 0x000fe20007f1e0ff */
[----:B------:R-:W-:-:S04]  /*2d770*/  IMAD.WIDE.U32 R24, R17, R12, RZ ;  /* 0x0000000c11187225 */ /* 0x000fc800078e00ff */
[----:B------:R-:W-:Y:S02]  /*2d780*/  IMAD R32, R21, R18, RZ ;  /* 0x0000001215207224 */ /* 0x000fe400078e02ff */
[----:B------:R-:W-:Y:S01]  /*2d790*/  IMAD.X R15, RZ, RZ, RZ, P5 ;  /* 0x000000ffff0f7224 */ /* 0x000fe200028e06ff */
[----:B------:R-:W-:Y:S01]  /*2d7a0*/  IADD3 RZ, P5, PT, RZ, R30, RZ ;  /* 0x0000001effff7210 */ /* 0x000fe20007fbe0ff */
[----:B------:R-:W-:Y:S02]  /*2d7b0*/  IMAD.IADD R22, R31, 0x1, R27 ;  /* 0x000000011f167824 */ /* 0x000fe400078e021b */
[----:B------:R-:W-:Y:S02]  /*2d7c0*/  IMAD.X R29, RZ, RZ, RZ, P3 ;  /* 0x000000ffff1d7224 */ /* 0x000fe400018e06ff */
[----:B------:R-:W-:Y:S02]  /*2d7d0*/  IMAD.MOV.U32 R28, RZ, RZ, R33 ;  /* 0x000000ffff1c7224 */ /* 0x000fe400078e0021 */
[----:B------:R-:W-:-:S02]  /*2d7e0*/  IMAD R27, R20, R19, R32 ;  /* 0x00000013141b7224 */ /* 0x000fc400078e0220 */
[----:B------:R-:W-:-:S04]  /*2d7f0*/  IMAD.WIDE.U32 R34, R20, R18, RZ ;  /* 0x0000001214227225 */ /* 0x000fc800078e00ff */
[----:B------:R-:W-:-:S04]  /*2d800*/  IMAD.WIDE.U32 R32, P3, R13, R16, R24 ;  /* 0x000000100d207225 */ /* 0x000fc80007860018 */
[----:B------:R-:W-:Y:S01]  /*2d810*/  IMAD.X R25, RZ, RZ, RZ, P2 ;  /* 0x000000ffff197224 */ /* 0x000fe200010e06ff */
[----:B------:R-:W-:Y:S01]  /*2d820*/  IADD3.X R22, P2, PT, RZ, R22, RZ, P5, !PT ;  /* 0x00000016ff167210 */ /* 0x000fe20002f5e4ff */
[----:B------:R-:W-:-:S03]  /*2d830*/  IMAD.WIDE.U32 R30, R16, R12, RZ ;  /* 0x0000000c101e7225 */ /* 0x000fc600078e00ff */
[----:B------:R-:W-:Y:S01]  /*2d840*/  IADD3.X R22, P0, PT, R22, R37, RZ, P0, !PT ;  /* 0x0000002516167210 */ /* 0x000fe2000071e4ff */
[----:B------:R-:W-:Y:S01]  /*2d850*/  IMAD.IADD R27, R35, 0x1, R27 ;  /* 0x00000001231b7824 */ /* 0x000fe200078e021b */
[----:B------:R-:W-:Y:S01]  /*2d860*/  IADD3 RZ, P5, PT, R31, R32, RZ ;  /* 0x000000201fff7210 */ /* 0x000fe20007fbe0ff */
[----:B------:R-:W-:Y:S01]  /*2d870*/  IMAD.X R35, RZ, RZ, RZ, P3 ;  /* 0x000000ffff237224 */ /* 0x000fe200018e06ff */
[----:B------:R-:W-:Y:S01]  /*2d880*/  IADD3 R3, P3, PT, R3, R34, RZ ;  /* 0x0000002203037210 */ /* 0x000fe20007f7e0ff */
[----:B------:R-:W-:-:S03]  /*2d890*/  IMAD.WIDE.U32 R30, R19, R12, RZ ;  /* 0x0000000c131e7225 */ /* 0x000fc600078e00ff */
[----:B------:R-:W-:Y:S01]  /*2d8a0*/  IADD3.X R32, P3, PT, R22, R27, RZ, P3, !PT ;  /* 0x0000001b16207210 */ /* 0x000fe20001f7e4ff */
[----:B------:R-:W-:Y:S01]  /*2d8b0*/  IMAD.MOV.U32 R24, RZ, RZ, R23 ;  /* 0x000000ffff187224 */ /* 0x000fe200078e0017 */
[----:B------:R-:W-:Y:S01]  /*2d8c0*/  SEL R27, RZ, 0x1, !P2 ;  /* 0x00000001ff1b7807 */ /* 0x000fe20005000000 */
[----:B------:R-:W-:Y:S01]  /*2d8d0*/  IMAD.WIDE.U32 R22, R18, R12, RZ ;  /* 0x0000000c12167225 */ /* 0x000fe200078e00ff */
[----:B------:R-:W-:-:S03]  /*2d8e0*/  IADD3 RZ, P2, PT, RZ, R3, RZ ;  /* 0x00000003ffff7210 */ /* 0x000fc60007f5e0ff */
[----:B------:R-:W-:Y:S01]  /*2d8f0*/  IMAD.WIDE.U32.X R36, R21, R19, R14, P6 ;  /* 0x0000001315247225 */ /* 0x000fe200030e040e */
[----:B------:R-:W-:Y:S02]  /*2d900*/  IADD3.X R22, P6, PT, RZ, R32, RZ, P2, !PT ;  /* 0x00000020ff167210 */ /* 0x000fe400017de4ff */
[----:B------:R-:W-:Y:S01]  /*2d910*/  SEL R32, RZ, 0x1, !P3 ;  /* 0x00000001ff207807 */ /* 0x000fe20005800000 */
[----:B------:R-:W-:Y:S02]  /*2d920*/  IMAD.MOV.U32 R34, RZ, RZ, R33 ;  /* 0x000000ffff227224 */ /* 0x000fe400078e0021 */
[----:B------:R-:W-:-:S04]  /*2d930*/  IMAD.WIDE.U32 R14, P2, R13, R18, R30 ;  /* 0x000000120d0e7225 */ /* 0x000fc8000784001e */
[----:B------:R-:W-:Y:S01]  /*2d940*/  IMAD.WIDE.U32.X R30, R13, R17, R34, P5 ;  /* 0x000000110d1e7225 */ /* 0x000fe200028e0422 */
[----:B------:R-:W-:-:S03]  /*2d950*/  IADD3 RZ, P5, PT, R23, R14, RZ ;  /* 0x0000000e17ff7210 */ /* 0x000fc60007fbe0ff */
[----:B------:R-:W-:Y:S02]  /*2d960*/  IMAD.X R27, RZ, RZ, R27, P0 ;  /* 0x000000ffff1b7224 */ /* 0x000fe400000e061b */
[----:B----4-:R-:W-:Y:S02]  /*2d970*/  IMAD R38, R11, R16, RZ ;  /* 0x000000100b267224 */ /* 0x010fe400078e02ff */
[----:B------:R-:W-:Y:S01]  /*2d980*/  IMAD.X R39, RZ, RZ, R32, P6 ;  /* 0x000000ffff277224 */ /* 0x000fe200030e0620 */
[----:B------:R-:W-:Y:S01]  /*2d990*/  IADD3 R27, P0, PT, R27, R30, RZ ;  /* 0x0000001e1b1b7210 */ /* 0x000fe20007f1e0ff */
[----:B------:R-:W-:-:S03]  /*2d9a0*/  IMAD.WIDE.U32 R32, R10, R16, RZ ;  /* 0x000000100a207225 */ /* 0x000fc600078e00ff */
[----:B------:R-:W-:Y:S01]  /*2d9b0*/  IADD3 R42, P3, PT, R39, R36, RZ ;  /* 0x00000024272a7210 */ /* 0x000fe20007f7e0ff */
[----:B------:R-:W-:Y:S02]  /*2d9c0*/  IMAD R23, R10, R17, R38 ;  /* 0x000000110a177224 */ /* 0x000fe400078e0226 */
[----:B------:R-:W-:-:S04]  /*2d9d0*/  IMAD.WIDE.U32 R34, R17, R10, RZ ;  /* 0x0000000a11227225 */ /* 0x000fc800078e00ff */
[----:B------:R-:W-:Y:S01]  /*2d9e0*/  IMAD.X R39, RZ, RZ, R31, P0 ;  /* 0x000000ffff277224 */ /* 0x000fe200000e061f */
[-C--:B------:R-:W-:Y:S01]  /*2d9f0*/  IADD3 RZ, P0, PT, RZ, R32.reuse, RZ ;  /* 0x00000020ffff7210 */ /* 0x080fe20007f1e0ff */
[----:B------:R-:W-:Y:S02]  /*2da00*/  IMAD.IADD R14, R33, 0x1, R23 ;  /* 0x00000001210e7824 */ /* 0x000fe400078e0217 */
[----:B------:R-:W-:Y:S01]  /*2da10*/  IMAD.X R44, RZ, RZ, R37, P3 ;  /* 0x000000ffff2c7224 */ /* 0x000fe200018e0625 */
[----:B------:R-:W-:Y:S01]  /*2da20*/  IADD3 R23, P3, PT, R27, R32, RZ ;  /* 0x000000201b177210 */ /* 0x000fe20007f7e0ff */
[----:B------:R-:W-:Y:S01]  /*2da30*/  IMAD.WIDE.U32 R34, P6, R11, R16, R34 ;  /* 0x000000100b227225 */ /* 0x000fe200078c0022 */
[----:B------:R-:W-:-:S03]  /*2da40*/  IADD3.X R14, P0, PT, RZ, R14, RZ, P0, !PT ;  /* 0x0000000eff0e7210 */ /* 0x000fc6000071e4ff */
[----:B------:R-:W-:Y:S02]  /*2da50*/  IMAD R27, R13, R18, RZ ;  /* 0x000000120d1b7224 */ /* 0x000fe400078e02ff */
[----:B------:R-:W-:-:S04]  /*2da60*/  IMAD.WIDE.U32 R30, R16, R10, RZ ;  /* 0x0000000a101e7225 */ /* 0x000fc800078e00ff */
[----:B------:R-:W-:Y:S01]  /*2da70*/  IMAD.X R33, RZ, RZ, RZ, P6 ;  /* 0x000000ffff217224 */ /* 0x000fe200030e06ff */
[----:B------:R-:W-:Y:S01]  /*2da80*/  IADD3 RZ, P6, PT, R31, R34, RZ ;  /* 0x000000221fff7210 */ /* 0x000fe20007fde0ff */
[----:B------:R-:W-:Y:S01]  /*2da90*/  IMAD R41, R12, R19, R27 ;  /* 0x000000130c297224 */ /* 0x000fe200078e021b */
[----:B------:R-:W-:Y:S01]  /*2daa0*/  IADD3.X R27, P3, PT, R14, R39, RZ, P3, !PT ;  /* 0x000000270e1b7210 */ /* 0x000fe20001f7e4ff */
[----:B------:R-:W-:Y:S01]  /*2dab0*/  IMAD.WIDE.U32 R36, R12, R18, RZ ;  /* 0x000000120c247225 */ /* 0x000fe200078e00ff */
[----:B------:R-:W-:-:S03]  /*2dac0*/  SEL R14, RZ, 0x1, !P0 ;  /* 0x00000001ff0e7807 */ /* 0x000fc60004000000 */
[----:B------:R-:W-:Y:S01]  /*2dad0*/  IMAD.MOV.U32 R32, RZ, RZ, R35 ;  /* 0x000000ffff207224 */ /* 0x000fe200078e0023 */
[----:B------:R-:W-:Y:S01]  /*2dae0*/  IADD3 R23, P0, PT, R23, R36, RZ ;  /* 0x0000002417177210 */ /* 0x000fe20007f1e0ff */
[----:B------:R-:W-:-:S04]  /*2daf0*/  IMAD.WIDE.U32 R34, R5, R12, RZ ;  /* 0x0000000c05227225 */ /* 0x000fc800078e00ff */
[----:B------:R-:W-:-:S04]  /*2db00*/  IMAD.WIDE.U32 R38, R7, R12, RZ ;  /* 0x0000000c07267225 */ /* 0x000fc800078e00ff */
[----:B------:R-:W-:Y:S02]  /*2db10*/  IMAD.IADD R40, R37, 0x1, R41 ;  /* 0x0000000125287824 */ /* 0x000fe400078e0229 */
[----:B------:R-:W-:Y:S02]  /*2db20*/  IMAD.X R43, RZ, RZ, R14, P3 ;  /* 0x000000ffff2b7224 */ /* 0x000fe400018e060e */
[----:B------:R-:W-:Y:S01]  /*2db30*/  IMAD.WIDE.U32 R30, R4, R12, RZ ;  /* 0x0000000c041e7225 */ /* 0x000fe200078e00ff */
[----:B------:R-:W-:-:S03]  /*2db40*/  IADD3.X R27, P0, PT, R27, R40, RZ, P0, !PT ;  /* 0x000000281b1b7210 */ /* 0x000fc6000071e4ff */
[----:B------:R-:W-:-:S04]  /*2db50*/  IMAD.WIDE.U32 R34, P3, R13, R4, R34 ;  /* 0x000000040d227225 */ /* 0x000fc80007860022 */
[----:B------:R-:W-:-:S04]  /*2db60*/  IMAD.WIDE.U32.X R32, R11, R17, R32, P6 ;  /* 0x000000110b207225 */ /* 0x000fc800030e0420 */
[----:B------:R-:W-:-:S04]  /*2db70*/  IMAD.WIDE.U32 R38, P6, R13, R6, R38 ;  /* 0x000000060d267225 */ /* 0x000fc800078c0026 */
[----:B------:R-:W-:Y:S01]  /*2db80*/  IMAD.X R41, RZ, RZ, RZ, P2 ;  /* 0x000000ffff297224 */ /* 0x000fe200010e06ff */
[----:B------:R-:W-:Y:S01]  /*2db90*/  IADD3 RZ, P2, PT, R31, R34, RZ ;  /* 0x000000221fff7210 */ /* 0x000fe20007f5e0ff */
[----:B------:R-:W-:Y:S01]  /*2dba0*/  IMAD.MOV.U32 R40, RZ, RZ, R15 ;  /* 0x000000ffff287224 */ /* 0x000fe200078e000f */
[----:B------:R-:W-:Y:S01]  /*2dbb0*/  SEL R34, RZ, 0x1, !P0 ;  /* 0x00000001ff227807 */ /* 0x000fe20004000000 */
[----:B------:R-:W-:Y:S01]  /*2dbc0*/  IMAD.X R15, RZ, RZ, RZ, P6 ;  /* 0x000000ffff0f7224 */ /* 0x000fe200030e06ff */
[----:B------:R-:W-:Y:S01]  /*2dbd0*/  IADD3 R23, P0, PT, R23, R42, RZ ;  /* 0x0000002a17177210 */ /* 0x000fe20007f1e0ff */
[----:B------:R-:W-:Y:S01]  /*2dbe0*/  IMAD.WIDE.U32 R36, R6, R12, RZ ;  /* 0x0000000c06247225 */ /* 0x000fe200078e00ff */
[----:B------:R-:W-:Y:S02]  /*2dbf0*/  IADD3 R45, P6, PT, R43, R32, RZ ;  /* 0x000000202b2d7210 */ /* 0x000fe40007fde0ff */
[----:B------:R-:W-:Y:S01]  /*2dc00*/  IADD3.X R32, P0, PT, R27, R44, RZ, P0, !PT ;  /* 0x0000002c1b207210 */ /* 0x000fe2000071e4ff */
[----:B------:R-:W-:Y:S01]  /*2dc10*/  IMAD.X R31, RZ, RZ, RZ, P3 ;  /* 0x000000ffff1f7224 */ /* 0x000fe200018e06ff */
[----:B------:R-:W-:Y:S01]  /*2dc20*/  IADD3 RZ, P3, PT, R37, R38, RZ ;  /* 0x0000002625ff7210 */ /* 0x000fe20007f7e0ff */
[----:B------:R-:W-:-:S02]  /*2dc30*/  IMAD.X R47, RZ, RZ, R33, P6 ;  /* 0x000000ffff2f7224 */ /* 0x000fc400030e0621 */
[----:B-----5:R-:W-:-:S04]  /*2dc40*/  IMAD.WIDE.U32 R36, R17, R8, RZ ;  /* 0x0000000811247225 */ /* 0x020fc800078e00ff */
[-C--:B------:R-:W-:Y:S02]  /*2dc50*/  IMAD R33, R9, R16.reuse, RZ ;  /* 0x0000001009217224 */ /* 0x080fe400078e02ff */
[----:B------:R-:W-:Y:S02]  /*2dc60*/  IMAD.MOV.U32 R30, RZ, RZ, R35 ;  /* 0x000000ffff1e7224 */ /* 0x000fe400078e0023 */
[----:B------:R-:W-:Y:S02]  /*2dc70*/  IMAD.X R27, RZ, RZ, R34, P0 ;  /* 0x000000ffff1b7224 */ /* 0x000fe400000e0622 */
[----:B------:R-:W-:-:S04]  /*2dc80*/  IMAD.WIDE.U32 R34, R8, R16, RZ ;  /* 0x0000001008227225 */ /* 0x000fc800078e00ff */
[----:B------:R-:W-:Y:S02]  /*2dc90*/  IMAD R33, R8, R17, R33 ;  /* 0x0000001108217224 */ /* 0x000fe400078e0221 */
[----:B------:R-:W-:Y:S02]  /*2dca0*/  IMAD.MOV.U32 R14, RZ, RZ, R39 ;  /* 0x000000ffff0e7224 */ /* 0x000fe400078e0027 */
[----:B------:R-:W-:Y:S01]  /*2dcb0*/  IMAD.WIDE.U32.X R40, R13, R19, R40, P5 ;  /* 0x000000130d287225 */ /* 0x000fe200028e0428 */
[----:B------:R-:W-:-:S03]  /*2dcc0*/  IADD3 RZ, P5, PT, RZ, R34, RZ ;  /* 0x00000022ffff7210 */ /* 0x000fc60007fbe0ff */
[----:B------:R-:W-:Y:S01]  /*2dcd0*/  IMAD.WIDE.U32 R38, P0, R9, R16, R36 ;  /* 0x0000001009267225 */ /* 0x000fe20007800024 */
[----:B------:R-:W-:-:S03]  /*2dce0*/  IADD3 R42, P6, PT, R27, R40, RZ ;  /* 0x000000281b2a7210 */ /* 0x000fc60007fde0ff */
[----:B------:R-:W-:-:S04]  /*2dcf0*/  IMAD.WIDE.U32 R36, R16, R8, RZ ;  /* 0x0000000810247225 */ /* 0x000fc800078e00ff */
[----:B------:R-:W-:Y:S02]  /*2dd00*/  IMAD.IADD R16, R35, 0x1, R33 ;  /* 0x0000000123107824 */ /* 0x000fe400078e0221 */
[----:B------:R-:W-:Y:S01]  /*2dd10*/  IMAD.X R35, RZ, RZ, RZ, P0 ;  /* 0x000000ffff237224 */ /* 0x000fe200000e06ff */
[----:B------:R-:W-:Y:S01]  /*2dd20*/  IADD3 R33, P0, PT, R45, R34, RZ ;  /* 0x000000222d217210 */ /* 0x000fe20007f1e0ff */
[----:B------:R-:W-:Y:S01]  /*2dd30*/  IMAD R27, R11, R18, RZ ;  /* 0x000000120b1b7224 */ /* 0x000fe200078e02ff */
[----:B------:R-:W-:Y:S01]  /*2dd40*/  IADD3.X R16, P5, PT, RZ, R16, RZ, P5, !PT ;  /* 0x00000010ff107210 */ /* 0x000fe20002fbe4ff */
[----:B------:R-:W-:Y:S01]  /*2dd50*/  IMAD.X R43, RZ, RZ, R41, P6 ;  /* 0x000000ffff2b7224 */ /* 0x000fe200030e0629 */
[----:B------:R-:W-:Y:S01]  /*2dd60*/  IADD3 RZ, P6, PT, R37, R38, RZ ;  /* 0x0000002625ff7210 */ /* 0x000fe20007fde0ff */
[----:B------:R-:W-:Y:S01]  /*2dd70*/  IMAD R41, R10, R19, R27 ;  /* 0x000000130a297224 */ /* 0x000fe200078e021b */
[----:B------:R-:W-:Y:S01]  /*2dd80*/  IADD3.X R40, P0, PT, R16, R47, RZ, P0, !PT ;  /* 0x0000002f10287210 */ /* 0x000fe2000071e4ff */
[----:B------:R-:W-:Y:S01]  /*2dd90*/  IMAD.MOV.U32 R34, RZ, RZ, R39 ;  /* 0x000000ffff227224 */ /* 0x000fe200078e0027 */
[----:B------:R-:W-:Y:S01]  /*2dda0*/  SEL R27, RZ, 0x1, !P5 ;  /* 0x00000001ff1b7807 */ /* 0x000fe20006800000 */
[----:B------:R-:W-:-:S04]  /*2ddb0*/  IMAD.WIDE.U32 R38, R10, R18, RZ ;  /* 0x000000120a267225 */ /* 0x000fc800078e00ff */
[----:B------:R-:W-:-:S04]  /*2ddc0*/  IMAD.WIDE.U32.X R36, R9, R17, R34, P6 ;  /* 0x0000001109247225 */ /* 0x000fc800030e0422 */
[----:B------:R-:W-:Y:S01]  /*2ddd0*/  IMAD.X R27, RZ, RZ, R27, P0 ;  /* 0x000000ffff1b7224 */ /* 0x000fe200000e061b */
[----:B------:R-:W-:Y:S01]  /*2dde0*/  IADD3 R33, P0, PT, R33, R38, RZ ;  /* 0x0000002621217210 */ /* 0x000fe20007f1e0ff */
[----:B------:R-:W-:-:S03]  /*2ddf0*/  IMAD.WIDE.U32 R16, R19, R10, RZ ;  /* 0x0000000a13107225 */ /* 0x000fc600078e00ff */
[----:B------:R-:W-:Y:S01]  /*2de00*/  IADD3 R27, P5, PT, R27, R36, RZ ;  /* 0x000000241b1b7210 */ /* 0x000fe20007fbe0ff */
[-C--:B------:R-:W-:Y:S02]  /*2de10*/  IMAD R34, R21, R4.reuse, RZ ;  /* 0x0000000415227224 */ /* 0x080fe400078e02ff */
[----:B------:R-:W-:Y:S02]  /*2de20*/  IMAD.IADD R41, R39, 0x1, R41 ;  /* 0x0000000127297824 */ /* 0x000fe400078e0229 */
[C---:B------:R-:W-:Y:S02]  /*2de30*/  IMAD R45, R20.reuse, R5, R34 ;  /* 0x00000005142d7224 */ /* 0x040fe400078e0222 */
[----:B------:R-:W-:Y:S01]  /*2de40*/  IMAD.WIDE.U32 R38, R20, R4, RZ ;  /* 0x0000000414267225 */ /* 0x000fe200078e00ff */
[----:B------:R-:W-:-:S03]  /*2de50*/  IADD3.X R40, P0, PT, R40, R41, RZ, P0, !PT ;  /* 0x0000002928287210 */ /* 0x000fc6000071e4ff */
[----:B------:R-:W-:-:S04]  /*2de60*/  IMAD.WIDE.U32 R34, P6, R11, R18, R16 ;  /* 0x000000120b227225 */ /* 0x000fc800078c0010 */
[----:B------:R-:W-:-:S04]  /*2de70*/  IMAD.WIDE.U32 R16, R18, R10, RZ ;  /* 0x0000000a12107225 */ /* 0x000fc800078e00ff */
[----:B------:R-:W-:Y:S01]  /*2de80*/  IMAD.X R36, RZ, RZ, R37, P5 ;  /* 0x000000ffff247224 */ /* 0x000fe200028e0625 */
[----:B------:R-:W-:Y:S01]  /*2de90*/  IADD3 R16, P5, PT, R23, R38, RZ ;  /* 0x0000002617107210 */ /* 0x000fe20007fbe0ff */
[----:B------:R-:W-:Y:S01]  /*2dea0*/  IMAD.IADD R37, R39, 0x1, R45 ;  /* 0x0000000127257824 */ /* 0x000fe200078e022d */
[----:B------:R-:W-:Y:S01]  /*2deb0*/  SEL R23, RZ, 0x1, !P0 ;  /* 0x00000001ff177807 */ /* 0x000fe20004000000 */
[----:B------:R-:W-:Y:S01]  /*2dec0*/  IMAD.X R39, RZ, RZ, RZ, P6 ;  /* 0x000000ffff277224 */ /* 0x000fe200030e06ff */
[----:B------:R-:W-:Y:S01]  /*2ded0*/  IADD3 RZ, P6, PT, R17, R34, RZ ;  /* 0x0000002211ff7210 */ /* 0x000fe20007fde0ff */
[----:B------:R-:W-:Y:S01]  /*2dee0*/  IMAD.MOV.U32 R38, RZ, RZ, R35 ;  /* 0x000000ffff267224 */ /* 0x000fe200078e0023 */
[----:B------:R-:W-:Y:S01]  /*2def0*/  IADD3 R45, P0, PT, R33, R42, RZ ;  /* 0x0000002a212d7210 */ /* 0x000fe20007f1e0ff */
[----:B------:R-:W-:Y:S01]  /*2df00*/  IMAD.WIDE.U32.X R30, R13, R5, R30, P2 ;  /* 0x000000050d1e7225 */ /* 0x000fe200010e041e */
[----:B------:R-:W-:Y:S02]  /*2df10*/  IADD3.X R17, P5, PT, R32, R37, RZ, P5, !PT ;  /* 0x0000002520117210 */ /* 0x000fe40002fbe4ff */
[----:B------:R-:W-:Y:S01]  /*2df20*/  IADD3.X R44, P0, PT, R40, R43, RZ, P0, !PT ;  /* 0x0000002b282c7210 */ /* 0x000fe2000071e4ff */
[----:B------:R-:W-:Y:S01]  /*2df30*/  IMAD.WIDE.U32.X R34, R11, R19, R38, P6 ;  /* 0x000000130b227225 */ /* 0x000fe200030e0426 */
[----:B------:R-:W-:-:S03]  /*2df40*/  IADD3 RZ, P6, PT, RZ, R16, RZ ;  /* 0x00000010ffff7210 */ /* 0x000fc60007fde0ff */
[----:B------:R-:W-:Y:S01]  /*2df50*/  IMAD.WIDE.U32 R32, R4, R10, RZ ;  /* 0x0000000a04207225 */ /* 0x000fe200078e00ff */
[----:B------:R-:W-:Y:S02]  /*2df60*/  IADD3.X R17, P6, PT, RZ, R17, RZ, P6, !PT ;  /* 0x00000011ff117210 */ /* 0x000fe400037de4ff */
[----:B------:R-:W-:Y:S01]  /*2df70*/  SEL R32, RZ, 0x1, !P5 ;  /* 0x00000001ff207807 */ /* 0x000fe20006800000 */
[----:B------:R-:W-:Y:S02]  /*2df80*/  IMAD R37, R13, R4, RZ ;  /* 0x000000040d257224 */ /* 0x000fe400078e02ff */
[----:B------:R-:W-:-:S04]  /*2df90*/  IMAD.WIDE.U32 R42, R5, R10, RZ ;  /* 0x0000000a052a7225 */ /* 0x000fc800078e00ff */
[----:B------:R-:W-:Y:S02]  /*2dfa0*/  IMAD.X R23, RZ, RZ, R23, P0 ;  /* 0x000000ffff177224 */ /* 0x000fe400000e0617 */
[----:B------:R-:W-:-:S04]  /*2dfb0*/  IMAD.WIDE.U32.X R38, R21, R5, R28, P4 ;  /* 0x0000000515267225 */ /* 0x000fc800020e041c */
[----:B------:R-:W-:Y:S02]  /*2dfc0*/  IMAD.X R47, RZ, RZ, R32, P6 ;  /* 0x000000ffff2f7224 */ /* 0x000fe400030e0620 */
[----:B------:R-:W-:-:S04]  /*2dfd0*/  IMAD.WIDE.U32 R40, R12, R4, RZ ;  /* 0x000000040c287225 */ /* 0x000fc800078e00ff */
[----:B------:R-:W-:Y:S01]  /*2dfe0*/  IMAD R49, R12, R5, R37 ;  /* 0x000000050c317224 */ /* 0x000fe200078e0225 */
[----:B------:R-:W-:Y:S01]  /*2dff0*/  IADD3 R37, P5, PT, R23, R34, RZ ;  /* 0x0000002217257210 */ /* 0x000fe20007fbe0ff */
[----:B------:R-:W-:Y:S01]  /*2e000*/  IMAD.WIDE.U32 R28, P6, R11, R4, R42 ;  /* 0x000000040b1c7225 */ /* 0x000fe200078c002a */
[----:B------:R-:W-:Y:S02]  /*2e010*/  IADD3 R34, P4, PT, R47, R38, RZ ;  /* 0x000000262f227210 */ /* 0x000fe40007f9e0ff */
[----:B------:R-:W-:Y:S01]  /*2e020*/  IADD3 R45, P0, PT, R45, R40, RZ ;  /* 0x000000282d2d7210 */ /* 0x000fe20007f1e0ff */
[----:B------:R-:W-:Y:S02]  /*2e030*/  IMAD.IADD R23, R41, 0x1, R49 ;  /* 0x0000000129177824 */ /* 0x000fe400078e0231 */
[----:B------:R-:W-:Y:S01]  /*2e040*/  IMAD.X R38, RZ, RZ, R35, P5 ;  /* 0x000000ffff267224 */ /* 0x000fe200028e0623 */
[----:B------:R-:W-:Y:S01]  /*2e050*/  IADD3 RZ, P5, PT, R33, R28, RZ ;  /* 0x0000001c21ff7210 */ /* 0x000fe20007fbe0ff */
[----:B------:R-:W-:Y:S01]  /*2e060*/  IMAD.X R39, RZ, RZ, R39, P4 ;  /* 0x000000ffff277224 */ /* 0x000fe200020e0627 */
[----:B------:R-:W-:Y:S01]  /*2e070*/  IADD3.X R44, P4, PT, R44, R23, RZ, P0, !PT ;  /* 0x000000172c2c7210 */ /* 0x000fe2000079e4ff */
[----:B------:R-:W-:Y:S01]  /*2e080*/  IMAD.WIDE.U32 R32, R7, R10, RZ ;  /* 0x0000000a07207225 */ /* 0x000fe200078e00ff */
[----:B------:R-:W-:-:S02]  /*2e090*/  IADD3 R45, P0, PT, R45, R34, RZ ;  /* 0x000000222d2d7210 */ /* 0x000fc40007f1e0ff */
[----:B------:R-:W-:Y:S01]  /*2e0a0*/  SEL R23, RZ, 0x1, !P4 ;  /* 0x00000001ff177807 */ /* 0x000fe20006000000 */
[----:B------:R-:W-:Y:S01]  /*2e0b0*/  IMAD R28, R21, R6, RZ ;  /* 0x00000006151c7224 */ /* 0x000fe200078e02ff */
[----:B------:R-:W-:Y:S01]  /*2e0c0*/  IADD3.X R44, P0, PT, R44, R39, RZ, P0, !PT ;  /* 0x000000272c2c7210 */ /* 0x000fe2000071e4ff */
[----:B------:R-:W-:-:S04]  /*2e0d0*/  IMAD.WIDE.U32 R40, R6, R10, RZ ;  /* 0x0000000a06287225 */ /* 0x000fc800078e00ff */
[----:B------:R-:W-:-:S04]  /*2e0e0*/  IMAD.WIDE.U32 R32, P4, R11, R6, R32 ;  /* 0x000000060b207225 */ /* 0x000fc80007880020 */
[-C--:B------:R-:W-:Y:S02]  /*2e0f0*/  IMAD R47, R20, R7.reuse, R28 ;  /* 0x00000007142f7224 */ /* 0x080fe400078e021c */
[----:B------:R-:W-:Y:S01]  /*2e100*/  IMAD.WIDE.U32.X R34, R21, R7, R24, P1 ;  /* 0x0000000715227225 */ /* 0x000fe200008e0418 */
[----:B------:R-:W-:-:S03]  /*2e110*/  IADD3 RZ, P1, PT, R41, R32, RZ ;  /* 0x0000002029ff7210 */ /* 0x000fc60007f3e0ff */
[----:B------:R-:W-:-:S04]  /*2e120*/  IMAD.WIDE.U32 R20, R20, R6, RZ ;  /* 0x0000000614147225 */ /* 0x000fc800078e00ff */
[-C--:B------:R-:W-:Y:S02]  /*2e130*/  IMAD R28, R9, R18.reuse, RZ ;  /* 0x00000012091c7224 */ /* 0x080fe400078e02ff */
[----:B------:R-:W-:-:S04]  /*2e140*/  IMAD.WIDE.U32 R24, R8, R18, RZ ;  /* 0x0000001208187225 */ /* 0x000fc800078e00ff */
[----:B------:R-:W-:Y:S02]  /*2e150*/  IMAD.IADD R39, R21, 0x1, R47 ;  /* 0x0000000115277824 */ /* 0x000fe400078e022f */
[----:B------:R-:W-:Y:S02]  /*2e160*/  IMAD.X R21, RZ, RZ, RZ, P6 ;  /* 0x000000ffff157224 */ /* 0x000fe400030e06ff */
[----:B------:R-:W-:Y:S01]  /*2e170*/  IMAD.X R41, RZ, RZ, R23, P0 ;  /* 0x000000ffff297224 */ /* 0x000fe200000e0617 */
[----:B------:R-:W-:Y:S01]  /*2e180*/  IADD3 R23, P6, PT, R45, R20, RZ ;  /* 0x000000142d177210 */ /* 0x000fe20007fde0ff */
[----:B------:R-:W-:Y:S01]  /*2e190*/  IMAD R43, R8, R19, R28 ;  /* 0x00000013082b7224 */ /* 0x000fe200078e021c */
[----:B------:R-:W-:Y:S01]  /*2e1a0*/  IADD3 R24, P0, PT, R27, R24, RZ ;  /* 0x000000181b187210 */ /* 0x000fe20007f1e0ff */
[----:B------:R-:W-:Y:S01]  /*2e1b0*/  IMAD.MOV.U32 R20, RZ, RZ, R29 ;  /* 0x000000ffff147224 */ /* 0x000fe200078e001d */
[----:B------:R-:W-:Y:S01]  /*2e1c0*/  IADD3.X R27, P6, PT, R44, R39, RZ, P6, !PT ;  /* 0x000000272c1b7210 */ /* 0x000fe200037de4ff */
[----:B------:R-:W-:Y:S01]  /*2e1d0*/  IMAD.IADD R25, R25, 0x1, R43 ;  /* 0x0000000119197824 */ /* 0x000fe200078e022b */
[----:B------:R-:W-:Y:S01]  /*2e1e0*/  IADD3 R51, P2, PT, R41, R30, RZ ;  /* 0x0000001e29337210 */ /* 0x000fe20007f5e0ff */
[----:B------:R-:W-:Y:S01]  /*2e1f0*/  IMAD.WIDE.U32 R28, R10, R4, RZ ;  /* 0x000000040a1c7225 */ /* 0x000fe200078e00ff */
[----:B------:R-:W-:-:S02]  /*2e200*/  SEL R32, RZ, 0x1, !P6 ;  /* 0x00000001ff207807 */ /* 0x000fc40007000000 */
[----:B------:R-:W-:Y:S01]  /*2e210*/  IADD3 RZ, P6, PT, RZ, R23, RZ ;  /* 0x00000017ffff7210 */ /* 0x000fe20007fde0ff */
[----:B------:R-:W-:Y:S01]  /*2e220*/  IMAD.X R50, RZ, RZ, R31, P2 ;  /* 0x000000ffff327224 */ /* 0x000fe200010e061f */
[----:B------:R-:W-:Y:S01]  /*2e230*/  IADD3.X R39, P0, PT, R25, R36, RZ, P0, !PT ;  /* 0x0000002419277210 */ /* 0x000fe2000071e4ff */
[----:B------:R-:W-:Y:S01]  /*2e240*/  IMAD R25, R11, R4, RZ ;  /* 0x000000040b197224 */ /* 0x000fe200078e02ff */
[----:B------:R-:W-:Y:S01]  /*2e250*/  IADD3.X R27, P6, PT, RZ, R27, RZ, P6, !PT ;  /* 0x0000001bff1b7210 */ /* 0x000fe200037de4ff */
[----:B------:R-:W-:Y:S01]  /*2e260*/  IMAD.WIDE.U32 R46, R7, R8, RZ ;  /* 0x00000008072e7225 */ /* 0x000fe200078e00ff */
[----:B------:R-:W-:-:S03]  /*2e270*/  IADD3 R37, P2, PT, R24, R37, RZ ;  /* 0x0000002518257210 */ /* 0x000fc60007f5e0ff */
[----:B------:R-:W-:Y:S01]  /*2e280*/  IMAD R49, R10, R5, R25 ;  /* 0x000000050a317224 */ /* 0x000fe200078e0219 */
[----:B------:R-:W-:Y:S01]  /*2e290*/  IADD3.X R38, P2, PT, R39, R38, RZ, P2, !PT ;  /* 0x0000002627267210 */ /* 0x000fe2000175e4ff */
[----:B------:R-:W-:Y:S01]  /*2e2a0*/  IMAD.X R25, RZ, RZ, RZ, P4 ;  /* 0x000000ffff197224 */ /* 0x000fe200020e06ff */
[----:B------:R-:W-:Y:S01]  /*2e2b0*/  IADD3 R48, P4, PT, R37, R28, RZ ;  /* 0x0000001c25307210 */ /* 0x000fe20007f9e0ff */
[----:B------:R-:W-:Y:S02]  /*2e2c0*/  IMAD.X R31, RZ, RZ, R32, P6 ;  /* 0x000000ffff1f7224 */ /* 0x000fe400030e0620 */
[----:B------:R-:W-:Y:S02]  /*2e2d0*/  IMAD.IADD R49, R29, 0x1, R49 ;  /* 0x000000011d317824 */ /* 0x000fe400078e0231 */
[----:B------:R-:W-:Y:S01]  /*2e2e0*/  IMAD.WIDE.U32 R28, R19, R8, RZ ;  /* 0x00000008131c7225 */ /* 0x000fe200078e00ff */
[----:B------:R-:W-:Y:S02]  /*2e2f0*/  IADD3 R32, P6, PT, R31, R34, RZ ;  /* 0x000000221f207210 */ /* 0x000fe40007fde0ff */
[----:B------:R-:W-:Y:S01]  /*2e300*/  IADD3.X R49, P4, PT, R38, R49, RZ, P4, !PT ;  /* 0x0000003126317210 */ /* 0x000fe2000279e4ff */
[----:B------:R-:W-:-:S04]  /*2e310*/  IMAD.WIDE.U32 R36, R5, R8, RZ ;  /* 0x0000000805247225 */ /* 0x000fc800078e00ff */
[----:B------:R-:W-:Y:S01]  /*2e320*/  IMAD.MOV.U32 R24, RZ, RZ, R33 ;  /* 0x000000ffff187224 */ /* 0x000fe200078e0021 */
[----:B------:R-:W-:Y:S01]  /*2e330*/  SEL R33, RZ, 0x1, !P0 ;  /* 0x00000001ff217807 */ /* 0x000fe20004000000 */
[----:B------:R-:W-:-:S04]  /*2e340*/  IMAD.WIDE.U32 R38, P0, R9, R18, R28 ;  /* 0x0000001209267225 */ /* 0x000fc8000780001c */
[----:B------:R-:W-:Y:S01]  /*2e350*/  IMAD.WIDE.U32 R30, R18, R8, RZ ;  /* 0x00000008121e7225 */ /* 0x000fe200078e00ff */
[----:B------:R-:W-:-:S03]  /*2e360*/  SEL R18, RZ, 0x1, !P4 ;  /* 0x00000001ff127807 */ /* 0x000fc60006000000 */
[----:B------:R-:W-:Y:S02]  /*2e370*/  IMAD.X R34, RZ, RZ, R35, P6 ;  /* 0x000000ffff227224 */ /* 0x000fe400030e0623 */
[----:B------:R-:W-:-:S04]  /*2e380*/  IMAD.WIDE.U32 R42, P6, R9, R4, R36 ;  /* 0x00000004092a7225 */ /* 0x000fc800078c0024 */
[----:B------:R-:W-:Y:S01]  /*2e390*/  IMAD.X R37, RZ, RZ, RZ, P0 ;  /* 0x000000ffff257224 */ /* 0x000fe200000e06ff */
[----:B------:R-:W-:Y:S01]  /*2e3a0*/  IADD3 RZ, P0, PT, R31, R38, RZ ;  /* 0x000000261fff7210 */ /* 0x000fe20007f1e0ff */
[----:B------:R-:W-:Y:S02]  /*2e3b0*/  IMAD.X R33, RZ, RZ, R33, P2 ;  /* 0x000000ffff217224 */ /* 0x000fe400010e0621 */
[----:B------:R-:W-:-:S04]  /*2e3c0*/  IMAD.WIDE.U32 R44, R6, R8, RZ ;  /* 0x00000008062c7225 */ /* 0x000fc800078e00ff */
[----:B------:R-:W-:-:S04]  /*2e3d0*/  IMAD.WIDE.U32 R28, P2, R9, R6, R46 ;  /* 0x00000006091c7225 */ /* 0x000fc8000784002e */
[----:B------:R-:W-:Y:S02]  /*2e3e0*/  IMAD.MOV.U32 R36, RZ, RZ, R39 ;  /* 0x000000ffff247224 */ /* 0x000fe400078e0027 */
[----:B------:R-:W-:Y:S01]  /*2e3f0*/  IMAD.WIDE.U32.X R14, R13, R7, R14, P3 ;  /* 0x000000070d0e7225 */ /* 0x000fe200018e040e */
[----:B------:R-:W-:-:S03]  /*2e400*/  IADD3 R35, P3, PT, R48, R51, RZ ;  /* 0x0000003330237210 */ /* 0x000fc60007f7e0ff */
[----:B------:R-:W-:Y:S01]  /*2e410*/  IMAD.X R31, RZ, RZ, RZ, P6 ;  /* 0x000000ffff1f7224 */ /* 0x000fe200030e06ff */
[----:B------:R-:W-:Y:S01]  /*2e420*/  IADD3 RZ, P6, PT, R45, R28, RZ ;  /* 0x0000001c2dff7210 */ /* 0x000fe20007fde0ff */
[----:B------:R-:W-:Y:S01]  /*2e430*/  IMAD.WIDE.U32.X R36, R9, R19, R36, P0 ;  /* 0x0000001309247225 */ /* 0x000fe200000e0424 */
[----:B------:R-:W-:-:S03]  /*2e440*/  IADD3.X R49, P0, PT, R49, R50, RZ, P3, !PT ;  /* 0x0000003231317210 */ /* 0x000fc60001f1e4ff */
[----:B------:R-:W-:Y:S01]  /*2e450*/  IMAD R28, R13, R6, RZ ;  /* 0x000000060d1c7224 */ /* 0x000fe200078e02ff */
[----:B------:R-:W-:Y:S01]  /*2e460*/  IADD3 R33, P3, PT, R33, R36, RZ ;  /* 0x0000002421217210 */ /* 0x000fe20007f7e0ff */
[----:B------:R-:W-:-:S04]  /*2e470*/  IMAD.WIDE.U32 R40, R4, R8, RZ ;  /* 0x0000000804287225 */ /* 0x000fc800078e00ff */
[----:B------:R-:W-:Y:S01]  /*2e480*/  IMAD.MOV.U32 R30, RZ, RZ, R43 ;  /* 0x000000ffff1e7224 */ /* 0x000fe200078e002b */
[----:B------:R-:W-:Y:S01]  /*2e490*/  IADD3 RZ, P4, PT, R41, R42, RZ ;  /* 0x0000002a29ff7210 */ /* 0x000fe20007f9e0ff */
[----:B------:R-:W-:Y:S02]  /*2e4a0*/  IMAD R43, R12, R7, R28 ;  /* 0x000000070c2b7224 */ /* 0x000fe400078e021c */
[----:B------:R-:W-:-:S04]  /*2e4b0*/  IMAD.WIDE.U32.X R20, R11, R5, R20, P5 ;  /* 0x000000050b147225 */ /* 0x000fc800028e0414 */
[----:B------:R-:W-:Y:S02]  /*2e4c0*/  IMAD.X R19, RZ, RZ, R18, P0 ;  /* 0x000000ffff137224 */ /* 0x000fe400000e0612 */
[----:B------:R-:W-:Y:S02]  /*2e4d0*/  IMAD R28, R9, R4, RZ ;  /* 0x00000004091c7224 */ /* 0x000fe400078e02ff */
[----:B------:R-:W-:Y:S01]  /*2e4e0*/  IMAD.WIDE.U32 R38, R12, R6, RZ ;  /* 0x000000060c267225 */ /* 0x000fe200078e00ff */
[----:B------:R-:W-:-:S03]  /*2e4f0*/  IADD3 R19, P5, PT, R19, R20, RZ ;  /* 0x0000001413137210 */ /* 0x000fc60007fbe0ff */
[----:B------:R-:W-:Y:S01]  /*2e500*/  IMAD.WIDE.U32 R12, R8, R4, RZ ;  /* 0x00000004080c7225 */ /* 0x000fe200078e00ff */
[----:B------:R-:W-:-:S03]  /*2e510*/  IADD3 R35, P0, PT, R35, R38, RZ ;  /* 0x0000002623237210 */ /* 0x000fc60007f1e0ff */
[----:B------:R-:W-:Y:S02]  /*2e520*/  IMAD R41, R8, R5, R28 ;  /* 0x0000000508297224 */ /* 0x000fe400078e021c */
[----:B------:R-:W-:Y:S02]  /*2e530*/  IMAD.IADD R28, R39, 0x1, R43 ;  /* 0x00000001271c7824 */ /* 0x000fe400078e022b */
[----:B------:R-:W-:Y:S01]  /*2e540*/  IMAD.X R39, RZ, RZ, R37, P3 ;  /* 0x000000ffff277224 */ /* 0x000fe200018e0625 */
[----:B------:R-:W-:Y:S01]  /*2e550*/  IADD3 R4, P3, PT, R33, R12, RZ ;  /* 0x0000000c21047210 */ /* 0x000fe20007f7e0ff */
[----:B------:R-:W-:Y:S01]  /*2e560*/  IMAD.IADD R18, R13, 0x1, R41 ;  /* 0x000000010d127824 */ /* 0x000fe200078e0229 */
[----:B------:R-:W-:Y:S01]  /*2e570*/  IADD3.X R13, P0, PT, R49, R28, RZ, P0, !PT ;  /* 0x0000001c310d7210 */ /* 0x000fe2000071e4ff */
[----:B------:R-:W-:Y:S02]  /*2e580*/  IMAD R20, R11, R6, RZ ;  /* 0x000000060b147224 */ /* 0x000fe400078e02ff */
[----:B------:R-:W-:Y:S01]  /*2e590*/  IMAD.X R37, RZ, RZ, R21, P5 ;  /* 0x000000ffff257224 */ /* 0x000fe200028e0615 */
[----:B------:R-:W-:Y:S01]  /*2e5a0*/  IADD3 R12, P5, PT, R35, R32, RZ ;  /* 0x00000020230c7210 */ /* 0x000fe20007fbe0ff */
[-C--:B------:R-:W-:Y:S01]  /*2e5b0*/  IMAD R33, R10, R7.reuse, R20 ;  /* 0x000000070a217224 */ /* 0x080fe200078e0214 */
[----:B------:R-:W-:Y:S01]  /*2e5c0*/  SEL R20, RZ, 0x1, !P0 ;  /* 0x00000001ff147807 */ /* 0x000fe20004000000 */
[----:B------:R-:W-:Y:S01]  /*2e5d0*/  IMAD.WIDE.U32.X R24, R11, R7, R24, P1 ;  /* 0x000000070b187225 */ /* 0x000fe200008e0418 */
[----:B------:R-:W-:-:S02]  /*2e5e0*/  IADD3.X R13, P1, PT, R13, R34, RZ, P5, !PT ;  /* 0x000000220d0d7210 */ /* 0x000fc40002f3e4ff */
[----:B------:R-:W-:Y:S01]  /*2e5f0*/  IADD3.X R18, P3, PT, R18, R39, RZ, P3, !PT ;  /* 0x0000002712127210 */ /* 0x000fe20001f7e4ff */
[----:B------:R-:W-:Y:S01]  /*2e600*/  IMAD.WIDE.U32 R10, R10, R6, RZ ;  /* 0x000000060a0a7225 */ /* 0x000fe200078e00ff */
[----:B------:R-:W-:-:S03]  /*2e610*/  IADD3 R19, P0, PT, R4, R19, RZ ;  /* 0x0000001304137210 */ /* 0x000fc60007f1e0ff */
[----:B------:R-:W-:Y:S01]  /*2e620*/  IMAD.X R21, RZ, RZ, R20, P1 ;  /* 0x000000ffff157224 */ /* 0x000fe200008e0614 */
[----:B------:R-:W-:Y:S01]  /*2e630*/  IADD3 R20, P1, PT, R19, R10, RZ ;  /* 0x0000000a13147210 */ /* 0x000fe20007f3e0ff */
[----:B------:R-:W-:Y:S01]  /*2e640*/  IMAD.IADD R33, R11, 0x1, R33 ;  /* 0x000000010b217824 */ /* 0x000fe200078e0221 */
[----:B------:R-:W-:Y:S01]  /*2e650*/  IADD3.X R4, P0, PT, R18, R37, RZ, P0, !PT ;  /* 0x0000002512047210 */ /* 0x000fe2000071e4ff */
[----:B------:R-:W-:Y:S01]  /*2e660*/  IMAD.X R11, RZ, RZ, RZ, P2 ;  /* 0x000000ffff0b7224 */ /* 0x000fe200010e06ff */
[----:B------:R-:W-:Y:S01]  /*2e670*/  IADD3 R21, P2, PT, R21, R14, RZ ;  /* 0x0000000e15157210 */ /* 0x000fe20007f5e0ff */
[----:B------:R-:W-:Y:S01]  /*2e680*/  IMAD.WIDE.U32 R18, R13, 0x3d1, RZ ;  /* 0x000003d10d127825 */ /* 0x000fe200078e00ff */
[----:B------:R-:W-:-:S03]  /*2e690*/  IADD3.X R28, P1, PT, R4, R33, RZ, P1, !PT ;  /* 0x00000021041c7210 */ /* 0x000fc60000f3e4ff */
[----:B------:R-:W-:Y:S01]  /*2e6a0*/  IMAD.X R33, RZ, RZ, R15, P2 ;  /* 0x000000ffff217224 */ /* 0x000fe200010e060f */
[----:B------:R-:W-:Y:S01]  /*2e6b0*/  IADD3 R14, P2, PT, R20, R21, RZ ;  /* 0x00000015140e7210 */ /* 0x000fe20007f5e0ff */
[----:B------:R-:W-:-:S04]  /*2e6c0*/  IMAD.WIDE.U32.X R30, R9, R5, R30, P4 ;  /* 0x00000005091e7225 */ /* 0x000fc800020e041e */
[----:B------:R-:W-:-:S04]  /*2e6d0*/  IMAD.WIDE.U32 R20, P4, RZ, R12, R18 ;  /* 0x0000000cff147225 */ /* 0x000fc80007880012 */
[-C--:B------:R-:W-:Y:S02]  /*2e6e0*/  IMAD R15, R9, R6.reuse, RZ ;  /* 0x00000006090f7224 */ /* 0x080fe400078e02ff */
[----:B------:R-:W-:Y:S01]  /*2e6f0*/  IMAD.WIDE.U32 R18, R8, R6, RZ ;  /* 0x0000000608127225 */ /* 0x000fe200078e00ff */
[----:B------:R-:W-:-:S03]  /*2e700*/  SEL R6, RZ, 0x1, !P3 ;  /* 0x00000001ff067807 */ /* 0x000fc60005800000 */
[----:B------:R-:W-:Y:S02]  /*2e710*/  IMAD R35, R8, R7, R15 ;  /* 0x0000000708237224 */ /* 0x000fe400078e020f */
[----:B------:R-:W-:Y:S01]  /*2e720*/  IMAD.X R15, RZ, RZ, R6, P0 ;  /* 0x000000ffff0f7224 */ /* 0x000fe200000e0606 */
[----:B------:R-:W-:Y:S01]  /*2e730*/  IADD3.X R6, P2, PT, R28, R33, RZ, P2, !PT ;  /* 0x000000211c067210 */ /* 0x000fe2000175e4ff */
[----:B------:R-:W-:-:S04]  /*2e740*/  IMAD.WIDE.U32 R4, R12, 0x3d1, RZ ;  /* 0x000003d10c047825 */ /* 0x000fc800078e00ff */
[----:B------:R-:W-:Y:S01]  /*2e750*/  IMAD.MOV.U32 R10, RZ, RZ, R29 ;  /* 0x000000ffff0a7224 */ /* 0x000fe200078e001d */
[----:B------:R-:W-:Y:S01]  /*2e760*/  IADD3 R20, P3, PT, R5, R20, RZ ;  /* 0x0000001405147210 */ /* 0x000fe20007f7e0ff */
[----:B------:R-:W-:Y:S01]  /*2e770*/  IMAD.X R29, RZ, RZ, RZ, P4 ;  /* 0x000000ffff1d7224 */ /* 0x000fe200020e06ff */
[----:B------:R-:W-:Y:S01]  /*2e780*/  IADD3 RZ, P0, PT, RZ, R4, RZ ;  /* 0x00000004ffff7210 */ /* 0x000fe20007f1e0ff */
[----:B------:R-:W-:Y:S01]  /*2e790*/  IMAD.MOV.U32 R28, RZ, RZ, R21 ;  /* 0x000000ffff1c7224 */ /* 0x000fe200078e0015 */
[----:B------:R-:W-:Y:S01]  /*2e7a0*/  IADD3 R21, P4, PT, R15, R30, RZ ;  /* 0x0000001e0f157210 */ /* 0x000fe20007f9e0ff */
[----:B------:R-:W-:Y:S01]  /*2e7b0*/  IMAD.IADD R15, R19, 0x1, R35 ;  /* 0x00000001130f7824 */ /* 0x000fe200078e0223 */
[----:B------:R-:W-:Y:S02]  /*2e7c0*/  SEL R5, RZ, 0x1, !P1 ;  /* 0x00000001ff057807 */ /* 0x000fe40004800000 */
[----:B------:R-:W-:Y:S01]  /*2e7d0*/  IADD3 R8, P1, PT, R21, R18, RZ ;  /* 0x0000001215087210 */ /* 0x000fe20007f3e0ff */
[----:B------:R-:W-:Y:S01]  /*2e7e0*/  IMAD.X R30, RZ, RZ, R31, P4 ;  /* 0x000000ffff1e7224 */ /* 0x000fe200020e061f */
[----:B------:R-:W-:Y:S01]  /*2e7f0*/  IADD3.X R31, P4, PT, RZ, R20, RZ, P0, !PT ;  /* 0x00000014ff1f7210 */ /* 0x000fe2000079e4ff */
[----:B------:R-:W-:-:S02]  /*2e800*/  IMAD.X R5, RZ, RZ, R5, P2 ;  /* 0x000000ffff057224 */ /* 0x000fc400010e0605 */
[----:B------:R-:W-:Y:S01]  /*2e810*/  IMAD.WIDE.U32.X R18, RZ, R13, R28, P3 ;  /* 0x0000000dff127225 */ /* 0x000fe200018e041c */
[----:B------:R-:W-:Y:S02]  /*2e820*/  SEL R33, RZ, 0x1, !P4 ;  /* 0x00000001ff217807 */ /* 0x000fe40006000000 */
        /* <DEDUP_REMOVED lines=80> */
[----:B------:R-:W-:-:S04]  /*2ed30*/  IADD3.X R9, P2, PT, R17, R18, RZ, P2, !PT ;  /* 0x0000001211097210 */ /* 0x000fc8000175e4ff */
[----:B------:R-:W-:Y:S02]  /*2ed40*/  IADD3.X R10, P2, PT, R23, R0, RZ, P2, !PT ;  /* 0x00000000170a7210 */ /* 0x000fe4000175e4ff */
[----:B------:R-:W-:-:S04]  /*2ed50*/  IADD3.X R0, P1, PT, RZ, R5, RZ, P1, !PT ;  /* 0x00000005ff007210 */ /* 0x000fc80000f3e4ff */
[----:B------:R-:W-:Y:S02]  /*2ed60*/  IADD3.X R11, P2, PT, R27, R0, RZ, P2, !PT ;  /* 0x000000001b0b7210 */ /* 0x000fe4000175e4ff */
[----:B------:R-:W-:-:S04]  /*2ed70*/  SEL R0, RZ, 0x1, !P1 ;  /* 0x00000001ff007807 */ /* 0x000fc80004800000 */
[----:B------:R-:W-:-:S04]  /*2ed80*/  IADD3.X R3, P2, PT, RZ, R0, RZ, P2, !PT ;  /* 0x00000000ff037210 */ /* 0x000fc8000175e4ff */
[----:B------:R-:W-:-:S09]  /*2ed90*/  SEL R2, RZ, 0x1, !P2 ;  /* 0x00000001ff027807 */ /* 0x000fd20005000000 */
.L_x_110:
        /* <DEDUP_REMOVED lines=22> */
.L_x_109:
[----:B------:R-:W-:Y:S05]  /*2ef00*/  BSYNC.RECONVERGENT B0 ;  /* 0x0000000000007941 */ /* 0x000fea0003800200 */
.L_x_108:
[----:B------:R-:W-:Y:S01]  /*2ef10*/  IMAD.MOV.U32 R5, RZ, RZ, R31 ;  /* 0x000000ffff057224 */ /* 0x000fe200078e001f */
[----:B------:R2:W-:Y:S04]  /*2ef20*/  STL.128 [R1+0x25810], R8 ;  /* 0x0258100801007387 */ /* 0x0005e80000100c00 */
[----:B------:R2:W-:Y:S02]  /*2ef30*/  STL.128 [R1+0x25800], R4 ;  /* 0x0258000401007387 */ /* 0x0005e40000100c00 */
.L_x_107:
[C---:B------:R-:W-:Y:S01]  /*2ef40*/  ISETP.NE.AND P0, PT, R26.reuse, RZ, PT ;  /* 0x000000ff1a00720c */ /* 0x040fe20003f05270 */
[----:B------:R-:W-:-:S12]  /*2ef50*/  VIADD R26, R26, 0xffffffff ;  /* 0xffffffff1a1a7836 */ /* 0x000fd80000000000 */
[----:B------:R-:W-:Y:S05]  /*2ef60*/  @P0 BRA `(.L_x_111) ;  /* 0xffffff6000cc0947 */ /* 0x000fea000383ffff */
[----:B------:R-:W-:Y:S05]  /*2ef70*/  EXIT ;  /* 0x000000000000794d */ /* 0x000fea0003800000 */
        .type           $generate_pubkeys_sequential$_Z7_ModInvPKmPm,@function
        .size           $generate_pubkeys_sequential$_Z7_ModInvPKmPm,(.L_x_416 - $generate_pubkeys_sequential$_Z7_ModInvPKmPm)
$generate_pubkeys_sequential$_Z7_ModInvPKmPm:
[----:B------:R-:W0:Y:S02]  /*2ef80*/  LDCU UR4, c[0x0][0x2f8] ;  /* 0x00005f00ff0477ac */ /* 0x000e240008000800 */
[----:B0-----:R-:W-:-:S09]  /*2ef90*/  UIADD3 UR4, UPT, UPT, -UR4, UR6, URZ ;  /* 0x0000000604047290 */ /* 0x001fd2000fffe1ff */
[----:B------:R-:W2:Y:S04]  /*2efa0*/  LDL.64 R10, [UR4] ;  /* 0x00000004ff0a7983 */ /* 0x000ea80008100a00 */
[----:B------:R-:W3:Y:S04]  /*2efb0*/  LDL.64 R8, [UR4+0x8] ;  /* 0x00000804ff087983 */ /* 0x000ee80008100a00 */
[----:B------:R-:W4:Y:S04]  /*2efc0*/  LDL.64 R6, [UR4+0x10] ;  /* 0x00001004ff067983 */ /* 0x000f280008100a00 */
[----:B------:R-:W5:Y:S01]  /*2efd0*/  LDL.64 R4, [UR4+0x18] ;  /* 0x00001804ff047983 */ /* 0x000f620008100a00 */
[----:B------:R-:W-:Y:S01]  /*2efe0*/  BSSY.RECONVERGENT B0, `(.L_x_112) ;  /* 0x0000127000007945 */ /* 0x000fe20003800200 */
[----:B--2---:R-:W-:-:S04]  /*2eff0*/  IMAD.WIDE.U32 R2, R11, R10, RZ ;  /* 0x0000000a0b027225 */ /* 0x004fc800078e00ff */
[----:B---3--:R-:W-:Y:S02]  /*2f000*/  IMAD R21, R9, R10, RZ ;  /* 0x0000000a09157224 */ /* 0x008fe400078e02ff */
[----:B------:R-:W-:-:S04]  /*2f010*/  IMAD.WIDE.U32 R12, P0, R10, R11, R2 ;  /* 0x0000000b0a0c7225 */ /* 0x000fc80007800002 */
[----:B------:R-:W-:-:S04]  /*2f020*/  IMAD.WIDE.U32 R2, R10, R10, RZ ;  /* 0x0000000a0a027225 */ /* 0x000fc800078e00ff */
[----:B------:R-:W-:Y:S01]  /*2f030*/  IMAD.MOV.U32 R18, RZ, RZ, R13 ;  /* 0x000000ffff127224 */ /* 0x000fe200078e000d */
[----:B------:R-:W-:Y:S01]  /*2f040*/  IADD3 R3, P1, PT, R3, R12, RZ ;  /* 0x0000000c03037210 */ /* 0x000fe20007f3e0ff */
[----:B------:R-:W-:-:S04]  /*2f050*/  IMAD.WIDE.U32 R12, R8, R10, RZ ;  /* 0x0000000a080c7225 */ /* 0x000fc800078e00ff */
[C---:B------:R-:W-:Y:S01]  /*2f060*/  IMAD R25, R11.reuse, R8, R21 ;  /* 0x000000080b197224 */ /* 0x040fe200078e0215 */
[----:B------:R-:W-:Y:S01]  /*2f070*/  IADD3 RZ, P2, PT, RZ, R12, RZ ;  /* 0x0000000cffff7210 */ /* 0x000fe20007f5e0ff */
[----:B------:R-:W-:-:S04]  /*2f080*/  IMAD.WIDE.U32 R16, R11, R8, RZ ;  /* 0x000000080b107225 */ /* 0x000fc800078e00ff */
[----:B------:R-:W-:Y:S02]  /*2f090*/  IMAD.IADD R0, R13, 0x1, R25 ;  /* 0x000000010d007824 */ /* 0x000fe400078e0219 */
[----:B------:R-:W-:Y:S01]  /*2f0a0*/  IMAD.X R19, RZ, RZ, RZ, P0 ;  /* 0x000000ffff137224 */ /* 0x000fe200000e06ff */
[----:B------:R-:W-:Y:S01]  /*2f0b0*/  IADD3 RZ, P0, PT, RZ, R2, RZ ;  /* 0x00000002ffff7210 */ /* 0x000fe20007f1e0ff */
[----:B------:R-:W-:Y:S01]  /*2f0c0*/  IMAD.WIDE.U32 R14, R10, R8, RZ ;  /* 0x000000080a0e7225 */ /* 0x000fe200078e00ff */
[----:B------:R-:W-:-:S03]  /*2f0d0*/  IADD3.X R0, P4, PT, RZ, R0, RZ, P2, !PT ;  /* 0x00000000ff007210 */ /* 0x000fc6000179e4ff */
[----:B------:R-:W-:Y:S01]  /*2f0e0*/  IMAD.WIDE.U32 R16, P6, R10, R9, R16 ;  /* 0x000000090a107225 */ /* 0x000fe200078c0010 */
[----:B------:R-:W-:Y:S02]  /*2f0f0*/  IADD3.X R13, P2, PT, RZ, R0, RZ, P2, !PT ;  /* 0x00000000ff0d7210 */ /* 0x000fe4000175e4ff */
[----:B------:R-:W-:Y:S01]  /*2f100*/  SEL R0, RZ, 0x1, !P4 ;  /* 0x00000001ff007807 */ /* 0x000fe20006000000 */
[----:B------:R-:W-:Y:S01]  /*2f110*/  IMAD.WIDE.U32.X R18, R11, R11, R18, P1 ;  /* 0x0000000b0b127225 */ /* 0x000fe200008e0412 */
[----:B------:R-:W-:Y:S02]  /*2f120*/  IADD3.X R3, P1, PT, RZ, R3, RZ, P0, !PT ;  /* 0x00000003ff037210 */ /* 0x000fe4000073e4ff */
[----:B------:R-:W-:Y:S01]  /*2f130*/  IADD3 RZ, P3, PT, R15, R16, RZ ;  /* 0x000000100fff7210 */ /* 0x000fe20007f7e0ff */
[----:B------:R-:W-:Y:S01]  /*2f140*/  IMAD.X R15, RZ, RZ, RZ, P6 ;  /* 0x000000ffff0f7224 */ /* 0x000fe200030e06ff */
[----:B------:R-:W-:Y:S01]  /*2f150*/  IADD3.X R23, P1, PT, RZ, R18, RZ, P1, !PT ;  /* 0x00000012ff177210 */ /* 0x000fe20000f3e4ff */
[----:B------:R-:W-:Y:S01]  /*2f160*/  IMAD.MOV.U32 R14, RZ, RZ, R17 ;  /* 0x000000ffff0e7224 */ /* 0x000fe200078e0011 */
[----:B------:R-:W-:Y:S01]  /*2f170*/  IADD3.X R3, P0, PT, RZ, R3, RZ, P0, !PT ;  /* 0x00000003ff037210 */ /* 0x000fe2000071e4ff */
[----:B------:R-:W-:Y:S01]  /*2f180*/  IMAD.WIDE.U32 R20, R9, R8, RZ ;  /* 0x0000000809147225 */ /* 0x000fe200078e00ff */
[----:B------:R-:W-:-:S03]  /*2f190*/  IADD3.X R22, P1, PT, RZ, R19, RZ, P1, !PT ;  /* 0x00000013ff167210 */ /* 0x000fc60000f3e4ff */
[----:B------:R-:W-:-:S04]  /*2f1a0*/  IMAD.WIDE.U32.X R14, R11, R9, R14, P3 ;  /* 0x000000090b0e7225 */ /* 0x000fc800018e040e */
[----:B------:R-:W-:Y:S01]  /*2f1b0*/  IMAD.X R17, RZ, RZ, R0, P2 ;  /* 0x000000ffff117224 */ /* 0x000fe200010e0600 */
[----:B------:R-:W-:Y:S01]  /*2f1c0*/  LEA.X R0, P0, R12, R23, 0x1, P0 ;  /* 0x000000170c007211 */ /* 0x000fe20000000cff */
[----:B------:R-:W-:-:S03]  /*2f1d0*/  IMAD.WIDE.U32 R20, P5, R8, R9, R20 ;  /* 0x0000000908147225 */ /* 0x000fc600078a0014 */
[----:B------:R-:W-:Y:S01]  /*2f1e0*/  IADD3 R29, P3, PT, R17, R14, RZ ;  /* 0x0000000e111d7210 */ /* 0x000fe20007f7e0ff */
[----:B------:R-:W-:Y:S01]  /*2f1f0*/  IMAD.WIDE.U32 R18, R8, R8, RZ ;  /* 0x0000000808127225 */ /* 0x000fe200078e00ff */
[----:B------:R-:W-:-:S03]  /*2f200*/  SEL R17, RZ, 0x1, !P1 ;  /* 0x00000001ff117807 */ /* 0x000fc60004800000 */
[----:B------:R-:W-:Y:S01]  /*2f210*/  IMAD.X R27, RZ, RZ, RZ, P5 ;  /* 0x000000ffff1b7224 */ /* 0x000fe200028e06ff */
[----:B------:R-:W-:Y:S01]  /*2f220*/  IADD3 R30, P2, PT, R19, R20, RZ ;  /* 0x00000014131e7210 */ /* 0x000fe20007f5e0ff */
[----:B------:R-:W-:Y:S01]  /*2f230*/  IMAD.MOV.U32 R26, RZ, RZ, R21 ;  /* 0x000000ffff1a7224 */ /* 0x000fe200078e0015 */
[----:B------:R-:W-:Y:S01]  /*2f240*/  IADD3 R18, P1, PT, R17, R18, RZ ;  /* 0x0000001211127210 */ /* 0x000fe20007f3e0ff */
[----:B----4-:R-:W-:Y:S01]  /*2f250*/  IMAD.WIDE.U32 R16, R11, R6, RZ ;  /* 0x000000060b107225 */ /* 0x010fe200078e00ff */
[----:B------:R-:W-:Y:S02]  /*2f260*/  SHF.R.U64 R19, R12, 0x1f, R13 ;  /* 0x0000001f0c137819 */ /* 0x000fe4000000120d */
[----:B------:R-:W-:Y:S01]  /*2f270*/  IADD3.X R30, P1, PT, RZ, R30, RZ, P1, !PT ;  /* 0x0000001eff1e7210 */ /* 0x000fe20000f3e4ff */
[----:B------:R-:W-:Y:S01]  /*2f280*/  IMAD.WIDE.U32.X R26, R9, R9, R26, P2 ;  /* 0x00000009091a7225 */ /* 0x000fe200010e041a */
[----:B------:R-:W-:-:S03]  /*2f290*/  IADD3.X R12, P0, PT, R22, R19, RZ, P0, !PT ;  /* 0x00000013160c7210 */ /* 0x000fc6000071e4ff */
[----:B------:R-:W-:Y:S01]  /*2f2a0*/  IMAD.X R31, RZ, RZ, R15, P3 ;  /* 0x000000ffff1f7224 */ /* 0x000fe200018e060f */
[----:B------:R-:W-:Y:S01]  /*2f2b0*/  IADD3.X R19, P1, PT, RZ, R26, RZ, P1, !PT ;  /* 0x0000001aff137210 */ /* 0x000fe20000f3e4ff */
[----:B------:R-:W-:-:S04]  /*2f2c0*/  IMAD.WIDE.U32 R20, R9, R6, RZ ;  /* 0x0000000609147225 */ /* 0x000fc800078e00ff */
[----:B------:R-:W-:-:S04]  /*2f2d0*/  IMAD.WIDE.U32 R14, R10, R6, RZ ;  /* 0x000000060a0e7225 */ /* 0x000fc800078e00ff */
[----:B------:R-:W-:-:S04]  /*2f2e0*/  IMAD.WIDE.U32 R22, P2, R10, R7, R16 ;  /* 0x000000070a167225 */ /* 0x000fc80007840010 */
[----:B------:R-:W-:Y:S01]  /*2f2f0*/  IMAD R33, R7, R10, RZ ;  /* 0x0000000a07217224 */ /* 0x000fe200078e02ff */
[----:B------:R-:W-:Y:S01]  /*2f300*/  IADD3 RZ, P4, PT, R15, R22, RZ ;  /* 0x000000160fff7210 */ /* 0x000fe20007f9e0ff */
[----:B------:R-:W-:Y:S01]  /*2f310*/  IMAD.WIDE.U32 R16, R8, R6, RZ ;  /* 0x0000000608107225 */ /* 0x000fe200078e00ff */
[----:B------:R-:W-:-:S03]  /*2f320*/  IADD3.X R16, P3, PT, RZ, R27, RZ, P1, !PT ;  /* 0x0000001bff107210 */ /* 0x000fc60000f7e4ff */
[----:B------:R-:W-:-:S04]  /*2f330*/  IMAD.WIDE.U32 R24, P6, R8, R7, R20 ;  /* 0x0000000708187225 */ /* 0x000fc800078c0014 */
[----:B------:R-:W-:Y:S01]  /*2f340*/  IMAD.WIDE.U32 R14, R6, R10, RZ ;  /* 0x0000000a060e7225 */ /* 0x000fe200078e00ff */
[----:B------:R-:W-:-:S03]  /*2f350*/  IADD3 RZ, P5, PT, R17, R24, RZ ;  /* 0x0000001811ff7210 */ /* 0x000fc60007fbe0ff */
[----:B------:R-:W-:Y:S01]  /*2f360*/  IMAD R33, R11, R6, R33 ;  /* 0x000000060b217224 */ /* 0x000fe200078e0221 */
[----:B------:R-:W-:Y:S01]  /*2f370*/  IADD3 RZ, P1, PT, RZ, R14, RZ ;  /* 0x0000000effff7210 */ /* 0x000fe20007f3e0ff */
[----:B------:R-:W-:-:S04]  /*2f380*/  IMAD.WIDE.U32 R26, R7, R6, RZ ;  /* 0x00000006071a7225 */ /* 0x000fc800078e00ff */
[----:B------:R-:W-:Y:S01]  /*2f390*/  IMAD.X R21, RZ, RZ, RZ, P2 ;  /* 0x000000ffff157224 */ /* 0x000fe200010e06ff */
[----:B------:R-:W-:Y:S01]  /*2f3a0*/  IADD3 R17, P2, PT, R29, R14, RZ ;  /* 0x0000000e1d117210 */ /* 0x000fe20007f5e0ff */
[----:B------:R-:W-:Y:S02]  /*2f3b0*/  IMAD.IADD R24, R15, 0x1, R33 ;  /* 0x000000010f187824 */ /* 0x000fe400078e0221 */
[----:B------:R-:W-:Y:S02]  /*2f3c0*/  IMAD.X R15, RZ, RZ, RZ, P6 ;  /* 0x000000ffff0f7224 */ /* 0x000fe400030e06ff */
[----:B------:R-:W-:Y:S01]  /*2f3d0*/  IMAD.MOV.U32 R20, RZ, RZ, R23 ;  /* 0x000000ffff147224 */ /* 0x000fe200078e0017 */
[----:B------:R-:W-:Y:S01]  /*2f3e0*/  SHF.L.W.U32.HI R23, R13, 0x1, R17 ;  /* 0x000000010d177819 */ /* 0x000fe20000010e11 */
[C---:B------:R-:W-:Y:S01]  /*2f3f0*/  IMAD.WIDE.U32 R28, P6, R6.reuse, R7, R26 ;  /* 0x00000007061c7225 */ /* 0x040fe200078c001a */
[----:B------:R-:W-:Y:S02]  /*2f400*/  SEL R13, RZ, 0x1, !P3 ;  /* 0x00000001ff0d7807 */ /* 0x000fe40005800000 */
[----:B------:R-:W-:Y:S01]  /*2f410*/  IADD3.X R24, P1, PT, RZ, R24, RZ, P1, !PT ;  /* 0x00000018ff187210 */ /* 0x000fe20000f3e4ff */
[----:B------:R-:W-:Y:S01]  /*2f420*/  IMAD.WIDE.U32 R26, R6, R6, RZ ;  /* 0x00000006061a7225 */ /* 0x000fe200078e00ff */
[----:B------:R-:W-:-:S02]  /*2f430*/  IADD3.X R23, P0, PT, R23, R18, RZ, P0, !PT ;  /* 0x0000001217177210 */ /* 0x000fc4000071e4ff */
[----:B------:R-:W-:Y:S01]  /*2f440*/  IADD3.X R24, P2, PT, R24, R31, RZ, P2, !PT ;  /* 0x0000001f18187210 */ /* 0x000fe2000175e4ff */
[----:B------:R-:W-:Y:S01]  /*2f450*/  IMAD.MOV.U32 R14, RZ, RZ, R25 ;  /* 0x000000ffff0e7224 */ /* 0x000fe200078e0019 */
[----:B------:R-:W-:Y:S01]  /*2f460*/  IADD3 R22, P3, PT, R13, R26, RZ ;  /* 0x0000001a0d167210 */ /* 0x000fe20007f7e0ff */
[----:B-----5:R-:W-:Y:S01]  /*2f470*/  IMAD R25, R5, R10, RZ ;  /* 0x0000000a05197224 */ /* 0x020fe200078e02ff */
[----:B------:R-:W-:Y:S01]  /*2f480*/  SEL R13, RZ, 0x1, !P1 ;  /* 0x00000001ff0d7807 */ /* 0x000fe20004800000 */
[----:B------:R-:W-:Y:S01]  /*2f490*/  IMAD.X R33, RZ, RZ, RZ, P6 ;  /* 0x000000ffff217224 */ /* 0x000fe200030e06ff */
[----:B------:R-:W-:Y:S01]  /*2f4a0*/  IADD3 R18, P6, PT, R27, R28, RZ ;  /* 0x0000001c1b127210 */ /* 0x000fe20007fde0ff */
[----:B------:R-:W-:Y:S01]  /*2f4b0*/  IMAD.WIDE.U32.X R20, R11, R7, R20, P4 ;  /* 0x000000070b147225 */ /* 0x000fe200020e0414 */
[----:B------:R-:W-:Y:S02]  /*2f4c0*/  SHF.L.W.U32.HI R17, R17, 0x1, R24 ;  /* 0x0000000111117819 */ /* 0x000fe40000010e18 */
[----:B------:R-:W-:Y:S01]  /*2f4d0*/  IADD3.X R18, P1, PT, RZ, R18, RZ, P3, !PT ;  /* 0x00000012ff127210 */ /* 0x000fe20001f3e4ff */
[----:B------:R-:W-:Y:S01]  /*2f4e0*/  IMAD.X R13, RZ, RZ, R13, P2 ;  /* 0x000000ffff0d7224 */ /* 0x000fe200010e060d */
[----:B------:R-:W-:Y:S01]  /*2f4f0*/  IADD3.X R17, P0, PT, R17, R30, RZ, P0, !PT ;  /* 0x0000001e11117210 */ /* 0x000fe2000071e4ff */
[----:B------:R-:W-:-:S02]  /*2f500*/  IMAD.MOV.U32 R32, RZ, RZ, R29 ;  /* 0x000000ffff207224 */ /* 0x000fc400078e001d */
[----:B------:R-:W-:Y:S01]  /*2f510*/  IMAD.WIDE.U32 R28, R4, R10, RZ ;  /* 0x0000000a041c7225 */ /* 0x000fe200078e00ff */
[----:B------:R-:W-:-:S03]  /*2f520*/  IADD3 R35, P2, PT, R13, R20, RZ ;  /* 0x000000140d237210 */ /* 0x000fc60007f5e0ff */
[C---:B------:R-:W-:Y:S01]  /*2f530*/  IMAD R25, R11.reuse, R4, R25 ;  /* 0x000000040b197224 */ /* 0x040fe200078e0219 */
[----:B------:R-:W-:Y:S01]  /*2f540*/  IADD3 RZ, P3, PT, RZ, R28, RZ ;  /* 0x0000001cffff7210 */ /* 0x000fe20007f7e0ff */
[----:B------:R-:W-:-:S04]  /*2f550*/  IMAD.WIDE.U32 R26, R11, R4, RZ ;  /* 0x000000040b1a7225 */ /* 0x000fc800078e00ff */
[----:B------:R-:W-:Y:S02]  /*2f560*/  IMAD.IADD R25, R29, 0x1, R25 ;  /* 0x000000011d197824 */ /* 0x000fe400078e0219 */
[----:B------:R-:W-:-:S03]  /*2f570*/  IMAD.WIDE.U32.X R32, R7, R7, R32, P6 ;  /* 0x0000000707207225 */ /* 0x000fc600030e0420 */
[----:B------:R-:W-:Y:S01]  /*2f580*/  IADD3.X R25, P3, PT, RZ, R25, RZ, P3, !PT ;  /* 0x00000019ff197210 */ /* 0x000fe20001f7e4ff */
[----:B------:R-:W-:Y:S01]  /*2f590*/  IMAD.X R34, RZ, RZ, R21, P2 ;  /* 0x000000ffff227224 */ /* 0x000fe200010e0615 */
[----:B------:R-:W-:Y:S01]  /*2f5a0*/  IADD3 R35, P2, PT, R35, R28, RZ ;  /* 0x0000001c23237210 */ /* 0x000fe20007f5e0ff */
[C---:B------:R-:W-:Y:S01]  /*2f5b0*/  IMAD.WIDE.U32 R30, R10.reuse, R4, RZ ;  /* 0x000000040a1e7225 */ /* 0x040fe200078e00ff */
[----:B------:R-:W-:Y:S02]  /*2f5c0*/  IADD3.X R13, P1, PT, RZ, R32, RZ, P1, !PT ;  /* 0x00000020ff0d7210 */ /* 0x000fe40000f3e4ff */
[----:B------:R-:W-:Y:S01]  /*2f5d0*/  IADD3.X R34, P2, PT, R25, R34, RZ, P2, !PT ;  /* 0x0000002219227210 */ /* 0x000fe2000175e4ff */
[----:B------:R-:W-:Y:S01]  /*2f5e0*/  IMAD.WIDE.U32 R26, P6, R10, R5, R26 ;  /* 0x000000050a1a7225 */ /* 0x000fe200078c001a */
[----:B------:R-:W-:Y:S02]  /*2f5f0*/  SEL R25, RZ, 0x1, !P3 ;  /* 0x00000001ff197807 */ /* 0x000fe40005800000 */
[----:B------:R-:W-:Y:S01]  /*2f600*/  IADD3.X R10, P1, PT, RZ, R33, RZ, P1, !PT ;  /* 0x00000021ff0a7210 */ /* 0x000fe20000f3e4ff */
[----:B------:R-:W-:Y:S01]  /*2f610*/  IMAD R29, R7, R8, RZ ;  /* 0x00000008071d7224 */ /* 0x000fe200078e02ff */
[----:B------:R-:W-:Y:S01]  /*2f620*/  IADD3 RZ, P4, PT, R31, R26, RZ ;  /* 0x0000001a1fff7210 */ /* 0x000fe20007f9e0ff */
[----:B------:R-:W-:-:S04]  /*2f630*/  IMAD.WIDE.U32 R30, R6, R8, RZ ;  /* 0x00000008061e7225 */ /* 0x000fc800078e00ff */
[----:B------:R-:W-:Y:S02]  /*2f640*/  IMAD R37, R9, R6, R29 ;  /* 0x0000000609257224 */ /* 0x000fe400078e021d */
[----:B------:R-:W-:Y:S02]  /*2f650*/  IMAD.X R29, RZ, RZ, RZ, P6 ;  /* 0x000000ffff1d7224 */ /* 0x000fe400030e06ff */
[----:B------:R-:W-:Y:S02]  /*2f660*/  IMAD.IADD R31, R31, 0x1, R37 ;  /* 0x000000011f1f7824 */ /* 0x000fe400078e0225 */
[----:B------:R-:W-:Y:S01]  /*2f670*/  IMAD.X R25, RZ, RZ, R25, P2 ;  /* 0x000000ffff197224 */ /* 0x000fe200010e0619 */
[----:B------:R-:W-:Y:S01]  /*2f680*/  IADD3 R35, P2, PT, R35, R30, RZ ;  /* 0x0000001e23237210 */ /* 0x000fe20007f5e0ff */
[----:B------:R-:W-:Y:S02]  /*2f690*/  IMAD.MOV.U32 R28, RZ, RZ, R27 ;  /* 0x000000ffff1c7224 */ /* 0x000fe400078e001b */
[----:B------:R-:W-:Y:S01]  /*2f6a0*/  IMAD.WIDE.U32 R20, R9, R4, RZ ;  /* 0x0000000409147225 */ /* 0x000fe200078e00ff */
[----:B------:R-:W-:-:S02]  /*2f6b0*/  IADD3.X R34, P2, PT, R34, R31, RZ, P2, !PT ;  /* 0x0000001f22227210 */ /* 0x000fc4000175e4ff */
[----:B------:R-:W-:Y:S01]  /*2f6c0*/  SHF.L.W.U32.HI R24, R24, 0x1, R35 ;  /* 0x0000000118187819 */ /* 0x000fe20000010e23 */
[----:B------:R-:W-:Y:S01]  /*2f6d0*/  IMAD.WIDE.U32.X R26, R11, R5, R28, P4 ;  /* 0x000000050b1a7225 */ /* 0x000fe200020e041c */
[----:B------:R-:W-:Y:S02]  /*2f6e0*/  IADD3 RZ, P4, PT, RZ, R35, RZ ;  /* 0x00000023ffff7210 */ /* 0x000fe40007f9e0ff */
[----:B------:R-:W-:Y:S01]  /*2f6f0*/  SEL R11, RZ, 0x1, !P2 ;  /* 0x00000001ff0b7807 */ /* 0x000fe20005000000 */
[C---:B------:R-:W-:Y:S01]  /*2f700*/  IMAD.WIDE.U32 R32, R8.reuse, R4, RZ ;  /* 0x0000000408207225 */ /* 0x040fe200078e00ff */
[----:B------:R-:W-:Y:S02]  /*2f710*/  IADD3.X R34, P4, PT, RZ, R34, RZ, P4, !PT ;  /* 0x00000022ff227210 */ /* 0x000fe4000279e4ff */
[----:B------:R-:W-:Y:S01]  /*2f720*/  IADD3 R25, P2, PT, R25, R26, RZ ;  /* 0x0000001a19197210 */ /* 0x000fe20007f5e0ff */
[----:B------:R-:W-:-:S04]  /*2f730*/  IMAD.WIDE.U32 R20, P3, R8, R5, R20 ;  /* 0x0000000508147225 */ /* 0x000fc80007860014 */
[----:B------:R-:W-:Y:S01]  /*2f740*/  IMAD.WIDE.U32.X R14, R9, R7, R14, P5 ;  /* 0x00000007090e7225 */ /* 0x000fe200028e040e */
[----:B------:R-:W-:-:S03]  /*2f750*/  IADD3 RZ, P6, PT, R33, R20, RZ ;  /* 0x0000001421ff7210 */ /* 0x000fc60007fde0ff */
[----:B------:R-:W-:-:S04]  /*2f760*/  IMAD.WIDE.U32 R32, R7, R4, RZ ;  /* 0x0000000407207225 */ /* 0x000fc800078e00ff */
[----:B------:R-:W-:Y:S02]  /*2f770*/  IMAD.X R11, RZ, RZ, R11, P4 ;  /* 0x000000ffff0b7224 */ /* 0x000fe400020e060b */
[-C--:B------:R-:W-:Y:S02]  /*2f780*/  IMAD R31, R5, R8.reuse, RZ ;  /* 0x00000008051f7224 */ /* 0x080fe400078e02ff */
[----:B------:R-:W-:Y:S01]  /*2f790*/  IMAD.WIDE.U32 R28, R4, R8, RZ ;  /* 0x00000008041c7225 */ /* 0x000fe200078e00ff */
[----:B------:R-:W-:-:S03]  /*2f7a0*/  IADD3 R11, P4, PT, R11, R14, RZ ;  /* 0x0000000e0b0b7210 */ /* 0x000fc60007f9e0ff */
[----:B------:R-:W-:Y:S02]  /*2f7b0*/  IMAD R39, R9, R4, R31 ;  /* 0x0000000409277224 */ /* 0x000fe400078e021f */
[----:B------:R-:W-:Y:S01]  /*2f7c0*/  IMAD.X R37, RZ, RZ, R27, P2 ;  /* 0x000000ffff257224 */ /* 0x000fe200010e061b */
[----:B------:R-:W-:Y:S01]  /*2f7d0*/  IADD3 R28, P2, PT, R25, R28, RZ ;  /* 0x0000001c191c7210 */ /* 0x000fe20007f5e0ff */
[----:B------:R-:W-:-:S04]  /*2f7e0*/  IMAD.WIDE.U32 R30, R6, R4, RZ ;  /* 0x00000004061e7225 */ /* 0x000fc800078e00ff */
[----:B------:R-:W-:-:S04]  /*2f7f0*/  IMAD.WIDE.U32 R26, P5, R6, R5, R32 ;  /* 0x00000005061a7225 */ /* 0x000fc800078a0020 */
[----:B------:R-:W-:Y:S02]  /*2f800*/  IMAD.IADD R8, R29, 0x1, R39 ;  /* 0x000000011d087824 */ /* 0x000fe400078e0227 */
[----:B------:R-:W-:Y:S01]  /*2f810*/  IMAD.X R33, RZ, RZ, R15, P4 ;  /* 0x000000ffff217224 */ /* 0x000fe200020e060f */
[----:B------:R-:W-:Y:S01]  /*2f820*/  IADD3 RZ, P4, PT, R31, R26, RZ ;  /* 0x0000001a1fff7210 */ /* 0x000fe20007f9e0ff */
[----:B------:R-:W-:Y:S01]  /*2f830*/  IMAD.X R29, RZ, RZ, RZ, P3 ;  /* 0x000000ffff1d7224 */ /* 0x000fe200018e06ff */
[----:B------:R-:W-:Y:S01]  /*2f840*/  IADD3.X R19, P3, PT, R24, R19, RZ, P0, !PT ;  /* 0x0000001318137210 */ /* 0x000fe2000077e4ff */
[----:B------:R-:W-:Y:S01]  /*2f850*/  IMAD.MOV.U32 R24, RZ, RZ, R27 ;  /* 0x000000ffff187224 */ /* 0x000fe200078e001b */
[----:B------:R-:W-:Y:S01]  /*2f860*/  IADD3 R31, P0, PT, R28, R11, RZ ;  /* 0x0000000b1c1f7210 */ /* 0x000fe20007f1e0ff */
[----:B------:R-:W-:Y:S01]  /*2f870*/  IMAD.MOV.U32 R28, RZ, RZ, R21 ;  /* 0x000000ffff1c7224 */ /* 0x000fe200078e0015 */
[----:B------:R-:W-:Y:S01]  /*2f880*/  SHF.L.W.U32.HI R15, R35, 0x1, R34 ;  /* 0x00000001230f7819 */ /* 0x000fe20000010e22 */
[----:B------:R-:W-:Y:S01]  /*2f890*/  IMAD.WIDE.U32 R26, R4, R6, RZ ;  /* 0x00000006041a7225 */ /* 0x000fe200078e00ff */
[----:B------:R-:W-:-:S02]  /*2f8a0*/  SHF.L.W.U32.HI R11, R34, 0x1, R31 ;  /* 0x00000001220b7819 */ /* 0x000fc40000010e1f */
[----:B------:R-:W-:Y:S01]  /*2f8b0*/  IADD3.X R15, P3, PT, R15, R16, RZ, P3, !PT ;  /* 0x000000100f0f7210 */ /* 0x000fe20001f7e4ff */
[----:B------:R-:W-:Y:S01]  /*2f8c0*/  IMAD.WIDE.U32.X R20, R9, R5, R28, P6 ;  /* 0x0000000509147225 */ /* 0x000fe200030e041c */
[----:B------:R-:W-:Y:S02]  /*2f8d0*/  IADD3.X R8, P2, PT, R8, R37, RZ, P2, !PT ;  /* 0x0000002508087210 */ /* 0x000fe4000175e4ff */
[----:B------:R-:W-:Y:S01]  /*2f8e0*/  IADD3.X R22, P3, PT, R11, R22, RZ, P3, !PT ;  /* 0x000000160b167210 */ /* 0x000fe20001f7e4ff */
[----:B------:R-:W-:Y:S01]  /*2f8f0*/  IMAD.X R25, RZ, RZ, RZ, P5 ;  /* 0x000000ffff197224 */ /* 0x000fe200028e06ff */
[----:B------:R-:W-:Y:S01]  /*2f900*/  IADD3.X R14, P0, PT, R8, R33, RZ, P0, !PT ;  /* 0x00000021080e7210 */ /* 0x000fe2000071e4ff */
[C---:B------:R-:W-:Y:S01]  /*2f910*/  IMAD R33, R5.reuse, R6, RZ ;  /* 0x0000000605217224 */ /* 0x040fe200078e02ff */
[----:B------:R-:W-:Y:S01]  /*2f920*/  SEL R11, RZ, 0x1, !P2 ;  /* 0x00000001ff0b7807 */ /* 0x000fe20005000000 */
[----:B------:R-:W-:Y:S01]  /*2f930*/  IMAD.WIDE.U32 R8, R5, R4, RZ ;  /* 0x0000000405087225 */ /* 0x000fe200078e00ff */
[----:B------:R-:W-:-:S03]  /*2f940*/  SHF.L.W.U32.HI R29, R31, 0x1, R14 ;  /* 0x000000011f1d7819 */ /* 0x000fc60000010e0e */
[----:B------:R-:W-:Y:S01]  /*2f950*/  IMAD.X R11, RZ, RZ, R11, P0 ;  /* 0x000000ffff0b7224 */ /* 0x000fe200000e060b */
[----:B------:R-:W-:Y:S01]  /*2f960*/  IADD3.X R18, P0, PT, R29, R18, RZ, P3, !PT ;  /* 0x000000121d127210 */ /* 0x000fe20001f1e4ff */
[----:B------:R-:W-:Y:S02]  /*2f970*/  IMAD R33, R7, R4, R33 ;  /* 0x0000000407217224 */ /* 0x000fe400078e0221 */
[----:B------:R-:W-:Y:S01]  /*2f980*/  IMAD.WIDE.U32 R30, P5, R4, R5, R8 ;  /* 0x00000005041e7225 */ /* 0x000fe200078a0008 */
[----:B------:R-:W-:-:S03]  /*2f990*/  IADD3 R11, P2, PT, R11, R20, RZ ;  /* 0x000000140b0b7210 */ /* 0x000fc60007f5e0ff */
[----:B------:R-:W-:Y:S01]  /*2f9a0*/  IMAD.WIDE.U32 R28, R4, R4, RZ ;  /* 0x00000004041c7225 */ /* 0x000fe200078e00ff */
[----:B------:R-:W-:-:S03]  /*2f9b0*/  IADD3 R11, P3, PT, R11, R26, RZ ;  /* 0x0000001a0b0b7210 */ /* 0x000fc60007f7e0ff */
[----:B------:R-:W-:Y:S01]  /*2f9c0*/  IMAD.IADD R4, R27, 0x1, R33 ;  /* 0x000000011b047824 */ /* 0x000fe200078e0221 */
[----:B------:R-:W-:Y:S01]  /*2f9d0*/  SHF.L.W.U32.HI R16, R14, 0x1, R11 ;  /* 0x000000010e107819 */ /* 0x000fe20000010e0b */
[----:B------:R-:W-:Y:S01]  /*2f9e0*/  IMAD.X R27, RZ, RZ, R21, P2 ;  /* 0x000000ffff1b7224 */ /* 0x000fe200010e0615 */
[----:B------:R-:W-:Y:S01]  /*2f9f0*/  IADD3 R30, P2, PT, R29, R30, RZ ;  /* 0x0000001e1d1e7210 */ /* 0x000fe20007f5e0ff */
[----:B------:R-:W-:-:S03]  /*2fa00*/  IMAD.WIDE.U32 R20, R18, 0x3d1, RZ ;  /* 0x000003d112147825 */ /* 0x000fc600078e00ff */
[----:B------:R-:W-:Y:S01]  /*2fa10*/  IADD3.X R4, P3, PT, R4, R27, RZ, P3, !PT ;  /* 0x0000001b04047210 */ /* 0x000fe20001f7e4ff */
[----:B------:R-:W-:Y:S01]  /*2fa20*/  IMAD.X R9, RZ, RZ, RZ, P5 ;  /* 0x000000ffff097224 */ /* 0x000fe200028e06ff */
[----:B------:R-:W-:Y:S01]  /*2fa30*/  SEL R27, RZ, 0x1, !P1 ;  /* 0x00000001ff1b7807 */ /* 0x000fe20004800000 */
[----:B------:R-:W-:Y:S01]  /*2fa40*/  IMAD.WIDE.U32.X R24, R7, R5, R24, P4 ;  /* 0x0000000507187225 */ /* 0x000fe200020e0418 */
[----:B------:R-:W-:-:S03]  /*2fa50*/  IADD3 RZ, P1, PT, RZ, R11, RZ ;  /* 0x0000000bffff7210 */ /* 0x000fc60007f3e0ff */
[----:B------:R-:W-:Y:S01]  /*2fa60*/  IMAD.WIDE.U32 R6, R22, 0x3d1, RZ ;  /* 0x000003d116067825 */ /* 0x000fe200078e00ff */
[----:B------:R-:W-:Y:S02]  /*2fa70*/  IADD3.X R14, P5, PT, RZ, R4, RZ, P1, !PT ;  /* 0x00000004ff0e7210 */ /* 0x000fe40000fbe4ff */
[----:B------:R-:W-:Y:S01]  /*2fa80*/  SEL R4, RZ, 0x1, !P3 ;  /* 0x00000001ff047807 */ /* 0x000fe20005800000 */
[----:B------:R-:W-:Y:S01]  /*2fa90*/  IMAD.WIDE.U32 R20, P4, RZ, R22, R20 ;  /* 0x00000016ff147225 */ /* 0x000fe20007880014 */
[----:B------:R-:W-:Y:S02]  /*2faa0*/  IADD3 R29, P1, PT, R27, R28, RZ ;  /* 0x0000001c1b1d7210 */ /* 0x000fe40007f3e0ff */
[----:B------:R-:W-:Y:S01]  /*2fab0*/  SHF.L.W.U32.HI R11, R11, 0x1, R14 ;  /* 0x000000010b0b7819 */ /* 0x000fe20000010e0e */
[----:B------:R-:W-:Y:S01]  /*2fac0*/  IMAD.MOV.U32 R8, RZ, RZ, R31 ;  /* 0x000000ffff087224 */ /* 0x000fe200078e001f */
[----:B------:R-:W-:Y:S01]  /*2fad0*/  IADD3.X R31, P3, PT, R16, R13, RZ, P0, !PT ;  /* 0x0000000d101f7210 */ /* 0x000fe2000077e4ff */
[----:B------:R-:W-:Y:S01]  /*2fae0*/  IMAD.X R13, RZ, RZ, R4, P5 ;  /* 0x000000ffff0d7224 */ /* 0x000fe200028e0604 */
[----:B------:R-:W-:Y:S01]  /*2faf0*/  IADD3 RZ, P0, PT, RZ, R6, RZ ;  /* 0x00000006ffff7210 */ /* 0x000fe20007f1e0ff */
[----:B------:R-:W-:Y:S01]  /*2fb00*/  IMAD.X R27, RZ, RZ, RZ, P4 ;  /* 0x000000ffff1b7224 */ /* 0x000fe200020e06ff */
[----:B------:R-:W-:Y:S01]  /*2fb10*/  IADD3 R4, P4, PT, R7, R20, RZ ;  /* 0x0000001407047210 */ /* 0x000fe20007f9e0ff */
[----:B------:R-:W-:Y:S01]  /*2fb20*/  IMAD.MOV.U32 R26, RZ, RZ, R21 ;  /* 0x000000ffff1a7224 */ /* 0x000fe200078e0015 */
[----:B------:R-:W-:-:S02]  /*2fb30*/  IADD3.X R10, P3, PT, R11, R10, RZ, P3, !PT ;  /* 0x0000000a0b0a7210 */ /* 0x000fc40001f7e4ff */
[----:B------:R-:W-:Y:S01]  /*2fb40*/  IADD3 R7, P5, PT, R13, R24, RZ ;  /* 0x000000180d077210 */ /* 0x000fe20007fbe0ff */
[----:B------:R-:W-:Y:S01]  /*2fb50*/  IMAD.WIDE.U32.X R20, RZ, R18, R26, P4 ;  /* 0x00000012ff147225 */ /* 0x000fe200020e041a */
[----:B------:R-:W-:Y:S02]  /*2fb60*/  IADD3.X R13, P6, PT, RZ, R4, RZ, P0, !PT ;  /* 0x00000004ff0d7210 */ /* 0x000fe400007de4ff */
[----:B------:R-:W-:Y:S01]  /*2fb70*/  SHF.L.W.U32.HI R14, R14, 0x1, R7 ;  /* 0x000000010e0e7819 */ /* 0x000fe20000010e07 */
[----:B------:R-:W-:Y:S01]  /*2fb80*/  IMAD.WIDE.U32 R26, R10, 0x3d1, RZ ;  /* 0x000003d10a1a7825 */ /* 0x000fe200078e00ff */
[----:B------:R-:W-:Y:S02]  /*2fb90*/  SEL R33, RZ, 0x1, !P6 ;  /* 0x00000001ff217807 */ /* 0x000fe40007000000 */
[----:B------:R-:W-:Y:S01]  /*2fba0*/  IADD3.X R29, P3, PT, R14, R29, RZ, P3, !PT ;  /* 0x0000001d0e1d7210 */ /* 0x000fe20001f7e4ff */
[----:B------:R-:W-:Y:S01]  /*2fbb0*/  IMAD.X R11, RZ, RZ, R25, P5 ;  /* 0x000000ffff0b7224 */ /* 0x000fe200028e0619 */
[----:B------:R-:W-:Y:S01]  /*2fbc0*/  IADD3 R33, P5, PT, R33, R20, RZ ;  /* 0x0000001421217210 */ /* 0x000fe20007fbe0ff */
[----:B------:R-:W-:Y:S01]  /*2fbd0*/  IMAD.WIDE.U32 R24, R31, 0x3d1, RZ ;  /* 0x000003d11f187825 */ /* 0x000fe200078e00ff */
[----:B------:R-:W-:-:S02]  /*2fbe0*/  IADD3.X R14, P1, PT, RZ, R30, RZ, P1, !PT ;  /* 0x0000001eff0e7210 */ /* 0x000fc40000f3e4ff */
[----:B------:R-:W-:Y:S01]  /*2fbf0*/  SHF.L.W.U32.HI R7, R7, 0x1, R11 ;  /* 0x0000000107077819 */ /* 0x000fe20000010e0b */
[----:B------:R-:W-:-:S04]  /*2fc00*/  IMAD.WIDE.U32 R26, P4, RZ, R31, R26 ;  /* 0x0000001fff1a7225 */ /* 0x000fc8000788001a */
[----:B------:R-:W-:Y:S01]  /*2fc10*/  IMAD.WIDE.U32.X R4, R5, R5, R8, P2 ;  /* 0x0000000505047225 */ /* 0x000fe200010e0408 */
[----:B------:R-:W-:Y:S02]  /*2fc20*/  IADD3.X R7, P2, PT, R7, R14, RZ, P3, !PT ;  /* 0x0000000e07077210 */ /* 0x000fe40001f5e4ff */
[----:B------:R-:W-:Y:S01]  /*2fc30*/  IADD3 R14, P3, PT, R25, R26, RZ ;  /* 0x0000001a190e7210 */ /* 0x000fe20007f7e0ff */
[----:B------:R-:W-:Y:S01]  /*2fc40*/  IMAD.X R21, RZ, RZ, R21, P5 ;  /* 0x000000ffff157224 */ /* 0x000fe200028e0615 */
[----:B------:R-:W-:Y:S01]  /*2fc50*/  IADD3 R33, P5, PT, R33, R24, RZ ;  /* 0x0000001821217210 */ /* 0x000fe20007fbe0ff */
[----:B------:R-:W-:Y:S01]  /*2fc60*/  IMAD.X R9, RZ, RZ, RZ, P4 ;  /* 0x000000ffff097224 */ /* 0x000fe200020e06ff */
[----:B------:R-:W-:Y:S01]  /*2fc70*/  IADD3.X R4, P1, PT, RZ, R4, RZ, P1, !PT ;  /* 0x00000004ff047210 */ /* 0x000fe20000f3e4ff */
[----:B------:R-:W-:Y:S01]  /*2fc80*/  IMAD.MOV.U32 R8, RZ, RZ, R27 ;  /* 0x000000ffff087224 */ /* 0x000fe200078e001b */
[----:B------:R-:W-:Y:S01]  /*2fc90*/  IADD3.X R14, P5, PT, R14, R21, RZ, P5, !PT ;  /* 0x000000150e0e7210 */ /* 0x000fe20002fbe4ff */
[----:B------:R-:W-:Y:S01]  /*2fca0*/  IMAD.WIDE.U32 R24, R7, 0x3d1, RZ ;  /* 0x000003d107187825 */ /* 0x000fe200078e00ff */
[----:B------:R-:W-:-:S02]  /*2fcb0*/  LEA.HI.X R11, P2, R11, R4, RZ, 0x1, P2 ;  /* 0x000000040b0b7211 */ /* 0x000fc40001050cff */
[----:B------:R-:W-:Y:S01]  /*2fcc0*/  SEL R27, RZ, 0x1, !P5 ;  /* 0x00000001ff1b7807 */ /* 0x000fe20006800000 */
[----:B------:R-:W-:Y:S01]  /*2fcd0*/  IMAD.WIDE.U32.X R8, RZ, R10, R8, P3 ;  /* 0x0000000aff087225 */ /* 0x000fe200018e0408 */
[----:B------:R-:W-:Y:S02]  /*2fce0*/  IADD3.X R22, P3, PT, R22, R13, RZ, P0, !PT ;  /* 0x0000000d16167210 */ /* 0x000fe4000077e4ff */
[----:B------:R-:W-:Y:S01]  /*2fcf0*/  IADD3.X R13, PT, PT, RZ, RZ, R5, P2, P1 ;  /* 0x000000ffff0d7210 */ /* 0x000fe200017e2405 */
[----:B------:R-:W-:Y:S01]  /*2fd00*/  IMAD.WIDE.U32 R20, R29, 0x3d1, RZ ;  /* 0x000003d11d147825 */ /* 0x000fe200078e00ff */
[----:B------:R-:W-:Y:S02]  /*2fd10*/  IADD3 R27, P5, PT, R27, R8, RZ ;  /* 0x000000081b1b7210 */ /* 0x000fe40007fbe0ff */
[----:B------:R-:W-:Y:S01]  /*2fd20*/  IADD3.X R18, P3, PT, R18, R33, RZ, P3, !PT ;  /* 0x0000002112127210 */ /* 0x000fe20001f7e4ff */
[----:B------:R-:W-:Y:S01]  /*2fd30*/  IMAD.WIDE.U32 R24, P4, RZ, R29, R24 ;  /* 0x0000001dff187225 */ /* 0x000fe20007880018 */
[----:B------:R-:W-:-:S02]  /*2fd40*/  IADD3 R27, P0, PT, R27, R20, RZ ;  /* 0x000000141b1b7210 */ /* 0x000fc40007f1e0ff */
[----:B------:R-:W-:Y:S01]  /*2fd50*/  IADD3.X R14, P3, PT, R31, R14, RZ, P3, !PT ;  /* 0x0000000e1f0e7210 */ /* 0x000fe20001f7e4ff */
        /* <DEDUP_REMOVED lines=57> */
.L_x_114:
        /* <DEDUP_REMOVED lines=22> */
.L_x_113:
[----:B------:R-:W-:Y:S05]  /*30250*/  BSYNC.RECONVERGENT B0 ;  /* 0x0000000000007941 */ /* 0x000fea0003800200 */
.L_x_112:
[----:B------:R-:W2:Y:S04]  /*30260*/  LDL.64 R10, [UR4] ;  /* 0x00000004ff0a7983 */ /* 0x000ea80008100a00 */
[----:B------:R-:W3:Y:S04]  /*30270*/  LDL.64 R6, [UR4+0x8] ;  /* 0x00000804ff067983 */ /* 0x000ee80008100a00 */
[----:B------:R-:W4:Y:S04]  /*30280*/  LDL.64 R8, [UR4+0x10] ;  /* 0x00001004ff087983 */ /* 0x000f280008100a00 */
[----:B------:R-:W5:Y:S01]  /*30290*/  LDL.64 R4, [UR4+0x18] ;  /* 0x00001804ff047983 */ /* 0x000f620008100a00 */
[----:B------:R-:W-:Y:S01]  /*302a0*/  BSSY.RECONVERGENT B0, `(.L_x_115) ;  /* 0x000019d000007945 */ /* 0x000fe20003800200 */
[----:B--2---:R-:W-:-:S04]  /*302b0*/  IMAD.WIDE.U32 R2, R35, R10, RZ ;  /* 0x0000000a23027225 */ /* 0x004fc800078e00ff */
[CC--:B------:R-:W-:Y:S02]  /*302c0*/  IMAD R0, R11.reuse, R33.reuse, RZ ;  /* 0x000000210b007224 */ /* 0x0c0fe400078e02ff */
[----:B------:R-:W-:-:S04]  /*302d0*/  IMAD.WIDE.U32 R20, P0, R11, R33, R2 ;  /* 0x000000210b147225 */ /* 0x000fc80007800002 */
[----:B------:R-:W-:-:S04]  /*302e0*/  IMAD.WIDE.U32 R2, R10, R33, RZ ;  /* 0x000000210a027225 */ /* 0x000fc800078e00ff */
[----:B------:R-:W-:Y:S02]  /*302f0*/  IMAD R69, R10, R35, R0 ;  /* 0x000000230a457224 */ /* 0x000fe400078e0200 */
[----:B------:R-:W-:-:S04]  /*30300*/  IMAD.WIDE.U32 R12, R33, R10, RZ ;  /* 0x0000000a210c7225 */ /* 0x000fc800078e00ff */
[----:B------:R-:W-:Y:S01]  /*30310*/  IMAD.X R25, RZ, RZ, RZ, P0 ;  /* 0x000000ffff197224 */ /* 0x000fe200000e06ff */
[----:B------:R-:W-:Y:S01]  /*30320*/  IADD3 RZ, P0, PT, RZ, R2, RZ ;  /* 0x00000002ffff7210 */ /* 0x000fe20007f1e0ff */
[----:B------:R-:W-:Y:S01]  /*30330*/  IMAD.IADD R69, R3, 0x1, R69 ;  /* 0x0000000103457824 */ /* 0x000fe200078e0245 */
[----:B------:R-:W-:Y:S01]  /*30340*/  IADD3 RZ, P2, PT, R13, R20, RZ ;  /* 0x000000140dff7210 */ /* 0x000fe20007f5e0ff */
[----:B------:R-:W-:-:S03]  /*30350*/  IMAD.WIDE.U32 R12, R31, R10, RZ ;  /* 0x0000000a1f0c7225 */ /* 0x000fc600078e00ff */
[----:B------:R-:W-:Y:S01]  /*30360*/  IADD3.X R69, P1, PT, RZ, R69, RZ, P0, !PT ;  /* 0x00000045ff457210 */ /* 0x000fe2000073e4ff */
[----:B------:R-:W-:Y:S02]  /*30370*/  IMAD.MOV.U32 R24, RZ, RZ, R21 ;  /* 0x000000ffff187224 */ /* 0x000fe400078e0015 */
[-C--:B------:R-:W-:Y:S01]  /*30380*/  IMAD.WIDE.U32 R38, R17, R10.reuse, RZ ;  /* 0x0000000a11267225 */ /* 0x080fe200078e00ff */
[----:B------:R-:W-:Y:S02]  /*30390*/  IADD3.X R69, P0, PT, RZ, R69, RZ, P0, !PT ;  /* 0x00000045ff457210 */ /* 0x000fe4000071e4ff */
[----:B------:R-:W-:Y:S01]  /*303a0*/  SEL R0, RZ, 0x1, !P1 ;  /* 0x00000001ff007807 */ /* 0x000fe20004800000 */
[----:B------:R-:W-:-:S04]  /*303b0*/  IMAD.WIDE.U32 R26, R29, R10, RZ ;  /* 0x0000000a1d1a7225 */ /* 0x000fc800078e00ff */
[----:B------:R-:W-:-:S04]  /*303c0*/  IMAD.WIDE.U32 R12, P1, R11, R29, R12 ;  /* 0x0000001d0b0c7225 */ /* 0x000fc8000782000c */
[----:B---3--:R-:W-:Y:S01]  /*303d0*/  IMAD R14, R7, R33, RZ ;  /* 0x00000021070e7224 */ /* 0x008fe200078e02ff */
[----:B------:R-:W-:Y:S01]  /*303e0*/  IADD3 RZ, P6, PT, R27, R12, RZ ;  /* 0x0000000c1bff7210 */ /* 0x000fe20007fde0ff */
[----:B------:R-:W-:-:S04]  /*303f0*/  IMAD.WIDE.U32.X R20, R11, R35, R24, P2 ;  /* 0x000000230b147225 */ /* 0x000fc800010e0418 */
[----:B------:R-:W-:Y:S02]  /*30400*/  IMAD.X R3, RZ, RZ, R0, P0 ;  /* 0x000000ffff037224 */ /* 0x000fe400000e0600 */
[----:B------:R-:W-:-:S03]  /*30410*/  IMAD.WIDE.U32 R24, P4, R11, R23, R38 ;  /* 0x000000170b187225 */ /* 0x000fc60007880026 */
[----:B------:R-:W-:Y:S01]  /*30420*/  IADD3 R3, P0, PT, R3, R20, RZ ;  /* 0x0000001403037210 */ /* 0x000fe20007f1e0ff */
[----:B------:R-:W-:-:S04]  /*30430*/  IMAD.WIDE.U32 R26, R6, R33, RZ ;  /* 0x00000021061a7225 */ /* 0x000fc800078e00ff */
[----:B------:R-:W-:Y:S01]  /*30440*/  IMAD R39, R6, R35, R14 ;  /* 0x0000002306277224 */ /* 0x000fe200078e020e */
[----:B------:R-:W-:Y:S01]  /*30450*/  IADD3 RZ, P3, PT, RZ, R26, RZ ;  /* 0x0000001affff7210 */ /* 0x000fe20007f7e0ff */
[----:B------:R-:W-:Y:S02]  /*30460*/  IMAD R12, R11, R29, RZ ;  /* 0x0000001d0b0c7224 */ /* 0x000fe400078e02ff */
[----:B------:R-:W-:Y:S02]  /*30470*/  IMAD.IADD R0, R27, 0x1, R39 ;  /* 0x000000011b007824 */ /* 0x000fe400078e0227 */
[----:B------:R-:W-:-:S03]  /*30480*/  IMAD.WIDE.U32 R36, R23, R10, RZ ;  /* 0x0000000a17247225 */ /* 0x000fc600078e00ff */
[----:B------:R-:W-:Y:S01]  /*30490*/  IADD3.X R0, P3, PT, RZ, R0, RZ, P3, !PT ;  /* 0x00000000ff007210 */ /* 0x000fe20001f7e4ff */
[----:B------:R-:W-:Y:S01]  /*304a0*/  IMAD.X R47, RZ, RZ, R21, P0 ;  /* 0x000000ffff2f7224 */ /* 0x000fe200000e0615 */
[----:B------:R-:W-:Y:S01]  /*304b0*/  IADD3 R3, P0, PT, R3, R26, RZ ;  /* 0x0000001a03037210 */ /* 0x000fe20007f1e0ff */
[----:B------:R-:W-:Y:S01]  /*304c0*/  IMAD.WIDE.U32 R20, R10, R29, RZ ;  /* 0x0000001d0a147225 */ /* 0x000fe200078e00ff */
[----:B------:R-:W-:Y:S02]  /*304d0*/  IADD3 RZ, P2, PT, R37, R24, RZ ;  /* 0x0000001825ff7210 */ /* 0x000fe40007f5e0ff */
[----:B------:R-:W-:Y:S01]  /*304e0*/  IADD3.X R0, P0, PT, R0, R47, RZ, P0, !PT ;  /* 0x0000002f00007210 */ /* 0x000fe2000071e4ff */
[----:B------:R-:W-:Y:S01]  /*304f0*/  IMAD R45, R10, R31, R12 ;  /* 0x0000001f0a2d7224 */ /* 0x000fe200078e020c */
[----:B------:R-:W-:Y:S01]  /*30500*/  SEL R16, RZ, 0x1, !P3 ;  /* 0x00000001ff107807 */ /* 0x000fe20005800000 */
[----:B------:R-:W-:-:S04]  /*30510*/  IMAD.WIDE.U32 R36, R35, R6, RZ ;  /* 0x0000000623247225 */ /* 0x000fc800078e00ff */
[----:B------:R-:W-:Y:S02]  /*30520*/  IMAD.IADD R45, R21, 0x1, R45 ;  /* 0x00000001152d7824 */ /* 0x000fe400078e022d */
[----:B------:R-:W-:Y:S01]  /*30530*/  IMAD.X R41, RZ, RZ, RZ, P1 ;  /* 0x000000ffff297224 */ /* 0x000fe200008e06ff */
[----:B------:R-:W-:Y:S01]  /*30540*/  IADD3 R3, P1, PT, R3, R20, RZ ;  /* 0x0000001403037210 */ /* 0x000fe20007f3e0ff */
[----:B------:R-:W-:-:S03]  /*30550*/  IMAD.WIDE.U32 R26, P5, R7, R33, R36 ;  /* 0x00000021071a7225 */ /* 0x000fc600078a0024 */
[----:B------:R-:W-:Y:S01]  /*30560*/  IADD3.X R0, P1, PT, R0, R45, RZ, P1, !PT ;  /* 0x0000002d00007210 */ /* 0x000fe20000f3e4ff */
[----:B------:R-:W-:-:S03]  /*30570*/  IMAD.WIDE.U32 R20, R33, R6, RZ ;  /* 0x0000000621147225 */ /* 0x000fc600078e00ff */
[----:B------:R-:W-:Y:S01]  /*30580*/  SEL R18, RZ, 0x1, !P1 ;  /* 0x00000001ff127807 */ /* 0x000fe20004800000 */
[----:B------:R-:W-:Y:S01]  /*30590*/  IMAD.MOV.U32 R40, RZ, RZ, R13 ;  /* 0x000000ffff287224 */ /* 0x000fe200078e000d */
[----:B------:R-:W-:Y:S01]  /*305a0*/  IADD3 RZ, P1, PT, RZ, R3, RZ ;  /* 0x00000003ffff7210 */ /* 0x000fe20007f3e0ff */
[----:B------:R-:W-:Y:S02]  /*305b0*/  IMAD.X R39, RZ, RZ, RZ, P5 ;  /* 0x000000ffff277224 */ /* 0x000fe400028e06ff */
[----:B------:R-:W-:Y:S01]  /*305c0*/  IMAD.WIDE.U32.X R40, R11, R31, R40, P6 ;  /* 0x0000001f0b287225 */ /* 0x000fe200030e0428 */
[----:B------:R-:W-:Y:S02]  /*305d0*/  IADD3 RZ, P6, PT, R21, R26, RZ ;  /* 0x0000001a15ff7210 */ /* 0x000fe40007fde0ff */
[----:B------:R-:W-:Y:S01]  /*305e0*/  IADD3.X R14, P1, PT, RZ, R0, RZ, P1, !PT ;  /* 0x00000000ff0e7210 */ /* 0x000fe20000f3e4ff */
[----:B------:R-:W-:Y:S02]  /*305f0*/  IMAD.MOV.U32 R38, RZ, RZ, R27 ;  /* 0x000000ffff267224 */ /* 0x000fe400078e001b */
[----:B------:R-:W-:-:S04]  /*30600*/  IMAD.WIDE.U32 R36, R15, R10, RZ ;  /* 0x0000000a0f247225 */ /* 0x000fc800078e00ff */
[----:B------:R-:W-:-:S04]  /*30610*/  IMAD.WIDE.U32.X R38, R7, R35, R38, P6 ;  /* 0x0000002307267225 */ /* 0x000fc800030e0426 */
[----:B------:R-:W-:Y:S02]  /*30620*/  IMAD.X R45, RZ, RZ, R16, P0 ;  /* 0x000000ffff2d7224 */ /* 0x000fe400000e0610 */
[----:B------:R-:W-:-:S03]  /*30630*/  IMAD.WIDE.U32 R42, R19, R10, RZ ;  /* 0x0000000a132a7225 */ /* 0x000fc600078e00ff */
[----:B------:R-:W-:Y:S01]  /*30640*/  IADD3 R45, P0, PT, R45, R38, RZ ;  /* 0x000000262d2d7210 */ /* 0x000fe20007f1e0ff */
[----:B------:R-:W-:-:S04]  /*30650*/  IMAD.WIDE.U32 R36, P5, R11, R19, R36 ;  /* 0x000000130b247225 */ /* 0x000fc800078a0024 */
[----:B------:R-:W-:Y:S01]  /*30660*/  IMAD.WIDE.U32 R12, R31, R6, RZ ;  /* 0x000000061f0c7225 */ /* 0x000fe200078e00ff */
[----:B------:R-:W-:-:S03]  /*30670*/  IADD3 RZ, P3, PT, R43, R36, RZ ;  /* 0x000000242bff7210 */ /* 0x000fc60007f7e0ff */
[----:B------:R-:W-:Y:S02]  /*30680*/  IMAD.X R47, RZ, RZ, R18, P1 ;  /* 0x000000ffff2f7224 */ /* 0x000fe400008e0612 */
[----:B----4-:R-:W-:Y:S02]  /*30690*/  IMAD R0, R9, R33, RZ ;  /* 0x0000002109007224 */ /* 0x010fe400078e02ff */
[----:B------:R-:W-:Y:S01]  /*306a0*/  IMAD.X R21, RZ, RZ, RZ, P5 ;  /* 0x000000ffff157224 */ /* 0x000fe200028e06ff */
[----:B------:R-:W-:Y:S01]  /*306b0*/  IADD3 R49, P5, PT, R47, R40, RZ ;  /* 0x000000282f317210 */ /* 0x000fe20007fbe0ff */
[----:B------:R-:W-:Y:S02]  /*306c0*/  IMAD.X R27, RZ, RZ, RZ, P4 ;  /* 0x000000ffff1b7224 */ /* 0x000fe400020e06ff */
[----:B------:R-:W-:-:S04]  /*306d0*/  IMAD.WIDE.U32 R42, R29, R6, RZ ;  /* 0x000000061d2a7225 */ /* 0x000fc800078e00ff */
[----:B------:R-:W-:-:S04]  /*306e0*/  IMAD.WIDE.U32 R12, P4, R7, R29, R12 ;  /* 0x0000001d070c7225 */ /* 0x000fc8000788000c */
[----:B------:R-:W-:Y:S01]  /*306f0*/  IMAD.MOV.U32 R26, RZ, RZ, R25 ;  /* 0x000000ffff1a7224 */ /* 0x000fe200078e0019 */
[----:B------:R-:W-:Y:S01]  /*30700*/  IADD3 RZ, P1, PT, R43, R12, RZ ;  /* 0x0000000c2bff7210 */ /* 0x000fe20007f3e0ff */
[----:B------:R-:W-:Y:S02]  /*30710*/  IMAD.X R47, RZ, RZ, R39, P0 ;  /* 0x000000ffff2f7224 */ /* 0x000fe400000e0627 */
[----:B------:R-:W-:-:S04]  /*30720*/  IMAD.WIDE.U32 R24, R8, R33, RZ ;  /* 0x0000002108187225 */ /* 0x000fc800078e00ff */
[----:B------:R-:W-:Y:S01]  /*30730*/  IMAD R39, R8, R35, R0 ;  /* 0x0000002308277224 */ /* 0x000fe200078e0200 */
[-C--:B------:R-:W-:Y:S01]  /*30740*/  IADD3 RZ, P0, PT, RZ, R24.reuse, RZ ;  /* 0x00000018ffff7210 */ /* 0x080fe20007f1e0ff */
[----:B------:R-:W-:Y:S01]  /*30750*/  IMAD R12, R7, R29, RZ ;  /* 0x0000001d070c7224 */ /* 0x000fe200078e02ff */
[----:B------:R-:W-:Y:S01]  /*30760*/  IADD3 R43, P6, PT, R45, R24, RZ ;  /* 0x000000182d2b7210 */ /* 0x000fe20007fde0ff */
[----:B------:R-:W-:Y:S02]  /*30770*/  IMAD.IADD R0, R25, 0x1, R39 ;  /* 0x0000000119007824 */ /* 0x000fe400078e0227 */
[----:B------:R-:W-:Y:S02]  /*30780*/  IMAD.MOV.U32 R20, RZ, RZ, R37 ;  /* 0x000000ffff147224 */ /* 0x000fe400078e0025 */
[----:B------:R-:W-:Y:S01]  /*30790*/  IMAD.X R51, RZ, RZ, R41, P5 ;  /* 0x000000ffff337224 */ /* 0x000fe200028e0629 */
[----:B------:R-:W-:Y:S01]  /*307a0*/  IADD3.X R0, P0, PT, RZ, R0, RZ, P0, !PT ;  /* 0x00000000ff007210 */ /* 0x000fe2000071e4ff */
[----:B------:R-:W-:-:S03]  /*307b0*/  IMAD.WIDE.U32 R36, R35, R8, RZ ;  /* 0x0000000823247225 */ /* 0x000fc600078e00ff */
[----:B------:R-:W-:Y:S01]  /*307c0*/  IADD3.X R0, P6, PT, R0, R47, RZ, P6, !PT ;  /* 0x0000002f00007210 */ /* 0x000fe200037de4ff */
[----:B------:R-:W-:-:S04]  /*307d0*/  IMAD.WIDE.U32 R40, R6, R29, RZ ;  /* 0x0000001d06287225 */ /* 0x000fc800078e00ff */
[----:B------:R-:W-:Y:S01]  /*307e0*/  IMAD R53, R6, R31, R12 ;  /* 0x0000001f06357224 */ /* 0x000fe200078e020c */
[----:B------:R-:W-:Y:S01]  /*307f0*/  SEL R12, RZ, 0x1, !P0 ;  /* 0x00000001ff0c7807 */ /* 0x000fe20004000000 */
[----:B------:R-:W-:Y:S01]  /*30800*/  IMAD.WIDE.U32 R38, P5, R9, R33, R36 ;  /* 0x0000002109267225 */ /* 0x000fe200078a0024 */
[----:B------:R-:W-:-:S03]  /*30810*/  IADD3 R16, P0, PT, R43, R40, RZ ;  /* 0x000000282b107210 */ /* 0x000fc60007f1e0ff */
[----:B------:R-:W-:Y:S02]  /*30820*/  IMAD.IADD R45, R41, 0x1, R53 ;  /* 0x00000001292d7824 */ /* 0x000fe400078e0235 */
[----:B------:R-:W-:-:S03]  /*30830*/  IMAD.WIDE.U32 R24, R33, R8, RZ ;  /* 0x0000000821187225 */ /* 0x000fc600078e00ff */
[----:B------:R-:W-:Y:S01]  /*30840*/  IADD3.X R0, P0, PT, R0, R45, RZ, P0, !PT ;  /* 0x0000002d00007210 */ /* 0x000fe2000071e4ff */
[----:B------:R-:W-:Y:S01]  /*30850*/  IMAD.X R37, RZ, RZ, RZ, P5 ;  /* 0x000000ffff257224 */ /* 0x000fe200028e06ff */
[----:B------:R-:W-:Y:S01]  /*30860*/  IADD3 RZ, P5, PT, R25, R38, RZ ;  /* 0x0000002619ff7210 */ /* 0x000fe20007fbe0ff */
[----:B------:R-:W-:-:S04]  /*30870*/  IMAD.WIDE.U32 R40, R17, R6, RZ ;  /* 0x0000000611287225 */ /* 0x000fc800078e00ff */
[----:B------:R-:W-:Y:S02]  /*30880*/  IMAD.MOV.U32 R36, RZ, RZ, R39 ;  /* 0x000000ffff247224 */ /* 0x000fe400078e0027 */
[----:B------:R-:W-:-:S04]  /*30890*/  IMAD.WIDE.U32 R38, R15, R6, RZ ;  /* 0x000000060f267225 */ /* 0x000fc800078e00ff */
[----:B------:R-:W-:Y:S01]  /*308a0*/  IMAD.X R47, RZ, RZ, R12, P6 ;  /* 0x000000ffff2f7224 */ /* 0x000fe200030e060c */
[----:B------:R-:W-:Y:S01]  /*308b0*/  SEL R12, RZ, 0x1, !P0 ;  /* 0x00000001ff0c7807 */ /* 0x000fe20004000000 */
[----:B------:R-:W-:Y:S01]  /*308c0*/  IMAD.WIDE.U32 R24, R23, R6, RZ ;  /* 0x0000000617187225 */ /* 0x000fe200078e00ff */
[----:B------:R-:W-:-:S03]  /*308d0*/  IADD3 R49, P0, PT, R16, R49, RZ ;  /* 0x0000003110317210 */ /* 0x000fc60007f1e0ff */
[----:B------:R-:W-:Y:S01]  /*308e0*/  IMAD.WIDE.U32 R40, P6, R7, R23, R40 ;  /* 0x0000001707287225 */ /* 0x000fe200078c0028 */
[----:B------:R-:W-:-:S03]  /*308f0*/  IADD3.X R18, P0, PT, R0, R51, RZ, P0, !PT ;  /* 0x0000003300127210 */ /* 0x000fc6000071e4ff */
[----:B------:R-:W-:-:S04]  /*30900*/  IMAD.WIDE.U32.X R36, R9, R35, R36, P5 ;  /* 0x0000002309247225 */ /* 0x000fc800028e0424 */
[----:B------:R-:W-:-:S04]  /*30910*/  IMAD.WIDE.U32 R44, R19, R6, RZ ;  /* 0x00000006132c7225 */ /* 0x000fc800078e00ff */
[----:B------:R-:W-:-:S04]  /*30920*/  IMAD.WIDE.U32 R38, P5, R7, R19, R38 ;  /* 0x0000001307267225 */ /* 0x000fc800078a0026 */
[----:B------:R-:W-:Y:S01]  /*30930*/  IMAD.X R43, RZ, RZ, RZ, P4 ;  /* 0x000000ffff2b7224 */ /* 0x000fe200020e06ff */
[----:B------:R-:W-:Y:S01]  /*30940*/  IADD3 RZ, P4, PT, R25, R40, RZ ;  /* 0x0000002819ff7210 */ /* 0x000fe20007f9e0ff */
[----:B------:R-:W-:Y:S02]  /*30950*/  IMAD.MOV.U32 R42, RZ, RZ, R13 ;  /* 0x000000ffff2a7224 */ /* 0x000fe400078e000d */
[----:B------:R-:W-:Y:S01]  /*30960*/  IMAD.X R25, RZ, RZ, RZ, P6 ;  /* 0x000000ffff197224 */ /* 0x000fe200030e06ff */
[----:B------:R-:W-:Y:S01]  /*30970*/  IADD3 RZ, P6, PT, R45, R38, RZ ;  /* 0x000000262dff7210 */ /* 0x000fe20007fde0ff */
[----:B------:R-:W-:Y:S01]  /*30980*/  IMAD.WIDE.U32.X R42, R7, R31, R42, P1 ;  /* 0x0000001f072a7225 */ /* 0x000fe200008e042a */
[----:B------:R-:W-:-:S03]  /*30990*/  IADD3 R28, P1, PT, R47, R36, RZ ;  /* 0x000000242f1c7210 */ /* 0x000fc60007f3e0ff */
[----:B------:R-:W-:Y:S02]  /*309a0*/  IMAD.MOV.U32 R24, RZ, RZ, R41 ;  /* 0x000000ffff187224 */ /* 0x000fe400078e0029 */
[----:B------:R-:W-:Y:S02]  /*309b0*/  IMAD.X R45, RZ, RZ, R12, P0 ;  /* 0x000000ffff2d7224 */ /* 0x000fe400000e060c */
[----:B-----5:R-:W-:-:S04]  /*309c0*/  IMAD.WIDE.U32 R40, R35, R4, RZ ;  /* 0x0000000423287225 */ /* 0x020fc800078e00ff */
[----:B------:R-:W-:Y:S01]  /*309d0*/  IMAD.X R30, RZ, RZ, R37, P1 ;  /* 0x000000ffff1e7224 */ /* 0x000fe200008e0625 */
[----:B------:R-:W-:Y:S01]  /*309e0*/  IADD3 R0, P1, PT, R45, R42, RZ ;  /* 0x0000002a2d007210 */ /* 0x000fe20007f3e0ff */
[----:B------:R-:W-:Y:S02]  /*309f0*/  IMAD.MOV.U32 R12, RZ, RZ, R39 ;  /* 0x000000ffff0c7224 */ /* 0x000fe400078e0027 */
[----:B------:R-:W-:Y:S02]  /*30a00*/  IMAD R16, R11, R23, RZ ;  /* 0x000000170b107224 */ /* 0x000fe400078e02ff */
[----:B------:R-:W-:-:S04]  /*30a10*/  IMAD.WIDE.U32 R38, R33, R4, RZ ;  /* 0x0000000421267225 */ /* 0x000fc800078e00ff */
[----:B------:R-:W-:-:S04]  /*30a20*/  IMAD.WIDE.U32 R36, P0, R5, R33, R40 ;  /* 0x0000002105247225 */ /* 0x000fc80007800028 */
[----:B------:R-:W-:-:S04]  /*30a30*/  IMAD.WIDE.U32 R44, R31, R8, RZ ;  /* 0x000000081f2c7225 */ /* 0x000fc800078e00ff */
[----:B------:R-:W-:Y:S01]  /*30a40*/  IMAD.X R13, RZ, RZ, RZ, P5 ;  /* 0x000000ffff0d7224 */ /* 0x000fe200028e06ff */
[----:B------:R-:W-:Y:S01]  /*30a50*/  IADD3 RZ, P5, PT, R39, R36, RZ ;  /* 0x0000002427ff7210 */ /* 0x000fe20007fbe0ff */
[----:B------:R-:W-:-:S04]  /*30a60*/  IMAD.WIDE.U32 R46, R10, R23, RZ ;  /* 0x000000170a2e7225 */ /* 0x000fc800078e00ff */
[----:B------:R-:W-:Y:S02]  /*30a70*/  IMAD R51, R10, R17, R16 ;  /* 0x000000110a337224 */ /* 0x000fe400078e0210 */
[----:B------:R-:W-:Y:S02]  /*30a80*/  IMAD.X R22, RZ, RZ, R43, P1 ;  /* 0x000000ffff167224 */ /* 0x000fe400008e062b */
[----:B------:R-:W-:-:S04]  /*30a90*/  IMAD.WIDE.U32 R38, P1, R9, R29, R44 ;  /* 0x0000001d09267225 */ /* 0x000fc8000782002c */
[----:B------:R-:W-:Y:S01]  /*30aa0*/  IMAD.X R41, RZ, RZ, RZ, P0 ;  /* 0x000000ffff297224 */ /* 0x000fe200000e06ff */
[----:B------:R-:W-:Y:S01]  /*30ab0*/  IADD3 R16, P0, PT, R49, R46, RZ ;  /* 0x0000002e31107210 */ /* 0x000fe20007f1e0ff */
[----:B------:R-:W-:-:S04]  /*30ac0*/  IMAD.WIDE.U32 R42, R29, R8, RZ ;  /* 0x000000081d2a7225 */ /* 0x000fc800078e00ff */
[----:B------:R-:W-:Y:S02]  /*30ad0*/  IMAD.MOV.U32 R40, RZ, RZ, R37 ;  /* 0x000000ffff287224 */ /* 0x000fe400078e0025 */
[----:B------:R-:W-:-:S04]  /*30ae0*/  IMAD.WIDE.U32 R44, R31, R4, RZ ;  /* 0x000000041f2c7225 */ /* 0x000fc800078e00ff */
[----:B------:R-:W-:Y:S02]  /*30af0*/  IMAD.IADD R47, R47, 0x1, R51 ;  /* 0x000000012f2f7824 */ /* 0x000fe400078e0233 */
[C---:B------:R-:W-:Y:S02]  /*30b00*/  IMAD R32, R5.reuse, R33, RZ ;  /* 0x0000002105207224 */ /* 0x040fe400078e02ff */
[----:B------:R-:W-:Y:S01]  /*30b10*/  IMAD.WIDE.U32.X R36, R5, R35, R40, P5 ;  /* 0x0000002305247225 */ /* 0x000fe200028e0428 */
[----:B------:R-:W-:Y:S02]  /*30b20*/  IADD3 RZ, P5, PT, R43, R38, RZ ;  /* 0x000000262bff7210 */ /* 0x000fe40007fbe0ff */
[----:B------:R-:W-:Y:S01]  /*30b30*/  IADD3.X R18, P0, PT, R18, R47, RZ, P0, !PT ;  /* 0x0000002f12127210 */ /* 0x000fe2000071e4ff */
[----:B------:R-:W-:Y:S02]  /*30b40*/  IMAD.X R41, RZ, RZ, RZ, P1 ;  /* 0x000000ffff297224 */ /* 0x000fe400008e06ff */
[----:B------:R-:W-:-:S04]  /*30b50*/  IMAD.WIDE.U32 R42, P1, R5, R29, R44 ;  /* 0x0000001d052a7225 */ /* 0x000fc8000782002c */
[C---:B------:R-:W-:Y:S02]  /*30b60*/  IMAD R47, R4.reuse, R35, R32 ;  /* 0x00000023042f7224 */ /* 0x040fe400078e0220 */
[----:B------:R-:W-:-:S04]  /*30b70*/  IMAD.WIDE.U32 R44, R4, R33, RZ ;  /* 0x00000021042c7225 */ /* 0x000fc800078e00ff */
[----:B------:R-:W-:Y:S02]  /*30b80*/  IMAD R32, R9, R29, RZ ;  /* 0x0000001d09207224 */ /* 0x000fe400078e02ff */
[----:B------:R-:W-:Y:S01]  /*30b90*/  IMAD.X R33, RZ, RZ, RZ, P1 ;  /* 0x000000ffff217224 */ /* 0x000fe200008e06ff */
[----:B------:R-:W-:Y:S01]  /*30ba0*/  IADD3 RZ, P1, PT, RZ, R16, RZ ;  /* 0x00000010ffff7210 */ /* 0x000fe20007f3e0ff */
[----:B------:R-:W-:Y:S01]  /*30bb0*/  IMAD.WIDE.U32.X R26, R11, R17, R26, P2 ;  /* 0x000000110b1a7225 */ /* 0x000fe200010e041a */
[----:B------:R-:W-:Y:S02]  /*30bc0*/  IADD3 RZ, P2, PT, RZ, R44, RZ ;  /* 0x0000002cffff7210 */ /* 0x000fe40007f5e0ff */
[----:B------:R-:W-:Y:S01]  /*30bd0*/  IADD3.X R18, P1, PT, RZ, R18, RZ, P1, !PT ;  /* 0x00000012ff127210 */ /* 0x000fe20000f3e4ff */
[----:B------:R-:W-:Y:S02]  /*30be0*/  IMAD.IADD R45, R45, 0x1, R47 ;  /* 0x000000012d2d7824 */ /* 0x000fe400078e022f */
[C---:B------:R-:W-:Y:S01]  /*30bf0*/  IMAD R49, R8.reuse, R31, R32 ;  /* 0x0000001f08317224 */ /* 0x040fe200078e0220 */
[----:B------:R-:W-:Y:S01]  /*30c00*/  SEL R32, RZ, 0x1, !P0 ;  /* 0x00000001ff207807 */ /* 0x000fe20004000000 */
[----:B------:R-:W-:Y:S01]  /*30c10*/  IMAD.WIDE.U32 R34, R8, R29, RZ ;  /* 0x0000001d08227225 */ /* 0x000fe200078e00ff */
[----:B------:R-:W-:-:S02]  /*30c20*/  IADD3.X R45, P0, PT, RZ, R45, RZ, P2, !PT ;  /* 0x0000002dff2d7210 */ /* 0x000fc4000171e4ff */
[----:B------:R-:W-:Y:S01]  /*30c30*/  IADD3 R47, P2, PT, R28, R44, RZ ;  /* 0x0000002c1c2f7210 */ /* 0x000fe20007f5e0ff */
[----:B------:R-:W-:Y:S01]  /*30c40*/  IMAD.IADD R49, R35, 0x1, R49 ;  /* 0x0000000123317824 */ /* 0x000fe200078e0231 */
[----:B------:R-:W-:Y:S01]  /*30c50*/  SEL R28, RZ, 0x1, !P0 ;  /* 0x00000001ff1c7807 */ /* 0x000fe20004000000 */
[----:B------:R-:W-:Y:S01]  /*30c60*/  IMAD.X R35, RZ, RZ, R32, P1 ;  /* 0x000000ffff237224 */ /* 0x000fe200008e0620 */
[----:B------:R-:W-:Y:S01]  /*30c70*/  IADD3 R47, P0, PT, R47, R34, RZ ;  /* 0x000000222f2f7210 */ /* 0x000fe20007f1e0ff */
[----:B------:R-:W-:Y:S01]  /*30c80*/  IMAD.MOV.U32 R40, RZ, RZ, R39 ;  /* 0x000000ffff287224 */ /* 0x000fe200078e0027 */
[----:B------:R-:W-:Y:S01]  /*30c90*/  IADD3.X R30, P1, PT, R45, R30, RZ, P2, !PT ;  /* 0x0000001e2d1e7210 */ /* 0x000fe2000173e4ff */
[----:B------:R-:W-:Y:S01]  /*30ca0*/  IMAD.MOV.U32 R32, RZ, RZ, R43 ;  /* 0x000000ffff207224 */ /* 0x000fe200078e002b */
[----:B------:R-:W-:Y:S01]  /*30cb0*/  IADD3 R38, P2, PT, R35, R26, RZ ;  /* 0x0000001a23267210 */ /* 0x000fe20007f5e0ff */
[----:B------:R-:W-:Y:S01]  /*30cc0*/  IMAD.WIDE.U32 R34, R29, R4, RZ ;  /* 0x000000041d227225 */ /* 0x000fe200078e00ff */
[----:B------:R-:W-:-:S03]  /*30cd0*/  IADD3.X R45, P0, PT, R30, R49, RZ, P0, !PT ;  /* 0x000000311e2d7210 */ /* 0x000fc6000071e4ff */
[----:B------:R-:W-:Y:S01]  /*30ce0*/  IMAD.X R39, RZ, RZ, R28, P1 ;  /* 0x000000ffff277224 */ /* 0x000fe200008e061c */
[----:B------:R-:W-:Y:S01]  /*30cf0*/  SEL R28, RZ, 0x1, !P0 ;  /* 0x00000001ff1c7807 */ /* 0x000fe20004000000 */
[----:B------:R-:W-:Y:S01]  /*30d00*/  IMAD R26, R7, R23, RZ ;  /* 0x00000017071a7224 */ /* 0x000fe200078e02ff */
[----:B------:R-:W-:Y:S01]  /*30d10*/  IADD3 R47, P0, PT, R47, R0, RZ ;  /* 0x000000002f2f7210 */ /* 0x000fe20007f1e0ff */
[----:B------:R-:W-:Y:S01]  /*30d20*/  IMAD R0, R5, R29, RZ ;  /* 0x0000001d05007224 */ /* 0x000fe200078e02ff */
[----:B------:R-:W-:Y:S01]  /*30d30*/  IADD3 RZ, P1, PT, R35, R42, RZ ;  /* 0x0000002a23ff7210 */ /* 0x000fe20007f3e0ff */
[----:B------:R-:W-:Y:S01]  /*30d40*/  IMAD.X R49, RZ, RZ, R27, P2 ;  /* 0x000000ffff317224 */ /* 0x000fe200010e061b */
[----:B------:R-:W-:Y:S01]  /*30d50*/  IADD3.X R22, P0, PT, R45, R22, RZ, P0, !PT ;  /* 0x000000162d167210 */ /* 0x000fe2000071e4ff */
[----:B------:R-:W-:Y:S02]  /*30d60*/  IMAD R43, R6, R17, R26 ;  /* 0x00000011062b7224 */ /* 0x000fe400078e021a */
[----:B------:R-:W-:Y:S01]  /*30d70*/  IMAD.WIDE.U32.X R26, R5, R31, R32, P1 ;  /* 0x0000001f051a7225 */ /* 0x000fe200008e0420 */
[----:B------:R-:W-:-:S03]  /*30d80*/  IADD3 R45, P1, PT, R39, R36, RZ ;  /* 0x00000024272d7210 */ /* 0x000fc60007f3e0ff */
[-C--:B------:R-:W-:Y:S02]  /*30d90*/  IMAD R51, R4, R31.reuse, R0 ;  /* 0x0000001f04337224 */ /* 0x080fe400078e0200 */
[----:B------:R-:W-:-:S04]  /*30da0*/  IMAD.WIDE.U32.X R40, R9, R31, R40, P5 ;  /* 0x0000001f09287225 */ /* 0x000fc800028e0428 */
[----:B------:R-:W-:-:S04]  /*30db0*/  IMAD.WIDE.U32 R34, R6, R23, RZ ;  /* 0x0000001706227225 */ /* 0x000fc800078e00ff */
[----:B------:R-:W-:Y:S01]  /*30dc0*/  IMAD.X R31, RZ, RZ, R28, P0 ;  /* 0x000000ffff1f7224 */ /* 0x000fe200000e061c */
[----:B------:R-:W-:Y:S01]  /*30dd0*/  IADD3 R47, P5, PT, R47, R34, RZ ;  /* 0x000000222f2f7210 */ /* 0x000fe20007fbe0ff */
[----:B------:R-:W-:Y:S02]  /*30de0*/  IMAD.IADD R33, R35, 0x1, R43 ;  /* 0x0000000123217824 */ /* 0x000fe400078e022b */
[----:B------:R-:W-:Y:S01]  /*30df0*/  IMAD.X R42, RZ, RZ, R37, P1 ;  /* 0x000000ffff2a7224 */ /* 0x000fe200008e0625 */
[----:B------:R-:W-:Y:S01]  /*30e00*/  IADD3 R43, P1, PT, R31, R40, RZ ;  /* 0x000000281f2b7210 */ /* 0x000fe20007f3e0ff */
[----:B------:R-:W-:Y:S01]  /*30e10*/  IMAD.WIDE.U32 R28, R4, R29, RZ ;  /* 0x0000001d041c7225 */ /* 0x000fe200078e00ff */
[----:B------:R-:W-:Y:S02]  /*30e20*/  IADD3.X R22, P5, PT, R22, R33, RZ, P5, !PT ;  /* 0x0000002116167210 */ /* 0x000fe40002fbe4ff */
[----:B------:R-:W-:Y:S01]  /*30e30*/  IADD3 R47, P0, PT, R47, R38, RZ ;  /* 0x000000262f2f7210 */ /* 0x000fe20007f1e0ff */
[----:B------:R-:W-:Y:S01]  /*30e40*/  IMAD.X R41, RZ, RZ, R41, P1 ;  /* 0x000000ffff297224 */ /* 0x000fe200008e0629 */
[----:B------:R-:W-:Y:S01]  /*30e50*/  IADD3 R0, P1, PT, R45, R28, RZ ;  /* 0x0000001c2d007210 */ /* 0x000fe20007f3e0ff */
[----:B------:R-:W-:Y:S01]  /*30e60*/  IMAD.WIDE.U32 R30, R17, R8, RZ ;  /* 0x00000008111e7225 */ /* 0x000fe200078e00ff */
[----:B------:R-:W-:-:S03]  /*30e70*/  IADD3.X R38, P0, PT, R22, R49, RZ, P0, !PT ;  /* 0x0000003116267210 */ /* 0x000fc6000071e4ff */
[----:B------:R-:W-:Y:S02]  /*30e80*/  IMAD.IADD R39, R29, 0x1, R51 ;  /* 0x000000011d277824 */ /* 0x000fe400078e0233 */
[----:B------:R-:W-:-:S03]  /*30e90*/  IMAD.WIDE.U32 R28, R15, R8, RZ ;  /* 0x000000080f1c7225 */ /* 0x000fc600078e00ff */
[----:B------:R-:W-:Y:S01]  /*30ea0*/  IADD3.X R22, P1, PT, R39, R42, RZ, P1, !PT ;  /* 0x0000002a27167210 */ /* 0x000fe20000f3e4ff */
[----:B------:R-:W-:Y:S01]  /*30eb0*/  IMAD.WIDE.U32 R34, R23, R8, RZ ;  /* 0x0000000817227225 */ /* 0x000fe200078e00ff */
[----:B------:R-:W-:-:S03]  /*30ec0*/  SEL R34, RZ, 0x1, !P5 ;  /* 0x00000001ff227807 */ /* 0x000fc60006800000 */
[----:B------:R-:W-:-:S04]  /*30ed0*/  IMAD.WIDE.U32 R30, P2, R9, R23, R30 ;  /* 0x00000017091e7225 */ /* 0x000fc8000784001e */
[----:B------:R-:W-:Y:S01]  /*30ee0*/  IMAD.WIDE.U32 R36, R19, R8, RZ ;  /* 0x0000000813247225 */ /* 0x000fe200078e00ff */
[----:B------:R-:W-:-:S03]  /*30ef0*/  SEL R36, RZ, 0x1, !P1 ;  /* 0x00000001ff247807 */ /* 0x000fc60004800000 */
[----:B------:R-:W-:-:S04]  /*30f00*/  IMAD.WIDE.U32 R28, P5, R9, R19, R28 ;  /* 0x00000013091c7225 */ /* 0x000fc800078a001c */
[----:B------:R-:W-:Y:S01]  /*30f10*/  IMAD.WIDE.U32.X R32, R7, R17, R24, P4 ;  /* 0x0000001107207225 */ /* 0x000fe200020e0418 */
[----:B------:R-:W-:-:S03]  /*30f20*/  IADD3 RZ, P4, PT, R35, R30, RZ ;  /* 0x0000001e23ff7210 */ /* 0x000fc60007f9e0ff */
[----:B------:R-:W-:Y:S01]  /*30f30*/  IMAD.X R25, RZ, RZ, RZ, P2 ;  /* 0x000000ffff197224 */ /* 0x000fe200010e06ff */
[----:B------:R-:W-:Y:S01]  /*30f40*/  IADD3 RZ, P2, PT, R37, R28, RZ ;  /* 0x0000001c25ff7210 */ /* 0x000fe20007f5e0ff */
[----:B------:R-:W-:Y:S01]  /*30f50*/  IMAD.X R35, RZ, RZ, R34, P0 ;  /* 0x000000ffff237224 */ /* 0x000fe200000e0622 */
[----:B------:R-:W-:Y:S01]  /*30f60*/  IADD3 R37, P0, PT, R0, R43, RZ ;  /* 0x0000002b00257210 */ /* 0x000fe20007f1e0ff */
[----:B------:R-:W-:Y:S02]  /*30f70*/  IMAD R30, R11, R19, RZ ;  /* 0x000000130b1e7224 */ /* 0x000fe400078e02ff */
[----:B------:R-:W-:Y:S01]  /*30f80*/  IMAD.MOV.U32 R24, RZ, RZ, R31 ;  /* 0x000000ffff187224 */ /* 0x000fe200078e001f */
[----:B------:R-:W-:Y:S01]  /*30f90*/  IADD3.X R40, P0, PT, R22, R41, RZ, P0, !PT ;  /* 0x0000002916287210 */ /* 0x000fe2000071e4ff */
[C---:B------:R-:W-:Y:S01]  /*30fa0*/  IMAD R41, R10.reuse, R15, R30 ;  /* 0x0000000f0a297224 */ /* 0x040fe200078e021e */
[----:B------:R-:W-:Y:S01]  /*30fb0*/  IADD3 R28, P1, PT, R35, R32, RZ ;  /* 0x00000020231c7210 */ /* 0x000fe20007f3e0ff */
[----:B------:R-:W-:-:S04]  /*30fc0*/  IMAD.WIDE.U32 R34, R10, R19, RZ ;  /* 0x000000130a227225 */ /* 0x000fc800078e00ff */
[----:B------:R-:W-:Y:S02]  /*30fd0*/  IMAD.X R39, RZ, RZ, R36, P0 ;  /* 0x000000ffff277224 */ /* 0x000fe400000e0624 */
[----:B------:R-:W-:Y:S02]  /*30fe0*/  IMAD.X R0, RZ, RZ, R33, P1 ;  /* 0x000000ffff007224 */ /* 0x000fe400008e0621 */
[----:B------:R-:W-:Y:S01]  /*30ff0*/  IMAD.WIDE.U32 R32, R17, R4, RZ ;  /* 0x0000000411207225 */ /* 0x000fe200078e00ff */
[----:B------:R-:W-:-:S03]  /*31000*/  IADD3 R36, P0, PT, R39, R26, RZ ;  /* 0x0000001a27247210 */ /* 0x000fc60007f1e0ff */
[----:B------:R-:W-:Y:S01]  /*31010*/  IMAD.WIDE.U32.X R30, R11, R15, R20, P3 ;  /* 0x0000000f0b1e7225 */ /* 0x000fe200018e0414 */
[----:B------:R-:W-:-:S03]  /*31020*/  IADD3 R22, P3, PT, R47, R34, RZ ;  /* 0x000000222f167210 */ /* 0x000fc60007f7e0ff */
[----:B------:R-:W-:Y:S02]  /*31030*/  IMAD.IADD R35, R35, 0x1, R41 ;  /* 0x0000000123237824 */ /* 0x000fe400078e0229 */
[----:B------:R-:W-:Y:S02]  /*31040*/  IMAD.X R11, RZ, RZ, RZ, P5 ;  /* 0x000000ffff0b7224 */ /* 0x000fe400028e06ff */
[----:B------:R-:W-:Y:S01]  /*31050*/  IMAD.WIDE.U32 R20, R23, R4, RZ ;  /* 0x0000000417147225 */ /* 0x000fe200078e00ff */
[----:B------:R-:W-:-:S03]  /*31060*/  IADD3.X R26, P3, PT, R38, R35, RZ, P3, !PT ;  /* 0x00000023261a7210 */ /* 0x000fc60001f7e4ff */
[----:B------:R-:W-:-:S04]  /*31070*/  IMAD.WIDE.U32 R32, P5, R5, R23, R32 ;  /* 0x0000001705207225 */ /* 0x000fc800078a0020 */
[----:B------:R-:W-:Y:S01]  /*31080*/  IMAD.MOV.U32 R10, RZ, RZ, R29 ;  /* 0x000000ffff0a7224 */ /* 0x000fe200078e001d */
[----:B------:R-:W-:Y:S01]  /*31090*/  IADD3 RZ, P1, PT, R21, R32, RZ ;  /* 0x0000002015ff7210 */ /* 0x000fe20007f3e0ff */
[----:B------:R-:W-:Y:S01]  /*310a0*/  IMAD.X R27, RZ, RZ, R27, P0 ;  /* 0x000000ffff1b7224 */ /* 0x000fe200000e061b */
[----:B------:R-:W-:Y:S01]  /*310b0*/  IADD3 RZ, P0, PT, RZ, R22, RZ ;  /* 0x00000016ffff7210 */ /* 0x000fe20007f1e0ff */
[----:B------:R-:W-:Y:S02]  /*310c0*/  IMAD R29, R9, R23, RZ ;  /* 0x00000017091d7224 */ /* 0x000fe400078e02ff */
[----:B------:R-:W-:Y:S01]  /*310d0*/  IMAD.WIDE.U32 R20, R15, R4, RZ ;  /* 0x000000040f147225 */ /* 0x000fe200078e00ff */
[----:B------:R-:W-:-:S03]  /*310e0*/  IADD3.X R26, P0, PT, RZ, R26, RZ, P0, !PT ;  /* 0x0000001aff1a7210 */ /* 0x000fc6000071e4ff */
[C---:B------:R-:W-:Y:S01]  /*310f0*/  IMAD R41, R8.reuse, R17, R29 ;  /* 0x0000001108297224 */ /* 0x040fe200078e021d */
[----:B------:R-:W-:Y:S01]  /*31100*/  SEL R29, RZ, 0x1, !P3 ;  /* 0x00000001ff1d7807 */ /* 0x000fe20005800000 */
[----:B------:R-:W-:-:S04]  /*31110*/  IMAD.WIDE.U32 R38, R8, R23, RZ ;  /* 0x0000001708267225 */ /* 0x000fc800078e00ff */
[----:B------:R-:W-:Y:S02]  /*31120*/  IMAD.IADD R41, R39, 0x1, R41 ;  /* 0x0000000127297824 */ /* 0x000fe400078e0229 */
[----:B------:R-:W-:Y:S01]  /*31130*/  IMAD.X R39, RZ, RZ, R29, P0 ;  /* 0x000000ffff277224 */ /* 0x000fe200000e061d */
[----:B------:R-:W-:Y:S01]  /*31140*/  IADD3 R37, P0, PT, R37, R38, RZ ;  /* 0x0000002625257210 */ /* 0x000fe20007f1e0ff */
[----:B------:R-:W-:-:S04]  /*31150*/  IMAD.WIDE.U32 R34, R19, R4, RZ ;  /* 0x0000000413227225 */ /* 0x000fc800078e00ff */
[----:B------:R-:W-:-:S04]  /*31160*/  IMAD.WIDE.U32 R20, P3, R5, R19, R20 ;  /* 0x0000001305147225 */ /* 0x000fc80007860014 */
[----:B------:R-:W-:Y:S01]  /*31170*/  IMAD.X R29, RZ, RZ, RZ, P5 ;  /* 0x000000ffff1d7224 */ /* 0x000fe200028e06ff */
[----:B------:R-:W-:Y:S01]  /*31180*/  IADD3 R32, P5, PT, R39, R30, RZ ;  /* 0x0000001e27207210 */ /* 0x000fe20007fbe0ff */
[----:B------:R-:W-:Y:S01]  /*31190*/  IMAD.WIDE.U32.X R24, R9, R17, R24, P4 ;  /* 0x0000001109187225 */ /* 0x000fe200020e0418 */
[----:B------:R-:W-:Y:S02]  /*311a0*/  IADD3 RZ, P4, PT, R35, R20, RZ ;  /* 0x0000001423ff7210 */ /* 0x000fe40007f9e0ff */
[----:B------:R-:W-:Y:S01]  /*311b0*/  IADD3.X R35, P0, PT, R40, R41, RZ, P0, !PT ;  /* 0x0000002928237210 */ /* 0x000fe2000071e4ff */
[----:B------:R-:W-:Y:S02]  /*311c0*/  IMAD R20, R7, R19, RZ ;  /* 0x0000001307147224 */ /* 0x000fe400078e02ff */
[----:B------:R-:W-:Y:S01]  /*311d0*/  IMAD.X R39, RZ, RZ, R31, P5 ;  /* 0x000000ffff277224 */ /* 0x000fe200028e061f */
[----:B------:R-:W-:Y:S01]  /*311e0*/  IADD3 R37, P5, PT, R37, R28, RZ ;  /* 0x0000001c25257210 */ /* 0x000fe20007fbe0ff */
[----:B------:R-:W-:-:S02]  /*311f0*/  IMAD R41, R6, R15, R20 ;  /* 0x0000000f06297224 */ /* 0x000fc400078e0214 */
[----:B------:R-:W-:Y:S01]  /*31200*/  IMAD R20, R5, R23, RZ ;  /* 0x0000001705147224 */ /* 0x000fe200078e02ff */
[----:B------:R-:W-:Y:S01]  /*31210*/  IADD3.X R35, P5, PT, R35, R0, RZ, P5, !PT ;  /* 0x0000000023237210 */ /* 0x000fe20002fbe4ff */
[----:B------:R-:W-:Y:S01]  /*31220*/  IMAD.WIDE.U32 R30, R6, R19, RZ ;  /* 0x00000013061e7225 */ /* 0x000fe200078e00ff */
[----:B------:R-:W-:-:S03]  /*31230*/  SEL R0, RZ, 0x1, !P0 ;  /* 0x00000001ff007807 */ /* 0x000fc60004000000 */
[----:B------:R-:W-:Y:S01]  /*31240*/  IMAD.WIDE.U32.X R12, R7, R15, R12, P6 ;  /* 0x0000000f070c7225 */ /* 0x000fe200030e040c */
[----:B------:R-:W-:-:S03]  /*31250*/  IADD3 R37, P6, PT, R37, R30, RZ ;  /* 0x0000001e25257210 */ /* 0x000fc60007fde0ff */
[----:B------:R-:W-:-:S04]  /*31260*/  IMAD.WIDE.U32 R6, R4, R23, RZ ;  /* 0x0000001704067225 */ /* 0x000fc800078e00ff */
[----:B------:R-:W-:Y:S01]  /*31270*/  IMAD R23, R4, R17, R20 ;  /* 0x0000001104177224 */ /* 0x000fe200078e0214 */
[----:B------:R-:W-:Y:S01]  /*31280*/  IADD3 R36, P0, PT, R36, R6, RZ ;  /* 0x0000000624247210 */ /* 0x000fe20007f1e0ff */
[----:B------:R-:W-:Y:S02]  /*31290*/  IMAD.IADD R20, R31, 0x1, R41 ;  /* 0x000000011f147824 */ /* 0x000fe400078e0229 */
[----:B------:R-:W-:Y:S02]  /*312a0*/  IMAD.IADD R30, R7, 0x1, R23 ;  /* 0x00000001071e7824 */ /* 0x000fe400078e0217 */
[----:B------:R-:W-:Y:S01]  /*312b0*/  IMAD.X R7, RZ, RZ, R0, P5 ;  /* 0x000000ffff077224 */ /* 0x000fe200028e0600 */
[----:B------:R-:W-:Y:S01]  /*312c0*/  IADD3.X R20, P6, PT, R35, R20, RZ, P6, !PT ;  /* 0x0000001423147210 */ /* 0x000fe200037de4ff */
[----:B------:R-:W-:Y:S01]  /*312d0*/  IMAD R31, R9, R19, RZ ;  /* 0x00000013091f7224 */ /* 0x000fe200078e02ff */
[----:B------:R-:W-:Y:S01]  /*312e0*/  IADD3 R0, P5, PT, R37, R32, RZ ;  /* 0x0000002025007210 */ /* 0x000fe20007fbe0ff */
[----:B------:R-:W-:Y:S01]  /*312f0*/  IMAD.WIDE.U32.X R10, R9, R15, R10, P2 ;  /* 0x0000000f090a7225 */ /* 0x000fe200010e040a */
[----:B------:R-:W-:-:S02]  /*31300*/  SEL R6, RZ, 0x1, !P6 ;  /* 0x00000001ff067807 */ /* 0x000fc40007000000 */
[----:B------:R-:W-:Y:S01]  /*31310*/  IADD3.X R20, P5, PT, R20, R39, RZ, P5, !PT ;  /* 0x0000002714147210 */ /* 0x000fe20002fbe4ff */
[C---:B------:R-:W-:Y:S01]  /*31320*/  IMAD R31, R8.reuse, R15, R31 ;  /* 0x0000000f081f7224 */ /* 0x040fe200078e021f */
[----:B------:R-:W-:Y:S01]  /*31330*/  IADD3 R7, P2, PT, R7, R24, RZ ;  /* 0x0000001807077210 */ /* 0x000fe20007f5e0ff */
[----:B------:R-:W-:Y:S01]  /*31340*/  IMAD.WIDE.U32 R8, R8, R19, RZ ;  /* 0x0000001308087225 */ /* 0x000fe200078e00ff */
[----:B------:R-:W-:-:S03]  /*31350*/  IADD3.X R27, P0, PT, R30, R27, RZ, P0, !PT ;  /* 0x0000001b1e1b7210 */ /* 0x000fc6000071e4ff */
[----:B------:R-:W-:Y:S02]  /*31360*/  IMAD.X R23, RZ, RZ, R6, P5 ;  /* 0x000000ffff177224 */ /* 0x000fe400028e0606 */
[----:B------:R-:W-:Y:S01]  /*31370*/  IMAD.X R32, RZ, RZ, R25, P2 ;  /* 0x000000ffff207224 */ /* 0x000fe200010e0619 */
[----:B------:R-:W-:Y:S01]  /*31380*/  IADD3 R7, P2, PT, R36, R7, RZ ;  /* 0x0000000724077210 */ /* 0x000fe20007f5e0ff */
[----:B------:R-:W-:Y:S01]  /*31390*/  IMAD.IADD R30, R9, 0x1, R31 ;  /* 0x00000001091e7824 */ /* 0x000fe200078e021f */
[----:B------:R-:W-:Y:S01]  /*313a0*/  IADD3 R23, P5, PT, R23, R12, RZ ;  /* 0x0000000c17177210 */ /* 0x000fe20007fbe0ff */
[----:B------:R-:W-:Y:S01]  /*313b0*/  IMAD.X R9, RZ, RZ, RZ, P3 ;  /* 0x000000ffff097224 */ /* 0x000fe200018e06ff */
[----:B------:R-:W-:Y:S01]  /*313c0*/  IADD3 R24, P3, PT, R7, R8, RZ ;  /* 0x0000000807187210 */ /* 0x000fe20007f7e0ff */
[----:B------:R-:W-:Y:S01]  /*313d0*/  IMAD.MOV.U32 R28, RZ, RZ, R33 ;  /* 0x000000ffff1c7224 */ /* 0x000fe200078e0021 */
[----:B------:R-:W-:Y:S01]  /*313e0*/  IADD3.X R27, P2, PT, R27, R32, RZ, P2, !PT ;  /* 0x000000201b1b7210 */ /* 0x000fe2000175e4ff */
[----:B------:R-:W-:-:S04]  /*313f0*/  IMAD.WIDE.U32 R6, R20, 0x3d1, RZ ;  /* 0x000003d114067825 */ /* 0x000fc800078e00ff */
[----:B------:R-:W-:Y:S01]  /*31400*/  IMAD.X R32, RZ, RZ, R13, P5 ;  /* 0x000000ffff207224 */ /* 0x000fe200028e060d */
[----:B------:R-:W-:Y:S01]  /*31410*/  SEL R13, RZ, 0x1, !P0 ;  /* 0x00000001ff0d7807 */ /* 0x000fe20004000000 */
[----:B------:R-:W-:Y:S01]  /*31420*/  IMAD.WIDE.U32.X R28, R5, R17, R28, P1 ;  /* 0x00000011051c7225 */ /* 0x000fe200008e041c */
[----:B------:R-:W-:Y:S02]  /*31430*/  IADD3.X R27, P1, PT, R27, R30, RZ, P3, !PT ;  /* 0x0000001e1b1b7210 */ /* 0x000fe40001f3e4ff */
[----:B------:R-:W-:Y:S01]  /*31440*/  IADD3 R12, P3, PT, R24, R23, RZ ;  /* 0x00000017180c7210 */ /* 0x000fe20007f7e0ff */
[----:B------:R-:W-:-:S04]  /*31450*/  IMAD.WIDE.U32 R30, P5, RZ, R0, R6 ;  /* 0x00000000ff1e7225 */ /* 0x000fc800078a0006 */
[----:B------:R-:W-:Y:S02]  /*31460*/  IMAD R17, R5, R19, RZ ;  /* 0x0000001305117224 */ /* 0x000fe400078e02ff */
[----:B------:R-:W-:-:S04]  /*31470*/  IMAD.WIDE.U32 R6, R0, 0x3d1, RZ ;  /* 0x000003d100067825 */ /* 0x000fc800078e00ff */
[----:B------:R-:W-:Y:S01]  /*31480*/  IMAD.X R13, RZ, RZ, R13, P2 ;  /* 0x000000ffff0d7224 */ /* 0x000fe200010e060d */
[----:B------:R-:W-:Y:S01]  /*31490*/  IADD3 RZ, P0, PT, RZ, R6, RZ ;  /* 0x00000006ffff7210 */ /* 0x000fe20007f1e0ff */
[----:B------:R-:W-:-:S04]  /*314a0*/  IMAD.WIDE.U32 R24, R4, R19, RZ ;  /* 0x0000001304187225 */ /* 0x000fc800078e00ff */
[----:B------:R-:W-:Y:S01]  /*314b0*/  IMAD R17, R4, R15, R17 ;  /* 0x0000000f04117224 */ /* 0x000fe200078e0211 */
[----:B------:R-:W-:Y:S01]  /*314c0*/  IADD3.X R4, P2, PT, R27, R32, RZ, P3, !PT ;  /* 0x000000201b047210 */ /* 0x000fe20001f5e4ff */
[----:B------:R-:W-:Y:S01]  /*314d0*/  IMAD.X R33, RZ, RZ, RZ, P5 ;  /* 0x000000ffff217224 */ /* 0x000fe200028e06ff */
[----:B------:R-:W-:Y:S01]  /*314e0*/  IADD3 R19, P3, PT, R7, R30, RZ ;  /* 0x0000001e07137210 */ /* 0x000fe20007f7e0ff */
[----:B------:R-:W-:Y:S01]  /*314f0*/  IMAD.MOV.U32 R32, RZ, RZ, R31 ;  /* 0x000000ffff207224 */ /* 0x000fe200078e001f */
[----:B------:R-:W-:Y:S01]  /*31500*/  IADD3 R13, P5, PT, R13, R28, RZ ;  /* 0x0000001c0d0d7210 */ /* 0x000fe20007fbe0ff */
[----:B------:R-:W-:Y:S01]  /*31510*/  IMAD.IADD R17, R25, 0x1, R17 ;  /* 0x0000000119117824 */ /* 0x000fe200078e0211 */
[----:B------:R-:W-:Y:S01]  /*31520*/  SEL R7, RZ, 0x1, !P1 ;  /* 0x00000001ff077807 */ /* 0x000fe20004800000 */
[----:B------:R-:W-:Y:S01]  /*31530*/  IMAD.MOV.U32 R8, RZ, RZ, R21 ;  /* 0x000000ffff087224 */ /* 0x000fe200078e0015 */
        /* <DEDUP_REMOVED lines=8> */
[----:B------:R-:W-:Y:S02]  /*315c0*/  IADD3.X R17, P1, PT, R17, R28, RZ, P1, !PT ;  /* 0x0000001c11117210 */ /* 0x000fe40000f3e4ff */
[----:B------:R-:W-:Y:S01]  /*315d0*/  IADD3 R21, P6, PT, R21, R24, RZ ;  /* 0x0000001815157210 */ /* 0x000fe20007fde0ff */
[----:B------:R-:W-:Y:S01]  /*315e0*/  IMAD.WIDE.U32 R28, R12, 0x3d1, RZ ;  /* 0x000003d10c1c7825 */ /* 0x000fe200078e00ff */
[----:B------:R-:W-:Y:S02]  /*315f0*/  IADD3 R13, P3, PT, R13, R10, RZ ;  /* 0x0000000a0d0d7210 */ /* 0x000fe40007f7e0ff */
[----:B------:R-:W-:Y:S01]  /*31600*/  SEL R7, RZ, 0x1, !P1 ;  /* 0x00000001ff077807 */ /* 0x000fe20004800000 */
[----:B------:R-:W-:Y:S01]  /*31610*/  IMAD.WIDE.U32 R30, P5, RZ, R12, R30 ;  /* 0x0000000cff1e7225 */ /* 0x000fe200078a001e */
[----:B------:R-:W-:-:S03]  /*31620*/  IADD3.X R19, P1, PT, R0, R19, RZ, P0, !PT ;  /* 0x0000001300137210 */ /* 0x000fc6000073e4ff */
[----:B------:R-:W-:Y:S01]  /*31630*/  IMAD.X R24, RZ, RZ, R11, P2 ;  /* 0x000000ffff187224 */ /* 0x000fe200010e060b */
[----:B------:R-:W-:Y:S01]  /*31640*/  IADD3 R21, P2, PT, R21, R28, RZ ;  /* 0x0000001c15157210 */ /* 0x000fe20007f5e0ff */
[----:B------:R-:W-:Y:S02]  /*31650*/  IMAD.X R25, RZ, RZ, R25, P6 ;  /* 0x000000ffff197224 */ /* 0x000fe400030e0619 */
        /* <DEDUP_REMOVED lines=75> */
.L_x_117:
        /* <DEDUP_REMOVED lines=22> */
.L_x_116:
[----:B------:R-:W-:Y:S05]  /*31c70*/  BSYNC.RECONVERGENT B0 ;  /* 0x0000000000007941 */ /* 0x000fea0003800200 */
.L_x_115:
        /* <DEDUP_REMOVED lines=18> */
[----:B------:R-:W-:Y:S02]  /*31da0*/  IMAD.X R19, RZ, RZ, R16, P0 ;  /* 0x000000ffff137224 */ /* 0x000fe400000e0610 */
[----:B------:R-:W-:-:S03]  /*31db0*/  IMAD.WIDE.U32 R16, R4, R0, RZ ;  /* 0x0000000004107225 */ /* 0x000fc600078e00ff */
[----:B------:R-:W-:Y:S01]  /*31dc0*/  IADD3 R19, P2, PT, R19, R8, RZ ;  /* 0x0000000813137210 */ /* 0x000fe20007f5e0ff */
[----:B------:R-:W-:Y:S01]  /*31dd0*/  IMAD R21, R69, R4, R18 ;  /* 0x0000000445157224 */ /* 0x000fe200078e0212 */
[-C--:B------:R-:W-:Y:S01]  /*31de0*/  IADD3 RZ, P0, PT, RZ, R16.reuse, RZ ;  /* 0x00000010ffff7210 */ /* 0x080fe20007f1e0ff */
        /* <DEDUP_REMOVED lines=8> */
[----:B------:R-:W-:-:S03]  /*31e70*/  IMAD.WIDE.U32 R8, R69, R6, RZ ;  /* 0x0000000645087225 */ /* 0x000fc600078e00ff */
[----:B------:R-:W-:Y:S01]  /*31e80*/  IADD3.X R17, P1, PT, R17, R12, RZ, P1, !PT ;  /* 0x0000000c11117210 */ /* 0x000fe20000f3e4ff */
[----:B------:R-:W-:Y:S01]  /*31e90*/  IMAD.X R19, RZ, RZ, RZ, P3 ;  /* 0x000000ffff137224 */ /* 0x000fe200018e06ff */
[----:B------:R-:W-:Y:S01]  /*31ea0*/  SEL R12, RZ, 0x1, !P0 ;  /* 0x00000001ff0c7807 */ /* 0x000fe20004000000 */
[----:B------:R-:W-:Y:S01]  /*31eb0*/  IMAD.MOV.U32 R18, RZ, RZ, R15 ;  /* 0x000000ffff127224 */ /* 0x000fe200078e000f */
[----:B------:R-:W-:Y:S01]  /*31ec0*/  SHF.L.W.U32.HI R43, R16, 0x1, R17 ;  /* 0x00000001102b7819 */ /* 0x000fe20000010e11 */
[----:B------:R-:W-:Y:S02]  /*31ed0*/  IMAD R20, R7, R0, RZ ;  /* 0x0000000007147224 */ /* 0x000fe400078e02ff */
[----:B------:R-:W-:-:S04]  /*31ee0*/  IMAD.WIDE.U32 R22, P4, R0, R7, R8 ;  /* 0x0000000700167225 */ /* 0x000fc80007880008 */
[----:B------:R-:W-:-:S04]  /*31ef0*/  IMAD.WIDE.U32.X R8, R69, R5, R18, P2 ;  /* 0x0000000545087225 */ /* 0x000fc800010e0412 */
[----:B------:R-:W-:Y:S02]  /*31f00*/  IMAD.X R19, RZ, RZ, R12, P1 ;  /* 0x000000ffff137224 */ /* 0x000fe400008e060c */
[----:B------:R-:W-:-:S03]  /*31f10*/  IMAD.WIDE.U32 R12, R6, R0, RZ ;  /* 0x00000000060c7225 */ /* 0x000fc600078e00ff */
[----:B------:R-:W-:Y:S01]  /*31f20*/  IADD3 R19, P3, PT, R19, R8, RZ ;  /* 0x0000000813137210 */ /* 0x000fe20007f7e0ff */
[----:B------:R-:W-:Y:S01]  /*31f30*/  IMAD R21, R69, R6, R20 ;  /* 0x0000000645157224 */ /* 0x000fe200078e0214 */
[----:B------:R-:W-:Y:S01]  /*31f40*/  IADD3 RZ, P0, PT, RZ, R12, RZ ;  /* 0x0000000cffff7210 */ /* 0x000fe20007f1e0ff */
[----:B------:R-:W-:-:S04]  /*31f50*/  IMAD.WIDE.U32 R14, R0, R6, RZ ;  /* 0x00000006000e7225 */ /* 0x000fc800078e00ff */
[----:B------:R-:W-:Y:S01]  /*31f60*/  IMAD.IADD R26, R13, 0x1, R21 ;  /* 0x000000010d1a7824 */ /* 0x000fe200078e0215 */
[----:B------:R-:W-:Y:S01]  /*31f70*/  IADD3 RZ, P2, PT, R15, R22, RZ ;  /* 0x000000160fff7210 */ /* 0x000fe20007f5e0ff */
[----:B------:R-:W-:Y:S01]  /*31f80*/  IMAD.X R15, RZ, RZ, R9, P3 ;  /* 0x000000ffff0f7224 */ /* 0x000fe200018e0609 */
[----:B------:R-:W-:Y:S01]  /*31f90*/  IADD3 R21, P1, PT, R19, R12, RZ ;  /* 0x0000000c13157210 */ /* 0x000fe20007f3e0ff */
[----:B------:R-:W-:Y:S01]  /*31fa0*/  IMAD.WIDE.U32 R8, R69, R0, RZ ;  /* 0x0000000045087225 */ /* 0x000fe200078e00ff */
[----:B------:R-:W-:-:S03]  /*31fb0*/  IADD3.X R26, P0, PT, RZ, R26, RZ, P0, !PT ;  /* 0x0000001aff1a7210 */ /* 0x000fc6000071e4ff */
[----:B------:R-:W-:Y:S01]  /*31fc0*/  IMAD.X R13, RZ, RZ, RZ, P4 ;  /* 0x000000ffff0d7224 */ /* 0x000fe200020e06ff */
[----:B------:R-:W-:Y:S01]  /*31fd0*/  IADD3.X R26, P1, PT, R26, R15, RZ, P1, !PT ;  /* 0x0000000f1a1a7210 */ /* 0x000fe20000f3e4ff */
[----:B------:R-:W-:Y:S01]  /*31fe0*/  IMAD.WIDE.U32 R14, R2, R4, RZ ;  /* 0x00000004020e7225 */ /* 0x000fe200078e00ff */
[----:B------:R-:W-:-:S03]  /*31ff0*/  SEL R14, RZ, 0x1, !P0 ;  /* 0x00000001ff0e7807 */ /* 0x000fc60004000000 */
[----:B------:R-:W-:Y:S02]  /*32000*/  IMAD.MOV.U32 R12, RZ, RZ, R23 ;  /* 0x000000ffff0c7224 */ /* 0x000fe400078e0017 */
[----:B------:R-:W-:-:S04]  /*32010*/  IMAD.WIDE.U32 R18, P0, R0, R69, R8 ;  /* 0x0000004500127225 */ /* 0x000fc80007800008 */
[----:B------:R-:W-:-:S04]  /*32020*/  IMAD.WIDE.U32.X R12, R69, R7, R12, P2 ;  /* 0x00000007450c7225 */ /* 0x000fc800010e040c */
[----:B------:R-:W-:Y:S02]  /*32030*/  IMAD.X R23, RZ, RZ, R14, P1 ;  /* 0x000000ffff177224 */ /* 0x000fe400008e060e */
[----:B------:R-:W-:-:S04]  /*32040*/  IMAD.WIDE.U32 R8, R0, R0, RZ ;  /* 0x0000000000087225 */ /* 0x000fc800078e00ff */
[----:B------:R-:W-:Y:S01]  /*32050*/  IMAD.X R31, RZ, RZ, RZ, P0 ;  /* 0x000000ffff1f7224 */ /* 0x000fe200000e06ff */
[----:B------:R-:W-:Y:S01]  /*32060*/  IADD3 R20, P0, PT, R23, R12, RZ ;  /* 0x0000000c17147210 */ /* 0x000fe20007f1e0ff */
[----:B------:R-:W-:Y:S01]  /*32070*/  IMAD.WIDE.U32 R24, R3, R4, RZ ;  /* 0x0000000403187225 */ /* 0x000fe200078e00ff */
[----:B------:R-:W-:-:S03]  /*32080*/  IADD3 R51, P1, PT, R9, R18, RZ ;  /* 0x0000001209337210 */ /* 0x000fc60007f3e0ff */
[----:B------:R-:W-:Y:S02]  /*32090*/  IMAD.MOV.U32 R30, RZ, RZ, R19 ;  /* 0x000000ffff1e7224 */ /* 0x000fe400078e0013 */
[----:B------:R-:W-:Y:S01]  /*320a0*/  IMAD.X R9, RZ, RZ, R13, P0 ;  /* 0x000000ffff097224 */ /* 0x000fe200000e060d */
[----:B------:R-:W-:Y:S01]  /*320b0*/  IADD3 RZ, P0, PT, RZ, R8, RZ ;  /* 0x00000008ffff7210 */ /* 0x000fe20007f1e0ff */
[----:B------:R-:W-:-:S04]  /*320c0*/  IMAD.WIDE.U32 R24, P3, R2, R5, R24 ;  /* 0x0000000502187225 */ /* 0x000fc80007860018 */
[----:B------:R-:W-:Y:S01]  /*320d0*/  IMAD.WIDE.U32 R22, R3, R6, RZ ;  /* 0x0000000603167225 */ /* 0x000fe200078e00ff */
[----:B------:R-:W-:-:S03]  /*320e0*/  IADD3 RZ, P6, PT, R15, R24, RZ ;  /* 0x000000180fff7210 */ /* 0x000fc60007fde0ff */
[----:B------:R-:W-:-:S04]  /*320f0*/  IMAD.WIDE.U32 R12, R5, R6, RZ ;  /* 0x00000006050c7225 */ /* 0x000fc800078e00ff */
[----:B------:R-:W-:Y:S01]  /*32100*/  IMAD.WIDE.U32.X R30, R69, R69, R30, P1 ;  /* 0x00000045451e7225 */ /* 0x000fe200008e041e */
[----:B------:R-:W-:-:S03]  /*32110*/  IADD3.X R51, P1, PT, RZ, R51, RZ, P0, !PT ;  /* 0x00000033ff337210 */ /* 0x000fc6000073e4ff */
[----:B------:R-:W-:Y:S01]  /*32120*/  IMAD.WIDE.U32 R14, R2, R6, RZ ;  /* 0x00000006020e7225 */ /* 0x000fe200078e00ff */
[----:B------:R-:W-:Y:S02]  /*32130*/  IADD3.X R27, P1, PT, RZ, R30, RZ, P1, !PT ;  /* 0x0000001eff1b7210 */ /* 0x000fe40000f3e4ff */
[----:B------:R-:W-:Y:S01]  /*32140*/  IADD3.X R51, P0, PT, RZ, R51, RZ, P0, !PT ;  /* 0x00000033ff337210 */ /* 0x000fe2000071e4ff */
[----:B------:R-:W-:Y:S01]  /*32150*/  IMAD.WIDE.U32 R28, R4, R6, RZ ;  /* 0x00000006041c7225 */ /* 0x000fe200078e00ff */
[----:B------:R-:W-:-:S03]  /*32160*/  IADD3.X R47, P1, PT, RZ, R31, RZ, P1, !PT ;  /* 0x0000001fff2f7210 */ /* 0x000fc60000f3e4ff */
[----:B------:R-:W-:-:S04]  /*32170*/  IMAD.WIDE.U32 R22, P5, R2, R7, R22 ;  /* 0x0000000702167225 */ /* 0x000fc800078a0016 */
[----:B------:R-:W-:-:S04]  /*32180*/  IMAD.WIDE.U32 R12, P2, R4, R7, R12 ;  /* 0x00000007040c7225 */ /* 0x000fc8000784000c */
[----:B------:R-:W-:Y:S01]  /*32190*/  IMAD.WIDE.U32 R32, R3, R2, RZ ;  /* 0x0000000203207225 */ /* 0x000fe200078e00ff */
[----:B------:R-:W-:Y:S02]  /*321a0*/  IADD3 RZ, P4, PT, R29, R12, RZ ;  /* 0x0000000c1dff7210 */ /* 0x000fe40007f9e0ff */
[C---:B------:R-:W-:Y:S01]  /*321b0*/  SHF.R.U64 R12, R10.reuse, 0x1f, R11 ;  /* 0x0000001f0a0c7819 */ /* 0x040fe2000000120b */
[----:B------:R-:W-:Y:S01]  /*321c0*/  IMAD.X R19, RZ, RZ, RZ, P3 ;  /* 0x000000ffff137224 */ /* 0x000fe200018e06ff */
[----:B------:R-:W-:Y:S01]  /*321d0*/  IADD3 RZ, P3, PT, R15, R22, RZ ;  /* 0x000000160fff7210 */ /* 0x000fe20007f7e0ff */
[----:B------:R-:W-:Y:S01]  /*321e0*/  IMAD.X R15, RZ, RZ, RZ, P5 ;  /* 0x000000ffff0f7224 */ /* 0x000fe200028e06ff */
[----:B------:R-:W-:Y:S01]  /*321f0*/  LEA.X R10, P0, R10, R27, 0x1, P0 ;  /* 0x0000001b0a0a7211 */ /* 0x000fe20000000cff */
[----:B------:R-:W-:Y:S01]  /*32200*/  IMAD.MOV.U32 R18, RZ, RZ, R25 ;  /* 0x000000ffff127224 */ /* 0x000fe200078e0019 */
[----:B------:R-:W-:Y:S01]  /*32210*/  SEL R27, RZ, 0x1, !P1 ;  /* 0x00000001ff1b7807 */ /* 0x000fe20004800000 */
[----:B------:R-:W-:Y:S01]  /*32220*/  IMAD.WIDE.U32 R32, P5, R2, R3, R32 ;  /* 0x0000000302207225 */ /* 0x000fe200078a0020 */
[----:B------:R-:W-:-:S03]  /*32230*/  IADD3.X R47, P1, PT, R47, R12, RZ, P0, !PT ;  /* 0x0000000c2f2f7210 */ /* 0x000fc6000073e4ff */
[----:B------:R-:W-:-:S04]  /*32240*/  IMAD.WIDE.U32 R24, R2, R2, RZ ;  /* 0x0000000202187225 */ /* 0x000fc800078e00ff */
[----:B------:R-:W-:Y:S01]  /*32250*/  IMAD R14, R5, R2, RZ ;  /* 0x00000002050e7224 */ /* 0x000fe200078e02ff */
[----:B------:R-:W-:Y:S01]  /*32260*/  IADD3 R12, P0, PT, R27, R24, RZ ;  /* 0x000000181b0c7210 */ /* 0x000fe20007f1e0ff */
[----:B------:R-:W-:Y:S01]  /*32270*/  IMAD.X R29, RZ, RZ, RZ, P5 ;  /* 0x000000ffff1d7224 */ /* 0x000fe200028e06ff */
[----:B------:R-:W-:Y:S01]  /*32280*/  IADD3 R22, P5, PT, R25, R32, RZ ;  /* 0x0000002019167210 */ /* 0x000fe20007fbe0ff */
[----:B------:R-:W-:Y:S01]  /*32290*/  IMAD.MOV.U32 R28, RZ, RZ, R33 ;  /* 0x000000ffff1c7224 */ /* 0x000fe200078e0021 */
[----:B------:R-:W-:Y:S01]  /*322a0*/  IADD3.X R37, P1, PT, R37, R12, RZ, P1, !PT ;  /* 0x0000000c25257210 */ /* 0x000fe20000f3e4ff */
[----:B------:R-:W-:Y:S01]  /*322b0*/  IMAD.WIDE.U32 R24, R4, R2, RZ ;  /* 0x0000000204187225 */ /* 0x000fe200078e00ff */
[----:B------:R-:W-:-:S03]  /*322c0*/  IADD3.X R22, P0, PT, RZ, R22, RZ, P0, !PT ;  /* 0x00000016ff167210 */ /* 0x000fc6000071e4ff */
[----:B------:R-:W-:Y:S01]  /*322d0*/  IMAD R27, R3, R4, R14 ;  /* 0x00000004031b7224 */ /* 0x000fe200078e020e */
[----:B------:R-:W-:Y:S01]  /*322e0*/  IADD3.X R43, P1, PT, R43, R22, RZ, P1, !PT ;  /* 0x000000162b2b7210 */ /* 0x000fe20000f3e4ff */
[----:B------:R-:W-:Y:S01]  /*322f0*/  IMAD.WIDE.U32.X R28, R3, R3, R28, P5 ;  /* 0x00000003031c7225 */ /* 0x000fe200028e041c */
[----:B------:R-:W-:-:S03]  /*32300*/  IADD3 R12, P5, PT, R21, R24, RZ ;  /* 0x00000018150c7210 */ /* 0x000fc60007fbe0ff */
[----:B------:R-:W-:Y:S01]  /*32310*/  IMAD.IADD R11, R25, 0x1, R27 ;  /* 0x00000001190b7824 */ /* 0x000fe200078e021b */
[----:B------:R-:W-:Y:S01]  /*32320*/  IADD3.X R30, P0, PT, RZ, R28, RZ, P0, !PT ;  /* 0x0000001cff1e7210 */ /* 0x000fe2000071e4ff */
[----:B------:R-:W-:Y:S01]  /*32330*/  IMAD.MOV.U32 R14, RZ, RZ, R23 ;  /* 0x000000ffff0e7224 */ /* 0x000fe200078e0017 */
[----:B------:R-:W-:Y:S01]  /*32340*/  SHF.L.W.U32.HI R39, R17, 0x1, R12 ;  /* 0x0000000111277819 */ /* 0x000fe20000010e0c */
[----:B------:R-:W-:Y:S01]  /*32350*/  IMAD.WIDE.U32.X R22, R3, R5, R18, P6 ;  /* 0x0000000503167225 */ /* 0x000fe200030e0412 */
[----:B------:R-:W-:Y:S02]  /*32360*/  IADD3.X R11, P5, PT, R26, R11, RZ, P5, !PT ;  /* 0x0000000b1a0b7210 */ /* 0x000fe40002fbe4ff */
[----:B------:R-:W-:Y:S01]  /*32370*/  IADD3 RZ, P6, PT, RZ, R12, RZ ;  /* 0x0000000cffff7210 */ /* 0x000fe20007fde0ff */
[----:B------:R-:W-:Y:S01]  /*32380*/  IMAD.WIDE.U32 R24, R5, R4, RZ ;  /* 0x0000000405187225 */ /* 0x000fe200078e00ff */
[----:B------:R-:W-:Y:S02]  /*32390*/  SEL R16, RZ, 0x1, !P5 ;  /* 0x00000001ff107807 */ /* 0x000fe40006800000 */
[----:B------:R-:W-:Y:S01]  /*323a0*/  IADD3.X R11, P6, PT, RZ, R11, RZ, P6, !PT ;  /* 0x0000000bff0b7210 */ /* 0x000fe200037de4ff */
[----:B------:R-:W-:Y:S01]  /*323b0*/  IMAD R21, R7, R2, RZ ;  /* 0x0000000207157224 */ /* 0x000fe200078e02ff */
[----:B------:R-:W-:Y:S01]  /*323c0*/  IADD3.X R32, P0, PT, RZ, R29, RZ, P0, !PT ;  /* 0x0000001dff207210 */ /* 0x000fe2000071e4ff */
[----:B------:R-:W-:Y:S01]  /*323d0*/  IMAD.WIDE.U32 R28, P5, R4, R5, R24 ;  /* 0x00000005041c7225 */ /* 0x000fe200078a0018 */
[----:B------:R-:W-:-:S02]  /*323e0*/  IADD3.X R39, P1, PT, R39, R30, RZ, P1, !PT ;  /* 0x0000001e27277210 */ /* 0x000fc40000f3e4ff */
[----:B------:R-:W-:Y:S01]  /*323f0*/  SHF.L.W.U32.HI R41, R12, 0x1, R11 ;  /* 0x000000010c297819 */ /* 0x000fe20000010e0b */
[----:B------:R-:W-:Y:S02]  /*32400*/  IMAD R31, R3, R6, R21 ;  /* 0x00000006031f7224 */ /* 0x000fe400078e0215 */
[----:B------:R-:W-:Y:S01]  /*32410*/  IMAD.WIDE.U32 R26, R4, R4, RZ ;  /* 0x00000004041a7225 */ /* 0x000fe200078e00ff */
[----:B------:R-:W-:-:S03]  /*32420*/  IADD3.X R41, P1, PT, R41, R32, RZ, P1, !PT ;  /* 0x0000002029297210 */ /* 0x000fc60000f3e4ff */
[----:B------:R-:W-:Y:S02]  /*32430*/  IMAD.X R21, RZ, RZ, R16, P6 ;  /* 0x000000ffff157224 */ /* 0x000fe400030e0610 */
[----:B------:R-:W-:Y:S01]  /*32440*/  IMAD.X R19, RZ, RZ, RZ, P5 ;  /* 0x000000ffff137224 */ /* 0x000fe200028e06ff */
[----:B------:R-:W-:Y:S01]  /*32450*/  IADD3 R16, P5, PT, R27, R28, RZ ;  /* 0x0000001c1b107210 */ /* 0x000fe20007fbe0ff */
[----:B------:R-:W-:Y:S01]  /*32460*/  IMAD.WIDE.U32 R24, R6, R2, RZ ;  /* 0x0000000206187225 */ /* 0x000fe200078e00ff */
[----:B------:R-:W-:Y:S02]  /*32470*/  IADD3 R21, P6, PT, R21, R22, RZ ;  /* 0x0000001615157210 */ /* 0x000fe40007fde0ff */
[----:B------:R-:W-:Y:S01]  /*32480*/  SEL R27, RZ, 0x1, !P0 ;  /* 0x00000001ff1b7807 */ /* 0x000fe20004000000 */
[----:B------:R-:W-:Y:S02]  /*32490*/  IMAD.IADD R28, R25, 0x1, R31 ;  /* 0x00000001191c7824 */ /* 0x000fe400078e021f */
[----:B------:R-:W-:Y:S01]  /*324a0*/  IMAD.X R30, RZ, RZ, R23, P6 ;  /* 0x000000ffff1e7224 */ /* 0x000fe200030e0617 */
[----:B------:R-:W-:Y:S01]  /*324b0*/  IADD3 R26, P0, PT, R27, R26, RZ ;  /* 0x0000001a1b1a7210 */ /* 0x000fe20007f1e0ff */
[----:B------:R-:W-:Y:S01]  /*324c0*/  IMAD.X R17, RZ, RZ, RZ, P2 ;  /* 0x000000ffff117224 */ /* 0x000fe200010e06ff */
[----:B------:R-:W-:Y:S01]  /*324d0*/  IADD3 R20, P6, PT, R20, R24, RZ ;  /* 0x0000001814147210 */ /* 0x000fe20007fde0ff */
[----:B------:R-:W-:Y:S01]  /*324e0*/  IMAD.MOV.U32 R18, RZ, RZ, R29 ;  /* 0x000000ffff127224 */ /* 0x000fe200078e001d */
[----:B------:R-:W-:Y:S01]  /*324f0*/  IADD3.X R27, P2, PT, RZ, R16, RZ, P0, !PT ;  /* 0x00000010ff1b7210 */ /* 0x000fe2000075e4ff */
[----:B------:R-:W-:Y:S01]  /*32500*/  IMAD.MOV.U32 R16, RZ, RZ, R13 ;  /* 0x000000ffff107224 */ /* 0x000fe200078e000d */
[----:B------:R-:W-:Y:S01]  /*32510*/  IADD3 R22, P0, PT, R20, R21, RZ ;  /* 0x0000001514167210 */ /* 0x000fe20007f1e0ff */
[----:B------:R-:W-:Y:S01]  /*32520*/  IMAD.WIDE.U32.X R18, R5, R5, R18, P5 ;  /* 0x0000000505127225 */ /* 0x000fe200028e0412 */
[----:B------:R-:W-:-:S02]  /*32530*/  IADD3.X R9, P6, PT, R28, R9, RZ, P6, !PT ;  /* 0x000000091c097210 */ /* 0x000fc400037de4ff */
[----:B------:R-:W-:Y:S01]  /*32540*/  SHF.L.W.U32.HI R11, R11, 0x1, R22 ;  /* 0x000000010b0b7819 */ /* 0x000fe20000010e16 */
[----:B------:R-:W-:Y:S01]  /*32550*/  IMAD.WIDE.U32.X R12, R3, R7, R14, P3 ;  /* 0x00000007030c7225 */ /* 0x000fe200018e040e */
[----:B------:R-:W-:Y:S02]  /*32560*/  IADD3.X R25, P0, PT, R9, R30, RZ, P0, !PT ;  /* 0x0000001e09197210 */ /* 0x000fe4000071e4ff */
[----:B------:R-:W-:Y:S01]  /*32570*/  IADD3.X R9, P1, PT, R11, R26, RZ, P1, !PT ;  /* 0x0000001a0b097210 */ /* 0x000fe20000f3e4ff */
[C---:B------:R-:W-:Y:S01]  /*32580*/  IMAD R23, R7.reuse, R4, RZ ;  /* 0x0000000407177224 */ /* 0x040fe200078e02ff */
[----:B------:R-:W-:Y:S01]  /*32590*/  SEL R11, RZ, 0x1, !P6 ;  /* 0x00000001ff0b7807 */ /* 0x000fe20007000000 */
[----:B------:R-:W-:Y:S01]  /*325a0*/  IMAD.WIDE.U32 R20, R7, R6, RZ ;  /* 0x0000000607147225 */ /* 0x000fe200078e00ff */
[----:B------:R-:W-:Y:S02]  /*325b0*/  IADD3.X R29, P2, PT, RZ, R18, RZ, P2, !PT ;  /* 0x00000012ff1d7210 */ /* 0x000fe4000175e4ff */
[----:B------:R-:W-:Y:S01]  /*325c0*/  SHF.L.W.U32.HI R14, R22, 0x1, R25 ;  /* 0x00000001160e7819 */ /* 0x000fe20000010e19 */
[----:B------:R-:W-:Y:S01]  /*325d0*/  IMAD.X R15, RZ, RZ, R11, P0 ;  /* 0x000000ffff0f7224 */ /* 0x000fe200000e060b */
[----:B------:R-:W-:Y:S01]  /*325e0*/  IADD3.X R31, P2, PT, RZ, R19, RZ, P2, !PT ;  /* 0x00000013ff1f7210 */ /* 0x000fe2000175e4ff */
[----:B------:R-:W-:Y:S01]  /*325f0*/  IMAD.WIDE.U32 R18, R6, R4, RZ ;  /* 0x0000000406127225 */ /* 0x000fe200078e00ff */
[----:B------:R-:W-:-:S02]  /*32600*/  IADD3.X R11, P1, PT, R14, R27, RZ, P1, !PT ;  /* 0x0000001b0e0b7210 */ /* 0x000fc40000f3e4ff */
[----:B------:R-:W-:Y:S01]  /*32610*/  IADD3 R27, P0, PT, R15, R12, RZ ;  /* 0x0000000c0f1b7210 */ /* 0x000fe20007f1e0ff */
[----:B------:R-:W-:Y:S02]  /*32620*/  IMAD R33, R5, R6, R23 ;  /* 0x0000000605217224 */ /* 0x000fe400078e0217 */
[----:B------:R-:W-:-:S04]  /*32630*/  IMAD.WIDE.U32 R22, P3, R6, R7, R20 ;  /* 0x0000000706167225 */ /* 0x000fc80007860014 */
[----:B------:R-:W-:Y:S02]  /*32640*/  IMAD.IADD R12, R19, 0x1, R33 ;  /* 0x00000001130c7824 */ /* 0x000fe400078e0221 */
[----:B------:R-:W-:-:S04]  /*32650*/  IMAD.WIDE.U32 R20, R6, R6, RZ ;  /* 0x0000000606147225 */ /* 0x000fc800078e00ff */
[----:B------:R-:W-:Y:S01]  /*32660*/  IMAD.X R33, RZ, RZ, R13, P0 ;  /* 0x000000ffff217224 */ /* 0x000fe200000e060d */
[----:B------:R-:W-:Y:S01]  /*32670*/  SEL R13, RZ, 0x1, !P2 ;  /* 0x00000001ff0d7807 */ /* 0x000fe20005000000 */
[----:B------:R-:W-:Y:S01]  /*32680*/  IMAD.X R15, RZ, RZ, RZ, P3 ;  /* 0x000000ffff0f7224 */ /* 0x000fe200018e06ff */
[----:B------:R-:W-:Y:S01]  /*32690*/  IADD3 R24, P3, PT, R27, R18, RZ ;  /* 0x000000121b187210 */ /* 0x000fe20007f7e0ff */
[----:B------:R-:W-:Y:S01]  /*326a0*/  IMAD.WIDE.U32 R18, R11, 0x3d1, RZ ;  /* 0x000003d10b127825 */ /* 0x000fe200078e00ff */
[----:B------:R-:W-:Y:S02]  /*326b0*/  IADD3 R26, P0, PT, R13, R20, RZ ;  /* 0x000000140d1a7210 */ /* 0x000fe40007f1e0ff */
[----:B------:R-:W-:Y:S01]  /*326c0*/  IADD3.X R20, P3, PT, R12, R33, RZ, P3, !PT ;  /* 0x000000210c147210 */ /* 0x000fe20001f7e4ff */
[----:B------:R-:W-:Y:S01]  /*326d0*/  IMAD.WIDE.U32 R12, R9, 0x3d1, RZ ;  /* 0x000003d1090c7825 */ /* 0x000fe200078e00ff */
[----:B------:R-:W-:Y:S02]  /*326e0*/  IADD3 RZ, P2, PT, RZ, R24, RZ ;  /* 0x00000018ffff7210 */ /* 0x000fe40007f5e0ff */
[----:B------:R-:W-:Y:S01]  /*326f0*/  IADD3 R27, P5, PT, R21, R22, RZ ;  /* 0x00000016151b7210 */ /* 0x000fe20007fbe0ff */
[----:B------:R-:W-:Y:S01]  /*32700*/  IMAD.WIDE.U32 R18, P6, RZ, R9, R18 ;  /* 0x00000009ff127225 */ /* 0x000fe200078c0012 */
[----:B------:R-:W-:-:S02]  /*32710*/  SHF.L.W.U32.HI R22, R25, 0x1, R24 ;  /* 0x0000000119167819 */ /* 0x000fc40000010e18 */
[----:B------:R-:W-:Y:S01]  /*32720*/  IADD3.X R25, P2, PT, RZ, R20, RZ, P2, !PT ;  /* 0x00000014ff197210 */ /* 0x000fe2000175e4ff */
[----:B------:R-:W-:Y:S01]  /*32730*/  IMAD.MOV.U32 R14, RZ, RZ, R23 ;  /* 0x000000ffff0e7224 */ /* 0x000fe200078e0017 */
[----:B------:R-:W-:Y:S02]  /*32740*/  SEL R21, RZ, 0x1, !P3 ;  /* 0x00000001ff157807 */ /* 0x000fe40005800000 */
[----:B------:R-:W-:Y:S01]  /*32750*/  IADD3.X R20, P3, PT, R22, R29, RZ, P1, !PT ;  /* 0x0000001d16147210 */ /* 0x000fe20000f7e4ff */
[----:B------:R-:W-:Y:S01]  /*32760*/  IMAD.WIDE.U32.X R22, R5, R7, R16, P4 ;  /* 0x0000000705167225 */ /* 0x000fe200020e0410 */
[----:B------:R-:W-:Y:S02]  /*32770*/  SHF.L.W.U32.HI R24, R24, 0x1, R25 ;  /* 0x0000000118187819 */ /* 0x000fe40000010e19 */
[----:B------:R-:W-:Y:S01]  /*32780*/  IADD3 RZ, P1, PT, RZ, R12, RZ ;  /* 0x0000000cffff7210 */ /* 0x000fe20007f3e0ff */
[----:B------:R-:W-:Y:S01]  /*32790*/  IMAD.X R21, RZ, RZ, R21, P2 ;  /* 0x000000ffff157224 */ /* 0x000fe200010e0615 */
[----:B------:R-:W-:Y:S01]  /*327a0*/  IADD3 R28, P2, PT, R13, R18, RZ ;  /* 0x000000120d1c7210 */ /* 0x000fe20007f5e0ff */
[----:B------:R-:W-:Y:S01]  /*327b0*/  IMAD.X R17, RZ, RZ, RZ, P6 ;  /* 0x000000ffff117224 */ /* 0x000fe200030e06ff */
[----:B------:R-:W-:Y:S01]  /*327c0*/  IADD3.X R13, P3, PT, R24, R31, RZ, P3, !PT ;  /* 0x0000001f180d7210 */ /* 0x000fe20001f7e4ff */
[----:B------:R-:W-:Y:S01]  /*327d0*/  IMAD.MOV.U32 R16, RZ, RZ, R19 ;  /* 0x000000ffff107224 */ /* 0x000fe200078e0013 */
[----:B------:R-:W-:Y:S01]  /*327e0*/  IADD3 R30, P4, PT, R21, R22, RZ ;  /* 0x00000016151e7210 */ /* 0x000fe20007f9e0ff */
[----:B------:R-:W-:Y:S01]  /*327f0*/  IMAD.WIDE.U32.X R14, R7, R7, R14, P5 ;  /* 0x00000007070e7225 */ /* 0x000fe200028e040e */
[----:B------:R-:W-:-:S02]  /*32800*/  IADD3.X R28, P6, PT, RZ, R28, RZ, P1, !PT ;  /* 0x0000001cff1c7210 */ /* 0x000fc40000fde4ff */
[----:B------:R-:W-:Y:S01]  /*32810*/  SHF.L.W.U32.HI R21, R25, 0x1, R30 ;  /* 0x0000000119157819 */ /* 0x000fe20000010e1e */
[----:B------:R-:W-:Y:S01]  /*32820*/  IMAD.WIDE.U32.X R18, RZ, R11, R16, P2 ;  /* 0x0000000bff127225 */ /* 0x000fe200010e0410 */
[----:B------:R-:W-:Y:S02]  /*32830*/  SEL R29, RZ, 0x1, !P6 ;  /* 0x00000001ff1d7807 */ /* 0x000fe40007000000 */
[----:B------:R-:W-:Y:S01]  /*32840*/  IADD3.X R21, P2, PT, R21, R26, RZ, P3, !PT ;  /* 0x0000001a15157210 */ /* 0x000fe20001f5e4ff */
[----:B------:R-:W-:Y:S01]  /*32850*/  IMAD.WIDE.U32 R16, R13, 0x3d1, RZ ;  /* 0x000003d10d107825 */ /* 0x000fe200078e00ff */
[----:B------:R-:W-:Y:S02]  /*32860*/  IADD3.X R25, P0, PT, RZ, R27, RZ, P0, !PT ;  /* 0x0000001bff197210 */ /* 0x000fe4000071e4ff */
[----:B------:R-:W-:Y:S01]  /*32870*/  IADD3.X R9, P1, PT, R9, R28, RZ, P1, !PT ;  /* 0x0000001c09097210 */ /* 0x000fe20000f3e4ff */
[----:B------:R-:W-:Y:S01]  /*32880*/  IMAD.X R33, RZ, RZ, R23, P4 ;  /* 0x000000ffff217224 */ /* 0x000fe200020e0617 */
[----:B------:R-:W-:Y:S01]  /*32890*/  IADD3 R29, P4, PT, R29, R18, RZ ;  /* 0x000000121d1d7210 */ /* 0x000fe20007f9e0ff */
[----:B------:R-:W-:Y:S01]  /*328a0*/  IMAD.WIDE.U32 R22, R20, 0x3d1, RZ ;  /* 0x000003d114167825 */ /* 0x000fe200078e00ff */
[----:B------:R-:W-:-:S02]  /*328b0*/  IADD3.X R14, P0, PT, RZ, R14, RZ, P0, !PT ;  /* 0x0000000eff0e7210 */ /* 0x000fc4000071e4ff */
[----:B------:R-:W-:Y:S01]  /*328c0*/  SHF.L.W.U32.HI R18, R30, 0x1, R33 ;  /* 0x000000011e127819 */ /* 0x000fe20000010e21 */
[----:B------:R-:W-:Y:S01]  /*328d0*/  IMAD.WIDE.U32 R16, P3, RZ, R20, R16 ;  /* 0x00000014ff107225 */ /* 0x000fe20007860010 */
[----:B------:R-:W-:Y:S02]  /*328e0*/  IADD3 R26, P5, PT, R29, R22, RZ ;  /* 0x000000161d1a7210 */ /* 0x000fe40007fbe0ff */
[----:B------:R-:W-:Y:S01]  /*328f0*/  IADD3.X R27, P2, PT, R18, R25, RZ, P2, !PT ;  /* 0x00000019121b7210 */ /* 0x000fe2000175e4ff */
[----:B------:R-:W-:Y:S01]  /*32900*/  IMAD.X R24, RZ, RZ, R19, P4 ;  /* 0x000000ffff187224 */ /* 0x000fe200020e0613 */
[----:B------:R-:W-:Y:S01]  /*32910*/  IADD3 R31, P4, PT, R23, R16, RZ ;  /* 0x00000010171f7210 */ /* 0x000fe20007f9e0ff */
[----:B------:R-:W-:Y:S01]  /*32920*/  IMAD.X R19, RZ, RZ, RZ, P3 ;  /* 0x000000ffff137224 */ /* 0x000fe200018e06ff */
[----:B------:R-:W-:Y:S01]  /*32930*/  LEA.HI.X R29, P2, R33, R14, RZ, 0x1, P2 ;  /* 0x0000000e211d7211 */ /* 0x000fe20001050cff */
[----:B------:R-:W-:Y:S01]  /*32940*/  IMAD.MOV.U32 R18, RZ, RZ, R17 ;  /* 0x000000ffff127224 */ /* 0x000fe200078e0011 */
[----:B------:R-:W-:Y:S01]  /*32950*/  IADD3.X R31, P5, PT, R31, R24, RZ, P5, !PT ;  /* 0x000000181f1f7210 */ /* 0x000fe20002fbe4ff */
[----:B------:R-:W-:Y:S01]  /*32960*/  IMAD.WIDE.U32 R24, R27, 0x3d1, RZ ;  /* 0x000003d11b187825 */ /* 0x000fe200078e00ff */
[----:B------:R-:W-:-:S02]  /*32970*/  IADD3.X R11, P1, PT, R11, R26, RZ, P1, !PT ;  /* 0x0000001a0b0b7210 */ /* 0x000fc40000f3e4ff */
[----:B------:R-:W-:Y:S01]  /*32980*/  SEL R33, RZ, 0x1, !P5 ;  /* 0x00000001ff217807 */ /* 0x000fe20006800000 */
[----:B------:R-:W-:Y:S01]  /*32990*/  IMAD.WIDE.U32.X R18, RZ, R13, R18, P4 ;  /* 0x0000000dff127225 */ /* 0x000fe200020e0412 */
[----:B------:R-:W-:-:S03]  /*329a0*/  IADD3.X R31, P1, PT, R20, R31, RZ, P1, !PT ;  /* 0x0000001f141f7210 */ /* 0x000fc60000f3e4ff */
[----:B------:R-:W-:Y:S01]  /*329b0*/  IMAD.WIDE.U32 R22, R21, 0x3d1, RZ ;  /* 0x000003d115167825 */ /* 0x000fe200078e00ff */
[----:B------:R-:W-:-:S03]  /*329c0*/  IADD3 R33, P4, PT, R33, R18, RZ ;  /* 0x0000001221217210 */ /* 0x000fc60007f9e0ff */
[----:B------:R-:W-:Y:S01]  /*329d0*/  IMAD.WIDE.U32 R16, P3, RZ, R21, R24 ;  /* 0x00000015ff107225 */ /* 0x000fe20007860018 */
[----:B------:R-:W-:Y:S02]  /*329e0*/  IADD3.X R25, PT, PT, RZ, RZ, R15, P2, P0 ;  /* 0x000000ffff197210 */ /* 0x000fe400017e040f */
        /* <DEDUP_REMOVED lines=58> */
.L_x_120:
        /* <DEDUP_REMOVED lines=22> */
.L_x_119:
[----:B------:R-:W-:Y:S05]  /*32ef0*/  BSYNC.RECONVERGENT B0 ;  /* 0x0000000000007941 */ /* 0x000fea0003800200 */
.L_x_118:
        /* <DEDUP_REMOVED lines=17> */
[----:B------:R-:W-:-:S03]  /*33010*/  IMAD.WIDE.U32 R28, R43, R18, RZ ;  /* 0x000000122b1c7225 */ /* 0x000fc600078e00ff */
[----:B------:R-:W-:Y:S01]  /*33020*/  IADD3.X R35, P0, PT, RZ, R35, RZ, P0, !PT ;  /* 0x00000023ff237210 */ /* 0x000fe2000071e4ff */
[----:B------:R-:W-:Y:S01]  /*33030*/  IMAD.MOV.U32 R22, RZ, RZ, R21 ;  /* 0x000000ffff167224 */ /* 0x000fe200078e0015 */
[----:B------:R-:W-:Y:S01]  /*33040*/  SEL R15, RZ, 0x1, !P1 ;  /* 0x00000001ff0f7807 */ /* 0x000fe20004800000 */
[----:B------:R-:W-:-:S04]  /*33050*/  IMAD.WIDE.U32 R24, R45, R18, RZ ;  /* 0x000000122d187225 */ /* 0x000fc800078e00ff */
[----:B------:R-:W-:-:S04]  /*33060*/  IMAD.WIDE.U32 R26, R37, R18, RZ ;  /* 0x00000012251a7225 */ /* 0x000fc800078e00ff */
[----:B------:R-:W-:-:S04]  /*33070*/  IMAD.WIDE.U32 R16, P1, R19, R45, R16 ;  /* 0x0000002d13107225 */ /* 0x000fc80007820010 */
[----:B---3--:R-:W-:Y:S01]  /*33080*/  IMAD R26, R9, R49, RZ ;  /* 0x00000031091a7224 */ /* 0x008fe200078e02ff */
[----:B------:R-:W-:Y:S01]  /*33090*/  IADD3 RZ, P6, PT, R25, R16, RZ ;  /* 0x0000001019ff7210 */ /* 0x000fe20007fde0ff */
[----:B------:R-:W-:-:S04]  /*330a0*/  IMAD.WIDE.U32.X R20, R19, R51, R22, P2 ;  /* 0x0000003313147225 */ /* 0x000fc800010e0416 */
[----:B------:R-:W-:-:S04]  /*330b0*/  IMAD.WIDE.U32 R22, P4, R19, R37, R28 ;  /* 0x0000002513167225 */ /* 0x000fc8000788001c */
[----:B------:R-:W-:Y:S01]  /*330c0*/  IMAD.X R15, RZ, RZ, R15, P0 ;  /* 0x000000ffff0f7224 */ /* 0x000fe200000e060f */
[----:B------:R-:W-:Y:S01]  /*330d0*/  IADD3 RZ, P2, PT, R27, R22, RZ ;  /* 0x000000161bff7210 */ /* 0x000fe20007f5e0ff */
[----:B------:R-:W-:-:S03]  /*330e0*/  IMAD.WIDE.U32 R24, R8, R49, RZ ;  /* 0x0000003108187225 */ /* 0x000fc600078e00ff */
[----:B------:R-:W-:Y:S01]  /*330f0*/  IADD3 R15, P0, PT, R15, R20, RZ ;  /* 0x000000140f0f7210 */ /* 0x000fe20007f1e0ff */
[----:B------:R-:W-:Y:S01]  /*33100*/  IMAD R29, R8, R51, R26 ;  /* 0x00000033081d7224 */ /* 0x000fe200078e021a */
[----:B------:R-:W-:Y:S01]  /*33110*/  IADD3 RZ, P3, PT, RZ, R24, RZ ;  /* 0x00000018ffff7210 */ /* 0x000fe20007f7e0ff */
[-C--:B------:R-:W-:Y:S02]  /*33120*/  IMAD R22, R19, R45.reuse, RZ ;  /* 0x0000002d13167224 */ /* 0x080fe400078e02ff */
[----:B------:R-:W-:Y:S02]  /*33130*/  IMAD.IADD R16, R25, 0x1, R29 ;  /* 0x0000000119107824 */ /* 0x000fe400078e021d */
[----:B------:R-:W-:-:S03]  /*33140*/  IMAD.WIDE.U32 R30, R18, R45, RZ ;  /* 0x0000002d121e7225 */ /* 0x000fc600078e00ff */
[----:B------:R-:W-:Y:S01]  /*33150*/  IADD3.X R16, P3, PT, RZ, R16, RZ, P3, !PT ;  /* 0x00000010ff107210 */ /* 0x000fe20001f7e4ff */
[----:B------:R-:W-:Y:S02]  /*33160*/  IMAD R53, R18, R47, R22 ;  /* 0x0000002f12357224 */ /* 0x000fe400078e0216 */
[----:B------:R-:W-:Y:S01]  /*33170*/  IMAD.X R33, RZ, RZ, R21, P0 ;  /* 0x000000ffff217224 */ /* 0x000fe200000e0615 */
[----:B------:R-:W-:Y:S01]  /*33180*/  IADD3 R15, P0, PT, R15, R24, RZ ;  /* 0x000000180f0f7210 */ /* 0x000fe20007f1e0ff */
[----:B------:R-:W-:Y:S01]  /*33190*/  IMAD.WIDE.U32 R26, R51, R8, RZ ;  /* 0x00000008331a7225 */ /* 0x000fe200078e00ff */
[----:B------:R-:W-:Y:S02]  /*331a0*/  SEL R22, RZ, 0x1, !P3 ;  /* 0x00000001ff167807 */ /* 0x000fe40005800000 */
[----:B------:R-:W-:Y:S01]  /*331b0*/  IADD3.X R16, P0, PT, R16, R33, RZ, P0, !PT ;  /* 0x0000002110107210 */ /* 0x000fe2000071e4ff */
[----:B------:R-:W-:Y:S02]  /*331c0*/  IMAD.IADD R53, R31, 0x1, R53 ;  /* 0x000000011f357824 */ /* 0x000fe400078e0235 */
[----:B------:R-:W-:Y:S01]  /*331d0*/  IMAD.X R31, RZ, RZ, RZ, P1 ;  /* 0x000000ffff1f7224 */ /* 0x000fe200008e06ff */
[----:B------:R-:W-:Y:S01]  /*331e0*/  IADD3 R15, P1, PT, R15, R30, RZ ;  /* 0x0000001e0f0f7210 */ /* 0x000fe20007f3e0ff */
[----:B------:R-:W-:-:S03]  /*331f0*/  IMAD.WIDE.U32 R20, P5, R9, R49, R26 ;  /* 0x0000003109147225 */ /* 0x000fc600078a001a */
[----:B------:R-:W-:Y:S01]  /*33200*/  IADD3.X R34, P1, PT, R16, R53, RZ, P1, !PT ;  /* 0x0000003510227210 */ /* 0x000fe20000f3e4ff */
[----:B------:R-:W-:-:S04]  /*33210*/  IMAD.WIDE.U32 R32, R49, R8, RZ ;  /* 0x0000000831207225 */ /* 0x000fc800078e00ff */
[----:B------:R-:W-:Y:S02]  /*33220*/  IMAD.MOV.U32 R30, RZ, RZ, R17 ;  /* 0x000000ffff1e7224 */ /* 0x000fe400078e0011 */
[----:B------:R-:W-:-:S04]  /*33230*/  IMAD.WIDE.U32 R26, R41, R18, RZ ;  /* 0x00000012291a7225 */ /* 0x000fc800078e00ff */
[----:B------:R-:W-:Y:S01]  /*33240*/  IMAD.WIDE.U32.X R30, R19, R47, R30, P6 ;  /* 0x0000002f131e7225 */ /* 0x000fe200030e041e */
[----:B------:R-:W-:Y:S02]  /*33250*/  IADD3 RZ, P6, PT, R33, R20, RZ ;  /* 0x0000001421ff7210 */ /* 0x000fe40007fde0ff */
[----:B------:R-:W-:Y:S01]  /*33260*/  SEL R20, RZ, 0x1, !P1 ;  /* 0x00000001ff147807 */ /* 0x000fe20004800000 */
[----:B------:R-:W-:Y:S01]  /*33270*/  IMAD.X R29, RZ, RZ, RZ, P5 ;  /* 0x000000ffff1d7224 */ /* 0x000fe200028e06ff */
[----:B------:R-:W-:Y:S01]  /*33280*/  IADD3 RZ, P1, PT, RZ, R15, RZ ;  /* 0x0000000fffff7210 */ /* 0x000fe20007f3e0ff */
[----:B------:R-:W-:-:S03]  /*33290*/  IMAD.WIDE.U32 R24, R39, R18, RZ ;  /* 0x0000001227187225 */ /* 0x000fc600078e00ff */
[----:B------:R-:W-:Y:S01]  /*332a0*/  IADD3.X R34, P1, PT, RZ, R34, RZ, P1, !PT ;  /* 0x00000022ff227210 */ /* 0x000fe20000f3e4ff */
[----:B------:R-:W-:-:S04]  /*332b0*/  IMAD.WIDE.U32 R26, P5, R19, R39, R26 ;  /* 0x00000027131a7225 */ /* 0x000fc800078a001a */
[----:B------:R-:W-:Y:S01]  /*332c0*/  IMAD.WIDE.U32 R16, R47, R8, RZ ;  /* 0x000000082f107225 */ /* 0x000fe200078e00ff */
[----:B------:R-:W-:-:S03]  /*332d0*/  IADD3 RZ, P3, PT, R25, R26, RZ ;  /* 0x0000001a19ff7210 */ /* 0x000fc60007f7e0ff */
[----:B------:R-:W-:Y:S02]  /*332e0*/  IMAD.MOV.U32 R28, RZ, RZ, R21 ;  /* 0x000000ffff1c7224 */ /* 0x000fe400078e0015 */
[----:B------:R-:W-:Y:S02]  /*332f0*/  IMAD.X R25, RZ, RZ, RZ, P4 ;  /* 0x000000ffff197224 */ /* 0x000fe400020e06ff */
[----:B------:R-:W-:-:S04]  /*33300*/  IMAD.WIDE.U32.X R28, R9, R51, R28, P6 ;  /* 0x00000033091c7225 */ /* 0x000fc800030e041c */
        /* <DEDUP_REMOVED lines=9> */
[-C--:B----4-:R-:W-:Y:S02]  /*333a0*/  IMAD R16, R11, R49.reuse, RZ ;  /* 0x000000310b107224 */ /* 0x090fe400078e02ff */
[----:B------:R-:W-:Y:S02]  /*333b0*/  IMAD.X R61, RZ, RZ, R31, P5 ;  /* 0x000000ffff3d7224 */ /* 0x000fe400028e061f */
[----:B------:R-:W-:-:S04]  /*333c0*/  IMAD.WIDE.U32 R28, R10, R49, RZ ;  /* 0x000000310a1c7225 */ /* 0x000fc800078e00ff */
[----:B------:R-:W-:Y:S01]  /*333d0*/  IMAD R31, R10, R51, R16 ;  /* 0x000000330a1f7224 */ /* 0x000fe200078e0210 */
[-C--:B------:R-:W-:Y:S01]  /*333e0*/  IADD3 RZ, P0, PT, RZ, R28.reuse, RZ ;  /* 0x0000001cffff7210 */ /* 0x080fe20007f1e0ff */
[----:B------:R-:W-:Y:S02]  /*333f0*/  IMAD R30, R9, R45, RZ ;  /* 0x0000002d091e7224 */ /* 0x000fe400078e02ff */
[----:B------:R-:W-:Y:S01]  /*33400*/  IMAD.IADD R16, R29, 0x1, R31 ;  /* 0x000000011d107824 */ /* 0x000fe200078e021f */
[----:B------:R-:W-:Y:S01]  /*33410*/  IADD3 R31, P6, PT, R53, R28, RZ ;  /* 0x0000001c351f7210 */ /* 0x000fe20007fde0ff */
[----:B------:R-:W-:Y:S02]  /*33420*/  IMAD.MOV.U32 R24, RZ, RZ, R23 ;  /* 0x000000ffff187224 */ /* 0x000fe400078e0017 */
[----:B------:R-:W-:Y:S01]  /*33430*/  IMAD.MOV.U32 R20, RZ, RZ, R27 ;  /* 0x000000ffff147224 */ /* 0x000fe200078e001b */
[----:B------:R-:W-:Y:S01]  /*33440*/  IADD3.X R16, P0, PT, RZ, R16, RZ, P0, !PT ;  /* 0x00000010ff107210 */ /* 0x000fe2000071e4ff */
[----:B------:R-:W-:-:S03]  /*33450*/  IMAD.WIDE.U32 R22, R51, R10, RZ ;  /* 0x0000000a33167225 */ /* 0x000fc600078e00ff */
[----:B------:R-:W-:Y:S01]  /*33460*/  SEL R32, RZ, 0x1, !P0 ;  /* 0x00000001ff207807 */ /* 0x000fe20004000000 */
[----:B------:R-:W-:Y:S01]  /*33470*/  IMAD.WIDE.U32 R26, R8, R45, RZ ;  /* 0x0000002d081a7225 */ /* 0x000fe200078e00ff */
[----:B------:R-:W-:-:S03]  /*33480*/  IADD3.X R16, P6, PT, R16, R57, RZ, P6, !PT ;  /* 0x0000003910107210 */ /* 0x000fc600037de4ff */
[----:B------:R-:W-:Y:S01]  /*33490*/  IMAD R33, R8, R47, R30 ;  /* 0x0000002f08217224 */ /* 0x000fe200078e021e */
[----:B------:R-:W-:Y:S01]  /*334a0*/  IADD3 R55, P0, PT, R31, R26, RZ ;  /* 0x0000001a1f377210 */ /* 0x000fe20007f1e0ff */
[----:B------:R-:W-:-:S04]  /*334b0*/  IMAD.WIDE.U32 R22, P5, R11, R49, R22 ;  /* 0x000000310b167225 */ /* 0x000fc800078a0016 */
[----:B------:R-:W-:Y:S02]  /*334c0*/  IMAD.IADD R33, R27, 0x1, R33 ;  /* 0x000000011b217824 */ /* 0x000fe400078e0221 */
[----:B------:R-:W-:-:S03]  /*334d0*/  IMAD.WIDE.U32 R28, R49, R10, RZ ;  /* 0x0000000a311c7225 */ /* 0x000fc600078e00ff */
[----:B------:R-:W-:Y:S01]  /*334e0*/  IADD3.X R16, P0, PT, R16, R33, RZ, P0, !PT ;  /* 0x0000002110107210 */ /* 0x000fe2000071e4ff */
[----:B------:R-:W-:-:S04]  /*334f0*/  IMAD.WIDE.U32 R30, R43, R8, RZ ;  /* 0x000000082b1e7225 */ /* 0x000fc800078e00ff */
[----:B------:R-:W-:Y:S01]  /*33500*/  IMAD.X R27, RZ, RZ, RZ, P5 ;  /* 0x000000ffff1b7224 */ /* 0x000fe200028e06ff */
[----:B------:R-:W-:Y:S01]  /*33510*/  IADD3 RZ, P5, PT, R29, R22, RZ ;  /* 0x000000161dff7210 */ /* 0x000fe20007fbe0ff */
[----:B------:R-:W-:Y:S02]  /*33520*/  IMAD.X R57, RZ, RZ, R32, P6 ;  /* 0x000000ffff397224 */ /* 0x000fe400030e0620 */
[----:B------:R-:W-:-:S04]  /*33530*/  IMAD.WIDE.U32 R28, R41, R8, RZ ;  /* 0x00000008291c7225 */ /* 0x000fc800078e00ff */
[----:B------:R-:W-:Y:S01]  /*33540*/  IMAD.WIDE.U32 R32, R39, R8, RZ ;  /* 0x0000000827207225 */ /* 0x000fe200078e00ff */
[----:B------:R-:W-:Y:S02]  /*33550*/  SEL R32, RZ, 0x1, !P0 ;  /* 0x00000001ff207807 */ /* 0x000fe40004000000 */
[----:B------:R-:W-:Y:S01]  /*33560*/  IADD3 R59, P0, PT, R55, R36, RZ ;  /* 0x00000024373b7210 */ /* 0x000fe20007f1e0ff */
[----:B------:R-:W-:Y:S02]  /*33570*/  IMAD.MOV.U32 R26, RZ, RZ, R23 ;  /* 0x000000ffff1a7224 */ /* 0x000fe400078e0017 */
[----:B------:R-:W-:Y:S01]  /*33580*/  IMAD.WIDE.U32 R22, R37, R8, RZ ;  /* 0x0000000825167225 */ /* 0x000fe200078e00ff */
[----:B------:R-:W-:-:S03]  /*33590*/  IADD3.X R44, P0, PT, R16, R61, RZ, P0, !PT ;  /* 0x0000003d102c7210 */ /* 0x000fc6000071e4ff */
[----:B------:R-:W-:-:S04]  /*335a0*/  IMAD.WIDE.U32 R30, P6, R9, R37, R30 ;  /* 0x00000025091e7225 */ /* 0x000fc800078c001e */
[----:B------:R-:W-:-:S04]  /*335b0*/  IMAD.WIDE.U32.X R26, R11, R51, R26, P5 ;  /* 0x000000330b1a7225 */ /* 0x000fc800028e041a */
[----:B------:R-:W-:Y:S01]  /*335c0*/  IMAD.X R53, RZ, RZ, RZ, P4 ;  /* 0x000000ffff357224 */ /* 0x000fe200020e06ff */
[----:B------:R-:W-:Y:S01]  /*335d0*/  IADD3 RZ, P4, PT, R23, R30, RZ ;  /* 0x0000001e17ff7210 */ /* 0x000fe20007f9e0ff */
[----:B------:R-:W-:Y:S02]  /*335e0*/  IMAD.MOV.U32 R52, RZ, RZ, R17 ;  /* 0x000000ffff347224 */ /* 0x000fe400078e0011 */
[----:B------:R-:W-:-:S04]  /*335f0*/  IMAD.WIDE.U32 R28, P5, R9, R39, R28 ;  /* 0x00000027091c7225 */ /* 0x000fc800078a001c */
[----:B------:R-:W-:Y:S02]  /*33600*/  IMAD.MOV.U32 R22, RZ, RZ, R31 ;  /* 0x000000ffff167224 */ /* 0x000fe400078e001f */
[----:B------:R-:W-:Y:S01]  /*33610*/  IMAD.WIDE.U32.X R30, R9, R47, R52, P1 ;  /* 0x0000002f091e7225 */ /* 0x000fe200008e0434 */
[----:B------:R-:W-:-:S03]  /*33620*/  IADD3 R57, P1, PT, R57, R26, RZ ;  /* 0x0000001a39397210 */ /* 0x000fc60007f3e0ff */
[----:B------:R-:W-:Y:S01]  /*33630*/  IMAD.X R23, RZ, RZ, RZ, P6 ;  /* 0x000000ffff177224 */ /* 0x000fe200030e06ff */
[----:B------:R-:W-:Y:S01]  /*33640*/  IADD3 RZ, P6, PT, R33, R28, RZ ;  /* 0x0000001c21ff7210 */ /* 0x000fe20007fde0ff */
        /* <DEDUP_REMOVED lines=9> */
[----:B------:R-:W-:-:S04]  /*336e0*/  IMAD.WIDE.U32 R52, R18, R37, RZ ;  /* 0x0000002512347225 */ /* 0x000fc800078e00ff */
[----:B------:R-:W-:Y:S02]  /*336f0*/  IMAD R61, R18, R43, R30 ;  /* 0x0000002b123d7224 */ /* 0x000fe400078e021e */
[----:B------:R-:W-:Y:S01]  /*33700*/  IMAD.X R17, RZ, RZ, RZ, P5 ;  /* 0x000000ffff117224 */ /* 0x000fe200028e06ff */
[----:B------:R-:W-:Y:S01]  /*33710*/  IADD3 RZ, P5, PT, R27, R28, RZ ;  /* 0x0000001c1bff7210 */ /* 0x000fe20007fbe0ff */
[----:B------:R-:W-:Y:S02]  /*33720*/  IMAD.X R40, RZ, RZ, R31, P1 ;  /* 0x000000ffff287224 */ /* 0x000fe400008e061f */
[----:B------:R-:W-:Y:S01]  /*33730*/  IMAD.X R33, RZ, RZ, RZ, P0 ;  /* 0x000000ffff217224 */ /* 0x000fe200000e06ff */
[----:B------:R-:W-:Y:S01]  /*33740*/  IADD3 R36, P0, PT, R59, R52, RZ ;  /* 0x000000343b247210 */ /* 0x000fe20007f1e0ff */
[----:B------:R-:W-:-:S04]  /*33750*/  IMAD.WIDE.U32 R30, R45, R10, RZ ;  /* 0x0000000a2d1e7225 */ /* 0x000fc800078e00ff */
[----:B------:R-:W-:-:S04]  /*33760*/  IMAD.WIDE.U32 R26, P1, R11, R45, R54 ;  /* 0x0000002d0b1a7225 */ /* 0x000fc80007820036 */
[----:B------:R-:W-:Y:S02]  /*33770*/  IMAD.MOV.U32 R32, RZ, RZ, R29 ;  /* 0x000000ffff207224 */ /* 0x000fe400078e001d */
[----:B------:R-:W-:Y:S02]  /*33780*/  IMAD.IADD R55, R53, 0x1, R61 ;  /* 0x0000000135377824 */ /* 0x000fe400078e023d */
[----:B------:R-:W-:-:S03]  /*33790*/  IMAD.WIDE.U32 R52, R47, R12, RZ ;  /* 0x0000000c2f347225 */ /* 0x000fc600078e00ff */
[----:B------:R-:W-:Y:S01]  /*337a0*/  IADD3.X R44, P0, PT, R44, R55, RZ, P0, !PT ;  /* 0x000000372c2c7210 */ /* 0x000fe2000071e4ff */
[----:B------:R-:W-:Y:S01]  /*337b0*/  IMAD.WIDE.U32.X R28, R13, R51, R32, P5 ;  /* 0x000000330d1c7225 */ /* 0x000fe200028e0420 */
[----:B------:R-:W-:-:S03]  /*337c0*/  IADD3 RZ, P5, PT, R31, R26, RZ ;  /* 0x0000001a1fff7210 */ /* 0x000fc60007fbe0ff */
[C---:B------:R-:W-:Y:S02]  /*337d0*/  IMAD R26, R13.reuse, R49, RZ ;  /* 0x000000310d1a7224 */ /* 0x040fe400078e02ff */
        /* <DEDUP_REMOVED lines=16> */
[----:B------:R-:W-:Y:S02]  /*338e0*/  IMAD.IADD R44, R53, 0x1, R51 ;  /* 0x00000001352c7824 */ /* 0x000fe400078e0233 */
[----:B------:R-:W-:Y:S01]  /*338f0*/  IMAD.X R51, RZ, RZ, R26, P1 ;  /* 0x000000ffff337224 */ /* 0x000fe200008e061a */
[----:B------:R-:W-:Y:S01]  /*33900*/  SEL R26, RZ, 0x1, !P0 ;  /* 0x00000001ff1a7807 */ /* 0x000fe20004000000 */
[----:B------:R-:W-:Y:S01]  /*33910*/  IMAD.MOV.U32 R30, RZ, RZ, R27 ;  /* 0x000000ffff1e7224 */ /* 0x000fe200078e001b */
[----:B------:R-:W-:Y:S01]  /*33920*/  IADD3 R57, P0, PT, R57, R52, RZ ;  /* 0x0000003439397210 */ /* 0x000fe20007f1e0ff */
[----:B------:R-:W-:Y:S01]  /*33930*/  IMAD.MOV.U32 R48, RZ, RZ, R33 ;  /* 0x000000ffff307224 */ /* 0x000fe200078e0021 */
[----:B------:R-:W-:Y:S01]  /*33940*/  IADD3.X R25, P1, PT, R25, R42, RZ, P2, !PT ;  /* 0x0000002a19197210 */ /* 0x000fe2000173e4ff */
[----:B------:R-:W-:Y:S01]  /*33950*/  IMAD R33, R13, R45, RZ ;  /* 0x0000002d0d217224 */ /* 0x000fe200078e02ff */
[----:B------:R-:W-:Y:S01]  /*33960*/  IADD3 R42, P2, PT, R51, R54, RZ ;  /* 0x00000036332a7210 */ /* 0x000fe20007f5e0ff */
[----:B------:R-:W-:Y:S01]  /*33970*/  IMAD.WIDE.U32 R50, R45, R12, RZ ;  /* 0x0000000c2d327225 */ /* 0x000fe200078e00ff */
[----:B------:R-:W-:-:S03]  /*33980*/  IADD3.X R27, P0, PT, R25, R44, RZ, P0, !PT ;  /* 0x0000002c191b7210 */ /* 0x000fc6000071e4ff */
[----:B------:R-:W-:Y:S01]  /*33990*/  IMAD.X R25, RZ, RZ, R26, P1 ;  /* 0x000000ffff197224 */ /* 0x000fe200008e061a */
[----:B------:R-:W-:Y:S01]  /*339a0*/  IADD3 RZ, P1, PT, R51, R32, RZ ;  /* 0x0000002033ff7210 */ /* 0x000fe20007f3e0ff */
[-C--:B------:R-:W-:Y:S01]  /*339b0*/  IMAD R59, R12, R47.reuse, R33 ;  /* 0x0000002f0c3b7224 */ /* 0x080fe200078e0221 */
[----:B------:R-:W-:Y:S01]  /*339c0*/  SEL R32, RZ, 0x1, !P0 ;  /* 0x00000001ff207807 */ /* 0x000fe20004000000 */
[----:B------:R-:W-:Y:S01]  /*339d0*/  IMAD.WIDE.U32.X R30, R11, R47, R30, P5 ;  /* 0x0000002f0b1e7225 */ /* 0x000fe200028e041e */
[----:B------:R-:W-:-:S03]  /*339e0*/  IADD3 R57, P0, PT, R57, R38, RZ ;  /* 0x0000002639397210 */ /* 0x000fc60007f1e0ff */
[----:B------:R-:W-:Y:S01]  /*339f0*/  IMAD.WIDE.U32.X R48, R13, R47, R48, P1 ;  /* 0x0000002f0d307225 */ /* 0x000fe200008e0430 */
[----:B------:R-:W-:Y:S02]  /*33a00*/  IADD3.X R40, P0, PT, R27, R40, RZ, P0, !PT ;  /* 0x000000281b287210 */ /* 0x000fe4000071e4ff */
[----:B------:R-:W-:Y:S01]  /*33a10*/  IADD3 R47, P1, PT, R25, R28, RZ ;  /* 0x0000001c192f7210 */ /* 0x000fe20007f3e0ff */
[----:B------:R-:W-:Y:S02]  /*33a20*/  IMAD R38, R9, R37, RZ ;  /* 0x0000002509267224 */ /* 0x000fe400078e02ff */
[----:B------:R-:W-:Y:S02]  /*33a30*/  IMAD.X R25, RZ, RZ, R32, P0 ;  /* 0x000000ffff197224 */ /* 0x000fe400000e0620 */
[C---:B------:R-:W-:Y:S02]  /*33a40*/  IMAD R51, R8.reuse, R43, R38 ;  /* 0x0000002b08337224 */ /* 0x040fe400078e0226 */
[----:B------:R-:W-:Y:S01]  /*33a50*/  IMAD.X R53, RZ, RZ, R29, P1 ;  /* 0x000000ffff357224 */ /* 0x000fe200008e061d */
[----:B------:R-:W-:Y:S01]  /*33a60*/  IADD3 R38, P1, PT, R25, R30, RZ ;  /* 0x0000001e19267210 */ /* 0x000fe20007f3e0ff */
[----:B------:R-:W-:-:S04]  /*33a70*/  IMAD.WIDE.U32 R26, R8, R37, RZ ;  /* 0x00000025081a7225 */ /* 0x000fc800078e00ff */
[----:B------:R-:W-:Y:S01]  /*33a80*/  IMAD.IADD R33, R27, 0x1, R51 ;  /* 0x000000011b217824 */ /* 0x000fe200078e0233 */
[----:B------:R-:W-:Y:S01]  /*33a90*/  IADD3 R57, P5, PT, R57, R26, RZ ;  /* 0x0000001a39397210 */ /* 0x000fe20007fbe0ff */
[----:B------:R-:W-:Y:S02]  /*33aa0*/  IMAD.X R51, RZ, RZ, R31, P1 ;  /* 0x000000ffff337224 */ /* 0x000fe400008e061f */
[----:B------:R-:W-:Y:S01]  /*33ab0*/  IMAD.WIDE.U32 R26, R12, R45, RZ ;  /* 0x0000002d0c1a7225 */ /* 0x000fe200078e00ff */
[----:B------:R-:W-:Y:S02]  /*33ac0*/  IADD3.X R40, P5, PT, R40, R33, RZ, P5, !PT ;  /* 0x0000002128287210 */ /* 0x000fe40002fbe4ff */
[----:B------:R-:W-:Y:S01]  /*33ad0*/  IADD3 R25, P0, PT, R57, R42, RZ ;  /* 0x0000002a39197210 */ /* 0x000fe20007f1e0ff */
[----:B------:R-:W-:Y:S01]  /*33ae0*/  IMAD.WIDE.U32 R30, R43, R10, RZ ;  /* 0x0000000a2b1e7225 */ /* 0x000fe200078e00ff */
[----:B------:R-:W-:-:S03]  /*33af0*/  IADD3 R47, P1, PT, R47, R26, RZ ;  /* 0x0000001a2f2f7210 */ /* 0x000fc60007f3e0ff */
[----:B------:R-:W-:Y:S02]  /*33b00*/  IMAD.X R55, RZ, RZ, R55, P2 ;  /* 0x000000ffff377224 */ /* 0x000fe400010e0637 */
[----:B------:R-:W-:Y:S02]  /*33b10*/  IMAD.IADD R42, R27, 0x1, R59 ;  /* 0x000000011b2a7824 */ /* 0x000fe400078e023b */
[-C--:B------:R-:W-:Y:S01]  /*33b20*/  IMAD.WIDE.U32 R28, R41, R10.reuse, RZ ;  /* 0x0000000a291c7225 */ /* 0x080fe200078e00ff */
[----:B------:R-:W-:Y:S02]  /*33b30*/  IADD3.X R46, P0, PT, R40, R55, RZ, P0, !PT ;  /* 0x00000037282e7210 */ /* 0x000fe4000071e4ff */
[----:B------:R-:W-:Y:S01]  /*33b40*/  IADD3.X R42, P1, PT, R42, R53, RZ, P1, !PT ;  /* 0x000000352a2a7210 */ /* 0x000fe20000f3e4ff */
[----:B------:R-:W-:-:S04]  /*33b50*/  IMAD.WIDE.U32 R44, R37, R10, RZ ;  /* 0x0000000a252c7225 */ /* 0x000fc800078e00ff */
[----:B------:R-:W-:-:S04]  /*33b60*/  IMAD.WIDE.U32 R26, P2, R11, R37, R30 ;  /* 0x000000250b1a7225 */ /* 0x000fc8000784001e */
[----:B------:R-:W-:Y:S01]  /*33b70*/  IMAD.WIDE.U32 R32, R39, R10, RZ ;  /* 0x0000000a27207225 */ /* 0x000fe200078e00ff */
[----:B------:R-:W-:-:S03]  /*33b80*/  SEL R32, RZ, 0x1, !P5 ;  /* 0x00000001ff207807 */ /* 0x000fc60006800000 */
[----:B------:R-:W-:Y:S01]  /*33b90*/  IMAD.WIDE.U32.X R30, R9, R43, R22, P4 ;  /* 0x0000002b091e7225 */ /* 0x000fe200020e0416 */
[----:B------:R-:W-:-:S03]  /*33ba0*/  IADD3 RZ, P4, PT, R45, R26, RZ ;  /* 0x0000001a2dff7210 */ /* 0x000fc60007f9e0ff */
[----:B------:R-:W-:-:S04]  /*33bb0*/  IMAD.WIDE.U32 R28, P5, R11, R39, R28 ;  /* 0x000000270b1c7225 */ /* 0x000fc800078a001c */
[----:B------:R-:W-:Y:S01]  /*33bc0*/  IMAD.X R45, RZ, RZ, R32, P0 ;  /* 0x000000ffff2d7224 */ /* 0x000fe200000e0620 */
[----:B------:R-:W-:Y:S01]  /*33bd0*/  IADD3 R47, P0, PT, R47, R38, RZ ;  /* 0x000000262f2f7210 */ /* 0x000fe20007f1e0ff */
[----:B------:R-:W-:Y:S01]  /*33be0*/  IMAD.X R23, RZ, RZ, RZ, P2 ;  /* 0x000000ffff177224 */ /* 0x000fe200010e06ff */
[----:B------:R-:W-:Y:S01]  /*33bf0*/  IADD3 RZ, P2, PT, R33, R28, RZ ;  /* 0x0000001c21ff7210 */ /* 0x000fe20007f5e0ff */
[----:B------:R-:W-:Y:S01]  /*33c00*/  IMAD.MOV.U32 R22, RZ, RZ, R27 ;  /* 0x000000ffff167224 */ /* 0x000fe200078e001b */
[----:B------:R-:W-:Y:S01]  /*33c10*/  SEL R28, RZ, 0x1, !P1 ;  /* 0x00000001ff1c7807 */ /* 0x000fe20004800000 */
[----:B------:R-:W-:Y:S01]  /*33c20*/  IMAD.WIDE.U32 R26, R43, R12, RZ ;  /* 0x0000000c2b1a7225 */ /* 0x000fe200078e00ff */
[----:B------:R-:W-:Y:S02]  /*33c30*/  IADD3.X R42, P0, PT, R42, R51, RZ, P0, !PT ;  /* 0x000000332a2a7210 */ /* 0x000fe4000071e4ff */
[----:B------:R-:W-:Y:S01]  /*33c40*/  IADD3 R40, P1, PT, R45, R30, RZ ;  /* 0x0000001e2d287210 */ /* 0x000fe20007f3e0ff */
[----:B------:R-:W-:-:S02]  /*33c50*/  IMAD R30, R19, R39, RZ ;  /* 0x00000027131e7224 */ /* 0x000fc400078e02ff */
[----:B------:R-:W-:Y:S02]  /*33c60*/  IMAD.X R45, RZ, RZ, R28, P0 ;  /* 0x000000ffff2d7224 */ /* 0x000fe400000e061c */
[C---:B------:R-:W-:Y:S02]  /*33c70*/  IMAD R51, R18.reuse, R41, R30 ;  /* 0x0000002912337224 */ /* 0x040fe400078e021e */
[----:B------:R-:W-:Y:S01]  /*33c80*/  IMAD.WIDE.U32 R32, R18, R39, RZ ;  /* 0x0000002712207225 */ /* 0x000fe200078e00ff */
[----:B------:R-:W-:-:S03]  /*33c90*/  IADD3 R45, P0, PT, R45, R48, RZ ;  /* 0x000000302d2d7210 */ /* 0x000fc60007f1e0ff */
[----:B------:R-:W-:Y:S01]  /*33ca0*/  IMAD.WIDE.U32.X R20, R19, R41, R20, P3 ;  /* 0x0000002913147225 */ /* 0x000fe200018e0414 */
[----:B------:R-:W-:-:S03]  /*33cb0*/  IADD3 R25, P3, PT, R25, R32, RZ ;  /* 0x0000002019197210 */ /* 0x000fc60007f7e0ff */
[----:B------:R-:W-:Y:S02]  /*33cc0*/  IMAD.X R38, RZ, RZ, R31, P1 ;  /* 0x000000ffff267224 */ /* 0x000fe400008e061f */
[----:B------:R-:W-:Y:S02]  /*33cd0*/  IMAD.X R19, RZ, RZ, RZ, P5 ;  /* 0x000000ffff137224 */ /* 0x000fe400028e06ff */
[----:B------:R-:W-:-:S04]  /*33ce0*/  IMAD.WIDE.U32 R30, R37, R12, RZ ;  /* 0x0000000c251e7225 */ /* 0x000fc800078e00ff */
[----:B------:R-:W-:-:S04]  /*33cf0*/  IMAD.WIDE.U32 R26, P5, R13, R37, R26 ;  /* 0x000000250d1a7225 */ /* 0x000fc800078a001a */
[----:B------:R-:W-:Y:S01]  /*33d00*/  IMAD.IADD R33, R33, 0x1, R51 ;  /* 0x0000000121217824 */ /* 0x000fe200078e0233 */
[----:B------:R-:W-:Y:S01]  /*33d10*/  IADD3 RZ, P1, PT, R31, R26, RZ ;  /* 0x0000001a1fff7210 */ /* 0x000fe20007f3e0ff */
[----:B------:R-:W-:Y:S01]  /*33d20*/  IMAD.X R48, RZ, RZ, R49, P0 ;  /* 0x000000ffff307224 */ /* 0x000fe200000e0631 */
[----:B------:R-:W-:Y:S01]  /*33d30*/  IADD3 RZ, P0, PT, RZ, R25, RZ ;  /* 0x00000019ffff7210 */ /* 0x000fe20007f1e0ff */
[----:B------:R-:W-:Y:S01]  /*33d40*/  IMAD R32, R11, R37, RZ ;  /* 0x000000250b207224 */ /* 0x000fe200078e02ff */
[----:B------:R-:W-:Y:S01]  /*33d50*/  IADD3.X R26, P3, PT, R46, R33, RZ, P3, !PT ;  /* 0x000000212e1a7210 */ /* 0x000fe20001f7e4ff */
[----:B------:R-:W-:Y:S02]  /*33d60*/  IMAD.MOV.U32 R18, RZ, RZ, R29 ;  /* 0x000000ffff127224 */ /* 0x000fe400078e001d */
[----:B------:R-:W-:Y:S01]  /*33d70*/  IMAD.WIDE.U32 R28, R41, R12, RZ ;  /* 0x0000000c291c7225 */ /* 0x000fe200078e00ff */
[----:B------:R-:W-:Y:S02]  /*33d80*/  IADD3.X R26, P0, PT, RZ, R26, RZ, P0, !PT ;  /* 0x0000001aff1a7210 */ /* 0x000fe4000071e4ff */
[----:B------:R-:W-:Y:S01]  /*33d90*/  SEL R44, RZ, 0x1, !P3 ;  /* 0x00000001ff2c7807 */ /* 0x000fe20005800000 */
[----:B------:R-:W-:-:S04]  /*33da0*/  IMAD.WIDE.U32 R30, R10, R37, RZ ;  /* 0x000000250a1e7225 */ /* 0x000fc800078e00ff */
[----:B------:R-:W-:Y:S02]  /*33db0*/  IMAD R51, R10, R43, R32 ;  /* 0x0000002b0a337224 */ /* 0x000fe400078e0220 */
[----:B------:R-:W-:Y:S01]  /*33dc0*/  IMAD.X R49, RZ, RZ, R44, P0 ;  /* 0x000000ffff317224 */ /* 0x000fe200000e062c */
[----:B------:R-:W-:Y:S01]  /*33dd0*/  IADD3 R47, P0, PT, R47, R30, RZ ;  /* 0x0000001e2f2f7210 */ /* 0x000fe20007f1e0ff */
[----:B------:R-:W-:Y:S02]  /*33de0*/  IMAD.IADD R51, R31, 0x1, R51 ;  /* 0x000000011f337824 */ /* 0x000fe400078e0233 */
[----:B------:R-:W-:-:S04]  /*33df0*/  IMAD.WIDE.U32 R32, R39, R12, RZ ;  /* 0x0000000c27207225 */ /* 0x000fc800078e00ff */
[----:B------:R-:W-:-:S04]  /*33e00*/  IMAD.WIDE.U32 R28, P3, R13, R39, R28 ;  /* 0x000000270d1c7225 */ /* 0x000fc8000786001c */
[----:B------:R-:W-:Y:S01]  /*33e10*/  IMAD.X R31, RZ, RZ, RZ, P5 ;  /* 0x000000ffff1f7224 */ /* 0x000fe200028e06ff */
[----:B------:R-:W-:Y:S01]  /*33e20*/  IADD3 R32, P5, PT, R49, R20, RZ ;  /* 0x0000001431207210 */ /* 0x000fe20007fbe0ff */
[----:B------:R-:W-:Y:S02]  /*33e30*/  IMAD R20, R9, R39, RZ ;  /* 0x0000002709147224 */ /* 0x000fe400078e02ff */
[----:B------:R-:W-:Y:S01]  /*33e40*/  IMAD.WIDE.U32.X R22, R11, R43, R22, P4 ;  /* 0x0000002b0b167225 */ /* 0x000fe200020e0416 */
[----:B------:R-:W-:Y:S02]  /*33e50*/  IADD3 RZ, P4, PT, R33, R28, RZ ;  /* 0x0000001c21ff7210 */ /* 0x000fe40007f9e0ff */
[----:B------:R-:W-:Y:S01]  /*33e60*/  IADD3.X R33, P0, PT, R42, R51, RZ, P0, !PT ;  /* 0x000000332a217210 */ /* 0x000fe2000071e4ff */
[-C--:B------:R-:W-:Y:S02]  /*33e70*/  IMAD R49, R8, R41.reuse, R20 ;  /* 0x0000002908317224 */ /* 0x080fe400078e0214 */
[----:B------:R-:W-:-:S04]  /*33e80*/  IMAD.WIDE.U32.X R16, R9, R41, R16, P6 ;  /* 0x0000002909107225 */ /* 0x000fc800030e0410 */
[----:B------:R-:W-:Y:S02]  /*33e90*/  IMAD R28, R13, R37, RZ ;  /* 0x000000250d1c7224 */ /* 0x000fe400078e02ff */
[----:B------:R-:W-:Y:S01]  /*33ea0*/  IMAD.X R42, RZ, RZ, R21, P5 ;  /* 0x000000ffff2a7224 */ /* 0x000fe200028e0615 */
[----:B------:R-:W-:Y:S01]  /*33eb0*/  IADD3 R47, P5, PT, R47, R40, RZ ;  /* 0x000000282f2f7210 */ /* 0x000fe20007fbe0ff */
[----:B------:R-:W-:-:S03]  /*33ec0*/  IMAD.WIDE.U32 R8, R8, R39, RZ ;  /* 0x0000002708087225 */ /* 0x000fc600078e00ff */
[----:B------:R-:W-:Y:S01]  /*33ed0*/  IADD3.X R33, P5, PT, R33, R38, RZ, P5, !PT ;  /* 0x0000002621217210 */ /* 0x000fe20002fbe4ff */
[----:B------:R-:W-:Y:S01]  /*33ee0*/  IMAD.MOV.U32 R30, RZ, RZ, R27 ;  /* 0x000000ffff1e7224 */ /* 0x000fe200078e001b */
[----:B------:R-:W-:Y:S01]  /*33ef0*/  IADD3 R47, P6, PT, R47, R8, RZ ;  /* 0x000000082f2f7210 */ /* 0x000fe20007fde0ff */
[C---:B------:R-:W-:Y:S02]  /*33f00*/  IMAD R27, R12.reuse, R43, R28 ;  /* 0x0000002b0c1b7224 */ /* 0x040fe400078e021c */
[----:B------:R-:W-:Y:S01]  /*33f10*/  IMAD.IADD R28, R9, 0x1, R49 ;  /* 0x00000001091c7824 */ /* 0x000fe200078e0231 */
[----:B------:R-:W-:Y:S01]  /*33f20*/  SEL R9, RZ, 0x1, !P0 ;  /* 0x00000001ff097807 */ /* 0x000fe20004000000 */
[----:B------:R-:W-:-:S04]  /*33f30*/  IMAD.WIDE.U32 R20, R12, R37, RZ ;  /* 0x000000250c147225 */ /* 0x000fc800078e00ff */
[----:B------:R-:W-:Y:S01]  /*33f40*/  IMAD.X R9, RZ, RZ, R9, P5 ;  /* 0x000000ffff097224 */ /* 0x000fe200028e0609 */
[----:B------:R-:W-:Y:S01]  /*33f50*/  IADD3 R45, P0, PT, R45, R20, RZ ;  /* 0x000000142d2d7210 */ /* 0x000fe20007f1e0ff */
[----:B------:R-:W-:Y:S01]  /*33f60*/  IMAD R8, R11, R39, RZ ;  /* 0x000000270b087224 */ /* 0x000fe200078e02ff */
[----:B------:R-:W-:Y:S01]  /*33f70*/  IADD3 R20, P5, PT, R47, R32, RZ ;  /* 0x000000202f147210 */ /* 0x000fe20007fbe0ff */
[----:B------:R-:W-:Y:S01]  /*33f80*/  IMAD.IADD R27, R21, 0x1, R27 ;  /* 0x00000001151b7824 */ /* 0x000fe200078e021b */
[----:B------:R-:W-:Y:S01]  /*33f90*/  IADD3.X R21, P6, PT, R33, R28, RZ, P6, !PT ;  /* 0x0000001c21157210 */ /* 0x000fe200037de4ff */
[-C--:B------:R-:W-:Y:S01]  /*33fa0*/  IMAD.WIDE.U32.X R18, R11, R41.reuse, R18, P2 ;  /* 0x000000290b127225 */ /* 0x080fe200010e0412 */
[----:B------:R-:W-:Y:S02]  /*33fb0*/  IADD3 R22, P2, PT, R9, R22, RZ ;  /* 0x0000001609167210 */ /* 0x000fe40007f5e0ff */
[----:B------:R-:W-:Y:S01]  /*33fc0*/  IADD3.X R21, P5, PT, R21, R42, RZ, P5, !PT ;  /* 0x0000002a15157210 */ /* 0x000fe20002fbe4ff */
[C---:B------:R-:W-:Y:S01]  /*33fd0*/  IMAD R33, R10.reuse, R41, R8 ;  /* 0x000000290a217224 */ /* 0x040fe200078e0208 */
[----:B------:R-:W-:Y:S01]  /*33fe0*/  SEL R8, RZ, 0x1, !P6 ;  /* 0x00000001ff087807 */ /* 0x000fe20007000000 */
[----:B------:R-:W-:Y:S01]  /*33ff0*/  IMAD.WIDE.U32 R10, R10, R39, RZ ;  /* 0x000000270a0a7225 */ /* 0x000fe200078e00ff */
[----:B------:R-:W-:-:S03]  /*34000*/  IADD3.X R48, P0, PT, R27, R48, RZ, P0, !PT ;  /* 0x000000301b307210 */ /* 0x000fc6000071e4ff */
[----:B------:R-:W-:Y:S01]  /*34010*/  IMAD.X R27, RZ, RZ, R23, P2 ;  /* 0x000000ffff1b7224 */ /* 0x000fe200010e0617 */
[----:B------:R-:W-:Y:S01]  /*34020*/  IADD3 R45, P2, PT, R45, R22, RZ ;  /* 0x000000162d2d7210 */ /* 0x000fe20007f5e0ff */
[----:B------:R-:W-:Y:S02]  /*34030*/  IMAD.IADD R23, R11, 0x1, R33 ;  /* 0x000000010b177824 */ /* 0x000fe400078e0221 */
[----:B------:R-:W-:Y:S01]  /*34040*/  IMAD.X R11, RZ, RZ, R8, P5 ;  /* 0x000000ffff0b7224 */ /* 0x000fe200028e0608 */
[----:B------:R-:W-:Y:S01]  /*34050*/  IADD3.X R48, P2, PT, R48, R27, RZ, P2, !PT ;  /* 0x0000001b30307210 */ /* 0x000fe2000175e4ff */
[----:B------:R-:W-:Y:S01]  /*34060*/  IMAD.X R9, RZ, RZ, RZ, P3 ;  /* 0x000000ffff097224 */ /* 0x000fe200018e06ff */
[----:B------:R-:W-:Y:S01]  /*34070*/  IADD3 R45, P3, PT, R45, R10, RZ ;  /* 0x0000000a2d2d7210 */ /* 0x000fe20007f7e0ff */
[----:B------:R-:W-:Y:S01]  /*34080*/  IMAD.WIDE.U32.X R30, R13, R43, R30, P1 ;  /* 0x0000002b0d1e7225 */ /* 0x000fe200008e041e */
[----:B------:R-:W-:Y:S02]  /*34090*/  IADD3 R16, P5, PT, R11, R16, RZ ;  /* 0x000000100b107210 */ /* 0x000fe40007fbe0ff */
[----:B------:R-:W-:Y:S01]  /*340a0*/  IADD3.X R48, P1, PT, R48, R23, RZ, P3, !PT ;  /* 0x0000001730307210 */ /* 0x000fe20001f3e4ff */
[----:B------:R-:W-:Y:S01]  /*340b0*/  IMAD.WIDE.U32 R10, R21, 0x3d1, RZ ;  /* 0x000003d1150a7825 */ /* 0x000fe200078e00ff */
[----:B------:R-:W-:-:S03]  /*340c0*/  IADD3 R16, P3, PT, R45, R16, RZ ;  /* 0x000000102d107210 */ /* 0x000fc60007f7e0ff */
[----:B------:R-:W-:Y:S01]  /*340d0*/  IMAD.X R27, RZ, RZ, R17, P5 ;  /* 0x000000ffff1b7224 */ /* 0x000fe200028e0611 */
[----:B------:R-:W-:Y:S01]  /*340e0*/  SEL R17, RZ, 0x1, !P0 ;  /* 0x00000001ff117807 */ /* 0x000fe20004000000 */
[----:B------:R-:W-:-:S04]  /*340f0*/  IMAD.WIDE.U32 R32, P5, RZ, R20, R10 ;  /* 0x00000014ff207225 */ /* 0x000fc800078a000a */
[----:B------:R-:W-:Y:S02]  /*34100*/  IMAD R22, R13, R39, RZ ;  /* 0x000000270d167224 */ /* 0x000fe400078e02ff */
[----:B------:R-:W-:Y:S02]  /*34110*/  IMAD.X R17, RZ, RZ, R17, P2 ;  /* 0x000000ffff117224 */ /* 0x000fe400010e0611 */
[----:B------:R-:W-:-:S04]  /*34120*/  IMAD.WIDE.U32 R10, R20, 0x3d1, RZ ;  /* 0x000003d1140a7825 */ /* 0x000fc800078e00ff */
[----:B------:R-:W-:Y:S01]  /*34130*/  IMAD.MOV.U32 R8, RZ, RZ, R29 ;  /* 0x000000ffff087224 */ /* 0x000fe200078e001d */
[----:B------:R-:W-:Y:S01]  /*34140*/  IADD3 RZ, P0, PT, RZ, R10, RZ ;  /* 0x0000000affff7210 */ /* 0x000fe20007f1e0ff */
[----:B------:R-:W-:-:S04]  /*34150*/  IMAD.WIDE.U32 R28, R12, R39, RZ ;  /* 0x000000270c1c7225 */ /* 0x000fc800078e00ff */
[----:B------:R-:W-:Y:S01]  /*34160*/  IMAD.X R23, RZ, RZ, RZ, P5 ;  /* 0x000000ffff177224 */ /* 0x000fe200028e06ff */
[----:B------:R-:W-:Y:S01]  /*34170*/  IADD3 R17, P5, PT, R17, R30, RZ ;  /* 0x0000001e11117210 */ /* 0x000fe20007fbe0ff */
[----:B------:R-:W-:Y:S01]  /*34180*/  IMAD R37, R12, R41, R22 ;  /* 0x000000290c257224 */ /* 0x000fe200078e0216 */
[----:B------:R-:W-:Y:S01]  /*34190*/  IADD3.X R12, P2, PT, R48, R27, RZ, P3, !PT ;  /* 0x0000001b300c7210 */ /* 0x000fe20001f5e4ff */
[----:B------:R-:W-:Y:S01]  /*341a0*/  IMAD.MOV.U32 R22, RZ, RZ, R33 ;  /* 0x000000ffff167224 */ /* 0x000fe200078e0021 */
[----:B------:R-:W-:Y:S01]  /*341b0*/  IADD3 R27, P3, PT, R11, R32, RZ ;  /* 0x000000200b1b7210 */ /* 0x000fe20007f7e0ff */
[----:B------:R-:W-:Y:S01]  /*341c0*/  IMAD.X R31, RZ, RZ, R31, P5 ;  /* 0x000000ffff1f7224 */ /* 0x000fe200028e061f */
[----:B------:R-:W-:Y:S01]  /*341d0*/  SEL R11, RZ, 0x1, !P1 ;  /* 0x00000001ff0b7807 */ /* 0x000fe20004800000 */
[----:B------:R-:W-:Y:S01]  /*341e0*/  IMAD.IADD R30, R29, 0x1, R37 ;  /* 0x000000011d1e7824 */ /* 0x000fe200078e0225 */
[----:B------:R-:W-:Y:S02]  /*341f0*/  IADD3.X R33, P5, PT, RZ, R27, RZ, P0, !PT ;  /* 0x0000001bff217210 */ /* 0x000fe400007be4ff */
[----:B------:R-:W-:Y:S01]  /*34200*/  IADD3 R17, P1, PT, R17, R28, RZ ;  /* 0x0000001c11117210 */ /* 0x000fe20007f3e0ff */
[----:B------:R-:W-:Y:S01]  /*34210*/  IMAD.X R11, RZ, RZ, R11, P2 ;  /* 0x000000ffff0b7224 */ /* 0x000fe200010e060b */
[----:B------:R-:W-:Y:S01]  /*34220*/  SEL R37, RZ, 0x1, !P5 ;  /* 0x00000001ff257807 */ /* 0x000fe20006800000 */
[----:B------:R-:W-:Y:S01]  /*34230*/  IMAD.WIDE.U32.X R28, RZ, R21, R22, P3 ;  /* 0x00000015ff1c7225 */ /* 0x000fe200018e0416 */
[----:B------:R-:W-:-:S02]  /*34240*/  IADD3.X R27, P1, PT, R30, R31, RZ, P1, !PT ;  /* 0x0000001f1e1b7210 */ /* 0x000fc40000f3e4ff */
[----:B------:R-:W-:Y:S01]  /*34250*/  IADD3 R18, P2, PT, R11, R18, RZ ;  /* 0x000000120b127210 */ /* 0x000fe20007f5e0ff */
[----:B------:R-:W-:Y:S01]  /*34260*/  IMAD.WIDE.U32 R22, R12, 0x3d1, RZ ;  /* 0x000003d10c167825 */ /* 0x000fe200078e00ff */
[----:B------:R-:W-:Y:S02]  /*34270*/  IADD3 R37, P6, PT, R37, R28, RZ ;  /* 0x0000001c25257210 */ /* 0x000fe40007fde0ff */
[----:B------:R-:W-:Y:S01]  /*34280*/  IADD3 R11, P3, PT, R17, R18, RZ ;  /* 0x00000012110b7210 */ /* 0x000fe20007f7e0ff */
[----:B------:R-:W-:Y:S01]  /*34290*/  IMAD.WIDE.U32 R30, R16, 0x3d1, RZ ;  /* 0x000003d1101e7825 */ /* 0x000fe200078e00ff */
[----:B------:R-:W-:Y:S02]  /*342a0*/  SEL R17, RZ, 0x1, !P1 ;  /* 0x00000001ff117807 */ /* 0x000fe40004800000 */
[----:B------:R-:W-:Y:S01]  /*342b0*/  IADD3.X R20, P1, PT, R20, R33, RZ, P0, !PT ;  /* 0x0000002114147210 */ /* 0x000fe2000073e4ff */
        /* <DEDUP_REMOVED lines=79> */
.L_x_123:
        /* <DEDUP_REMOVED lines=22> */
.L_x_122:
[----:B------:R-:W-:Y:S05]  /*34910*/  BSYNC.RECONVERGENT B0 ;  /* 0x0000000000007941 */ /* 0x000fea0003800200 */
.L_x_121:
        /* <DEDUP_REMOVED lines=25> */
[----:B------:R-:W-:Y:S02]  /*34ab0*/  IMAD.IADD R26, R31, 0x1, R25 ;  /* 0x000000011f1a7824 */ /* 0x000fe400078e0219 */
[----:B------:R-:W-:-:S03]  /*34ac0*/  IMAD.WIDE.U32 R18, R8, R12, RZ ;  /* 0x0000000c08127225 */ /* 0x000fc600078e00ff */
[----:B------:R-:W-:Y:S01]  /*34ad0*/  IADD3.X R26, P0, PT, RZ, R26, RZ, P0, !PT ;  /* 0x0000001aff1a7210 */ /* 0x000fe2000071e4ff */
[----:B------:R-:W-:Y:S01]  /*34ae0*/  IMAD.X R25, RZ, RZ, R17, P2 ;  /* 0x000000ffff197224 */ /* 0x000fe200010e0611 */
[----:B------:R-:W-:Y:S01]  /*34af0*/  IADD3 RZ, P2, PT, R19, R20, RZ ;  /* 0x0000001413ff7210 */ /* 0x000fe20007f5e0ff */
[----:B------:R-:W-:Y:S01]  /*34b00*/  IMAD.WIDE.U32 R16, R9, R14, RZ ;  /* 0x0000000e09107225 */ /* 0x000fe200078e00ff */
[----:B------:R-:W-:Y:S02]  /*34b10*/  SEL R24, RZ, 0x1, !P0 ;  /* 0x00000001ff187807 */ /* 0x000fe40004000000 */
[----:B------:R-:W-:Y:S01]  /*34b20*/  IADD3.X R26, P1, PT, R26, R25, RZ, P1, !PT ;  /* 0x000000191a1a7210 */ /* 0x000fe20000f3e4ff */
[----:B------:R-:W-:Y:S02]  /*34b30*/  IMAD.X R23, RZ, RZ, RZ, P3 ;  /* 0x000000ffff177224 */ /* 0x000fe400018e06ff */
[----:B------:R-:W-:Y:S02]  /*34b40*/  IMAD.MOV.U32 R22, RZ, RZ, R21 ;  /* 0x000000ffff167224 */ /* 0x000fe400078e0015 */
[----:B------:R-:W-:-:S02]  /*34b50*/  IMAD R25, R15, R8, RZ ;  /* 0x000000080f197224 */ /* 0x000fc400078e02ff */
[----:B------:R-:W-:-:S04]  /*34b60*/  IMAD.WIDE.U32 R20, P4, R8, R15, R16 ;  /* 0x0000000f08147225 */ /* 0x000fc80007880010 */
[----:B------:R-:W-:-:S04]  /*34b70*/  IMAD.WIDE.U32.X R16, R9, R13, R22, P2 ;  /* 0x0000000d09107225 */ /* 0x000fc800010e0416 */
[----:B------:R-:W-:Y:S02]  /*34b80*/  IMAD.X R23, RZ, RZ, R24, P1 ;  /* 0x000000ffff177224 */ /* 0x000fe400008e0618 */
[----:B------:R-:W-:-:S03]  /*34b90*/  IMAD.WIDE.U32 R32, R14, R8, RZ ;  /* 0x000000080e207225 */ /* 0x000fc600078e00ff */
[----:B------:R-:W-:Y:S01]  /*34ba0*/  IADD3 R23, P3, PT, R23, R16, RZ ;  /* 0x0000001017177210 */ /* 0x000fe20007f7e0ff */
[----:B------:R-:W-:Y:S01]  /*34bb0*/  IMAD R25, R9, R14, R25 ;  /* 0x0000000e09197224 */ /* 0x000fe200078e0219 */
[----:B------:R-:W-:Y:S01]  /*34bc0*/  IADD3 RZ, P0, PT, RZ, R32, RZ ;  /* 0x00000020ffff7210 */ /* 0x000fe20007f1e0ff */
[----:B------:R-:W-:Y:S01]  /*34bd0*/  IMAD.WIDE.U32 R18, R8, R14, RZ ;  /* 0x0000000e08127225 */ /* 0x000fe200078e00ff */
[----:B------:R-:W-:-:S03]  /*34be0*/  IADD3 R32, P1, PT, R23, R32, RZ ;  /* 0x0000002017207210 */ /* 0x000fc60007f3e0ff */
[----:B------:R-:W-:Y:S01]  /*34bf0*/  IMAD.IADD R33, R33, 0x1, R25 ;  /* 0x0000000121217824 */ /* 0x000fe200078e0219 */
[----:B------:R-:W-:Y:S01]  /*34c00*/  IADD3 RZ, P2, PT, R19, R20, RZ ;  /* 0x0000001413ff7210 */ /* 0x000fe20007f5e0ff */
[----:B------:R-:W-:Y:S02]  /*34c10*/  IMAD.X R20, RZ, RZ, R17, P3 ;  /* 0x000000ffff147224 */ /* 0x000fe400018e0611 */
[----:B------:R-:W-:Y:S01]  /*34c20*/  IMAD.WIDE.U32 R16, R9, R8, RZ ;  /* 0x0000000809107225 */ /* 0x000fe200078e00ff */
[----:B------:R-:W-:-:S03]  /*34c30*/  IADD3.X R33, P0, PT, RZ, R33, RZ, P0, !PT ;  /* 0x00000021ff217210 */ /* 0x000fc6000071e4ff */
[----:B------:R-:W-:Y:S01]  /*34c40*/  IMAD.X R19, RZ, RZ, RZ, P4 ;  /* 0x000000ffff137224 */ /* 0x000fe200020e06ff */
[----:B------:R-:W-:Y:S01]  /*34c50*/  IADD3.X R33, P1, PT, R33, R20, RZ, P1, !PT ;  /* 0x0000001421217210 */ /* 0x000fe20000f3e4ff */
[----:B------:R-:W-:Y:S01]  /*34c60*/  IMAD.MOV.U32 R18, RZ, RZ, R21 ;  /* 0x000000ffff127224 */ /* 0x000fe200078e0015 */
[----:B------:R-:W-:Y:S01]  /*34c70*/  SEL R20, RZ, 0x1, !P0 ;  /* 0x00000001ff147807 */ /* 0x000fe20004000000 */
[----:B------:R-:W-:-:S04]  /*34c80*/  IMAD.WIDE.U32 R28, R11, R12, RZ ;  /* 0x0000000c0b1c7225 */ /* 0x000fc800078e00ff */
[----:B------:R-:W-:-:S04]  /*34c90*/  IMAD.WIDE.U32 R24, P0, R8, R9, R16 ;  /* 0x0000000908187225 */ /* 0x000fc80007800010 */
[----:B------:R-:W-:-:S04]  /*34ca0*/  IMAD.WIDE.U32.X R18, R9, R15, R18, P2 ;  /* 0x0000000f09127225 */ /* 0x000fc800010e0412 */
[----:B------:R-:W-:Y:S02]  /*34cb0*/  IMAD.X R31, RZ, RZ, R20, P1 ;  /* 0x000000ffff1f7224 */ /* 0x000fe400008e0614 */
[----:B------:R-:W-:-:S04]  /*34cc0*/  IMAD.WIDE.U32 R22, R10, R12, RZ ;  /* 0x0000000c0a167225 */ /* 0x000fc800078e00ff */
[----:B------:R-:W-:-:S04]  /*34cd0*/  IMAD.WIDE.U32 R28, P3, R10, R13, R28 ;  /* 0x0000000d0a1c7225 */ /* 0x000fc8000786001c */
[----:B------:R-:W-:Y:S01]  /*34ce0*/  IMAD.WIDE.U32 R16, R8, R8, RZ ;  /* 0x0000000808107225 */ /* 0x000fe200078e00ff */
[----:B------:R-:W-:-:S03]  /*34cf0*/  IADD3 RZ, P6, PT, R23, R28, RZ ;  /* 0x0000001c17ff7210 */ /* 0x000fc60007fde0ff */
[----:B------:R-:W-:Y:S01]  /*34d00*/  IMAD.X R21, RZ, RZ, RZ, P0 ;  /* 0x000000ffff157224 */ /* 0x000fe200000e06ff */
[----:B------:R-:W-:Y:S01]  /*34d10*/  IADD3 R31, P0, PT, R31, R18, RZ ;  /* 0x000000121f1f7210 */ /* 0x000fe20007f1e0ff */
[----:B------:R-:W-:Y:S01]  /*34d20*/  IMAD.MOV.U32 R20, RZ, RZ, R25 ;  /* 0x000000ffff147224 */ /* 0x000fe200078e0019 */
[----:B------:R-:W-:Y:S01]  /*34d30*/  IADD3 R17, P1, PT, R17, R24, RZ ;  /* 0x0000001811117210 */ /* 0x000fe20007f3e0ff */
[----:B------:R-:W-:-:S04]  /*34d40*/  IMAD.WIDE.U32 R24, R11, R14, RZ ;  /* 0x0000000e0b187225 */ /* 0x000fc800078e00ff */
[----:B------:R-:W-:Y:S01]  /*34d50*/  IMAD.X R28, RZ, RZ, R19, P0 ;  /* 0x000000ffff1c7224 */ /* 0x000fe200000e0613 */
[----:B------:R-:W-:Y:S01]  /*34d60*/  IADD3 RZ, P0, PT, RZ, R16, RZ ;  /* 0x00000010ffff7210 */ /* 0x000fe20007f1e0ff */
[----:B------:R-:W-:-:S04]  /*34d70*/  IMAD.WIDE.U32 R18, R13, R14, RZ ;  /* 0x0000000e0d127225 */ /* 0x000fc800078e00ff */
[----:B------:R-:W-:Y:S01]  /*34d80*/  IMAD.WIDE.U32.X R42, R9, R9, R20, P1 ;  /* 0x00000009092a7225 */ /* 0x000fe200008e0414 */
[----:B------:R-:W-:-:S03]  /*34d90*/  IADD3.X R17, P1, PT, RZ, R17, RZ, P0, !PT ;  /* 0x00000011ff117210 */ /* 0x000fc6000073e4ff */
[----:B------:R-:W-:Y:S01]  /*34da0*/  IMAD.WIDE.U32 R40, R12, R14, RZ ;  /* 0x0000000e0c287225 */ /* 0x000fe200078e00ff */
[----:B------:R-:W-:Y:S02]  /*34db0*/  IADD3.X R37, P1, PT, RZ, R42, RZ, P1, !PT ;  /* 0x0000002aff257210 */ /* 0x000fe40000f3e4ff */
[----:B------:R-:W-:Y:S01]  /*34dc0*/  IADD3.X R17, P0, PT, RZ, R17, RZ, P0, !PT ;  /* 0x00000011ff117210 */ /* 0x000fe2000071e4ff */
[----:B------:R-:W-:Y:S01]  /*34dd0*/  IMAD.WIDE.U32 R34, R11, R10, RZ ;  /* 0x0000000a0b227225 */ /* 0x000fe200078e00ff */
[----:B------:R-:W-:Y:S02]  /*34de0*/  IADD3.X R42, P1, PT, RZ, R43, RZ, P1, !PT ;  /* 0x0000002bff2a7210 */ /* 0x000fe40000f3e4ff */
[----:B------:R-:W-:Y:S01]  /*34df0*/  SHF.R.U64 R43, R36, 0x1f, R27 ;  /* 0x0000001f242b7819 */ /* 0x000fe2000000121b */
[----:B------:R-:W-:Y:S01]  /*34e00*/  IMAD.WIDE.U32 R18, P2, R12, R15, R18 ;  /* 0x0000000f0c127225 */ /* 0x000fe20007840012 */
[----:B------:R-:W-:Y:S02]  /*34e10*/  LEA.X R36, P0, R36, R37, 0x1, P0 ;  /* 0x0000002524247211 */ /* 0x000fe40000000cff */
[----:B------:R-:W-:Y:S01]  /*34e20*/  SHF.L.W.U32.HI R27, R27, 0x1, R30 ;  /* 0x000000011b1b7819 */ /* 0x000fe20000010e1e */
[----:B------:R-:W-:Y:S01]  /*34e30*/  IMAD.WIDE.U32 R24, P5, R10, R15, R24 ;  /* 0x0000000f0a187225 */ /* 0x000fe200078a0018 */
[----:B------:R-:W-:-:S03]  /*34e40*/  IADD3 RZ, P4, PT, R41, R18, RZ ;  /* 0x0000001229ff7210 */ /* 0x000fc60007f9e0ff */
[----:B------:R-:W-:-:S04]  /*34e50*/  IMAD.WIDE.U32 R38, R10, R14, RZ ;  /* 0x0000000e0a267225 */ /* 0x000fc800078e00ff */
[----:B------:R-:W-:Y:S02]  /*34e60*/  IMAD.X R21, RZ, RZ, RZ, P5 ;  /* 0x000000ffff157224 */ /* 0x000fe400028e06ff */
[----:B------:R-:W-:-:S04]  /*34e70*/  IMAD.WIDE.U32 R34, P5, R10, R11, R34 ;  /* 0x0000000b0a227225 */ /* 0x000fc800078a0022 */
[----:B------:R-:W-:-:S04]  /*34e80*/  IMAD.WIDE.U32 R40, R10, R10, RZ ;  /* 0x0000000a0a287225 */ /* 0x000fc800078e00ff */
[----:B------:R-:W-:Y:S01]  /*34e90*/  IMAD.X R23, RZ, RZ, RZ, P3 ;  /* 0x000000ffff177224 */ /* 0x000fe200018e06ff */
[----:B------:R-:W-:Y:S01]  /*34ea0*/  IADD3 RZ, P3, PT, R39, R24, RZ ;  /* 0x0000001827ff7210 */ /* 0x000fe20007f7e0ff */
[----:B------:R-:W-:Y:S01]  /*34eb0*/  IMAD.MOV.U32 R22, RZ, RZ, R29 ;  /* 0x000000ffff167224 */ /* 0x000fe200078e001d */
[----:B------:R-:W-:Y:S01]  /*34ec0*/  SEL R29, RZ, 0x1, !P1 ;  /* 0x00000001ff1d7807 */ /* 0x000fe20004800000 */
[----:B------:R-:W-:Y:S01]  /*34ed0*/  IMAD.X R39, RZ, RZ, RZ, P5 ;  /* 0x000000ffff277224 */ /* 0x000fe200028e06ff */
[----:B------:R-:W-:Y:S01]  /*34ee0*/  IADD3 R18, P5, PT, R41, R34, RZ ;  /* 0x0000002229127210 */ /* 0x000fe20007fbe0ff */
[----:B------:R-:W-:Y:S01]  /*34ef0*/  IMAD R20, R13, R10, RZ ;  /* 0x0000000a0d147224 */ /* 0x000fe200078e02ff */
[----:B------:R-:W-:Y:S01]  /*34f00*/  IADD3.X R37, P1, PT, R42, R43, RZ, P0, !PT ;  /* 0x0000002b2a257210 */ /* 0x000fe2000073e4ff */
[----:B------:R-:W-:Y:S01]  /*34f10*/  IMAD.MOV.U32 R38, RZ, RZ, R35 ;  /* 0x000000ffff267224 */ /* 0x000fe200078e0023 */
[----:B------:R-:W-:Y:S01]  /*34f20*/  IADD3 R40, P0, PT, R29, R40, RZ ;  /* 0x000000281d287210 */ /* 0x000fe20007f1e0ff */
[----:B------:R-:W-:Y:S01]  /*34f30*/  IMAD.WIDE.U32 R34, R12, R10, RZ ;  /* 0x0000000a0c227225 */ /* 0x000fe200078e00ff */
[----:B------:R-:W-:-:S02]  /*34f40*/  SHF.L.W.U32.HI R41, R30, 0x1, R26 ;  /* 0x000000011e297819 */ /* 0x000fc40000010e1a */
[----:B------:R-:W-:Y:S01]  /*34f50*/  IADD3.X R18, P0, PT, RZ, R18, RZ, P0, !PT ;  /* 0x00000012ff127210 */ /* 0x000fe2000071e4ff */
[C---:B------:R-:W-:Y:S02]  /*34f60*/  IMAD R29, R11.reuse, R12, R20 ;  /* 0x0000000c0b1d7224 */ /* 0x040fe400078e0214 */
[----:B------:R-:W-:Y:S01]  /*34f70*/  IMAD.WIDE.U32.X R42, R11, R11, R38, P5 ;  /* 0x0000000b0b2a7225 */ /* 0x000fe200028e0426 */
[----:B------:R-:W-:Y:S02]  /*34f80*/  IADD3.X R39, P1, PT, R27, R40, RZ, P1, !PT ;  /* 0x000000281b277210 */ /* 0x000fe40000f3e4ff */
[----:B------:R-:W-:Y:S01]  /*34f90*/  IADD3 R27, P5, PT, R32, R34, RZ ;  /* 0x00000022201b7210 */ /* 0x000fe20007fbe0ff */
[----:B------:R-:W-:Y:S01]  /*34fa0*/  IMAD.IADD R24, R35, 0x1, R29 ;  /* 0x0000000123187824 */ /* 0x000fe200078e021d */
[----:B------:R-:W-:Y:S01]  /*34fb0*/  IADD3.X R45, P0, PT, RZ, R42, RZ, P0, !PT ;  /* 0x0000002aff2d7210 */ /* 0x000fe2000071e4ff */
[----:B------:R-:W-:Y:S01]  /*34fc0*/  IMAD.WIDE.U32.X R22, R11, R13, R22, P6 ;  /* 0x0000000d0b167225 */ /* 0x000fe200030e0416 */
[----:B------:R-:W-:-:S02]  /*34fd0*/  IADD3.X R41, P1, PT, R41, R18, RZ, P1, !PT ;  /* 0x0000001229297210 */ /* 0x000fc40000f3e4ff */
[----:B------:R-:W-:Y:S01]  /*34fe0*/  IADD3.X R18, P5, PT, R33, R24, RZ, P5, !PT ;  /* 0x0000001821127210 */ /* 0x000fe20002fbe4ff */
[----:B------:R-:W-:Y:S01]  /*34ff0*/  IMAD.MOV.U32 R20, RZ, RZ, R25 ;  /* 0x000000ffff147224 */ /* 0x000fe200078e0019 */
[----:B------:R-:W-:Y:S01]  /*35000*/  IADD3 RZ, P6, PT, RZ, R27, RZ ;  /* 0x0000001bffff7210 */ /* 0x000fe20007fde0ff */
[----:B------:R-:W-:Y:S01]  /*35010*/  IMAD R25, R15, R10, RZ ;  /* 0x0000000a0f197224 */ /* 0x000fe200078e02ff */
[----:B------:R-:W-:Y:S01]  /*35020*/  IADD3.X R30, P0, PT, RZ, R43, RZ, P0, !PT ;  /* 0x0000002bff1e7210 */ /* 0x000fe2000071e4ff */
[----:B------:R-:W-:Y:S01]  /*35030*/  IMAD.WIDE.U32 R42, R13, R12, RZ ;  /* 0x0000000c0d2a7225 */ /* 0x000fe200078e00ff */
[----:B------:R-:W-:Y:S02]  /*35040*/  SEL R24, RZ, 0x1, !P5 ;  /* 0x00000001ff187807 */ /* 0x000fe40006800000 */
[----:B------:R-:W-:Y:S01]  /*35050*/  IADD3.X R18, P6, PT, RZ, R18, RZ, P6, !PT ;  /* 0x00000012ff127210 */ /* 0x000fe200037de4ff */
[----:B------:R-:W-:Y:S01]  /*35060*/  IMAD.WIDE.U32 R32, R12, R12, RZ ;  /* 0x0000000c0c207225 */ /* 0x000fe200078e00ff */
[----:B------:R-:W-:-:S03]  /*35070*/  SHF.L.W.U32.HI R38, R26, 0x1, R27 ;  /* 0x000000011a267819 */ /* 0x000fc60000010e1b */
[----:B------:R-:W-:Y:S01]  /*35080*/  IMAD.WIDE.U32 R42, P5, R12, R13, R42 ;  /* 0x0000000d0c2a7225 */ /* 0x000fe200078a002a */
[----:B------:R-:W-:Y:S02]  /*35090*/  IADD3.X R38, P1, PT, R38, R45, RZ, P1, !PT ;  /* 0x0000002d26267210 */ /* 0x000fe40000f3e4ff */
[----:B------:R-:W-:Y:S01]  /*350a0*/  SHF.L.W.U32.HI R45, R27, 0x1, R18 ;  /* 0x000000011b2d7819 */ /* 0x000fe20000010e12 */
[----:B------:R-:W-:Y:S02]  /*350b0*/  IMAD.X R29, RZ, RZ, R24, P6 ;  /* 0x000000ffff1d7224 */ /* 0x000fe400030e0618 */
[----:B------:R-:W-:Y:S01]  /*350c0*/  IMAD R47, R11, R14, R25 ;  /* 0x0000000e0b2f7224 */ /* 0x000fe200078e0219 */
[----:B------:R-:W-:Y:S01]  /*350d0*/  IADD3.X R45, P1, PT, R45, R30, RZ, P1, !PT ;  /* 0x0000001e2d2d7210 */ /* 0x000fe20000f3e4ff */
[----:B------:R-:W-:Y:S01]  /*350e0*/  IMAD.X R25, RZ, RZ, RZ, P5 ;  /* 0x000000ffff197224 */ /* 0x000fe200028e06ff */
[----:B------:R-:W-:Y:S01]  /*350f0*/  IADD3 R40, P5, PT, R33, R42, RZ ;  /* 0x0000002a21287210 */ /* 0x000fe20007fbe0ff */
[----:B------:R-:W-:Y:S01]  /*35100*/  IMAD.WIDE.U32 R34, R14, R10, RZ ;  /* 0x0000000a0e227225 */ /* 0x000fe200078e00ff */
[----:B------:R-:W-:-:S02]  /*35110*/  IADD3 R22, P6, PT, R29, R22, RZ ;  /* 0x000000161d167210 */ /* 0x000fc40007fde0ff */
[----:B------:R-:W-:Y:S01]  /*35120*/  SEL R33, RZ, 0x1, !P0 ;  /* 0x00000001ff217807 */ /* 0x000fe20004000000 */
[----:B------:R-:W-:Y:S02]  /*35130*/  IMAD.MOV.U32 R24, RZ, RZ, R43 ;  /* 0x000000ffff187224 */ /* 0x000fe400078e002b */
[----:B------:R-:W-:Y:S01]  /*35140*/  IMAD.X R43, RZ, RZ, R23, P6 ;  /* 0x000000ffff2b7224 */ /* 0x000fe200030e0617 */
[----:B------:R-:W-:Y:S01]  /*35150*/  IADD3 R33, P0, PT, R33, R32, RZ ;  /* 0x0000002021217210 */ /* 0x000fe20007f1e0ff */
[----:B------:R-:W-:Y:S01]  /*35160*/  IMAD.IADD R29, R35, 0x1, R47 ;  /* 0x00000001231d7824 */ /* 0x000fe200078e022f */
[----:B------:R-:W-:Y:S01]  /*35170*/  IADD3 R31, P6, PT, R31, R34, RZ ;  /* 0x000000221f1f7210 */ /* 0x000fe20007fde0ff */
[----:B------:R-:W-:Y:S01]  /*35180*/  IMAD.X R23, RZ, RZ, RZ, P2 ;  /* 0x000000ffff177224 */ /* 0x000fe200010e06ff */
[----:B------:R-:W-:Y:S01]  /*35190*/  IADD3.X R34, P2, PT, RZ, R40, RZ, P0, !PT ;  /* 0x00000028ff227210 */ /* 0x000fe2000075e4ff */
[----:B------:R-:W-:Y:S01]  /*351a0*/  IMAD.WIDE.U32.X R24, R13, R13, R24, P5 ;  /* 0x0000000d0d187225 */ /* 0x000fe200028e0418 */
[----:B------:R-:W-:-:S02]  /*351b0*/  IADD3 R31, P0, PT, R31, R22, RZ ;  /* 0x000000161f1f7210 */ /* 0x000fc40007f1e0ff */
[----:B------:R-:W-:Y:S01]  /*351c0*/  IADD3.X R28, P6, PT, R29, R28, RZ, P6, !PT ;  /* 0x0000001c1d1c7210 */ /* 0x000fe200037de4ff */
[----:B------:R-:W-:Y:S01]  /*351d0*/  IMAD.MOV.U32 R22, RZ, RZ, R19 ;  /* 0x000000ffff167224 */ /* 0x000fe200078e0013 */
[----:B------:R-:W-:Y:S01]  /*351e0*/  SHF.L.W.U32.HI R30, R18, 0x1, R31 ;  /* 0x00000001121e7819 */ /* 0x000fe20000010e1f */
[----:B------:R-:W-:Y:S01]  /*351f0*/  IMAD.WIDE.U32.X R18, R11, R15, R20, P3 ;  /* 0x0000000f0b127225 */ /* 0x000fe200018e0414 */
[----:B------:R-:W-:Y:S02]  /*35200*/  IADD3.X R32, P0, PT, R28, R43, RZ, P0, !PT ;  /* 0x0000002b1c207210 */ /* 0x000fe4000071e4ff */
[----:B------:R-:W-:Y:S01]  /*35210*/  SEL R28, RZ, 0x1, !P6 ;  /* 0x00000001ff1c7807 */ /* 0x000fe20007000000 */
[C---:B------:R-:W-:Y:S01]  /*35220*/  IMAD.WIDE.U32 R26, R15.reuse, R14, RZ ;  /* 0x0000000e0f1a7225 */ /* 0x040fe200078e00ff */
[----:B------:R-:W-:Y:S02]  /*35230*/  IADD3.X R40, P2, PT, RZ, R24, RZ, P2, !PT ;  /* 0x00000018ff287210 */ /* 0x000fe4000175e4ff */
[----:B------:R-:W-:Y:S01]  /*35240*/  IADD3.X R30, P1, PT, R30, R33, RZ, P1, !PT ;  /* 0x000000211e1e7210 */ /* 0x000fe20000f3e4ff */
[----:B------:R-:W-:Y:S01]  /*35250*/  IMAD.X R21, RZ, RZ, R28, P0 ;  /* 0x000000ffff157224 */ /* 0x000fe200000e061c */
[----:B------:R-:W-:Y:S01]  /*35260*/  IADD3.X R42, P2, PT, RZ, R25, RZ, P2, !PT ;  /* 0x00000019ff2a7210 */ /* 0x000fe2000175e4ff */
[-C--:B------:R-:W-:Y:S01]  /*35270*/  IMAD R29, R15, R12.reuse, RZ ;  /* 0x0000000c0f1d7224 */ /* 0x080fe200078e02ff */
[----:B------:R-:W-:Y:S01]  /*35280*/  SHF.L.W.U32.HI R31, R31, 0x1, R32 ;  /* 0x000000011f1f7819 */ /* 0x000fe20000010e20 */
[----:B------:R-:W-:Y:S01]  /*35290*/  IMAD.WIDE.U32 R24, R14, R12, RZ ;  /* 0x0000000c0e187225 */ /* 0x000fe200078e00ff */
[----:B------:R-:W-:-:S02]  /*352a0*/  IADD3 R35, P0, PT, R21, R18, RZ ;  /* 0x0000001215237210 */ /* 0x000fc40007f1e0ff */
[----:B------:R-:W-:Y:S01]  /*352b0*/  IADD3.X R31, P1, PT, R31, R34, RZ, P1, !PT ;  /* 0x000000221f1f7210 */ /* 0x000fe20000f3e4ff */
[----:B------:R-:W-:Y:S02]  /*352c0*/  IMAD R33, R13, R14, R29 ;  /* 0x0000000e0d217224 */ /* 0x000fe400078e021d */
[----:B------:R-:W-:-:S04]  /*352d0*/  IMAD.WIDE.U32 R26, P3, R14, R15, R26 ;  /* 0x0000000f0e1a7225 */ /* 0x000fc8000786001a */
[----:B------:R-:W-:-:S04]  /*352e0*/  IMAD.WIDE.U32 R28, R14, R14, RZ ;  /* 0x0000000e0e1c7225 */ /* 0x000fc800078e00ff */
[----:B------:R-:W-:Y:S01]  /*352f0*/  IMAD.IADD R18, R25, 0x1, R33 ;  /* 0x0000000119127824 */ /* 0x000fe200078e0221 */
[----:B------:R-:W-:Y:S01]  /*35300*/  IADD3 R43, P5, PT, R29, R26, RZ ;  /* 0x0000001a1d2b7210 */ /* 0x000fe20007fbe0ff */
[----:B------:R-:W-:Y:S01]  /*35310*/  IMAD.X R21, RZ, RZ, RZ, P3 ;  /* 0x000000ffff157224 */ /* 0x000fe200018e06ff */
[----:B------:R-:W-:Y:S01]  /*35320*/  IADD3 R35, P3, PT, R35, R24, RZ ;  /* 0x0000001823237210 */ /* 0x000fe20007f7e0ff */
[----:B------:R-:W-:Y:S01]  /*35330*/  IMAD.X R33, RZ, RZ, R19, P0 ;  /* 0x000000ffff217224 */ /* 0x000fe200000e0613 */
[----:B------:R-:W-:Y:S01]  /*35340*/  SEL R19, RZ, 0x1, !P2 ;  /* 0x00000001ff137807 */ /* 0x000fe20005000000 */
[----:B------:R-:W-:Y:S01]  /*35350*/  IMAD.WIDE.U32 R24, R31, 0x3d1, RZ ;  /* 0x000003d11f187825 */ /* 0x000fe200078e00ff */
[----:B------:R-:W-:Y:S02]  /*35360*/  IADD3 RZ, P2, PT, RZ, R35, RZ ;  /* 0x00000023ffff7210 */ /* 0x000fe40007f5e0ff */
[----:B------:R-:W-:Y:S01]  /*35370*/  IADD3.X R26, P3, PT, R18, R33, RZ, P3, !PT ;  /* 0x00000021121a7210 */ /* 0x000fe20001f7e4ff */
[----:B------:R-:W-:Y:S01]  /*35380*/  IMAD.MOV.U32 R20, RZ, RZ, R27 ;  /* 0x000000ffff147224 */ /* 0x000fe200078e001b */
[----:B------:R-:W-:Y:S01]  /*35390*/  IADD3 R34, P0, PT, R19, R28, RZ ;  /* 0x0000001c13227210 */ /* 0x000fe20007f1e0ff */
[----:B------:R-:W-:Y:S01]  /*353a0*/  IMAD.WIDE.U32 R18, R30, 0x3d1, RZ ;  /* 0x000003d11e127825 */ /* 0x000fe200078e00ff */
[----:B------:R-:W-:-:S02]  /*353b0*/  SHF.L.W.U32.HI R33, R32, 0x1, R35 ;  /* 0x0000000120217819 */ /* 0x000fc40000010e23 */
[----:B------:R-:W-:Y:S01]  /*353c0*/  IADD3.X R32, P2, PT, RZ, R26, RZ, P2, !PT ;  /* 0x0000001aff207210 */ /* 0x000fe2000175e4ff */
[----:B------:R-:W-:Y:S01]  /*353d0*/  IMAD.WIDE.U32 R24, P6, RZ, R30, R24 ;  /* 0x0000001eff187225 */ /* 0x000fe200078c0018 */
        /* <DEDUP_REMOVED lines=11> */
[----:B------:R-:W-:Y:S01]  /*35490*/  IMAD.WIDE.U32 R24, R33, 0x3d1, RZ ;  /* 0x000003d121187825 */ /* 0x000fe200078e00ff */
[----:B------:R-:W-:-:S02]  /*354a0*/  IADD3.X R49, P6, PT, RZ, R49, RZ, P1, !PT ;  /* 0x00000031ff317210 */ /* 0x000fc40000fde4ff */
[----:B------:R-:W-:Y:S01]  /*354b0*/  SHF.L.W.U32.HI R35, R32, 0x1, R47 ;  /* 0x0000000120237819 */ /* 0x000fe20000010e2f */
[----:B------:R-:W-:Y:S01]  /*354c0*/  IMAD.X R40, RZ, RZ, R27, P4 ;  /* 0x000000ffff287224 */ /* 0x000fe200020e061b */
[----:B------:R-:W-:Y:S01]  /*354d0*/  SEL R29, RZ, 0x1, !P6 ;  /* 0x00000001ff1d7807 */ /* 0x000fe20007000000 */
[----:B------:R-:W-:Y:S01]  /*354e0*/  IMAD.WIDE.U32.X R26, RZ, R31, R22, P2 ;  /* 0x0000001fff1a7225 */ /* 0x000fe200010e0416 */
[----:B------:R-:W-:Y:S02]  /*354f0*/  IADD3.X R35, P2, PT, R35, R34, RZ, P3, !PT ;  /* 0x0000002223237210 */ /* 0x000fe40001f5e4ff */
[----:B------:R-:W-:Y:S01]  /*35500*/  IADD3.X R28, P0, PT, RZ, R43, RZ, P0, !PT ;  /* 0x0000002bff1c7210 */ /* 0x000fe2000071e4ff */
[----:B------:R-:W-:Y:S01]  /*35510*/  IMAD.WIDE.U32 R22, R19, 0x3d1, RZ ;  /* 0x000003d113167825 */ /* 0x000fe200078e00ff */
[----:B------:R-:W-:Y:S02]  /*35520*/  IADD3 R29, P4, PT, R29, R26, RZ ;  /* 0x0000001a1d1d7210 */ /* 0x000fe40007f9e0ff */
[----:B------:R-:W-:Y:S01]  /*35530*/  SHF.L.W.U32.HI R43, R47, 0x1, R40 ;  /* 0x000000012f2b7819 */ /* 0x000fe20000010e28 */
[----:B------:R-:W-:Y:S01]  /*35540*/  IMAD.WIDE.U32.X R20, R15, R15, R20, P5 ;  /* 0x0000000f0f147225 */ /* 0x000fe200028e0414 */
[----:B------:R-:W-:-:S02]  /*35550*/  IADD3 R32, P5, PT, R29, R24, RZ ;  /* 0x000000181d207210 */ /* 0x000fc40007fbe0ff */
[----:B------:R-:W-:Y:S01]  /*35560*/  IADD3.X R43, P2, PT, R43, R28, RZ, P2, !PT ;  /* 0x0000001c2b2b7210 */ /* 0x000fe2000175e4ff */
[----:B------:R-:W-:Y:S01]  /*35570*/  IMAD.WIDE.U32 R22, P3, RZ, R33, R22 ;  /* 0x00000021ff167225 */ /* 0x000fe20007860016 */
[----:B------:R-:W-:Y:S02]  /*35580*/  IADD3.X R47, P0, PT, RZ, R20, RZ, P0, !PT ;  /* 0x00000014ff2f7210 */ /* 0x000fe4000071e4ff */
        /* <DEDUP_REMOVED lines=8> */
[----:B------:R-:W-:-:S02]  /*35610*/  IADD3.X R49, PT, PT, RZ, RZ, R21, P2, P0 ;  /* 0x000000ffff317210 */ /* 0x000fc400017e0415 */
[----:B------:R-:W-:Y:S01]  /*35620*/  SEL R51, RZ, 0x1, !P5 ;  /* 0x00000001ff337807 */ /* 0x000fe20006800000 */
[----:B------:R-:W-:Y:S01]  /*35630*/  IMAD.WIDE.U32.X R26, RZ, R19, R26, P4 ;  /* 0x00000013ff1a7225 */ /* 0x000fe200020e041a */
[----:B------:R-:W-:-:S03]  /*35640*/  IADD3.X R31, P1, PT, R31, R32, RZ, P1, !PT ;  /* 0x000000201f1f7210 */ /* 0x000fc60000f3e4ff */
[----:B------:R-:W-:Y:S01]  /*35650*/  IMAD.WIDE.U32 R22, P3, RZ, R35, R24 ;  /* 0x00000023ff167225 */ /* 0x000fe20007860018 */
[----:B------:R-:W-:Y:S02]  /*35660*/  IADD3 R25, P4, PT, R51, R26, RZ ;  /* 0x0000001a33197210 */ /* 0x000fe40007f9e0ff */
[----:B------:R-:W-:Y:S01]  /*35670*/  IADD3.X R33, P1, PT, R33, R34, RZ, P1, !PT ;  /* 0x0000002221217210 */ /* 0x000fe20000f3e4ff */
[----:B------:R-:W-:-:S04]  /*35680*/  IMAD.WIDE.U32 R28, R35, 0x3d1, RZ ;  /* 0x000003d1231c7825 */ /* 0x000fc800078e00ff */
[----:B------:R-:W-:Y:S01]  /*35690*/  IMAD.X R27, RZ, RZ, R27, P4 ;  /* 0x000000ffff1b7224 */ /* 0x000fe200020e061b */
[----:B------:R-:W-:Y:S01]  /*356a0*/  IADD3 R26, P2, PT, R29, R22, RZ ;  /* 0x000000161d1a7210 */ /* 0x000fe20007f5e0ff */
[----:B------:R-:W-:Y:S01]  /*356b0*/  IMAD.MOV.U32 R24, RZ, RZ, R23 ;  /* 0x000000ffff187224 */ /* 0x000fe200078e0017 */
[----:B------:R-:W-:Y:S01]  /*356c0*/  IADD3 R28, P0, PT, R25, R28, RZ ;  /* 0x0000001c191c7210 */ /* 0x000fe20007f1e0ff */
[----:B------:R-:W-:Y:S02]  /*356d0*/  IMAD.X R25, RZ, RZ, RZ, P3 ;  /* 0x000000ffff197224 */ /* 0x000fe400018e06ff */
[----:B------:R-:W-:Y:S01]  /*356e0*/  IMAD.WIDE.U32 R20, R49, 0x3d1, RZ ;  /* 0x000003d131147825 */ /* 0x000fe200078e00ff */
[----:B------:R-:W-:Y:S02]  /*356f0*/  IADD3.X R26, P0, PT, R26, R27, RZ, P0, !PT ;  /* 0x0000001b1a1a7210 */ /* 0x000fe4000071e4ff */
[----:B------:R-:W-:Y:S01]  /*35700*/  IADD3.X R28, P1, PT, R19, R28, RZ, P1, !PT ;  /* 0x0000001c131c7210 */ /* 0x000fe20000f3e4ff */
[----:B------:R-:W-:Y:S01]  /*35710*/  IMAD.WIDE.U32.X R24, RZ, R43, R24, P2 ;  /* 0x0000002bff187225 */ /* 0x000fe200010e0418 */
[----:B------:R-:W-:-:S02]  /*35720*/  SEL R27, RZ, 0x1, !P0 ;  /* 0x00000001ff1b7807 */ /* 0x000fc40004000000 */
        /* <DEDUP_REMOVED lines=8> */
[----:B------:R-:W-:-:S03]  /*357b0*/  IMAD.MOV.U32 R22, RZ, RZ, R21 ;  /* 0x000000ffff167224 */ /* 0x000fc600078e0015 */
        /* <DEDUP_REMOVED lines=39> */
.L_x_126:
        /* <DEDUP_REMOVED lines=22> */
.L_x_125:
[----:B------:R-:W-:Y:S05]  /*35b90*/  BSYNC.RECONVERGENT B0 ;  /* 0x0000000000007941 */ /* 0x000fea0003800200 */
.L_x_124:
[----:B------:R-:W-:Y:S01]  /*35ba0*/  IMAD.WIDE.U32 R16, R51, R36, RZ ;  /* 0x0000002433107225 */ /* 0x000fe200078e00ff */
[----:B------:R-:W-:Y:S03]  /*35bb0*/  BSSY.RECONVERGENT B0, `(.L_x_127) ;  /* 0x0000126000007945 */ /* 0x000fe60003800200 */
[----:B------:R-:W-:Y:S02]  /*35bc0*/  IMAD R20, R37, R44, RZ ;  /* 0x0000002c25147224 */ /* 0x000fe400078e02ff */
[----:B------:R-:W-:-:S04]  /*35bd0*/  IMAD.WIDE.U32 R18, P0, R44, R37, R16 ;  /* 0x000000252c127225 */ /* 0x000fc80007800010 */
[----:B------:R-:W-:-:S04]  /*35be0*/  IMAD.WIDE.U32 R26, R36, R44, RZ ;  /* 0x0000002c241a7225 */ /* 0x000fc800078e00ff */
[-C--:B------:R-:W-:Y:S02]  /*35bf0*/  IMAD R47, R51, R36.reuse, R20 ;  /* 0x00000024332f7224 */ /* 0x080fe400078e0214 */
[----:B------:R-:W-:-:S04]  /*35c00*/  IMAD.WIDE.U32 R16, R44, R36, RZ ;  /* 0x000000242c107225 */ /* 0x000fc800078e00ff */
[----:B------:R-:W-:Y:S01]  /*35c10*/  IMAD.X R21, RZ, RZ, RZ, P0 ;  /* 0x000000ffff157224 */ /* 0x000fe200000e06ff */
[----:B------:R-:W-:Y:S01]  /*35c20*/  IADD3 RZ, P0, PT, RZ, R26, RZ ;  /* 0x0000001affff7210 */ /* 0x000fe20007f1e0ff */
[----:B------:R-:W-:Y:S01]  /*35c30*/  IMAD.IADD R47, R27, 0x1, R47 ;  /* 0x000000011b2f7824 */ /* 0x000fe200078e022f */
[----:B------:R-:W-:Y:S01]  /*35c40*/  IADD3 RZ, P2, PT, R17, R18, RZ ;  /* 0x0000001211ff7210 */ /* 0x000fe20007f5e0ff */
[----:B------:R-:W-:Y:S02]  /*35c50*/  IMAD.MOV.U32 R20, RZ, RZ, R19 ;  /* 0x000000ffff147224 */ /* 0x000fe400078e0013 */
[----:B------:R-:W-:Y:S01]  /*35c60*/  IMAD.WIDE.U32 R18, R51, R39, RZ ;  /* 0x0000002733127225 */ /* 0x000fe200078e00ff */
[----:B------:R-:W-:-:S03]  /*35c70*/  IADD3.X R47, P1, PT, RZ, R47, RZ, P0, !PT ;  /* 0x0000002fff2f7210 */ /* 0x000fc6000073e4ff */
[-C--:B------:R-:W-:Y:S01]  /*35c80*/  IMAD.WIDE.U32 R16, R44, R38.reuse, RZ ;  /* 0x000000262c107225 */ /* 0x080fe200078e00ff */
[----:B------:R-:W-:Y:S02]  /*35c90*/  IADD3.X R47, P0, PT, RZ, R47, RZ, P0, !PT ;  /* 0x0000002fff2f7210 */ /* 0x000fe4000071e4ff */
[----:B------:R-:W-:Y:S01]  /*35ca0*/  SEL R16, RZ, 0x1, !P1 ;  /* 0x00000001ff107807 */ /* 0x000fe20004800000 */
[----:B------:R-:W-:-:S04]  /*35cb0*/  IMAD.WIDE.U32 R32, R51, R38, RZ ;  /* 0x0000002633207225 */ /* 0x000fc800078e00ff */
[----:B------:R-:W-:-:S04]  /*35cc0*/  IMAD.WIDE.U32 R22, R44, R39, RZ ;  /* 0x000000272c167225 */ /* 0x000fc800078e00ff */
[----:B------:R-:W-:-:S04]  /*35cd0*/  IMAD.WIDE.U32 R18, P3, R44, R41, R18 ;  /* 0x000000292c127225 */ /* 0x000fc80007860012 */
[----:B------:R-:W-:-:S04]  /*35ce0*/  IMAD.WIDE.U32.X R20, R51, R37, R20, P2 ;  /* 0x0000002533147225 */ /* 0x000fc800010e0414 */
[----:B------:R-:W-:Y:S01]  /*35cf0*/  IMAD.X R25, RZ, RZ, R16, P0 ;  /* 0x000000ffff197224 */ /* 0x000fe200000e0610 */
[----:B------:R-:W-:Y:S01]  /*35d00*/  IADD3 RZ, P0, PT, R23, R18, RZ ;  /* 0x0000001217ff7210 */ /* 0x000fe20007f1e0ff */
[----:B------:R-:W-:-:S03]  /*35d10*/  IMAD.WIDE.U32 R32, P1, R44, R45, R32 ;  /* 0x0000002d2c207225 */ /* 0x000fc60007820020 */
[----:B------:R-:W-:Y:S01]  /*35d20*/  IADD3 R53, P4, PT, R25, R20, RZ ;  /* 0x0000001419357210 */ /* 0x000fe20007f9e0ff */
[----:B------:R-:W-:Y:S01]  /*35d30*/  IMAD R18, R41, R44, RZ ;  /* 0x0000002c29127224 */ /* 0x000fe200078e02ff */
[----:B------:R-:W-:Y:S01]  /*35d40*/  IADD3 RZ, P2, PT, R17, R32, RZ ;  /* 0x0000002011ff7210 */ /* 0x000fe20007f5e0ff */
[----:B------:R-:W-:-:S04]  /*35d50*/  IMAD.WIDE.U32 R16, R39, R44, RZ ;  /* 0x0000002c27107225 */ /* 0x000fc800078e00ff */
[-C--:B------:R-:W-:Y:S02]  /*35d60*/  IMAD R49, R51, R39.reuse, R18 ;  /* 0x0000002733317224 */ /* 0x080fe400078e0212 */
[----:B------:R-:W-:-:S04]  /*35d70*/  IMAD.WIDE.U32 R34, R37, R39, RZ ;  /* 0x0000002725227225 */ /* 0x000fc800078e00ff */
[----:B------:R-:W-:Y:S01]  /*35d80*/  IMAD.X R32, RZ, RZ, R21, P4 ;  /* 0x000000ffff207224 */ /* 0x000fe200020e0615 */
[----:B------:R-:W-:Y:S01]  /*35d90*/  IADD3 RZ, P4, PT, RZ, R16, RZ ;  /* 0x00000010ffff7210 */ /* 0x000fe20007f9e0ff */
[----:B------:R-:W-:-:S04]  /*35da0*/  IMAD.WIDE.U32 R20, R37, R38, RZ ;  /* 0x0000002625147225 */ /* 0x000fc800078e00ff */
[----:B------:R-:W-:Y:S02]  /*35db0*/  IMAD.IADD R49, R17, 0x1, R49 ;  /* 0x0000000111317824 */ /* 0x000fe400078e0231 */
[----:B------:R-:W-:-:S03]  /*35dc0*/  IMAD.WIDE.U32 R30, R41, R38, RZ ;  /* 0x00000026291e7225 */ /* 0x000fc600078e00ff */
[----:B------:R-:W-:Y:S01]  /*35dd0*/  IADD3.X R49, P4, PT, RZ, R49, RZ, P4, !PT ;  /* 0x00000031ff317210 */ /* 0x000fe2000279e4ff */
[----:B------:R-:W-:Y:S02]  /*35de0*/  IMAD.X R29, RZ, RZ, RZ, P3 ;  /* 0x000000ffff1d7224 */ /* 0x000fe400018e06ff */
[----:B------:R-:W-:Y:S01]  /*35df0*/  IMAD.MOV.U32 R28, RZ, RZ, R19 ;  /* 0x000000ffff1c7224 */ /* 0x000fe200078e0013 */
        /* <DEDUP_REMOVED lines=8> */
[----:B------:R-:W-:-:S04]  /*35e80*/  IMAD.WIDE.U32 R18, R39, R38, RZ ;  /* 0x0000002627127225 */ /* 0x000fc800078e00ff */
[----:B------:R-:W-:-:S04]  /*35e90*/  IMAD.WIDE.U32 R30, P0, R39, R45, R30 ;  /* 0x0000002d271e7225 */ /* 0x000fc8000780001e */
[----:B------:R-:W-:-:S04]  /*35ea0*/  IMAD.WIDE.U32 R42, R51, R44, RZ ;  /* 0x0000002c332a7225 */ /* 0x000fc800078e00ff */
[----:B------:R-:W-:Y:S01]  /*35eb0*/  IMAD.X R25, RZ, RZ, RZ, P1 ;  /* 0x000000ffff197224 */ /* 0x000fe200008e06ff */
[----:B------:R-:W-:Y:S01]  /*35ec0*/  IADD3 R40, P1, PT, R53, R16, RZ ;  /* 0x0000001035287210 */ /* 0x000fe20007f3e0ff */
[----:B------:R-:W-:Y:S01]  /*35ed0*/  IMAD.X R23, RZ, RZ, RZ, P5 ;  /* 0x000000ffff177224 */ /* 0x000fe200028e06ff */
[----:B------:R-:W-:Y:S01]  /*35ee0*/  IADD3 RZ, P5, PT, R19, R30, RZ ;  /* 0x0000001e13ff7210 */ /* 0x000fe20007fbe0ff */
[----:B------:R-:W-:Y:S01]  /*35ef0*/  IMAD.X R17, RZ, RZ, RZ, P6 ;  /* 0x000000ffff117224 */ /* 0x000fe200030e06ff */
[----:B------:R-:W-:Y:S01]  /*35f00*/  IADD3.X R49, P1, PT, R49, R32, RZ, P1, !PT ;  /* 0x0000002031317210 */ /* 0x000fe20000f3e4ff */
[----:B------:R-:W-:Y:S01]  /*35f10*/  IMAD.WIDE.U32 R42, P6, R44, R51, R42 ;  /* 0x000000332c2a7225 */ /* 0x000fe200078c002a */
[----:B------:R-:W-:Y:S02]  /*35f20*/  SHF.R.U64 R53, R26, 0x1f, R47 ;  /* 0x0000001f1a357819 */ /* 0x000fe4000000122f */
[----:B------:R-:W-:Y:S01]  /*35f30*/  SHF.L.W.U32.HI R47, R47, 0x1, R40 ;  /* 0x000000012f2f7819 */ /* 0x000fe20000010e28 */
[----:B------:R-:W-:-:S04]  /*35f40*/  IMAD.WIDE.U32 R18, R44, R44, RZ ;  /* 0x0000002c2c127225 */ /* 0x000fc800078e00ff */
[----:B------:R-:W-:Y:S02]  /*35f50*/  IMAD.MOV.U32 R24, RZ, RZ, R33 ;  /* 0x000000ffff187224 */ /* 0x000fe400078e0021 */
[----:B------:R-:W-:Y:S01]  /*35f60*/  IMAD.X R33, RZ, RZ, RZ, P6 ;  /* 0x000000ffff217224 */ /* 0x000fe200030e06ff */
[----:B------:R-:W-:Y:S01]  /*35f70*/  IADD3 R19, P6, PT, R19, R42, RZ ;  /* 0x0000002a13137210 */ /* 0x000fe20007fde0ff */
[----:B------:R-:W-:Y:S01]  /*35f80*/  IMAD.X R27, RZ, RZ, R27, P1 ;  /* 0x000000ffff1b7224 */ /* 0x000fe200008e061b */
[----:B------:R-:W-:Y:S01]  /*35f90*/  IADD3 RZ, P1, PT, RZ, R18, RZ ;  /* 0x00000012ffff7210 */ /* 0x000fe20007f3e0ff */
[----:B------:R-:W-:Y:S02]  /*35fa0*/  IMAD.MOV.U32 R32, RZ, RZ, R43 ;  /* 0x000000ffff207224 */ /* 0x000fe400078e002b */
[----:B------:R-:W-:Y:S02]  /*35fb0*/  IMAD.MOV.U32 R16, RZ, RZ, R21 ;  /* 0x000000ffff107224 */ /* 0x000fe400078e0015 */
[----:B------:R-:W-:Y:S01]  /*35fc0*/  IMAD.X R21, RZ, RZ, RZ, P0 ;  /* 0x000000ffff157224 */ /* 0x000fe200000e06ff */
[----:B------:R-:W-:Y:S01]  /*35fd0*/  IADD3.X R19, P0, PT, RZ, R19, RZ, P1, !PT ;  /* 0x00000013ff137210 */ /* 0x000fe20000f1e4ff */
[----:B------:R-:W-:Y:S01]  /*35fe0*/  IMAD.WIDE.U32.X R32, R51, R51, R32, P6 ;  /* 0x0000003333207225 */ /* 0x000fe200030e0420 */
[----:B------:R-:W-:-:S02]  /*35ff0*/  IADD3 R55, P6, PT, R27, R28, RZ ;  /* 0x0000001c1b377210 */ /* 0x000fc40007fde0ff */
[----:B------:R-:W-:Y:S01]  /*36000*/  IADD3.X R19, P1, PT, RZ, R19, RZ, P1, !PT ;  /* 0x00000013ff137210 */ /* 0x000fe20000f3e4ff */
[----:B------:R-:W-:Y:S01]  /*36010*/  IMAD.MOV.U32 R22, RZ, RZ, R35 ;  /* 0x000000ffff167224 */ /* 0x000fe200078e0023 */
[----:B------:R-:W-:Y:S01]  /*36020*/  IADD3.X R27, P0, PT, RZ, R32, RZ, P0, !PT ;  /* 0x00000020ff1b7210 */ /* 0x000fe2000071e4ff */
[----:B------:R-:W-:-:S03]  /*36030*/  IMAD.WIDE.U32 R34, R37, R36, RZ ;  /* 0x0000002425227225 */ /* 0x000fc600078e00ff */
[----:B------:R-:W-:Y:S01]  /*36040*/  LEA.X R42, P1, R26, R27, 0x1, P1 ;  /* 0x0000001b1a2a7211 */ /* 0x000fe20000820cff */
[----:B------:R-:W-:Y:S01]  /*36050*/  IMAD R26, R45, R44, RZ ;  /* 0x0000002c2d1a7224 */ /* 0x000fe200078e02ff */
[----:B------:R-:W-:Y:S01]  /*36060*/  IADD3.X R32, P0, PT, RZ, R33, RZ, P0, !PT ;  /* 0x00000021ff207210 */ /* 0x000fe2000071e4ff */
[----:B------:R-:W-:Y:S02]  /*36070*/  IMAD.X R46, RZ, RZ, R29, P6 ;  /* 0x000000ffff2e7224 */ /* 0x000fe400030e061d */
[----:B------:R-:W-:-:S04]  /*36080*/  IMAD.WIDE.U32 R34, P6, R36, R37, R34 ;  /* 0x0000002524227225 */ /* 0x000fc800078c0022 */
[----:B------:R-:W-:-:S04]  /*36090*/  IMAD.WIDE.U32 R28, R36, R36, RZ ;  /* 0x00000024241c7225 */ /* 0x000fc800078e00ff */
[----:B------:R-:W-:Y:S02]  /*360a0*/  IMAD.MOV.U32 R20, RZ, RZ, R31 ;  /* 0x000000ffff147224 */ /* 0x000fe400078e001f */
[----:B------:R-:W-:-:S04]  /*360b0*/  IMAD.WIDE.U32 R30, R38, R44, RZ ;  /* 0x0000002c261e7225 */ /* 0x000fc800078e00ff */
[----:B------:R-:W-:Y:S02]  /*360c0*/  IMAD R33, R51, R38, R26 ;  /* 0x0000002633217224 */ /* 0x000fe400078e021a */
[----:B------:R-:W-:Y:S01]  /*360d0*/  IMAD.X R27, RZ, RZ, RZ, P6 ;  /* 0x000000ffff1b7224 */ /* 0x000fe200030e06ff */
[----:B------:R-:W-:Y:S01]  /*360e0*/  IADD3 R43, P6, PT, R29, R34, RZ ;  /* 0x000000221d2b7210 */ /* 0x000fe20007fde0ff */
[----:B------:R-:W-:Y:S01]  /*360f0*/  IMAD.WIDE.U32.X R24, R51, R45, R24, P2 ;  /* 0x0000002d33187225 */ /* 0x000fe200010e0418 */
[----:B------:R-:W-:-:S03]  /*36100*/  IADD3 RZ, P2, PT, RZ, R30, RZ ;  /* 0x0000001effff7210 */ /* 0x000fc60007f5e0ff */
[----:B------:R-:W-:Y:S02]  /*36110*/  IMAD.IADD R29, R31, 0x1, R33 ;  /* 0x000000011f1d7824 */ /* 0x000fe400078e0221 */
[----:B------:R-:W-:Y:S01]  /*36120*/  IMAD.WIDE.U32.X R22, R37, R41, R22, P3 ;  /* 0x0000002925167225 */ /* 0x000fe200018e0416 */
[----:B------:R-:W-:Y:S02]  /*36130*/  IADD3 R51, P3, PT, R55, R30, RZ ;  /* 0x0000001e37337210 */ /* 0x000fe40007f7e0ff */
[----:B------:R-:W-:Y:S01]  /*36140*/  IADD3.X R29, P2, PT, RZ, R29, RZ, P2, !PT ;  /* 0x0000001dff1d7210 */ /* 0x000fe2000175e4ff */
[C---:B------:R-:W-:Y:S02]  /*36150*/  IMAD R34, R41.reuse, R36, RZ ;  /* 0x0000002429227224 */ /* 0x040fe400078e02ff */
[----:B------:R-:W-:Y:S01]  /*36160*/  IMAD.WIDE.U32 R30, R41, R39, RZ ;  /* 0x00000027291e7225 */ /* 0x000fe200078e00ff */
[----:B------:R-:W-:-:S03]  /*36170*/  IADD3.X R44, P3, PT, R29, R46, RZ, P3, !PT ;  /* 0x0000002e1d2c7210 */ /* 0x000fc60001f7e4ff */
[----:B------:R-:W-:Y:S01]  /*36180*/  IMAD.MOV.U32 R26, RZ, RZ, R35 ;  /* 0x000000ffff1a7224 */ /* 0x000fe200078e0023 */
[----:B------:R-:W-:Y:S01]  /*36190*/  IADD3.X R35, P1, PT, R32, R53, RZ, P1, !PT ;  /* 0x0000003520237210 */ /* 0x000fe20000f3e4ff */
[----:B------:R-:W-:Y:S01]  /*361a0*/  IMAD R55, R37, R39, R34 ;  /* 0x0000002725377224 */ /* 0x000fe200078e0222 */
[----:B------:R-:W-:Y:S01]  /*361b0*/  SEL R53, RZ, 0x1, !P0 ;  /* 0x00000001ff357807 */ /* 0x000fe20004000000 */
[----:B------:R-:W-:Y:S01]  /*361c0*/  IMAD.WIDE.U32 R32, R39, R36, RZ ;  /* 0x0000002427207225 */ /* 0x000fe200078e00ff */
[----:B------:R-:W-:Y:S02]  /*361d0*/  SEL R34, RZ, 0x1, !P2 ;  /* 0x00000001ff227807 */ /* 0x000fe40005000000 */
[----:B------:R-:W-:Y:S01]  /*361e0*/  IADD3 R48, P0, PT, R53, R28, RZ ;  /* 0x0000001c35307210 */ /* 0x000fe20007f1e0ff */
[----:B------:R-:W-:-:S03]  /*361f0*/  IMAD.WIDE.U32 R30, P2, R39, R41, R30 ;  /* 0x00000029271e7225 */ /* 0x000fc6000784001e */
[----:B------:R-:W-:Y:S01]  /*36200*/  IADD3.X R43, P0, PT, RZ, R43, RZ, P0, !PT ;  /* 0x0000002bff2b7210 */ /* 0x000fe2000071e4ff */
[----:B------:R-:W-:-:S04]  /*36210*/  IMAD.WIDE.U32 R28, R39, R39, RZ ;  /* 0x00000027271c7225 */ /* 0x000fc800078e00ff */
[----:B------:R-:W-:Y:S02]  /*36220*/  IMAD.IADD R55, R33, 0x1, R55 ;  /* 0x0000000121377824 */ /* 0x000fe400078e0237 */
[----:B------:R-:W-:Y:S01]  /*36230*/  IMAD.X R33, RZ, RZ, RZ, P2 ;  /* 0x000000ffff217224 */ /* 0x000fe200010e06ff */
[----:B------:R-:W-:Y:S01]  /*36240*/  IADD3 R46, P2, PT, R51, R32, RZ ;  /* 0x00000020332e7210 */ /* 0x000fe20007f5e0ff */
[----:B------:R-:W-:Y:S01]  /*36250*/  IMAD.X R53, RZ, RZ, R34, P3 ;  /* 0x000000ffff357224 */ /* 0x000fe200018e0622 */
[----:B------:R-:W-:Y:S01]  /*36260*/  IADD3 R34, P3, PT, R29, R30, RZ ;  /* 0x0000001e1d227210 */ /* 0x000fe20007f7e0ff */
[----:B------:R-:W-:Y:S01]  /*36270*/  IMAD.WIDE.U32.X R16, R37, R45, R16, P4 ;  /* 0x0000002d25107225 */ /* 0x000fe200020e0410 */
[----:B------:R-:W-:Y:S02]  /*36280*/  IADD3.X R29, P1, PT, R47, R48, RZ, P1, !PT ;  /* 0x000000302f1d7210 */ /* 0x000fe40000f3e4ff */
[----:B------:R-:W-:Y:S01]  /*36290*/  SHF.L.W.U32.HI R30, R40, 0x1, R49 ;  /* 0x00000001281e7819 */ /* 0x000fe20000010e31 */
[----:B------:R-:W-:Y:S01]  /*362a0*/  IMAD R50, R45, R36, RZ ;  /* 0x000000242d327224 */ /* 0x000fe200078e02ff */
[----:B------:R-:W-:Y:S01]  /*362b0*/  IADD3.X R44, P2, PT, R44, R55, RZ, P2, !PT ;  /* 0x000000372c2c7210 */ /* 0x000fe2000175e4ff */
[----:B------:R-:W-:Y:S01]  /*362c0*/  IMAD.MOV.U32 R32, RZ, RZ, R31 ;  /* 0x000000ffff207224 */ /* 0x000fe200078e001f */
[----:B------:R-:W-:Y:S01]  /*362d0*/  IADD3 RZ, P4, PT, RZ, R46, RZ ;  /* 0x0000002effff7210 */ /* 0x000fe20007f9e0ff */
[C---:B------:R-:W-:Y:S01]  /*362e0*/  IMAD R47, R37.reuse, R38, R50 ;  /* 0x00000026252f7224 */ /* 0x040fe200078e0232 */
[----:B------:R-:W-:Y:S01]  /*362f0*/  IADD3.X R30, P1, PT, R30, R43, RZ, P1, !PT ;  /* 0x0000002b1e1e7210 */ /* 0x000fe20000f3e4ff */
[----:B------:R-:W-:Y:S01]  /*36300*/  IMAD.WIDE.U32.X R26, R37, R37, R26, P6 ;  /* 0x00000025251a7225 */ /* 0x000fe200030e041a */
[----:B------:R-:W-:-:S02]  /*36310*/  IADD3.X R43, P4, PT, RZ, R44, RZ, P4, !PT ;  /* 0x0000002cff2b7210 */ /* 0x000fc4000279e4ff */
[----:B------:R-:W-:Y:S01]  /*36320*/  SEL R31, RZ, 0x1, !P2 ;  /* 0x00000001ff1f7807 */ /* 0x000fe20005000000 */
[----:B------:R-:W-:Y:S01]  /*36330*/  IMAD.WIDE.U32 R36, R38, R36, RZ ;  /* 0x0000002426247225 */ /* 0x000fe200078e00ff */
[----:B------:R-:W-:-:S03]  /*36340*/  IADD3 R53, P6, PT, R53, R24, RZ ;  /* 0x0000001835357210 */ /* 0x000fc60007fde0ff */
[----:B------:R-:W-:Y:S01]  /*36350*/  IMAD.IADD R24, R37, 0x1, R47 ;  /* 0x0000000125187824 */ /* 0x000fe200078e022f */
[----:B------:R-:W-:Y:S01]  /*36360*/  IADD3.X R47, P0, PT, RZ, R26, RZ, P0, !PT ;  /* 0x0000001aff2f7210 */ /* 0x000fe2000071e4ff */
[----:B------:R-:W-:Y:S01]  /*36370*/  IMAD.X R31, RZ, RZ, R31, P4 ;  /* 0x000000ffff1f7224 */ /* 0x000fe200020e061f */
[----:B------:R-:W-:Y:S01]  /*36380*/  IADD3 R37, P2, PT, R53, R36, RZ ;  /* 0x0000002435257210 */ /* 0x000fe20007f5e0ff */
[----:B------:R-:W-:Y:S01]  /*36390*/  IMAD.X R25, RZ, RZ, R25, P6 ;  /* 0x000000ffff197224 */ /* 0x000fe200030e0619 */
[----:B------:R-:W-:Y:S01]  /*363a0*/  SHF.L.W.U32.HI R36, R49, 0x1, R46 ;  /* 0x0000000131247819 */ /* 0x000fe20000010e2e */
[----:B------:R-:W-:Y:S01]  /*363b0*/  IMAD.WIDE.U32.X R32, R41, R41, R32, P3 ;  /* 0x0000002929207225 */ /* 0x000fe200018e0420 */
[----:B------:R-:W-:Y:S02]  /*363c0*/  IADD3.X R27, P0, PT, RZ, R27, RZ, P0, !PT ;  /* 0x0000001bff1b7210 */ /* 0x000fe4000071e4ff */
[----:B------:R-:W-:Y:S01]  /*363d0*/  IADD3 R40, P4, PT, R31, R22, RZ ;  /* 0x000000161f287210 */ /* 0x000fe20007f9e0ff */
[----:B------:R-:W-:Y:S01]  /*363e0*/  IMAD.WIDE.U32.X R20, R41, R45, R20, P5 ;  /* 0x0000002d29147225 */ /* 0x000fe200028e0414 */
[----:B------:R-:W-:-:S02]  /*363f0*/  IADD3.X R22, P2, PT, R24, R25, RZ, P2, !PT ;  /* 0x0000001918167210 */ /* 0x000fc4000175e4ff */
[----:B------:R-:W-:Y:S01]  /*36400*/  IADD3.X R36, P1, PT, R36, R47, RZ, P1, !PT ;  /* 0x0000002f24247210 */ /* 0x000fe20000f3e4ff */
[----:B------:R-:W-:Y:S01]  /*36410*/  IMAD.X R47, RZ, RZ, R23, P4 ;  /* 0x000000ffff2f7224 */ /* 0x000fe200020e0617 */
[----:B------:R-:W-:Y:S01]  /*36420*/  SEL R25, RZ, 0x1, !P0 ;  /* 0x00000001ff197807 */ /* 0x000fe20004000000 */
[----:B------:R-:W-:Y:S01]  /*36430*/  IMAD R23, R45, R39, RZ ;  /* 0x000000272d177224 */ /* 0x000fe200078e02ff */
[----:B------:R-:W-:Y:S02]  /*36440*/  SHF.L.W.U32.HI R46, R46, 0x1, R43 ;  /* 0x000000012e2e7819 */ /* 0x000fe40000010e2b */
[----:B------:R-:W-:Y:S01]  /*36450*/  IADD3 R40, P6, PT, R37, R40, RZ ;  /* 0x0000002825287210 */ /* 0x000fe20007fde0ff */
[----:B------:R-:W-:Y:S01]  /*36460*/  IMAD R49, R41, R38, R23 ;  /* 0x0000002629317224 */ /* 0x000fe200078e0217 */
[----:B------:R-:W-:Y:S01]  /*36470*/  IADD3 R26, P0, PT, R25, R28, RZ ;  /* 0x0000001c191a7210 */ /* 0x000fe20007f1e0ff */
[----:B------:R-:W-:Y:S01]  /*36480*/  IMAD.WIDE.U32 R24, R45, R38, RZ ;  /* 0x000000262d187225 */ /* 0x000fe200078e00ff */
[----:B------:R-:W-:-:S02]  /*36490*/  IADD3.X R28, P4, PT, R46, R27, RZ, P1, !PT ;  /* 0x0000001b2e1c7210 */ /* 0x000fc40000f9e4ff */
[----:B------:R-:W-:Y:S02]  /*364a0*/  IADD3.X R47, P1, PT, R22, R47, RZ, P6, !PT ;  /* 0x0000002f162f7210 */ /* 0x000fe4000373e4ff */
[----:B------:R-:W-:Y:S01]  /*364b0*/  SEL R22, RZ, 0x1, !P2 ;  /* 0x00000001ff167807 */ /* 0x000fe20005000000 */
[----:B------:R-:W-:Y:S01]  /*364c0*/  IMAD.WIDE.U32 R24, P6, R38, R45, R24 ;  /* 0x0000002d26187225 */ /* 0x000fe200078c0018 */
[----:B------:R-:W-:Y:S02]  /*364d0*/  SHF.L.W.U32.HI R31, R43, 0x1, R40 ;  /* 0x000000012b1f7819 */ /* 0x000fe40000010e28 */
[----:B------:R-:W-:Y:S01]  /*364e0*/  SHF.L.W.U32.HI R40, R40, 0x1, R47 ;  /* 0x0000000128287819 */ /* 0x000fe20000010e2f */
[----:B------:R-:W-:Y:S01]  /*364f0*/  IMAD.X R37, RZ, RZ, R22, P1 ;  /* 0x000000ffff257224 */ /* 0x000fe200008e0616 */
[----:B------:R-:W-:Y:S01]  /*36500*/  IADD3.X R31, P2, PT, R31, R26, RZ, P4, !PT ;  /* 0x0000001a1f1f7210 */ /* 0x000fe2000275e4ff */
[----:B------:R-:W-:Y:S01]  /*36510*/  IMAD.X R23, RZ, RZ, RZ, P6 ;  /* 0x000000ffff177224 */ /* 0x000fe200030e06ff */
[----:B------:R-:W-:Y:S01]  /*36520*/  IADD3.X R43, P4, PT, RZ, R34, RZ, P0, !PT ;  /* 0x00000022ff2b7210 */ /* 0x000fe2000079e4ff */
[----:B------:R-:W-:Y:S01]  /*36530*/  IMAD.MOV.U32 R22, RZ, RZ, R25 ;  /* 0x000000ffff167224 */ /* 0x000fe200078e0019 */
[----:B------:R-:W-:Y:S01]  /*36540*/  IADD3 R25, P6, PT, R37, R16, RZ ;  /* 0x0000001025197210 */ /* 0x000fe20007fde0ff */
[----:B------:R-:W-:Y:S01]  /*36550*/  IMAD.WIDE.U32 R26, R38, R39, RZ ;  /* 0x00000027261a7225 */ /* 0x000fe200078e00ff */
[----:B------:R-:W-:-:S02]  /*36560*/  IADD3.X R37, P0, PT, R40, R43, RZ, P2, !PT ;  /* 0x0000002b28257210 */ /* 0x000fc4000171e4ff */
[----:B------:R-:W-:Y:S01]  /*36570*/  IADD3.X R40, P4, PT, RZ, R32, RZ, P4, !PT ;  /* 0x00000020ff287210 */ /* 0x000fe2000279e4ff */
[----:B------:R-:W-:Y:S01]  /*36580*/  IMAD.IADD R27, R27, 0x1, R49 ;  /* 0x000000011b1b7824 */ /* 0x000fe200078e0231 */
[----:B------:R-:W-:Y:S01]  /*36590*/  IADD3 R26, P1, PT, R25, R26, RZ ;  /* 0x0000001a191a7210 */ /* 0x000fe20007f3e0ff */
[----:B------:R-:W-:Y:S01]  /*365a0*/  IMAD.X R16, RZ, RZ, R17, P6 ;  /* 0x000000ffff107224 */ /* 0x000fe200030e0611 */
[----:B------:R-:W-:Y:S01]  /*365b0*/  IADD3.X R43, P4, PT, RZ, R33, RZ, P4, !PT ;  /* 0x00000021ff2b7210 */ /* 0x000fe2000279e4ff */
[----:B------:R-:W-:Y:S01]  /*365c0*/  IMAD.WIDE.U32 R38, R38, R38, RZ ;  /* 0x0000002626267225 */ /* 0x000fe200078e00ff */
[----:B------:R-:W-:Y:S02]  /*365d0*/  IADD3 RZ, P2, PT, RZ, R26, RZ ;  /* 0x0000001affff7210 */ /* 0x000fe40007f5e0ff */
[----:B------:R-:W-:Y:S01]  /*365e0*/  IADD3.X R27, P1, PT, R27, R16, RZ, P1, !PT ;  /* 0x000000101b1b7210 */ /* 0x000fe20000f3e4ff */
[----:B------:R-:W-:Y:S01]  /*365f0*/  IMAD.WIDE.U32 R16, R31, 0x3d1, RZ ;  /* 0x000003d11f107825 */ /* 0x000fe200078e00ff */
[----:B------:R-:W-:-:S02]  /*36600*/  IADD3 R34, P3, PT, R39, R24, RZ ;  /* 0x0000001827227210 */ /* 0x000fc40007f7e0ff */
[----:B------:R-:W-:Y:S01]  /*36610*/  SEL R41, RZ, 0x1, !P4 ;  /* 0x00000001ff297807 */ /* 0x000fe20006000000 */
[----:B------:R-:W-:Y:S01]  /*36620*/  IMAD.WIDE.U32 R24, R37, 0x3d1, RZ ;  /* 0x000003d125187825 */ /* 0x000fe200078e00ff */
[----:B------:R-:W-:Y:S02]  /*36630*/  IADD3.X R33, P5, PT, RZ, R27, RZ, P2, !PT ;  /* 0x0000001bff217210 */ /* 0x000fe400017be4ff */
[----:B------:R-:W-:Y:S01]  /*36640*/  SEL R32, RZ, 0x1, !P1 ;  /* 0x00000001ff207807 */ /* 0x000fe20004800000 */
[----:B------:R-:W-:Y:S01]  /*36650*/  IMAD.WIDE.U32.X R22, R45, R45, R22, P3 ;  /* 0x0000002d2d167225 */ /* 0x000fe200018e0416 */
[----:B------:R-:W-:Y:S02]  /*36660*/  SHF.L.W.U32.HI R39, R47, 0x1, R26 ;  /* 0x000000012f277819 */ /* 0x000fe40000010e1a */
[----:B------:R-:W-:Y:S01]  /*36670*/  IADD3 R38, P1, PT, R41, R38, RZ ;  /* 0x0000002629267210 */ /* 0x000fe20007f3e0ff */
[----:B------:R-:W-:Y:S01]  /*36680*/  IMAD.WIDE.U32 R24, P4, RZ, R31, R24 ;  /* 0x0000001fff187225 */ /* 0x000fe20007880018 */
[----:B------:R-:W-:-:S02]  /*36690*/  IADD3.X R39, P2, PT, R39, R40, RZ, P0, !PT ;  /* 0x0000002827277210 */ /* 0x000fc4000075e4ff */
[----:B------:R-:W-:Y:S01]  /*366a0*/  IADD3 RZ, P0, PT, RZ, R16, RZ ;  /* 0x00000010ffff7210 */ /* 0x000fe20007f1e0ff */
[----:B------:R-:W-:Y:S01]  /*366b0*/  IMAD.X R41, RZ, RZ, R32, P5 ;  /* 0x000000ffff297224 */ /* 0x000fe200028e0620 */
[----:B------:R-:W-:Y:S01]  /*366c0*/  SHF.L.W.U32.HI R32, R26, 0x1, R33 ;  /* 0x000000011a207819 */ /* 0x000fe20000010e21 */
[----:B------:R-:W-:Y:S01]  /*366d0*/  IMAD.X R27, RZ, RZ, RZ, P4 ;  /* 0x000000ffff1b7224 */ /* 0x000fe200020e06ff */
[----:B------:R-:W-:Y:S01]  /*366e0*/  IADD3 R40, P4, PT, R17, R24, RZ ;  /* 0x0000001811287210 */ /* 0x000fe20007f9e0ff */
[----:B------:R-:W-:Y:S01]  /*366f0*/  IMAD.MOV.U32 R26, RZ, RZ, R25 ;  /* 0x000000ffff1a7224 */ /* 0x000fe200078e0019 */
[----:B------:R-:W-:Y:S01]  /*36700*/  IADD3 R44, P5, PT, R41, R20, RZ ;  /* 0x00000014292c7210 */ /* 0x000fe20007fbe0ff */
[----:B------:R-:W-:Y:S01]  /*36710*/  IMAD.WIDE.U32 R24, R39, 0x3d1, RZ ;  /* 0x000003d127187825 */ /* 0x000fe200078e00ff */
[----:B------:R-:W-:Y:S02]  /*36720*/  IADD3.X R17, P2, PT, R32, R43, RZ, P2, !PT ;  /* 0x0000002b20117210 */ /* 0x000fe4000175e4ff */
[----:B------:R-:W-:Y:S01]  /*36730*/  IADD3.X R40, P6, PT, RZ, R40, RZ, P0, !PT ;  /* 0x00000028ff287210 */ /* 0x000fe200007de4ff */
[----:B------:R-:W-:Y:S01]  /*36740*/  IMAD.X R47, RZ, RZ, R21, P5 ;  /* 0x000000ffff2f7224 */ /* 0x000fe200028e0615 */
[----:B------:R-:W-:Y:S01]  /*36750*/  SHF.L.W.U32.HI R41, R33, 0x1, R44 ;  /* 0x0000000121297819 */ /* 0x000fe20000010e2c */
[----:B------:R-:W-:Y:S01]  /*36760*/  IMAD.WIDE.U32.X R26, RZ, R37, R26, P4 ;  /* 0x00000025ff1a7225 */ /* 0x000fe200020e041a */
[----:B------:R-:W-:-:S02]  /*36770*/  SEL R33, RZ, 0x1, !P6 ;  /* 0x00000001ff217807 */ /* 0x000fc40007000000 */
[----:B------:R-:W-:Y:S01]  /*36780*/  IADD3.X R41, P2, PT, R41, R38, RZ, P2, !PT ;  /* 0x0000002629297210 */ /* 0x000fe2000175e4ff */
[----:B------:R-:W-:Y:S01]  /*36790*/  IMAD.WIDE.U32 R20, R17, 0x3d1, RZ ;  /* 0x000003d111147825 */ /* 0x000fe200078e00ff */
[----:B------:R-:W-:Y:S02]  /*367a0*/  IADD3 R33, P5, PT, R33, R26, RZ ;  /* 0x0000001a21217210 */ /* 0x000fe40007fbe0ff */
[----:B------:R-:W-:Y:S02]  /*367b0*/  IADD3.X R34, P1, PT, RZ, R34, RZ, P1, !PT ;  /* 0x00000022ff227210 */ /* 0x000fe40000f3e4ff */
[----:B------:R-:W-:Y:S01]  /*367c0*/  SHF.L.W.U32.HI R43, R44, 0x1, R47 ;  /* 0x000000012c2b7819 */ /* 0x000fe20000010e2f */
[----:B------:R-:W-:-:S03]  /*367d0*/  IMAD.WIDE.U32 R20, P4, RZ, R39, R20 ;  /* 0x00000027ff147225 */ /* 0x000fc60007880014 */
[----:B------:R-:W-:Y:S01]  /*367e0*/  IADD3.X R43, P2, PT, R43, R34, RZ, P2, !PT ;  /* 0x000000222b2b7210 */ /* 0x000fe2000175e4ff */
[----:B------:R-:W-:Y:S01]  /*367f0*/  IMAD.X R45, RZ, RZ, R27, P5 ;  /* 0x000000ffff2d7224 */ /* 0x000fe200028e061b */
[----:B------:R-:W-:Y:S01]  /*36800*/  IADD3 R34, P5, PT, R33, R24, RZ ;  /* 0x0000001821227210 */ /* 0x000fe20007fbe0ff */
[----:B------:R-:W-:Y:S01]  /*36810*/  IMAD.X R27, RZ, RZ, RZ, P4 ;  /* 0x000000ffff1b7224 */ /* 0x000fe200020e06ff */
[----:B------:R-:W-:Y:S01]  /*36820*/  IADD3 R38, P3, PT, R25, R20, RZ ;  /* 0x0000001419267210 */ /* 0x000fe20007f7e0ff */
[----:B------:R-:W-:Y:S01]  /*36830*/  IMAD.MOV.U32 R26, RZ, RZ, R21 ;  /* 0x000000ffff1a7224 */ /* 0x000fe200078e0015 */
[----:B------:R-:W-:Y:S01]  /*36840*/  IADD3.X R20, P1, PT, RZ, R22, RZ, P1, !PT ;  /* 0x00000016ff147210 */ /* 0x000fe20000f3e4ff */
[----:B------:R-:W-:Y:S01]  /*36850*/  IMAD.WIDE.U32 R24, R43, 0x3d1, RZ ;  /* 0x000003d12b187825 */ /* 0x000fe200078e00ff */
[----:B------:R-:W-:Y:S02]  /*36860*/  IADD3.X R38, P5, PT, R38, R45, RZ, P5, !PT ;  /* 0x0000002d26267210 */ /* 0x000fe40002fbe4ff */
[----:B------:R-:W-:Y:S01]  /*36870*/  LEA.HI.X R45, P2, R47, R20, RZ, 0x1, P2 ;  /* 0x000000142f2d7211 */ /* 0x000fe20001050cff */
[----:B------:R-:W-:Y:S01]  /*36880*/  IMAD.WIDE.U32.X R26, RZ, R17, R26, P3 ;  /* 0x00000011ff1a7225 */ /* 0x000fe200018e041a */
[----:B------:R-:W-:-:S02]  /*36890*/  SEL R47, RZ, 0x1, !P5 ;  /* 0x00000001ff2f7807 */ /* 0x000fc40006800000 */
[----:B------:R-:W-:Y:S01]  /*368a0*/  IADD3.X R31, P3, PT, R31, R40, RZ, P0, !PT ;  /* 0x000000281f1f7210 */ /* 0x000fe2000077e4ff */
[----:B------:R-:W-:Y:S01]  /*368b0*/  IMAD.WIDE.U32 R20, P4, RZ, R41, R24 ;  /* 0x00000029ff147225 */ /* 0x000fe20007880018 */
[----:B------:R-:W-:Y:S02]  /*368c0*/  IADD3 R25, P5, PT, R47, R26, RZ ;  /* 0x0000001a2f197210 */ /* 0x000fe40007fbe0ff */
[----:B------:R-:W-:Y:S01]  /*368d0*/  IADD3.X R47, PT, PT, RZ, RZ, R23, P2, P1 ;  /* 0x000000ffff2f7210 */ /* 0x000fe200017e2417 */
[----:B------:R-:W-:Y:S01]  /*368e0*/  IMAD.WIDE.U32 R32, R41, 0x3d1, RZ ;  /* 0x000003d129207825 */ /* 0x000fe200078e00ff */
[----:B------:R-:W-:-:S03]  /*368f0*/  IADD3.X R37, P3, PT, R37, R34, RZ, P3, !PT ;  /* 0x0000002225257210 */ /* 0x000fc60001f7e4ff */
[----:B------:R-:W-:Y:S01]  /*36900*/  IMAD.X R27, RZ, RZ, R27, P5 ;  /* 0x000000ffff1b7224 */ /* 0x000fe200028e061b */
[----:B------:R-:W-:Y:S01]  /*36910*/  IADD3 R26, P1, PT, R33, R20, RZ ;  /* 0x00000014211a7210 */ /* 0x000fe20007f3e0ff */
[----:B------:R-:W-:Y:S01]  /*36920*/  IMAD.MOV.U32 R24, RZ, RZ, R21 ;  /* 0x000000ffff187224 */ /* 0x000fe200078e0015 */
[----:B------:R-:W-:Y:S01]  /*36930*/  IADD3 R32, P0, PT, R25, R32, RZ ;  /* 0x0000002019207210 */ /* 0x000fe20007f1e0ff */
[----:B------:R-:W-:Y:S01]  /*36940*/  IMAD.X R25, RZ, RZ, RZ, P4 ;  /* 0x000000ffff197224 */ /* 0x000fe200020e06ff */
[----:B------:R-:W-:Y:S01]  /*36950*/  IADD3.X R39, P3, PT, R39, R38, RZ, P3, !PT ;  /* 0x0000002627277210 */ /* 0x000fe20001f7e4ff */
        /* <DEDUP_REMOVED lines=53> */
.L_x_129:
        /* <DEDUP_REMOVED lines=22> */
.L_x_128:
[----:B------:R-:W-:Y:S05]  /*36e10*/  BSYNC.RECONVERGENT B0 ;  /* 0x0000000000007941 */ /* 0x000fea0003800200 */
.L_x_127:
        /* <DEDUP_REMOVED lines=55> */
[----:B------:R-:W-:-:S04]  /*37190*/  IMAD.WIDE.U32 R42, P6, R44, R51, R42 ;  /* 0x000000332c2a7225 */ /* 0x000fc800078c002a */
[----:B------:R-:W-:-:S04]  /*371a0*/  IMAD.WIDE.U32 R18, R44, R44, RZ ;  /* 0x0000002c2c127225 */ /* 0x000fc800078e00ff */
[----:B------:R-:W-:Y:S02]  /*371b0*/  IMAD.MOV.U32 R24, RZ, RZ, R33 ;  /* 0x000000ffff187224 */ /* 0x000fe400078e0021 */
[----:B------:R-:W-:Y:S01]  /*371c0*/  IMAD.X R33, RZ, RZ, RZ, P6 ;  /* 0x000000ffff217224 */ /* 0x000fe200030e06ff */
[----:B------:R-:W-:Y:S01]  /*371d0*/  IADD3 R19, P6, PT, R19, R42, RZ ;  /* 0x0000002a13137210 */ /* 0x000fe20007fde0ff */
[----:B------:R-:W-:Y:S01]  /*371e0*/  IMAD.X R27, RZ, RZ, R27, P1 ;  /* 0x000000ffff1b7224 */ /* 0x000fe200008e061b */
[----:B------:R-:W-:Y:S01]  /*371f0*/  IADD3 RZ, P1, PT, RZ, R18, RZ ;  /* 0x00000012ffff7210 */ /* 0x000fe20007f3e0ff */
[----:B------:R-:W-:Y:S01]  /*37200*/  IMAD.MOV.U32 R32, RZ, RZ, R43 ;  /* 0x000000ffff207224 */ /* 0x000fe200078e002b */
[----:B------:R-:W-:Y:S01]  /*37210*/  SHF.R.U64 R42, R26, 0x1f, R47 ;  /* 0x0000001f1a2a7819 */ /* 0x000fe2000000122f */
[----:B------:R-:W-:Y:S01]  /*37220*/  IMAD.MOV.U32 R16, RZ, RZ, R21 ;  /* 0x000000ffff107224 */ /* 0x000fe200078e0015 */
[----:B------:R-:W-:Y:S01]  /*37230*/  SHF.L.W.U32.HI R47, R47, 0x1, R38 ;  /* 0x000000012f2f7819 */ /* 0x000fe20000010e26 */
[----:B------:R-:W-:Y:S01]  /*37240*/  IMAD.X R21, RZ, RZ, RZ, P0 ;  /* 0x000000ffff157224 */ /* 0x000fe200000e06ff */
[----:B------:R-:W-:Y:S01]  /*37250*/  IADD3.X R19, P0, PT, RZ, R19, RZ, P1, !PT ;  /* 0x00000013ff137210 */ /* 0x000fe20000f1e4ff */
[----:B------:R-:W-:Y:S01]  /*37260*/  IMAD.WIDE.U32.X R32, R51, R51, R32, P6 ;  /* 0x0000003333207225 */ /* 0x000fe200030e0420 */
[----:B------:R-:W-:-:S02]  /*37270*/  IADD3 R53, P6, PT, R27, R28, RZ ;  /* 0x0000001c1b357210 */ /* 0x000fc40007fde0ff */
[----:B------:R-:W-:Y:S01]  /*37280*/  IADD3.X R19, P1, PT, RZ, R19, RZ, P1, !PT ;  /* 0x00000013ff137210 */ /* 0x000fe20000f3e4ff */
[----:B------:R-:W-:Y:S01]  /*37290*/  IMAD.MOV.U32 R22, RZ, RZ, R41 ;  /* 0x000000ffff167224 */ /* 0x000fe200078e0029 */
[----:B------:R-:W-:Y:S01]  /*372a0*/  IADD3.X R27, P0, PT, RZ, R32, RZ, P0, !PT ;  /* 0x00000020ff1b7210 */ /* 0x000fe2000071e4ff */
[----:B------:R-:W-:-:S04]  /*372b0*/  IMAD.WIDE.U32 R40, R35, R34, RZ ;  /* 0x0000002223287225 */ /* 0x000fc800078e00ff */
[----:B------:R-:W-:Y:S02]  /*372c0*/  IMAD.MOV.U32 R20, RZ, RZ, R31 ;  /* 0x000000ffff147224 */ /* 0x000fe400078e001f */
[----:B------:R-:W-:Y:S02]  /*372d0*/  IMAD.X R46, RZ, RZ, R29, P6 ;  /* 0x000000ffff2e7224 */ /* 0x000fe400030e061d */
[----:B------:R-:W-:Y:S01]  /*372e0*/  IMAD.WIDE.U32 R30, P6, R34, R35, R40 ;  /* 0x00000023221e7225 */ /* 0x000fe200078c0028 */
[----:B------:R-:W-:Y:S02]  /*372f0*/  LEA.X R40, P1, R26, R27, 0x1, P1 ;  /* 0x0000001b1a287211 */ /* 0x000fe40000820cff */
[----:B------:R-:W-:Y:S01]  /*37300*/  IADD3.X R41, P0, PT, RZ, R33, RZ, P0, !PT ;  /* 0x00000021ff297210 */ /* 0x000fe2000071e4ff */
[----:B------:R-:W-:Y:S02]  /*37310*/  IMAD R26, R45, R44, RZ ;  /* 0x0000002c2d1a7224 */ /* 0x000fe400078e02ff */
[----:B------:R-:W-:Y:S01]  /*37320*/  IMAD.WIDE.U32 R28, R34, R34, RZ ;  /* 0x00000022221c7225 */ /* 0x000fe200078e00ff */
[----:B------:R-:W-:-:S03]  /*37330*/  IADD3.X R41, P1, PT, R41, R42, RZ, P1, !PT ;  /* 0x0000002a29297210 */ /* 0x000fc60000f3e4ff */
[----:B------:R-:W-:-:S04]  /*37340*/  IMAD.WIDE.U32 R32, R36, R44, RZ ;  /* 0x0000002c24207225 */ /* 0x000fc800078e00ff */
[----:B------:R-:W-:Y:S02]  /*37350*/  IMAD R55, R51, R36, R26 ;  /* 0x0000002433377224 */ /* 0x000fe400078e021a */
[----:B------:R-:W-:Y:S01]  /*37360*/  IMAD.X R27, RZ, RZ, RZ, P6 ;  /* 0x000000ffff1b7224 */ /* 0x000fe200030e06ff */
[----:B------:R-:W-:Y:S01]  /*37370*/  IADD3 R43, P6, PT, R29, R30, RZ ;  /* 0x0000001e1d2b7210 */ /* 0x000fe20007fde0ff */
[----:B------:R-:W-:Y:S01]  /*37380*/  IMAD.WIDE.U32.X R24, R51, R45, R24, P2 ;  /* 0x0000002d33187225 */ /* 0x000fe200010e0418 */
[----:B------:R-:W-:-:S03]  /*37390*/  IADD3 RZ, P2, PT, RZ, R32, RZ ;  /* 0x00000020ffff7210 */ /* 0x000fc60007f5e0ff */
[----:B------:R-:W-:Y:S02]  /*373a0*/  IMAD.IADD R29, R33, 0x1, R55 ;  /* 0x00000001211d7824 */ /* 0x000fe400078e0237 */
[----:B------:R-:W-:Y:S02]  /*373b0*/  IMAD.MOV.U32 R26, RZ, RZ, R31 ;  /* 0x000000ffff1a7224 */ /* 0x000fe400078e001f */
[C---:B------:R-:W-:Y:S01]  /*373c0*/  IMAD R42, R39.reuse, R34, RZ ;  /* 0x00000022272a7224 */ /* 0x040fe200078e02ff */
[----:B------:R-:W-:Y:S01]  /*373d0*/  IADD3.X R29, P2, PT, RZ, R29, RZ, P2, !PT ;  /* 0x0000001dff1d7210 */ /* 0x000fe2000175e4ff */
[----:B------:R-:W-:-:S04]  /*373e0*/  IMAD.WIDE.U32 R30, R39, R37, RZ ;  /* 0x00000025271e7225 */ /* 0x000fc800078e00ff */
[----:B------:R-:W-:Y:S01]  /*373f0*/  IMAD.WIDE.U32.X R22, R35, R39, R22, P3 ;  /* 0x0000002723167225 */ /* 0x000fe200018e0416 */
[----:B------:R-:W-:Y:S02]  /*37400*/  IADD3 R51, P3, PT, R53, R32, RZ ;  /* 0x0000002035337210 */ /* 0x000fe40007f7e0ff */
[----:B------:R-:W-:Y:S01]  /*37410*/  SEL R53, RZ, 0x1, !P0 ;  /* 0x00000001ff357807 */ /* 0x000fe20004000000 */
[----:B------:R-:W-:Y:S01]  /*37420*/  IMAD R55, R35, R37, R42 ;  /* 0x0000002523377224 */ /* 0x000fe200078e022a */
[----:B------:R-:W-:Y:S01]  /*37430*/  SEL R42, RZ, 0x1, !P2 ;  /* 0x00000001ff2a7807 */ /* 0x000fe20005000000 */
[----:B------:R-:W-:Y:S01]  /*37440*/  IMAD.WIDE.U32 R32, R37, R34, RZ ;  /* 0x0000002225207225 */ /* 0x000fe200078e00ff */
[----:B------:R-:W-:Y:S02]  /*37450*/  IADD3 R48, P0, PT, R53, R28, RZ ;  /* 0x0000001c35307210 */ /* 0x000fe40007f1e0ff */
[----:B------:R-:W-:Y:S01]  /*37460*/  IADD3.X R44, P3, PT, R29, R46, RZ, P3, !PT ;  /* 0x0000002e1d2c7210 */ /* 0x000fe20001f7e4ff */
[----:B------:R-:W-:-:S04]  /*37470*/  IMAD.WIDE.U32 R30, P2, R37, R39, R30 ;  /* 0x00000027251e7225 */ /* 0x000fc8000784001e */
[----:B------:R-:W-:-:S04]  /*37480*/  IMAD.WIDE.U32 R28, R37, R37, RZ ;  /* 0x00000025251c7225 */ /* 0x000fc800078e00ff */
[----:B------:R-:W-:Y:S02]  /*37490*/  IMAD.IADD R55, R33, 0x1, R55 ;  /* 0x0000000121377824 */ /* 0x000fe400078e0237 */
[----:B------:R-:W-:Y:S01]  /*374a0*/  IMAD.X R33, RZ, RZ, RZ, P2 ;  /* 0x000000ffff217224 */ /* 0x000fe200010e06ff */
[----:B------:R-:W-:Y:S01]  /*374b0*/  IADD3 R46, P2, PT, R51, R32, RZ ;  /* 0x00000020332e7210 */ /* 0x000fe20007f5e0ff */
[----:B------:R-:W-:Y:S01]  /*374c0*/  IMAD.X R53, RZ, RZ, R42, P3 ;  /* 0x000000ffff357224 */ /* 0x000fe200018e062a */
[----:B------:R-:W-:Y:S01]  /*374d0*/  IADD3 R42, P3, PT, R29, R30, RZ ;  /* 0x0000001e1d2a7210 */ /* 0x000fe20007f7e0ff */
[----:B------:R-:W-:Y:S01]  /*374e0*/  IMAD.MOV.U32 R32, RZ, RZ, R31 ;  /* 0x000000ffff207224 */ /* 0x000fe200078e001f */
[----:B------:R-:W-:Y:S01]  /*374f0*/  IADD3.X R31, P1, PT, R47, R48, RZ, P1, !PT ;  /* 0x000000302f1f7210 */ /* 0x000fe20000f3e4ff */
[----:B------:R-:W-:Y:S01]  /*37500*/  IMAD R50, R45, R34, RZ ;  /* 0x000000222d327224 */ /* 0x000fe200078e02ff */
[----:B------:R-:W-:Y:S01]  /*37510*/  SHF.L.W.U32.HI R29, R38, 0x1, R49 ;  /* 0x00000001261d7819 */ /* 0x000fe20000010e31 */
[----:B------:R-:W-:Y:S01]  /*37520*/  IMAD.WIDE.U32.X R16, R35, R45, R16, P4 ;  /* 0x0000002d23107225 */ /* 0x000fe200020e0410 */
[----:B------:R-:W-:-:S02]  /*37530*/  IADD3.X R30, P0, PT, RZ, R43, RZ, P0, !PT ;  /* 0x0000002bff1e7210 */ /* 0x000fc4000071e4ff */
[----:B------:R-:W-:Y:S01]  /*37540*/  IADD3.X R44, P2, PT, R44, R55, RZ, P2, !PT ;  /* 0x000000372c2c7210 */ /* 0x000fe2000175e4ff */
[C---:B------:R-:W-:Y:S01]  /*37550*/  IMAD R47, R35.reuse, R36, R50 ;  /* 0x00000024232f7224 */ /* 0x040fe200078e0232 */
[----:B------:R-:W-:Y:S01]  /*37560*/  IADD3 RZ, P4, PT, RZ, R46, RZ ;  /* 0x0000002effff7210 */ /* 0x000fe20007f9e0ff */
[----:B------:R-:W-:Y:S01]  /*37570*/  IMAD.WIDE.U32.X R26, R35, R35, R26, P6 ;  /* 0x00000023231a7225 */ /* 0x000fe200030e041a */
[----:B------:R-:W-:Y:S02]  /*37580*/  IADD3.X R29, P1, PT, R29, R30, RZ, P1, !PT ;  /* 0x0000001e1d1d7210 */ /* 0x000fe40000f3e4ff */
[----:B------:R-:W-:Y:S01]  /*37590*/  IADD3.X R43, P4, PT, RZ, R44, RZ, P4, !PT ;  /* 0x0000002cff2b7210 */ /* 0x000fe2000279e4ff */
[----:B------:R-:W-:Y:S01]  /*375a0*/  IMAD.WIDE.U32 R34, R36, R34, RZ ;  /* 0x0000002224227225 */ /* 0x000fe200078e00ff */
[----:B------:R-:W-:Y:S02]  /*375b0*/  SEL R30, RZ, 0x1, !P2 ;  /* 0x00000001ff1e7807 */ /* 0x000fe40005000000 */
[----:B------:R-:W-:Y:S01]  /*375c0*/  IADD3 R53, P6, PT, R53, R24, RZ ;  /* 0x0000001835357210 */ /* 0x000fe20007fde0ff */
[----:B------:R-:W-:Y:S01]  /*375d0*/  IMAD.IADD R24, R35, 0x1, R47 ;  /* 0x0000000123187824 */ /* 0x000fe200078e022f */
[----:B------:R-:W-:Y:S01]  /*375e0*/  IADD3.X R47, P0, PT, RZ, R26, RZ, P0, !PT ;  /* 0x0000001aff2f7210 */ /* 0x000fe2000071e4ff */
[----:B------:R-:W-:Y:S01]  /*375f0*/  IMAD.X R35, RZ, RZ, R30, P4 ;  /* 0x000000ffff237224 */ /* 0x000fe200020e061e */
[----:B------:R-:W-:Y:S01]  /*37600*/  IADD3 R34, P2, PT, R53, R34, RZ ;  /* 0x0000002235227210 */ /* 0x000fe20007f5e0ff */
[----:B------:R-:W-:Y:S01]  /*37610*/  IMAD.X R25, RZ, RZ, R25, P6 ;  /* 0x000000ffff197224 */ /* 0x000fe200030e0619 */
[----:B------:R-:W-:Y:S01]  /*37620*/  SHF.L.W.U32.HI R30, R49, 0x1, R46 ;  /* 0x00000001311e7819 */ /* 0x000fe20000010e2e */
[----:B------:R-:W-:Y:S01]  /*37630*/  IMAD.WIDE.U32.X R32, R39, R39, R32, P3 ;  /* 0x0000002727207225 */ /* 0x000fe200018e0420 */
[----:B------:R-:W-:-:S02]  /*37640*/  IADD3 R35, P4, PT, R35, R22, RZ ;  /* 0x0000001623237210 */ /* 0x000fc40007f9e0ff */
[----:B------:R-:W-:Y:S01]  /*37650*/  IADD3.X R27, P0, PT, RZ, R27, RZ, P0, !PT ;  /* 0x0000001bff1b7210 */ /* 0x000fe2000071e4ff */
[----:B------:R-:W-:Y:S01]  /*37660*/  IMAD.WIDE.U32.X R20, R39, R45, R20, P5 ;  /* 0x0000002d27147225 */ /* 0x000fe200028e0414 */
[----:B------:R-:W-:Y:S02]  /*37670*/  IADD3.X R30, P1, PT, R30, R47, RZ, P1, !PT ;  /* 0x0000002f1e1e7210 */ /* 0x000fe40000f3e4ff */
[----:B------:R-:W-:Y:S01]  /*37680*/  IADD3.X R22, P2, PT, R24, R25, RZ, P2, !PT ;  /* 0x0000001918167210 */ /* 0x000fe2000175e4ff */
[----:B------:R-:W-:Y:S01]  /*37690*/  IMAD.X R47, RZ, RZ, R23, P4 ;  /* 0x000000ffff2f7224 */ /* 0x000fe200020e0617 */
[----:B------:R-:W-:Y:S02]  /*376a0*/  SEL R25, RZ, 0x1, !P0 ;  /* 0x00000001ff197807 */ /* 0x000fe40004000000 */
[----:B------:R-:W-:Y:S02]  /*376b0*/  SHF.L.W.U32.HI R46, R46, 0x1, R43 ;  /* 0x000000012e2e7819 */ /* 0x000fe40000010e2b */
[----:B------:R-:W-:Y:S01]  /*376c0*/  IADD3 R38, P6, PT, R34, R35, RZ ;  /* 0x0000002322267210 */ /* 0x000fe20007fde0ff */
[----:B------:R-:W-:Y:S01]  /*376d0*/  IMAD R35, R45, R37, RZ ;  /* 0x000000252d237224 */ /* 0x000fe200078e02ff */
[----:B------:R-:W-:Y:S01]  /*376e0*/  IADD3 R23, P0, PT, R25, R28, RZ ;  /* 0x0000001c19177210 */ /* 0x000fe20007f1e0ff */
[----:B------:R-:W-:Y:S01]  /*376f0*/  IMAD.WIDE.U32 R24, R45, R36, RZ ;  /* 0x000000242d187225 */ /* 0x000fe200078e00ff */
[----:B------:R-:W-:-:S02]  /*37700*/  IADD3.X R34, P4, PT, R46, R27, RZ, P1, !PT ;  /* 0x0000001b2e227210 */ /* 0x000fc40000f9e4ff */
[----:B------:R-:W-:Y:S01]  /*37710*/  IADD3.X R47, P1, PT, R22, R47, RZ, P6, !PT ;  /* 0x0000002f162f7210 */ /* 0x000fe2000373e4ff */
[----:B------:R-:W-:Y:S01]  /*37720*/  IMAD R49, R39, R36, R35 ;  /* 0x0000002427317224 */ /* 0x000fe200078e0223 */
[----:B------:R-:W-:Y:S01]  /*37730*/  SEL R22, RZ, 0x1, !P2 ;  /* 0x00000001ff167807 */ /* 0x000fe20005000000 */
[----:B------:R-:W-:Y:S01]  /*37740*/  IMAD.WIDE.U32 R24, P6, R36, R45, R24 ;  /* 0x0000002d24187225 */ /* 0x000fe200078c0018 */
[----:B------:R-:W-:-:S03]  /*37750*/  SHF.L.W.U32.HI R28, R43, 0x1, R38 ;  /* 0x000000012b1c7819 */ /* 0x000fc60000010e26 */
[----:B------:R-:W-:Y:S01]  /*37760*/  IMAD.X R35, RZ, RZ, R22, P1 ;  /* 0x000000ffff237224 */ /* 0x000fe200008e0616 */
[----:B------:R-:W-:Y:S01]  /*37770*/  IADD3.X R28, P2, PT, R28, R23, RZ, P4, !PT ;  /* 0x000000171c1c7210 */ /* 0x000fe2000275e4ff */
[----:B------:R-:W-:Y:S01]  /*37780*/  IMAD.X R23, RZ, RZ, RZ, P6 ;  /* 0x000000ffff177224 */ /* 0x000fe200030e06ff */
[----:B------:R-:W-:Y:S01]  /*37790*/  IADD3.X R43, P4, PT, RZ, R42, RZ, P0, !PT ;  /* 0x0000002aff2b7210 */ /* 0x000fe2000079e4ff */
[----:B------:R-:W-:Y:S01]  /*377a0*/  IMAD.MOV.U32 R22, RZ, RZ, R25 ;  /* 0x000000ffff167224 */ /* 0x000fe200078e0019 */
[----:B------:R-:W-:Y:S01]  /*377b0*/  IADD3 R25, P6, PT, R35, R16, RZ ;  /* 0x0000001023197210 */ /* 0x000fe20007fde0ff */
[----:B------:R-:W-:Y:S01]  /*377c0*/  IMAD.WIDE.U32 R26, R36, R37, RZ ;  /* 0x00000025241a7225 */ /* 0x000fe200078e00ff */
[----:B------:R-:W-:-:S03]  /*377d0*/  SHF.L.W.U32.HI R42, R38, 0x1, R47 ;  /* 0x00000001262a7819 */ /* 0x000fc60000010e2f */
[----:B------:R-:W-:Y:S01]  /*377e0*/  IMAD.IADD R27, R27, 0x1, R49 ;  /* 0x000000011b1b7824 */ /* 0x000fe200078e0231 */
[----:B------:R-:W-:Y:S01]  /*377f0*/  IADD3.X R35, P0, PT, R42, R43, RZ, P2, !PT ;  /* 0x0000002b2a237210 */ /* 0x000fe2000171e4ff */
[----:B------:R-:W-:Y:S01]  /*37800*/  IMAD.X R16, RZ, RZ, R17, P6 ;  /* 0x000000ffff107224 */ /* 0x000fe200030e0611 */
[----:B------:R-:W-:Y:S01]  /*37810*/  IADD3.X R42, P4, PT, RZ, R32, RZ, P4, !PT ;  /* 0x00000020ff2a7210 */ /* 0x000fe2000279e4ff */
[----:B------:R-:W-:Y:S01]  /*37820*/  IMAD.WIDE.U32 R36, R36, R36, RZ ;  /* 0x0000002424247225 */ /* 0x000fe200078e00ff */
[----:B------:R-:W-:Y:S02]  /*37830*/  IADD3 R26, P1, PT, R25, R26, RZ ;  /* 0x0000001a191a7210 */ /* 0x000fe40007f3e0ff */
[----:B------:R-:W-:Y:S02]  /*37840*/  IADD3.X R43, P4, PT, RZ, R33, RZ, P4, !PT ;  /* 0x00000021ff2b7210 */ /* 0x000fe4000279e4ff */
[----:B------:R-:W-:Y:S01]  /*37850*/  IADD3.X R27, P1, PT, R27, R16, RZ, P1, !PT ;  /* 0x000000101b1b7210 */ /* 0x000fe20000f3e4ff */
[----:B------:R-:W-:Y:S01]  /*37860*/  IMAD.WIDE.U32 R16, R28, 0x3d1, RZ ;  /* 0x000003d11c107825 */ /* 0x000fe200078e00ff */
[----:B------:R-:W-:-:S02]  /*37870*/  IADD3 RZ, P2, PT, RZ, R26, RZ ;  /* 0x0000001affff7210 */ /* 0x000fc40007f5e0ff */
[----:B------:R-:W-:Y:S01]  /*37880*/  IADD3 R38, P3, PT, R37, R24, RZ ;  /* 0x0000001825267210 */ /* 0x000fe20007f7e0ff */
[----:B------:R-:W-:Y:S01]  /*37890*/  IMAD.WIDE.U32 R24, R35, 0x3d1, RZ ;  /* 0x000003d123187825 */ /* 0x000fe200078e00ff */
[----:B------:R-:W-:Y:S02]  /*378a0*/  SEL R39, RZ, 0x1, !P4 ;  /* 0x00000001ff277807 */ /* 0x000fe40006000000 */
[----:B------:R-:W-:Y:S01]  /*378b0*/  IADD3.X R33, P5, PT, RZ, R27, RZ, P2, !PT ;  /* 0x0000001bff217210 */ /* 0x000fe200017be4ff */
[----:B------:R-:W-:Y:S01]  /*378c0*/  IMAD.WIDE.U32.X R22, R45, R45, R22, P3 ;  /* 0x0000002d2d167225 */ /* 0x000fe200018e0416 */
[----:B------:R-:W-:Y:S02]  /*378d0*/  SEL R32, RZ, 0x1, !P1 ;  /* 0x00000001ff207807 */ /* 0x000fe40004800000 */
[----:B------:R-:W-:Y:S01]  /*378e0*/  SHF.L.W.U32.HI R37, R47, 0x1, R26 ;  /* 0x000000012f257819 */ /* 0x000fe20000010e1a */
[----:B------:R-:W-:Y:S01]  /*378f0*/  IMAD.WIDE.U32 R24, P4, RZ, R28, R24 ;  /* 0x0000001cff187225 */ /* 0x000fe20007880018 */
[----:B------:R-:W-:-:S02]  /*37900*/  IADD3 R36, P1, PT, R39, R36, RZ ;  /* 0x0000002427247210 */ /* 0x000fc40007f3e0ff */
[----:B------:R-:W-:Y:S01]  /*37910*/  IADD3.X R37, P2, PT, R37, R42, RZ, P0, !PT ;  /* 0x0000002a25257210 */ /* 0x000fe2000075e4ff */
[----:B------:R-:W-:Y:S01]  /*37920*/  IMAD.X R39, RZ, RZ, R32, P5 ;  /* 0x000000ffff277224 */ /* 0x000fe200028e0620 */
[----:B------:R-:W-:Y:S01]  /*37930*/  SHF.L.W.U32.HI R32, R26, 0x1, R33 ;  /* 0x000000011a207819 */ /* 0x000fe20000010e21 */
[----:B------:R-:W-:Y:S01]  /*37940*/  IMAD.X R27, RZ, RZ, RZ, P4 ;  /* 0x000000ffff1b7224 */ /* 0x000fe200020e06ff */
[----:B------:R-:W-:Y:S01]  /*37950*/  IADD3 RZ, P0, PT, RZ, R16, RZ ;  /* 0x00000010ffff7210 */ /* 0x000fe20007f1e0ff */
[----:B------:R-:W-:Y:S01]  /*37960*/  IMAD.MOV.U32 R26, RZ, RZ, R25 ;  /* 0x000000ffff1a7224 */ /* 0x000fe200078e0019 */
[----:B------:R-:W-:Y:S01]  /*37970*/  IADD3 R47, P4, PT, R17, R24, RZ ;  /* 0x00000018112f7210 */ /* 0x000fe20007f9e0ff */
[----:B------:R-:W-:Y:S01]  /*37980*/  IMAD.WIDE.U32 R24, R37, 0x3d1, RZ ;  /* 0x000003d125187825 */ /* 0x000fe200078e00ff */
[----:B------:R-:W-:Y:S02]  /*37990*/  IADD3 R42, P5, PT, R39, R20, RZ ;  /* 0x00000014272a7210 */ /* 0x000fe40007fbe0ff */
[----:B------:R-:W-:Y:S01]  /*379a0*/  IADD3.X R17, P2, PT, R32, R43, RZ, P2, !PT ;  /* 0x0000002b20117210 */ /* 0x000fe2000175e4ff */
[----:B------:R-:W-:Y:S01]  /*379b0*/  IMAD.WIDE.U32.X R26, RZ, R35, R26, P4 ;  /* 0x00000023ff1a7225 */ /* 0x000fe200020e041a */
[----:B------:R-:W-:-:S02]  /*379c0*/  IADD3.X R47, P6, PT, RZ, R47, RZ, P0, !PT ;  /* 0x0000002fff2f7210 */ /* 0x000fc400007de4ff */
[----:B------:R-:W-:Y:S01]  /*379d0*/  SHF.L.W.U32.HI R39, R33, 0x1, R42 ;  /* 0x0000000121277819 */ /* 0x000fe20000010e2a */
[----:B------:R-:W-:Y:S01]  /*379e0*/  IMAD.X R49, RZ, RZ, R21, P5 ;  /* 0x000000ffff317224 */ /* 0x000fe200028e0615 */
[----:B------:R-:W-:Y:S01]  /*379f0*/  SEL R33, RZ, 0x1, !P6 ;  /* 0x00000001ff217807 */ /* 0x000fe20007000000 */
[----:B------:R-:W-:Y:S01]  /*37a00*/  IMAD.WIDE.U32 R20, R17, 0x3d1, RZ ;  /* 0x000003d111147825 */ /* 0x000fe200078e00ff */
[----:B------:R-:W-:Y:S02]  /*37a10*/  IADD3.X R39, P2, PT, R39, R36, RZ, P2, !PT ;  /* 0x0000002427277210 */ /* 0x000fe4000175e4ff */
[----:B------:R-:W-:Y:S02]  /*37a20*/  IADD3 R33, P5, PT, R33, R26, RZ ;  /* 0x0000001a21217210 */ /* 0x000fe40007fbe0ff */
[----:B------:R-:W-:Y:S01]  /*37a30*/  IADD3.X R38, P1, PT, RZ, R38, RZ, P1, !PT ;  /* 0x00000026ff267210 */ /* 0x000fe20000f3e4ff */
[----:B------:R-:W-:Y:S01]  /*37a40*/  IMAD.WIDE.U32 R20, P4, RZ, R37, R20 ;  /* 0x00000025ff147225 */ /* 0x000fe20007880014 */
[----:B------:R-:W-:-:S03]  /*37a50*/  SHF.L.W.U32.HI R43, R42, 0x1, R49 ;  /* 0x000000012a2b7819 */ /* 0x000fc60000010e31 */
[----:B------:R-:W-:Y:S01]  /*37a60*/  IMAD.X R45, RZ, RZ, R27, P5 ;  /* 0x000000ffff2d7224 */ /* 0x000fe200028e061b */
[----:B------:R-:W-:Y:S01]  /*37a70*/  IADD3.X R43, P2, PT, R43, R38, RZ, P2, !PT ;  /* 0x000000262b2b7210 */ /* 0x000fe2000175e4ff */
[----:B------:R-:W-:Y:S01]  /*37a80*/  IMAD.X R27, RZ, RZ, RZ, P4 ;  /* 0x000000ffff1b7224 */ /* 0x000fe200020e06ff */
[----:B------:R-:W-:Y:S01]  /*37a90*/  IADD3 R36, P5, PT, R33, R24, RZ ;  /* 0x0000001821247210 */ /* 0x000fe20007fbe0ff */
[----:B------:R-:W-:Y:S01]  /*37aa0*/  IMAD.MOV.U32 R26, RZ, RZ, R21 ;  /* 0x000000ffff1a7224 */ /* 0x000fe200078e0015 */
[----:B------:R-:W-:Y:S01]  /*37ab0*/  IADD3 R38, P3, PT, R25, R20, RZ ;  /* 0x0000001419267210 */ /* 0x000fe20007f7e0ff */
[----:B------:R-:W-:Y:S01]  /*37ac0*/  IMAD.WIDE.U32 R24, R43, 0x3d1, RZ ;  /* 0x000003d12b187825 */ /* 0x000fe200078e00ff */
[----:B------:R-:W-:Y:S02]  /*37ad0*/  IADD3.X R20, P1, PT, RZ, R22, RZ, P1, !PT ;  /* 0x00000016ff147210 */ /* 0x000fe40000f3e4ff */
[----:B------:R-:W-:Y:S01]  /*37ae0*/  IADD3.X R38, P5, PT, R38, R45, RZ, P5, !PT ;  /* 0x0000002d26267210 */ /* 0x000fe20002fbe4ff */
[----:B------:R-:W-:Y:S01]  /*37af0*/  IMAD.WIDE.U32.X R26, RZ, R17, R26, P3 ;  /* 0x00000011ff1a7225 */ /* 0x000fe200018e041a */
[----:B------:R-:W-:-:S02]  /*37b00*/  LEA.HI.X R45, P2, R49, R20, RZ, 0x1, P2 ;  /* 0x00000014312d7211 */ /* 0x000fc40001050cff */
[----:B------:R-:W-:Y:S01]  /*37b10*/  SEL R49, RZ, 0x1, !P5 ;  /* 0x00000001ff317807 */ /* 0x000fe20006800000 */
[----:B------:R-:W-:Y:S01]  /*37b20*/  IMAD.WIDE.U32 R20, P4, RZ, R39, R24 ;  /* 0x00000027ff147225 */ /* 0x000fe20007880018 */
[----:B------:R-:W-:Y:S02]  /*37b30*/  IADD3.X R28, P3, PT, R28, R47, RZ, P0, !PT ;  /* 0x0000002f1c1c7210 */ /* 0x000fe4000077e4ff */
[----:B------:R-:W-:Y:S01]  /*37b40*/  IADD3 R25, P5, PT, R49, R26, RZ ;  /* 0x0000001a31197210 */ /* 0x000fe20007fbe0ff */
[----:B------:R-:W-:Y:S01]  /*37b50*/  IMAD.WIDE.U32 R32, R39, 0x3d1, RZ ;  /* 0x000003d127207825 */ /* 0x000fe200078e00ff */
[----:B------:R-:W-:Y:S02]  /*37b60*/  IADD3.X R47, PT, PT, RZ, RZ, R23, P2, P1 ;  /* 0x000000ffff2f7210 */ /* 0x000fe400017e2417 */
[----:B------:R-:W-:Y:S01]  /*37b70*/  IADD3.X R35, P3, PT, R35, R36, RZ, P3, !PT ;  /* 0x0000002423237210 */ /* 0x000fe20001f7e4ff */
[----:B------:R-:W-:Y:S01]  /*37b80*/  IMAD.X R27, RZ, RZ, R27, P5 ;  /* 0x000000ffff1b7224 */ /* 0x000fe200028e061b */
[----:B------:R-:W-:Y:S01]  /*37b90*/  IADD3 R26, P1, PT, R33, R20, RZ ;  /* 0x00000014211a7210 */ /* 0x000fe20007f3e0ff */
[----:B------:R-:W-:Y:S01]  /*37ba0*/  IMAD.MOV.U32 R24, RZ, RZ, R21 ;  /* 0x000000ffff187224 */ /* 0x000fe200078e0015 */
[----:B------:R-:W-:Y:S01]  /*37bb0*/  IADD3 R32, P0, PT, R25, R32, RZ ;  /* 0x0000002019207210 */ /* 0x000fe20007f1e0ff */
[----:B------:R-:W-:Y:S01]  /*37bc0*/  IMAD.X R25, RZ, RZ, RZ, P4 ;  /* 0x000000ffff197224 */ /* 0x000fe200020e06ff */
[----:B------:R-:W-:Y:S01]  /*37bd0*/  IADD3.X R37, P3, PT, R37, R38, RZ, P3, !PT ;  /* 0x0000002625257210 */ /* 0x000fe20001f7e4ff */
[----:B------:R-:W-:Y:S01]  /*37be0*/  IMAD.WIDE.U32 R22, R47, 0x3d1, RZ ;  /* 0x000003d12f167825 */ /* 0x000fe200078e00ff */
[----:B------:R-:W-:-:S02]  /*37bf0*/  IADD3.X R26, P0, PT, R26, R27, RZ, P0, !PT ;  /* 0x0000001b1a1a7210 */ /* 0x000fc4000071e4ff */
[----:B------:R-:W-:Y:S01]  /*37c00*/  IADD3.X R32, P3, PT, R17, R32, RZ, P3, !PT ;  /* 0x0000002011207210 */ /* 0x000fe20001f7e4ff */
[----:B------:R-:W-:Y:S01]  /*37c10*/  IMAD.WIDE.U32.X R24, RZ, R43, R24, P1 ;  /* 0x0000002bff187225 */ /* 0x000fe200008e0418 */
        /* <DEDUP_REMOVED lines=49> */
.L_x_132:
        /* <DEDUP_REMOVED lines=22> */
.L_x_131:
[----:B------:R-:W-:Y:S05]  /*38090*/  BSYNC.RECONVERGENT B0 ;  /* 0x0000000000007941 */ /* 0x000fea0003800200 */
.L_x_130:
[----:B------:R-:W-:Y:S01]  /*380a0*/  IMAD.WIDE.U32 R16, R43, R8, RZ ;  /* 0x000000082b107225 */ /* 0x000fe200078e00ff */
[----:B------:R-:W-:Y:S03]  /*380b0*/  BSSY.RECONVERGENT B0, `(.L_x_133) ;  /* 0x000019c000007945 */ /* 0x000fe60003800200 */
[CC--:B------:R-:W-:Y:S02]  /*380c0*/  IMAD R22, R9.reuse, R44.reuse, RZ ;  /* 0x0000002c09167224 */ /* 0x0c0fe400078e02ff */
[----:B------:R-:W-:-:S04]  /*380d0*/  IMAD.WIDE.U32 R20, P0, R9, R44, R16 ;  /* 0x0000002c09147225 */ /* 0x000fc80007800010 */
[----:B------:R-:W-:-:S04]  /*380e0*/  IMAD.WIDE.U32 R16, R8, R44, RZ ;  /* 0x0000002c08107225 */ /* 0x000fc800078e00ff */
[----:B------:R-:W-:Y:S02]  /*380f0*/  IMAD R25, R8, R43, R22 ;  /* 0x0000002b08197224 */ /* 0x000fe400078e0216 */
[----:B------:R-:W-:Y:S01]  /*38100*/  IMAD.X R23, RZ, RZ, RZ, P0 ;  /* 0x000000ffff177224 */ /* 0x000fe200000e06ff */
[----:B------:R-:W-:Y:S01]  /*38110*/  IADD3 RZ, P0, PT, RZ, R16, RZ ;  /* 0x00000010ffff7210 */ /* 0x000fe20007f1e0ff */
[----:B------:R-:W-:Y:S02]  /*38120*/  IMAD.IADD R32, R17, 0x1, R25 ;  /* 0x0000000111207824 */ /* 0x000fe400078e0219 */
[----:B------:R-:W-:-:S03]  /*38130*/  IMAD.WIDE.U32 R18, R44, R8, RZ ;  /* 0x000000082c127225 */ /* 0x000fc600078e00ff */
[----:B------:R-:W-:Y:S01]  /*38140*/  IADD3.X R32, P1, PT, RZ, R32, RZ, P0, !PT ;  /* 0x00000020ff207210 */ /* 0x000fe2000073e4ff */
[----:B------:R-:W-:Y:S01]  /*38150*/  IMAD.MOV.U32 R22, RZ, RZ, R21 ;  /* 0x000000ffff167224 */ /* 0x000fe200078e0015 */
[----:B------:R-:W-:Y:S01]  /*38160*/  IADD3 RZ, P2, PT, R19, R20, RZ ;  /* 0x0000001413ff7210 */ /* 0x000fe20007f5e0ff */
[C---:B------:R-:W-:Y:S01]  /*38170*/  IMAD.WIDE.U32 R18, R43.reuse, R12, RZ ;  /* 0x0000000c2b127225 */ /* 0x040fe200078e00ff */
[----:B------:R-:W-:Y:S02]  /*38180*/  IADD3.X R32, P0, PT, RZ, R32, RZ, P0, !PT ;  /* 0x00000020ff207210 */ /* 0x000fe4000071e4ff */
        /* <DEDUP_REMOVED lines=8> */
[----:B------:R-:W-:Y:S01]  /*38210*/  IMAD.WIDE.U32 R36, R44, R14, RZ ;  /* 0x0000000e2c247225 */ /* 0x000fe200078e00ff */
[----:B------:R-:W-:-:S03]  /*38220*/  IADD3 RZ, P1, PT, R25, R18, RZ ;  /* 0x0000001219ff7210 */ /* 0x000fc60007f3e0ff */
[----:B------:R-:W-:-:S04]  /*38230*/  IMAD.WIDE.U32 R20, P3, R15, R44, R20 ;  /* 0x0000002c0f147225 */ /* 0x000fc80007860014 */
[----:B------:R-:W-:Y:S01]  /*38240*/  IMAD R17, R11, R44, RZ ;  /* 0x0000002c0b117224 */ /* 0x000fe200078e02ff */
[----:B------:R-:W-:Y:S01]  /*38250*/  IADD3 RZ, P6, PT, R37, R20, RZ ;  /* 0x0000001425ff7210 */ /* 0x000fe20007fde0ff */
[----:B------:R-:W-:-:S04]  /*38260*/  IMAD.WIDE.U32 R34, R44, R10, RZ ;  /* 0x0000000a2c227225 */ /* 0x000fc800078e00ff */
[----:B------:R-:W-:-:S04]  /*38270*/  IMAD.WIDE.U32 R38, P5, R11, R44, R38 ;  /* 0x0000002c0b267225 */ /* 0x000fc800078a0026 */
[----:B------:R-:W-:-:S04]  /*38280*/  IMAD.WIDE.U32 R24, R47, R8, RZ ;  /* 0x000000082f187225 */ /* 0x000fc800078e00ff */
[----:B------:R-:W-:-:S04]  /*38290*/  IMAD.WIDE.U32 R36, R10, R44, RZ ;  /* 0x0000002c0a247225 */ /* 0x000fc800078e00ff */
[----:B------:R-:W-:Y:S02]  /*382a0*/  IMAD R17, R10, R43, R17 ;  /* 0x0000002b0a117224 */ /* 0x000fe400078e0211 */
[----:B------:R-:W-:Y:S01]  /*382b0*/  IMAD.X R27, RZ, RZ, RZ, P5 ;  /* 0x000000ffff1b7224 */ /* 0x000fe200028e06ff */
[----:B------:R-:W-:Y:S01]  /*382c0*/  IADD3 RZ, P5, PT, R35, R38, RZ ;  /* 0x0000002623ff7210 */ /* 0x000fe20007fbe0ff */
[----:B------:R-:W-:Y:S01]  /*382d0*/  IMAD.X R18, RZ, RZ, R23, P0 ;  /* 0x000000ffff127224 */ /* 0x000fe200000e0617 */
[----:B------:R-:W-:Y:S01]  /*382e0*/  IADD3 RZ, P0, PT, RZ, R36, RZ ;  /* 0x00000024ffff7210 */ /* 0x000fe20007f1e0ff */
[----:B------:R-:W-:-:S04]  /*382f0*/  IMAD.WIDE.U32 R22, R47, R10, RZ ;  /* 0x0000000a2f167225 */ /* 0x000fc800078e00ff */
[----:B------:R-:W-:Y:S02]  /*38300*/  IMAD.MOV.U32 R26, RZ, RZ, R39 ;  /* 0x000000ffff1a7224 */ /* 0x000fe400078e0027 */
[----:B------:R-:W-:-:S04]  /*38310*/  IMAD.WIDE.U32 R34, R45, R8, RZ ;  /* 0x000000082d227225 */ /* 0x000fc800078e00ff */
[----:B------:R-:W-:Y:S02]  /*38320*/  IMAD.IADD R17, R37, 0x1, R17 ;  /* 0x0000000125117824 */ /* 0x000fe400078e0211 */
[----:B------:R-:W-:-:S03]  /*38330*/  IMAD.WIDE.U32 R24, P2, R9, R45, R24 ;  /* 0x0000002d09187225 */ /* 0x000fc60007840018 */
[----:B------:R-:W-:Y:S01]  /*38340*/  IADD3.X R17, P0, PT, RZ, R17, RZ, P0, !PT ;  /* 0x00000011ff117210 */ /* 0x000fe2000071e4ff */
[----:B------:R-:W-:-:S03]  /*38350*/  IMAD.WIDE.U32.X R26, R11, R43, R26, P5 ;  /* 0x0000002b0b1a7225 */ /* 0x000fc600028e041a */
[----:B------:R-:W-:Y:S01]  /*38360*/  SEL R20, RZ, 0x1, !P0 ;  /* 0x00000001ff147807 */ /* 0x000fe20004000000 */
[----:B------:R-:W-:Y:S01]  /*38370*/  IMAD.X R37, RZ, RZ, RZ, P4 ;  /* 0x000000ffff257224 */ /* 0x000fe200020e06ff */
[----:B------:R-:W-:Y:S01]  /*38380*/  IADD3 RZ, P4, PT, R35, R24, RZ ;  /* 0x0000001823ff7210 */ /* 0x000fe20007f9e0ff */
[----:B------:R-:W-:-:S04]  /*38390*/  IMAD.WIDE.U32 R38, R45, R10, RZ ;  /* 0x0000000a2d267225 */ /* 0x000fc800078e00ff */
[----:B------:R-:W-:-:S04]  /*383a0*/  IMAD.WIDE.U32 R22, P5, R11, R45, R22 ;  /* 0x0000002d0b167225 */ /* 0x000fc800078a0016 */
[----:B------:R-:W-:Y:S01]  /*383b0*/  IMAD.X R35, RZ, RZ, RZ, P3 ;  /* 0x000000ffff237224 */ /* 0x000fe200018e06ff */
[----:B------:R-:W-:Y:S01]  /*383c0*/  IADD3 R41, P3, PT, R41, R36, RZ ;  /* 0x0000002429297210 */ /* 0x000fe20007f7e0ff */
[-C--:B------:R-:W-:Y:S01]  /*383d0*/  IMAD R24, R9, R45.reuse, RZ ;  /* 0x0000002d09187224 */ /* 0x080fe200078e02ff */
[----:B------:R-:W-:Y:S01]  /*383e0*/  IADD3 RZ, P0, PT, R39, R22, RZ ;  /* 0x0000001627ff7210 */ /* 0x000fe20007f1e0ff */
[----:B------:R-:W-:Y:S01]  /*383f0*/  IMAD R30, R13, R44, RZ ;  /* 0x0000002c0d1e7224 */ /* 0x000fe200078e02ff */
[----:B------:R-:W-:Y:S01]  /*38400*/  IADD3.X R22, P3, PT, R17, R18, RZ, P3, !PT ;  /* 0x0000001211167210 */ /* 0x000fe20001f7e4ff */
[----:B------:R-:W-:Y:S02]  /*38410*/  IMAD.MOV.U32 R36, RZ, RZ, R19 ;  /* 0x000000ffff247224 */ /* 0x000fe400078e0013 */
[----:B------:R-:W-:-:S04]  /*38420*/  IMAD.WIDE.U32 R18, R8, R45, RZ ;  /* 0x0000002d08127225 */ /* 0x000fc800078e00ff */
[----:B------:R-:W-:Y:S02]  /*38430*/  IMAD.X R17, RZ, RZ, R20, P3 ;  /* 0x000000ffff117224 */ /* 0x000fe400018e0614 */
[----:B------:R-:W-:Y:S02]  /*38440*/  IMAD R51, R8, R47, R24 ;  /* 0x0000002f08337224 */ /* 0x000fe400078e0218 */
[----:B------:R-:W-:Y:S01]  /*38450*/  IMAD.MOV.U32 R20, RZ, RZ, R25 ;  /* 0x000000ffff147224 */ /* 0x000fe200078e0019 */
[----:B------:R-:W-:Y:S01]  /*38460*/  IADD3 R39, P3, PT, R17, R26, RZ ;  /* 0x0000001a11277210 */ /* 0x000fe20007f7e0ff */
[----:B------:R-:W-:-:S04]  /*38470*/  IMAD.WIDE.U32 R24, R12, R44, RZ ;  /* 0x0000002c0c187225 */ /* 0x000fc800078e00ff */
[----:B------:R-:W-:Y:S02]  /*38480*/  IMAD R49, R12, R43, R30 ;  /* 0x0000002b0c317224 */ /* 0x000fe400078e021e */
[----:B------:R-:W-:Y:S02]  /*38490*/  IMAD.MOV.U32 R34, RZ, RZ, R21 ;  /* 0x000000ffff227224 */ /* 0x000fe400078e0015 */
[----:B------:R-:W-:Y:S01]  /*384a0*/  IMAD.X R21, RZ, RZ, RZ, P2 ;  /* 0x000000ffff157224 */ /* 0x000fe200010e06ff */
[----:B------:R-:W-:Y:S01]  /*384b0*/  IADD3 R17, P2, PT, R41, R18, RZ ;  /* 0x0000001229117210 */ /* 0x000fe20007f5e0ff */
[----:B------:R-:W-:Y:S01]  /*384c0*/  IMAD.X R27, RZ, RZ, R27, P3 ;  /* 0x000000ffff1b7224 */ /* 0x000fe200018e061b */
[----:B------:R-:W-:Y:S01]  /*384d0*/  IADD3 RZ, P3, PT, RZ, R24, RZ ;  /* 0x00000018ffff7210 */ /* 0x000fe20007f7e0ff */
[----:B------:R-:W-:Y:S02]  /*384e0*/  IMAD.IADD R18, R25, 0x1, R49 ;  /* 0x0000000119127824 */ /* 0x000fe400078e0231 */
[----:B------:R-:W-:-:S02]  /*384f0*/  IMAD.IADD R51, R19, 0x1, R51 ;  /* 0x0000000113337824 */ /* 0x000fc400078e0233 */
[-C--:B------:R-:W-:Y:S01]  /*38500*/  IMAD.WIDE.U32.X R36, R13, R43.reuse, R36, P1 ;  /* 0x0000002b0d247225 */ /* 0x080fe200008e0424 */
[----:B------:R-:W-:Y:S02]  /*38510*/  IADD3 R39, P1, PT, R39, R24, RZ ;  /* 0x0000001827277210 */ /* 0x000fe40007f3e0ff */
[----:B------:R-:W-:Y:S01]  /*38520*/  IADD3.X R24, P3, PT, RZ, R18, RZ, P3, !PT ;  /* 0x00000012ff187210 */ /* 0x000fe20001f7e4ff */
[C---:B------:R-:W-:Y:S01]  /*38530*/  IMAD.WIDE.U32.X R18, R15.reuse, R43, R34, P6 ;  /* 0x0000002b0f127225 */ /* 0x040fe200030e0422 */
[----:B------:R-:W-:Y:S02]  /*38540*/  IADD3.X R22, P2, PT, R22, R51, RZ, P2, !PT ;  /* 0x0000003316167210 */ /* 0x000fe4000175e4ff */
[----:B------:R-:W-:Y:S01]  /*38550*/  IADD3 RZ, P6, PT, RZ, R17, RZ ;  /* 0x00000011ffff7210 */ /* 0x000fe20007fde0ff */
[----:B------:R-:W-:Y:S01]  /*38560*/  IMAD R49, R15, R44, RZ ;  /* 0x0000002c0f317224 */ /* 0x000fe200078e02ff */
[----:B------:R-:W-:Y:S01]  /*38570*/  IADD3.X R38, P1, PT, R24, R27, RZ, P1, !PT ;  /* 0x0000001b18267210 */ /* 0x000fe20000f3e4ff */
[----:B------:R-:W-:Y:S01]  /*38580*/  IMAD.WIDE.U32 R26, R45, R12, RZ ;  /* 0x0000000c2d1a7225 */ /* 0x000fe200078e00ff */
[----:B------:R-:W-:-:S02]  /*38590*/  IADD3.X R30, P6, PT, RZ, R22, RZ, P6, !PT ;  /* 0x00000016ff1e7210 */ /* 0x000fc400037de4ff */
[----:B------:R-:W-:Y:S01]  /*385a0*/  SEL R26, RZ, 0x1, !P2 ;  /* 0x00000001ff1a7807 */ /* 0x000fe20005000000 */
[----:B------:R-:W-:Y:S01]  /*385b0*/  IMAD R40, R11, R45, RZ ;  /* 0x0000002d0b287224 */ /* 0x000fe200078e02ff */
[----:B------:R-:W-:Y:S01]  /*385c0*/  SEL R22, RZ, 0x1, !P3 ;  /* 0x00000001ff167807 */ /* 0x000fe20005800000 */
[----:B------:R-:W-:-:S04]  /*385d0*/  IMAD.WIDE.U32 R24, R47, R12, RZ ;  /* 0x0000000c2f187225 */ /* 0x000fc800078e00ff */
[----:B------:R-:W-:Y:S02]  /*385e0*/  IMAD R49, R14, R43, R49 ;  /* 0x0000002b0e317224 */ /* 0x000fe400078e0231 */
[----:B------:R-:W-:-:S04]  /*385f0*/  IMAD.WIDE.U32 R34, R10, R45, RZ ;  /* 0x0000002d0a227225 */ /* 0x000fc800078e00ff */
[-C--:B------:R-:W-:Y:S02]  /*38600*/  IMAD R43, R10, R47.reuse, R40 ;  /* 0x0000002f0a2b7224 */ /* 0x080fe400078e0228 */
[----:B------:R-:W-:-:S04]  /*38610*/  IMAD.WIDE.U32.X R20, R9, R47, R20, P4 ;  /* 0x0000002f09147225 */ /* 0x000fc800020e0414 */
[----:B------:R-:W-:Y:S02]  /*38620*/  IMAD.X R41, RZ, RZ, R26, P6 ;  /* 0x000000ffff297224 */ /* 0x000fe400030e061a */
[----:B------:R-:W-:-:S03]  /*38630*/  IMAD.WIDE.U32 R24, P6, R13, R45, R24 ;  /* 0x0000002d0d187225 */ /* 0x000fc600078c0018 */
[----:B------:R-:W-:Y:S01]  /*38640*/  IADD3 R53, P4, PT, R41, R20, RZ ;  /* 0x0000001429357210 */ /* 0x000fe20007f9e0ff */
[----:B------:R-:W-:Y:S01]  /*38650*/  IMAD.X R51, RZ, RZ, R22, P1 ;  /* 0x000000ffff337224 */ /* 0x000fe200008e0616 */
[----:B------:R-:W-:Y:S01]  /*38660*/  IADD3 R22, P3, PT, R39, R34, RZ ;  /* 0x0000002227167210 */ /* 0x000fe20007f7e0ff */
[----:B------:R-:W-:Y:S01]  /*38670*/  IMAD.IADD R35, R35, 0x1, R43 ;  /* 0x0000000123237824 */ /* 0x000fe200078e022b */
[----:B------:R-:W-:Y:S01]  /*38680*/  IADD3 RZ, P1, PT, R27, R24, RZ ;  /* 0x000000181bff7210 */ /* 0x000fe20007f3e0ff */
[----:B------:R-:W-:Y:S01]  /*38690*/  IMAD.WIDE.U32 R26, R47, R14, RZ ;  /* 0x0000000e2f1a7225 */ /* 0x000fe200078e00ff */
[----:B------:R-:W-:Y:S02]  /*386a0*/  IADD3 R51, P2, PT, R51, R36, RZ ;  /* 0x0000002433337210 */ /* 0x000fe40007f5e0ff */
[----:B------:R-:W-:Y:S01]  /*386b0*/  IADD3.X R24, P3, PT, R38, R35, RZ, P3, !PT ;  /* 0x0000002326187210 */ /* 0x000fe20001f7e4ff */
[----:B------:R-:W-:-:S03]  /*386c0*/  IMAD.WIDE.U32 R34, R33, R8, RZ ;  /* 0x0000000821227225 */ /* 0x000fc600078e00ff */
[----:B------:R-:W-:Y:S01]  /*386d0*/  SEL R48, RZ, 0x1, !P3 ;  /* 0x00000001ff307807 */ /* 0x000fe20005800000 */
[----:B------:R-:W-:Y:S02]  /*386e0*/  IMAD.X R55, RZ, RZ, R21, P4 ;  /* 0x000000ffff377224 */ /* 0x000fe400020e0615 */
[----:B------:R-:W-:-:S04]  /*386f0*/  IMAD.WIDE.U32 R20, R33, R10, RZ ;  /* 0x0000000a21147225 */ /* 0x000fc800078e00ff */
[----:B------:R-:W-:-:S04]  /*38700*/  IMAD.WIDE.U32 R38, R45, R14, RZ ;  /* 0x0000000e2d267225 */ /* 0x000fc800078e00ff */
[----:B------:R-:W-:-:S04]  /*38710*/  IMAD.WIDE.U32 R26, P4, R15, R45, R26 ;  /* 0x0000002d0f1a7225 */ /* 0x000fc8000788001a */
[----:B------:R-:W-:Y:S02]  /*38720*/  IMAD.X R46, RZ, RZ, R37, P2 ;  /* 0x000000ffff2e7224 */ /* 0x000fe400010e0625 */
        /* <DEDUP_REMOVED lines=10> */
[----:B------:R-:W-:Y:S01]  /*387d0*/  IMAD.X R41, RZ, RZ, RZ, P2 ;  /* 0x000000ffff297224 */ /* 0x000fe200010e06ff */
[----:B------:R-:W-:Y:S01]  /*387e0*/  IADD3 R53, P2, PT, R22, R53, RZ ;  /* 0x0000003516357210 */ /* 0x000fe20007f5e0ff */
[----:B------:R-:W-:Y:S02]  /*387f0*/  IMAD.MOV.U32 R36, RZ, RZ, R23 ;  /* 0x000000ffff247224 */ /* 0x000fe400078e0017 */
[----:B------:R-:W-:Y:S01]  /*38800*/  IMAD.WIDE.U32 R22, R14, R44, RZ ;  /* 0x0000002c0e167225 */ /* 0x000fe200078e00ff */
[----:B------:R-:W-:-:S03]  /*38810*/  IADD3.X R34, P2, PT, R24, R55, RZ, P2, !PT ;  /* 0x0000003718227210 */ /* 0x000fc6000175e4ff */
[----:B------:R-:W-:Y:S02]  /*38820*/  IMAD.MOV.U32 R40, RZ, RZ, R35 ;  /* 0x000000ffff287224 */ /* 0x000fe400078e0023 */
[----:B------:R-:W-:Y:S01]  /*38830*/  IMAD.X R35, RZ, RZ, R48, P2 ;  /* 0x000000ffff237224 */ /* 0x000fe200010e0630 */
[----:B------:R-:W-:Y:S01]  /*38840*/  IADD3 RZ, P2, PT, RZ, R22, RZ ;  /* 0x00000016ffff7210 */ /* 0x000fe20007f5e0ff */
[----:B------:R-:W-:Y:S02]  /*38850*/  IMAD.IADD R23, R23, 0x1, R49 ;  /* 0x0000000117177824 */ /* 0x000fe400078e0231 */
[----:B------:R-:W-:-:S03]  /*38860*/  IMAD.WIDE.U32.X R36, R11, R47, R36, P0 ;  /* 0x0000002f0b247225 */ /* 0x000fc600000e0424 */
[----:B------:R-:W-:Y:S01]  /*38870*/  IADD3.X R23, P0, PT, RZ, R23, RZ, P2, !PT ;  /* 0x00000017ff177210 */ /* 0x000fe2000171e4ff */
[-C--:B------:R-:W-:Y:S01]  /*38880*/  IMAD R26, R9, R31.reuse, RZ ;  /* 0x0000001f091a7224 */ /* 0x080fe200078e02ff */
[----:B------:R-:W-:Y:S01]  /*38890*/  IADD3 R36, P2, PT, R35, R36, RZ ;  /* 0x0000002423247210 */ /* 0x000fe20007f5e0ff */
[----:B------:R-:W-:Y:S02]  /*388a0*/  IMAD.MOV.U32 R38, RZ, RZ, R25 ;  /* 0x000000ffff267224 */ /* 0x000fe400078e0019 */
[----:B------:R-:W-:-:S04]  /*388b0*/  IMAD.WIDE.U32 R24, R8, R31, RZ ;  /* 0x0000001f08187225 */ /* 0x000fc800078e00ff */
[----:B------:R-:W-:Y:S02]  /*388c0*/  IMAD R49, R8, R33, R26 ;  /* 0x0000002108317224 */ /* 0x000fe400078e021a */
[-C--:B------:R-:W-:Y:S02]  /*388d0*/  IMAD R20, R13, R45.reuse, RZ ;  /* 0x0000002d0d147224 */ /* 0x080fe400078e02ff */
[----:B------:R-:W-:Y:S02]  /*388e0*/  IMAD.IADD R25, R25, 0x1, R49 ;  /* 0x0000000119197824 */ /* 0x000fe400078e0231 */
[----:B------:R-:W-:Y:S01]  /*388f0*/  IMAD.X R49, RZ, RZ, R37, P2 ;  /* 0x000000ffff317224 */ /* 0x000fe200010e0625 */
[----:B------:R-:W-:Y:S01]  /*38900*/  IADD3 R51, P2, PT, R51, R22, RZ ;  /* 0x0000001633337210 */ /* 0x000fe20007f5e0ff */
[----:B------:R-:W-:Y:S02]  /*38910*/  IMAD.MOV.U32 R42, RZ, RZ, R27 ;  /* 0x000000ffff2a7224 */ /* 0x000fe400078e001b */
[----:B------:R-:W-:Y:S01]  /*38920*/  IMAD.WIDE.U32 R26, R12, R45, RZ ;  /* 0x0000002d0c1a7225 */ /* 0x000fe200078e00ff */
[----:B------:R-:W-:-:S03]  /*38930*/  IADD3.X R46, P2, PT, R23, R46, RZ, P2, !PT ;  /* 0x0000002e172e7210 */ /* 0x000fc6000175e4ff */
[----:B------:R-:W-:Y:S01]  /*38940*/  IMAD R55, R12, R47, R20 ;  /* 0x0000002f0c377224 */ /* 0x000fe200078e0214 */
[----:B------:R-:W-:Y:S01]  /*38950*/  SEL R20, RZ, 0x1, !P0 ;  /* 0x00000001ff147807 */ /* 0x000fe20004000000 */
[----:B------:R-:W-:Y:S01]  /*38960*/  IMAD R22, R15, R45, RZ ;  /* 0x0000002d0f167224 */ /* 0x000fe200078e02ff */
[----:B------:R-:W-:Y:S01]  /*38970*/  IADD3 R44, P0, PT, R53, R24, RZ ;  /* 0x00000018352c7210 */ /* 0x000fe20007f1e0ff */
[----:B------:R-:W-:Y:S01]  /*38980*/  IMAD.WIDE.U32.X R38, R13, R47, R38, P1 ;  /* 0x0000002f0d267225 */ /* 0x000fe200008e0426 */
[----:B------:R-:W-:Y:S02]  /*38990*/  IADD3 R51, P1, PT, R51, R26, RZ ;  /* 0x0000001a33337210 */ /* 0x000fe40007f3e0ff */
[----:B------:R-:W-:Y:S01]  /*389a0*/  IADD3.X R34, P0, PT, R34, R25, RZ, P0, !PT ;  /* 0x0000001922227210 */ /* 0x000fe2000071e4ff */
[-C--:B------:R-:W-:Y:S02]  /*389b0*/  IMAD R53, R14, R47.reuse, R22 ;  /* 0x0000002f0e357224 */ /* 0x080fe400078e0216 */
[----:B------:R-:W-:Y:S01]  /*389c0*/  IMAD.WIDE.U32.X R22, R15, R47, R42, P5 ;  /* 0x0000002f0f167225 */ /* 0x000fe200028e042a */
[----:B------:R-:W-:-:S03]  /*389d0*/  IADD3 RZ, P5, PT, RZ, R44, RZ ;  /* 0x0000002cffff7210 */ /* 0x000fc60007fbe0ff */
[----:B------:R-:W-:Y:S01]  /*389e0*/  IMAD.IADD R27, R27, 0x1, R55 ;  /* 0x000000011b1b7824 */ /* 0x000fe200078e0237 */
[----:B------:R-:W-:Y:S01]  /*389f0*/  IADD3.X R42, P5, PT, RZ, R34, RZ, P5, !PT ;  /* 0x00000022ff2a7210 */ /* 0x000fe20002fbe4ff */
[-C--:B------:R-:W-:Y:S02]  /*38a00*/  IMAD R26, R11, R31.reuse, RZ ;  /* 0x0000001f0b1a7224 */ /* 0x080fe400078e02ff */
[----:B------:R-:W-:Y:S01]  /*38a10*/  IMAD.X R35, RZ, RZ, R20, P2 ;  /* 0x000000ffff237224 */ /* 0x000fe200010e0614 */
[----:B------:R-:W-:Y:S01]  /*38a20*/  SEL R20, RZ, 0x1, !P0 ;  /* 0x00000001ff147807 */ /* 0x000fe20004000000 */
[----:B------:R-:W-:Y:S01]  /*38a30*/  IMAD.WIDE.U32 R24, R10, R31, RZ ;  /* 0x0000001f0a187225 */ /* 0x000fe200078e00ff */
[----:B------:R-:W-:Y:S02]  /*38a40*/  IADD3.X R46, P1, PT, R46, R27, RZ, P1, !PT ;  /* 0x0000001b2e2e7210 */ /* 0x000fe40000f3e4ff */
[----:B------:R-:W-:Y:S01]  /*38a50*/  IADD3 R51, P2, PT, R51, R36, RZ ;  /* 0x0000002433337210 */ /* 0x000fe20007f5e0ff */
[----:B------:R-:W-:-:S02]  /*38a60*/  IMAD R37, R10, R33, R26 ;  /* 0x000000210a257224 */ /* 0x000fc400078e021a */
[----:B------:R-:W-:Y:S01]  /*38a70*/  IMAD.WIDE.U32.X R40, R9, R33, R40, P6 ;  /* 0x0000002109287225 */ /* 0x000fe200030e0428 */
[----:B------:R-:W-:Y:S02]  /*38a80*/  IADD3 R35, P6, PT, R35, R18, RZ ;  /* 0x0000001223237210 */ /* 0x000fe40007fde0ff */
[----:B------:R-:W-:Y:S01]  /*38a90*/  IADD3.X R46, P2, PT, R46, R49, RZ, P2, !PT ;  /* 0x000000312e2e7210 */ /* 0x000fe2000175e4ff */
[----:B------:R-:W-:Y:S01]  /*38aa0*/  IMAD.IADD R37, R25, 0x1, R37 ;  /* 0x0000000119257824 */ /* 0x000fe200078e0225 */
[----:B------:R-:W-:Y:S01]  /*38ab0*/  SEL R18, RZ, 0x1, !P1 ;  /* 0x00000001ff127807 */ /* 0x000fe20004800000 */
[----:B------:R-:W-:Y:S01]  /*38ac0*/  IMAD.WIDE.U32 R26, R14, R45, RZ ;  /* 0x0000002d0e1a7225 */ /* 0x000fe200078e00ff */
[----:B------:R-:W-:-:S03]  /*38ad0*/  IADD3 R45, P0, PT, R51, R24, RZ ;  /* 0x00000018332d7210 */ /* 0x000fc60007f1e0ff */
[----:B------:R-:W-:Y:S01]  /*38ae0*/  IMAD.X R25, RZ, RZ, R20, P5 ;  /* 0x000000ffff197224 */ /* 0x000fe200028e0614 */
[----:B------:R-:W-:Y:S01]  /*38af0*/  IADD3.X R50, P0, PT, R46, R37, RZ, P0, !PT ;  /* 0x000000252e327210 */ /* 0x000fe2000071e4ff */
[----:B------:R-:W-:Y:S02]  /*38b00*/  IMAD.IADD R34, R27, 0x1, R53 ;  /* 0x000000011b227824 */ /* 0x000fe400078e0235 */
[----:B------:R-:W-:Y:S01]  /*38b10*/  IMAD.X R27, RZ, RZ, R18, P2 ;  /* 0x000000ffff1b7224 */ /* 0x000fe200010e0612 */
[----:B------:R-:W-:Y:S01]  /*38b20*/  IADD3 R20, P5, PT, R25, R40, RZ ;  /* 0x0000002819147210 */ /* 0x000fe20007fbe0ff */
[----:B------:R-:W-:-:S03]  /*38b30*/  IMAD.WIDE.U32 R24, R33, R12, RZ ;  /* 0x0000000c21187225 */ /* 0x000fc600078e00ff */
[----:B------:R-:W-:Y:S01]  /*38b40*/  IADD3 R45, P2, PT, R45, R20, RZ ;  /* 0x000000142d2d7210 */ /* 0x000fe20007f5e0ff */
[----:B------:R-:W-:Y:S01]  /*38b50*/  IMAD.X R43, RZ, RZ, R19, P6 ;  /* 0x000000ffff2b7224 */ /* 0x000fe200030e0613 */
[----:B------:R-:W-:Y:S01]  /*38b60*/  IADD3 R47, P6, PT, R35, R26, RZ ;  /* 0x0000001a232f7210 */ /* 0x000fe20007fde0ff */
[----:B------:R-:W-:Y:S01]  /*38b70*/  IMAD.WIDE.U32 R18, R31, R12, RZ ;  /* 0x0000000c1f127225 */ /* 0x000fe200078e00ff */
[----:B------:R-:W-:Y:S02]  /*38b80*/  IADD3 R18, P1, PT, R27, R38, RZ ;  /* 0x000000261b127210 */ /* 0x000fe40007f3e0ff */
[----:B------:R-:W-:Y:S01]  /*38b90*/  IADD3.X R46, P6, PT, R34, R43, RZ, P6, !PT ;  /* 0x0000002b222e7210 */ /* 0x000fe200037de4ff */
[----:B------:R-:W-:Y:S02]  /*38ba0*/  IMAD.X R41, RZ, RZ, R41, P5 ;  /* 0x000000ffff297224 */ /* 0x000fe400028e0629 */
[----:B------:R-:W-:-:S03]  /*38bb0*/  IMAD.WIDE.U32 R24, P5, R13, R31, R24 ;  /* 0x0000001f0d187225 */ /* 0x000fc600078a0018 */
[----:B------:R-:W-:Y:S01]  /*38bc0*/  IADD3.X R50, P2, PT, R50, R41, RZ, P2, !PT ;  /* 0x0000002932327210 */ /* 0x000fe2000175e4ff */
[----:B------:R-:W-:Y:S01]  /*38bd0*/  IMAD.X R37, RZ, RZ, RZ, P3 ;  /* 0x000000ffff257224 */ /* 0x000fe200018e06ff */
[----:B------:R-:W-:Y:S01]  /*38be0*/  IADD3 R47, P3, PT, R47, R18, RZ ;  /* 0x000000122f2f7210 */ /* 0x000fe20007f7e0ff */
[----:B------:R-:W-:Y:S01]  /*38bf0*/  IMAD.X R39, RZ, RZ, R39, P1 ;  /* 0x000000ffff277224 */ /* 0x000fe200008e0627 */
[----:B------:R-:W-:Y:S01]  /*38c00*/  IADD3 RZ, P1, PT, R19, R24, RZ ;  /* 0x0000001813ff7210 */ /* 0x000fe20007f3e0ff */
[----:B------:R-:W-:Y:S01]  /*38c10*/  IMAD.WIDE.U32 R34, R29, R8, RZ ;  /* 0x000000081d227225 */ /* 0x000fe200078e00ff */
[----:B------:R-:W-:Y:S02]  /*38c20*/  SEL R24, RZ, 0x1, !P0 ;  /* 0x00000001ff187807 */ /* 0x000fe40004000000 */
[----:B------:R-:W-:Y:S01]  /*38c30*/  IADD3.X R46, P3, PT, R46, R39, RZ, P3, !PT ;  /* 0x000000272e2e7210 */ /* 0x000fe20001f7e4ff */
[----:B------:R-:W-:Y:S02]  /*38c40*/  IMAD.MOV.U32 R36, RZ, RZ, R21 ;  /* 0x000000ffff247224 */ /* 0x000fe400078e0015 */
[----:B------:R-:W-:-:S04]  /*38c50*/  IMAD.WIDE.U32 R18, R33, R14, RZ ;  /* 0x0000000e21127225 */ /* 0x000fc800078e00ff */
[----:B------:R-:W-:Y:S01]  /*38c60*/  IMAD.WIDE.U32 R20, R28, R8, RZ ;  /* 0x000000081c147225 */ /* 0x000fe200078e00ff */
[----:B------:R-:W-:-:S03]  /*38c70*/  SEL R20, RZ, 0x1, !P6 ;  /* 0x00000001ff147807 */ /* 0x000fc60007000000 */
[----:B------:R-:W-:-:S04]  /*38c80*/  IMAD.WIDE.U32 R34, P6, R9, R28, R34 ;  /* 0x0000001c09227225 */ /* 0x000fc800078c0022 */
[----:B------:R-:W-:-:S04]  /*38c90*/  IMAD.WIDE.U32 R38, R31, R14, RZ ;  /* 0x0000000e1f267225 */ /* 0x000fc800078e00ff */
[----:B------:R-:W-:-:S04]  /*38ca0*/  IMAD.WIDE.U32 R18, P0, R15, R31, R18 ;  /* 0x0000001f0f127225 */ /* 0x000fc80007800012 */
[----:B------:R-:W-:-:S04]  /*38cb0*/  IMAD.WIDE.U32.X R36, R11, R33, R36, P4 ;  /* 0x000000210b247225 */ /* 0x000fc800020e0424 */
[----:B------:R-:W-:Y:S01]  /*38cc0*/  IMAD.X R41, RZ, RZ, R24, P2 ;  /* 0x000000ffff297224 */ /* 0x000fe200010e0618 */
[----:B------:R-:W-:Y:S01]  /*38cd0*/  IADD3 RZ, P2, PT, R39, R18, RZ ;  /* 0x0000001227ff7210 */ /* 0x000fe20007f5e0ff */
[----:B------:R-:W-:Y:S01]  /*38ce0*/  IMAD.X R43, RZ, RZ, R20, P3 ;  /* 0x000000ffff2b7224 */ /* 0x000fe200018e0614 */
[----:B------:R-:W-:Y:S01]  /*38cf0*/  IADD3 RZ, P3, PT, R21, R34, RZ ;  /* 0x0000002215ff7210 */ /* 0x000fe20007f7e0ff */
[----:B------:R-:W-:Y:S02]  /*38d00*/  IMAD R34, R9, R28, RZ ;  /* 0x0000001c09227224 */ /* 0x000fe400078e02ff */
[----:B------:R-:W-:Y:S01]  /*38d10*/  IMAD.X R27, RZ, RZ, RZ, P5 ;  /* 0x000000ffff1b7224 */ /* 0x000fe200028e06ff */
[----:B------:R-:W-:Y:S01]  /*38d20*/  IADD3 R18, P5, PT, R41, R36, RZ ;  /* 0x0000002429127210 */ /* 0x000fe20007fbe0ff */
[----:B------:R-:W-:Y:S01]  /*38d30*/  IMAD.MOV.U32 R26, RZ, RZ, R25 ;  /* 0x000000ffff1a7224 */ /* 0x000fe200078e0019 */
[----:B------:R-:W-:Y:S01]  /*38d40*/  IADD3 R43, P4, PT, R43, R22, RZ ;  /* 0x000000162b2b7210 */ /* 0x000fe20007f9e0ff */
[----:B------:R-:W-:-:S04]  /*38d50*/  IMAD.WIDE.U32 R24, R29, R10, RZ ;  /* 0x0000000a1d187225 */ /* 0x000fc800078e00ff */
[----:B------:R-:W-:-:S04]  /*38d60*/  IMAD.WIDE.U32 R20, R8, R28, RZ ;  /* 0x0000001c08147225 */ /* 0x000fc800078e00ff */
[----:B------:R-:W-:Y:S02]  /*38d70*/  IMAD R51, R8, R29, R34 ;  /* 0x0000001d08337224 */ /* 0x000fe400078e0222 */
[----:B------:R-:W-:Y:S02]  /*38d80*/  IMAD.X R49, RZ, RZ, R37, P5 ;  /* 0x000000ffff317224 */ /* 0x000fe400028e0625 */
[----:B------:R-:W-:Y:S02]  /*38d90*/  IMAD.X R48, RZ, RZ, R23, P4 ;  /* 0x000000ffff307224 */ /* 0x000fe400020e0617 */
[----:B------:R-:W-:-:S04]  /*38da0*/  IMAD.WIDE.U32 R36, R28, R10, RZ ;  /* 0x0000000a1c247225 */ /* 0x000fc800078e00ff */
[----:B------:R-:W-:-:S04]  /*38db0*/  IMAD.WIDE.U32 R24, P4, R11, R28, R24 ;  /* 0x0000001c0b187225 */ /* 0x000fc80007880018 */
[----:B------:R-:W-:Y:S02]  /*38dc0*/  IMAD.IADD R51, R21, 0x1, R51 ;  /* 0x0000000115337824 */ /* 0x000fe400078e0233 */
[----:B------:R-:W-:Y:S01]  /*38dd0*/  IMAD.X R21, RZ, RZ, RZ, P0 ;  /* 0x000000ffff157224 */ /* 0x000fe200000e06ff */
[----:B------:R-:W-:Y:S01]  /*38de0*/  IADD3 R45, P0, PT, R45, R20, RZ ;  /* 0x000000142d2d7210 */ /* 0x000fe20007f1e0ff */
[----:B------:R-:W-:Y:S01]  /*38df0*/  IMAD.X R41, RZ, RZ, RZ, P6 ;  /* 0x000000ffff297224 */ /* 0x000fe200030e06ff */
[----:B------:R-:W-:Y:S01]  /*38e00*/  IADD3 RZ, P6, PT, R37, R24, RZ ;  /* 0x0000001825ff7210 */ /* 0x000fe20007fde0ff */
[----:B------:R-:W-:Y:S01]  /*38e10*/  IMAD.MOV.U32 R40, RZ, RZ, R35 ;  /* 0x000000ffff287224 */ /* 0x000fe200078e0023 */
[----:B------:R-:W-:Y:S01]  /*38e20*/  IADD3.X R24, P0, PT, R50, R51, RZ, P0, !PT ;  /* 0x0000003332187210 */ /* 0x000fe2000071e4ff */
[----:B------:R-:W-:-:S04]  /*38e30*/  IMAD.WIDE.U32 R22, R29, R12, RZ ;  /* 0x0000000c1d167225 */ /* 0x000fc800078e00ff */
[----:B------:R-:W-:Y:S02]  /*38e40*/  IMAD R20, R13, R31, RZ ;  /* 0x0000001f0d147224 */ /* 0x000fe400078e02ff */
[----:B------:R-:W-:Y:S01]  /*38e50*/  IMAD.WIDE.U32.X R34, R9, R29, R40, P3 ;  /* 0x0000001d09227225 */ /* 0x000fe200018e0428 */
[----:B------:R-:W-:-:S03]  /*38e60*/  IADD3 RZ, P3, PT, RZ, R45, RZ ;  /* 0x0000002dffff7210 */ /* 0x000fc60007f7e0ff */
[----:B------:R-:W-:Y:S01]  /*38e70*/  IMAD R53, R12, R33, R20 ;  /* 0x000000210c357224 */ /* 0x000fe200078e0214 */
[----:B------:R-:W-:Y:S01]  /*38e80*/  IADD3.X R24, P3, PT, RZ, R24, RZ, P3, !PT ;  /* 0x00000018ff187210 */ /* 0x000fe20001f7e4ff */
[----:B------:R-:W-:Y:S01]  /*38e90*/  IMAD.WIDE.U32 R38, R28, R12, RZ ;  /* 0x0000000c1c267225 */ /* 0x000fe200078e00ff */
[----:B------:R-:W-:-:S03]  /*38ea0*/  SEL R20, RZ, 0x1, !P0 ;  /* 0x00000001ff147807 */ /* 0x000fc60004000000 */
[----:B------:R-:W-:-:S04]  /*38eb0*/  IMAD.WIDE.U32 R22, P5, R13, R28, R22 ;  /* 0x0000001c0d167225 */ /* 0x000fc800078a0016 */
[----:B------:R-:W-:-:S04]  /*38ec0*/  IMAD.WIDE.U32 R36, R29, R14, RZ ;  /* 0x0000000e1d247225 */ /* 0x000fc800078e00ff */
[----:B------:R-:W-:-:S04]  /*38ed0*/  IMAD.WIDE.U32 R40, R12, R31, RZ ;  /* 0x0000001f0c287225 */ /* 0x000fc800078e00ff */
[----:B------:R-:W-:Y:S01]  /*38ee0*/  IMAD.WIDE.U32.X R26, R13, R33, R26, P1 ;  /* 0x000000210d1a7225 */ /* 0x000fe200008e041a */
[----:B------:R-:W-:-:S03]  /*38ef0*/  IADD3 RZ, P1, PT, R39, R22, RZ ;  /* 0x0000001627ff7210 */ /* 0x000fc60007f3e0ff */
[----:B------:R-:W-:Y:S02]  /*38f00*/  IMAD.IADD R53, R41, 0x1, R53 ;  /* 0x0000000129357824 */ /* 0x000fe400078e0235 */
[----:B------:R-:W-:Y:S01]  /*38f10*/  IMAD.X R51, RZ, RZ, R20, P3 ;  /* 0x000000ffff337224 */ /* 0x000fe200018e0614 */
[----:B------:R-:W-:Y:S01]  /*38f20*/  IADD3 R47, P3, PT, R47, R40, RZ ;  /* 0x000000282f2f7210 */ /* 0x000fe20007f7e0ff */
[----:B------:R-:W-:-:S03]  /*38f30*/  IMAD.WIDE.U32 R38, R28, R14, RZ ;  /* 0x0000000e1c267225 */ /* 0x000fc600078e00ff */
[----:B------:R-:W-:Y:S01]  /*38f40*/  IADD3.X R46, P3, PT, R46, R53, RZ, P3, !PT ;  /* 0x000000352e2e7210 */ /* 0x000fe20001f7e4ff */
[----:B------:R-:W-:-:S04]  /*38f50*/  IMAD.WIDE.U32 R36, P0, R15, R28, R36 ;  /* 0x0000001c0f247225 */ /* 0x000fc80007800024 */
[----:B------:R-:W-:Y:S02]  /*38f60*/  IMAD R22, R11, R28, RZ ;  /* 0x0000001c0b167224 */ /* 0x000fe400078e02ff */
[----:B------:R-:W-:Y:S01]  /*38f70*/  IMAD.X R41, RZ, RZ, RZ, P4 ;  /* 0x000000ffff297224 */ /* 0x000fe200020e06ff */
[----:B------:R-:W-:Y:S01]  /*38f80*/  IADD3 RZ, P4, PT, R39, R36, RZ ;  /* 0x0000002427ff7210 */ /* 0x000fe20007f9e0ff */
[----:B------:R-:W-:Y:S02]  /*38f90*/  IMAD.MOV.U32 R20, RZ, RZ, R19 ;  /* 0x000000ffff147224 */ /* 0x000fe400078e0013 */
[----:B------:R-:W-:Y:S01]  /*38fa0*/  IMAD.X R19, RZ, RZ, RZ, P5 ;  /* 0x000000ffff137224 */ /* 0x000fe200028e06ff */
[----:B------:R-:W-:Y:S01]  /*38fb0*/  IADD3 R36, P5, PT, R51, R34, RZ ;  /* 0x0000002233247210 */ /* 0x000fe20007fbe0ff */
[C---:B------:R-:W-:Y:S01]  /*38fc0*/  IMAD R53, R10.reuse, R29, R22 ;  /* 0x0000001d0a357224 */ /* 0x040fe200078e0216 */
[----:B------:R-:W-:Y:S01]  /*38fd0*/  SEL R22, RZ, 0x1, !P3 ;  /* 0x00000001ff167807 */ /* 0x000fe20005800000 */
[----:B------:R-:W-:Y:S01]  /*38fe0*/  IMAD.WIDE.U32 R38, R10, R28, RZ ;  /* 0x0000001c0a267225 */ /* 0x000fe200078e00ff */
[----:B------:R-:W-:-:S03]  /*38ff0*/  IADD3 R47, P3, PT, R47, R18, RZ ;  /* 0x000000122f2f7210 */ /* 0x000fc60007f7e0ff */
[----:B------:R-:W-:Y:S01]  /*39000*/  IMAD.MOV.U32 R40, RZ, RZ, R25 ;  /* 0x000000ffff287224 */ /* 0x000fe200078e0019 */
[----:B------:R-:W-:Y:S01]  /*39010*/  IADD3.X R46, P3, PT, R46, R49, RZ, P3, !PT ;  /* 0x000000312e2e7210 */ /* 0x000fe20001f7e4ff */
[----:B------:R-:W-:Y:S01]  /*39020*/  IMAD.X R50, RZ, RZ, R35, P5 ;  /* 0x000000ffff327224 */ /* 0x000fe200028e0623 */
[----:B------:R-:W-:Y:S01]  /*39030*/  IADD3 R25, P5, PT, R47, R38, RZ ;  /* 0x000000262f197210 */ /* 0x000fe20007fbe0ff */
[----:B------:R-:W-:Y:S02]  /*39040*/  IMAD.IADD R39, R39, 0x1, R53 ;  /* 0x0000000127277824 */ /* 0x000fe400078e0235 */
[-C--:B------:R-:W-:Y:S02]  /*39050*/  IMAD R38, R15, R31.reuse, RZ ;  /* 0x0000001f0f267224 */ /* 0x080fe400078e02ff */
[----:B------:R-:W-:Y:S01]  /*39060*/  IMAD.WIDE.U32 R34, R14, R31, RZ ;  /* 0x0000001f0e227225 */ /* 0x000fe200078e00ff */
[----:B------:R-:W-:-:S03]  /*39070*/  IADD3.X R31, P5, PT, R46, R39, RZ, P5, !PT ;  /* 0x000000272e1f7210 */ /* 0x000fc60002fbe4ff */
[----:B------:R-:W-:Y:S01]  /*39080*/  IMAD.X R39, RZ, RZ, R22, P3 ;  /* 0x000000ffff277224 */ /* 0x000fe200018e0616 */
[----:B------:R-:W-:Y:S01]  /*39090*/  IADD3 R25, P3, PT, R25, R36, RZ ;  /* 0x0000002419197210 */ /* 0x000fe20007f7e0ff */
[----:B------:R-:W-:Y:S01]  /*390a0*/  IMAD R47, R14, R33, R38 ;  /* 0x000000210e2f7224 */ /* 0x000fe200078e0226 */
[----:B------:R-:W-:Y:S01]  /*390b0*/  SEL R36, RZ, 0x1, !P5 ;  /* 0x00000001ff247807 */ /* 0x000fe20006800000 */
[----:B------:R-:W-:Y:S01]  /*390c0*/  IMAD.MOV.U32 R22, RZ, RZ, R37 ;  /* 0x000000ffff167224 */ /* 0x000fe200078e0025 */
[----:B------:R-:W-:Y:S01]  /*390d0*/  IADD3.X R31, P3, PT, R31, R50, RZ, P3, !PT ;  /* 0x000000321f1f7210 */ /* 0x000fe20001f7e4ff */
[----:B------:R-:W-:Y:S01]  /*390e0*/  IMAD.MOV.U32 R18, RZ, RZ, R23 ;  /* 0x000000ffff127224 */ /* 0x000fe200078e0017 */
[----:B------:R-:W-:Y:S01]  /*390f0*/  IADD3 R26, P5, PT, R39, R26, RZ ;  /* 0x0000001a271a7210 */ /* 0x000fe20007fbe0ff */
[----:B------:R-:W-:Y:S02]  /*39100*/  IMAD R37, R13, R28, RZ ;  /* 0x0000001c0d257224 */ /* 0x000fe400078e02ff */
[----:B------:R-:W-:Y:S01]  /*39110*/  IMAD.X R23, RZ, RZ, RZ, P0 ;  /* 0x000000ffff177224 */ /* 0x000fe200000e06ff */
[----:B------:R-:W-:Y:S01]  /*39120*/  IADD3 R43, P0, PT, R43, R34, RZ ;  /* 0x000000222b2b7210 */ /* 0x000fe20007f1e0ff */
[----:B------:R-:W-:-:S02]  /*39130*/  IMAD.IADD R47, R35, 0x1, R47 ;  /* 0x00000001232f7824 */ /* 0x000fc400078e022f */
[C---:B------:R-:W-:Y:S02]  /*39140*/  IMAD R39, R12.reuse, R29, R37 ;  /* 0x0000001d0c277224 */ /* 0x040fe400078e0225 */
[----:B------:R-:W-:Y:S01]  /*39150*/  IMAD.WIDE.U32 R34, R12, R28, RZ ;  /* 0x0000001c0c227225 */ /* 0x000fe200078e00ff */
[----:B------:R-:W-:-:S03]  /*39160*/  IADD3.X R48, P0, PT, R47, R48, RZ, P0, !PT ;  /* 0x000000302f307210 */ /* 0x000fc6000071e4ff */
[----:B------:R-:W-:Y:S01]  /*39170*/  IMAD.X R37, RZ, RZ, R36, P3 ;  /* 0x000000ffff257224 */ /* 0x000fe200018e0624 */
[----:B------:R-:W-:Y:S01]  /*39180*/  IADD3 R43, P3, PT, R43, R26, RZ ;  /* 0x0000001a2b2b7210 */ /* 0x000fe20007f7e0ff */
[----:B------:R-:W-:Y:S02]  /*39190*/  IMAD.X R27, RZ, RZ, R27, P5 ;  /* 0x000000ffff1b7224 */ /* 0x000fe400028e061b */
[----:B------:R-:W-:Y:S01]  /*391a0*/  IMAD.WIDE.U32.X R40, R11, R29, R40, P6 ;  /* 0x0000001d0b287225 */ /* 0x000fe200030e0428 */
[----:B------:R-:W-:Y:S02]  /*391b0*/  IADD3 R43, P5, PT, R43, R34, RZ ;  /* 0x000000222b2b7210 */ /* 0x000fe40007fbe0ff */
[----:B------:R-:W-:Y:S01]  /*391c0*/  IADD3.X R48, P3, PT, R48, R27, RZ, P3, !PT ;  /* 0x0000001b30307210 */ /* 0x000fe20001f7e4ff */
[----:B------:R-:W-:Y:S01]  /*391d0*/  IMAD.IADD R39, R35, 0x1, R39 ;  /* 0x0000000123277824 */ /* 0x000fe200078e0227 */
[----:B------:R-:W-:Y:S01]  /*391e0*/  IADD3 R36, P6, PT, R37, R40, RZ ;  /* 0x0000002825247210 */ /* 0x000fe20007fde0ff */
[----:B------:R-:W-:-:S03]  /*391f0*/  IMAD.WIDE.U32 R34, R31, 0x3d1, RZ ;  /* 0x000003d11f227825 */ /* 0x000fc600078e00ff */
[----:B------:R-:W-:Y:S01]  /*39200*/  IADD3.X R48, P5, PT, R48, R39, RZ, P5, !PT ;  /* 0x0000002730307210 */ /* 0x000fe20002fbe4ff */
[----:B------:R-:W-:Y:S01]  /*39210*/  IMAD.WIDE.U32.X R26, R15, R33, R20, P2 ;  /* 0x000000210f1a7225 */ /* 0x000fe200010e0414 */
[----:B------:R-:W-:Y:S02]  /*39220*/  SEL R20, RZ, 0x1, !P0 ;  /* 0x00000001ff147807 */ /* 0x000fe40004000000 */
[----:B------:R-:W-:Y:S01]  /*39230*/  IADD3 R33, P2, PT, R43, R36, RZ ;  /* 0x000000242b217210 */ /* 0x000fe20007f5e0ff */
[----:B------:R-:W-:Y:S02]  /*39240*/  IMAD.X R47, RZ, RZ, R41, P6 ;  /* 0x000000ffff2f7224 */ /* 0x000fe400030e0629 */
[----:B------:R-:W-:-:S04]  /*39250*/  IMAD.WIDE.U32 R34, P0, RZ, R25, R34 ;  /* 0x00000019ff227225 */ /* 0x000fc80007800022 */
[----:B------:R-:W-:Y:S02]  /*39260*/  IMAD.X R41, RZ, RZ, R20, P3 ;  /* 0x000000ffff297224 */ /* 0x000fe400018e0614 */
[----:B------:R-:W-:-:S04]  /*39270*/  IMAD.WIDE.U32 R20, R25, 0x3d1, RZ ;  /* 0x000003d119147825 */ /* 0x000fc800078e00ff */
[----:B------:R-:W-:Y:S01]  /*39280*/  IMAD.X R39, RZ, RZ, RZ, P0 ;  /* 0x000000ffff277224 */ /* 0x000fe200000e06ff */
[----:B------:R-:W-:Y:S01]  /*39290*/  IADD3 R41, P0, PT, R41, R26, RZ ;  /* 0x0000001a29297210 */ /* 0x000fe20007f1e0ff */
[----:B------:R-:W-:Y:S01]  /*392a0*/  IMAD R38, R15, R28, RZ ;  /* 0x0000001c0f267224 */ /* 0x000fe200078e02ff */
[----:B------:R-:W-:Y:S01]  /*392b0*/  IADD3 R40, P6, PT, R21, R34, RZ ;  /* 0x0000002215287210 */ /* 0x000fe20007fde0ff */
[----:B------:R-:W-:Y:S01]  /*392c0*/  IMAD.WIDE.U32 R36, R14, R28, RZ ;  /* 0x0000001c0e247225 */ /* 0x000fe200078e00ff */
[----:B------:R-:W-:Y:S02]  /*392d0*/  IADD3.X R28, P2, PT, R48, R47, RZ, P2, !PT ;  /* 0x0000002f301c7210 */ /* 0x000fe4000175e4ff */
[----:B------:R-:W-:Y:S01]  /*392e0*/  SEL R21, RZ, 0x1, !P5 ;  /* 0x00000001ff157807 */ /* 0x000fe20006800000 */
[----:B------:R-:W-:Y:S01]  /*392f0*/  IMAD.X R46, RZ, RZ, R27, P0 ;  /* 0x000000ffff2e7224 */ /* 0x000fe200000e061b */
[----:B------:R-:W-:Y:S01]  /*39300*/  IADD3 RZ, P0, PT, RZ, R20, RZ ;  /* 0x00000014ffff7210 */ /* 0x000fe20007f1e0ff */
[----:B------:R-:W-:Y:S01]  /*39310*/  IMAD R43, R14, R29, R38 ;  /* 0x0000001d0e2b7224 */ /* 0x000fe200078e0226 */
[----:B------:R-:W-:Y:S01]  /*39320*/  IADD3 R36, P3, PT, R41, R36, RZ ;  /* 0x0000002429247210 */ /* 0x000fe20007f7e0ff */
[----:B------:R-:W-:-:S02]  /*39330*/  IMAD.MOV.U32 R38, RZ, RZ, R35 ;  /* 0x000000ffff267224 */ /* 0x000fc400078e0023 */
[----:B------:R-:W-:Y:S01]  /*39340*/  IMAD.WIDE.U32.X R34, R13, R29, R18, P1 ;  /* 0x0000001d0d227225 */ /* 0x000fe200008e0412 */
[----:B------:R-:W-:-:S03]  /*39350*/  IADD3.X R40, P1, PT, RZ, R40, RZ, P0, !PT ;  /* 0x00000028ff287210 */ /* 0x000fc6000073e4ff */
[----:B------:R-:W-:Y:S01]  /*39360*/  IMAD.X R21, RZ, RZ, R21, P2 ;  /* 0x000000ffff157224 */ /* 0x000fe200010e0615 */
[----:B------:R-:W-:Y:S01]  /*39370*/  SEL R41, RZ, 0x1, !P1 ;  /* 0x00000001ff297807 */ /* 0x000fe20004800000 */
[----:B------:R-:W-:-:S03]  /*39380*/  IMAD.WIDE.U32.X R38, RZ, R31, R38, P6 ;  /* 0x0000001fff267225 */ /* 0x000fc600030e0426 */
[----:B------:R-:W-:Y:S01]  /*39390*/  IADD3 R21, P2, PT, R21, R34, RZ ;  /* 0x0000002215157210 */ /* 0x000fe20007f5e0ff */
[----:B------:R-:W-:Y:S01]  /*393a0*/  IMAD.WIDE.U32 R26, R28, 0x3d1, RZ ;  /* 0x000003d11c1a7825 */ /* 0x000fe200078e00ff */
[----:B------:R-:W-:-:S03]  /*393b0*/  IADD3 R41, P6, PT, R41, R38, RZ ;  /* 0x0000002629297210 */ /* 0x000fc60007fde0ff */
[----:B------:R-:W-:Y:S02]  /*393c0*/  IMAD.IADD R37, R37, 0x1, R43 ;  /* 0x0000000125257824 */ /* 0x000fe400078e022b */
[----:B------:R-:W-:-:S03]  /*393d0*/  IMAD.WIDE.U32 R18, R33, 0x3d1, RZ ;  /* 0x000003d121127825 */ /* 0x000fc600078e00ff */
[----:B------:R-:W-:Y:S01]  /*393e0*/  IADD3.X R37, P1, PT, R37, R46, RZ, P3, !PT ;  /* 0x0000002e25257210 */ /* 0x000fe20001f3e4ff */
[----:B------:R-:W-:Y:S01]  /*393f0*/  IMAD.WIDE.U32 R26, P5, RZ, R33, R26 ;  /* 0x00000021ff1a7225 */ /* 0x000fe200078a001a */
[----:B------:R-:W-:-:S03]  /*39400*/  IADD3 R21, P3, PT, R36, R21, RZ ;  /* 0x0000001524157210 */ /* 0x000fc60007f7e0ff */
        /* <DEDUP_REMOVED lines=80> */
.L_x_135:
        /* <DEDUP_REMOVED lines=22> */
.L_x_134:
[----:B------:R-:W-:Y:S05]  /*39a70*/  BSYNC.RECONVERGENT B0 ;  /* 0x0000000000007941 */ /* 0x000fea0003800200 */
.L_x_133:
        /* <DEDUP_REMOVED lines=29> */
[----:B------:R-:W-:Y:S01]  /*39c50*/  IMAD.X R32, RZ, RZ, R21, P4 ;  /* 0x000000ffff207224 */ /* 0x000fe200020e0615 */
[----:B------:R-:W-:Y:S01]  /*39c60*/  IADD3 RZ, P4, PT, RZ, R16, RZ ;  /* 0x00000010ffff7210 */ /* 0x000fe20007f9e0ff */
[----:B------:R-:W-:-:S04]  /*39c70*/  IMAD.WIDE.U32 R36, R35, R39, RZ ;  /* 0x0000002723247225 */ /* 0x000fc800078e00ff */
        /* <DEDUP_REMOVED lines=80> */
[----:B------:R-:W-:Y:S01]  /*3a180*/  IMAD.MOV.U32 R32, RZ, RZ, R31 ;  /* 0x000000ffff207224 */ /* 0x000fe200078e001f */
[----:B------:R-:W-:Y:S01]  /*3a190*/  IADD3.X R44, P2, PT, R44, R55, RZ, P2, !PT ;  /* 0x000000372c2c7210 */ /* 0x000fe2000175e4ff */
[----:B------:R-:W-:Y:S01]  /*3a1a0*/  IMAD R50, R45, R34, RZ ;  /* 0x000000222d327224 */ /* 0x000fe200078e02ff */
[----:B------:R-:W-:Y:S01]  /*3a1b0*/  IADD3 RZ, P4, PT, RZ, R46, RZ ;  /* 0x0000002effff7210 */ /* 0x000fe20007f9e0ff */
[----:B------:R-:W-:Y:S01]  /*3a1c0*/  IMAD.WIDE.U32.X R26, R35, R35, R26, P6 ;  /* 0x00000023231a7225 */ /* 0x000fe200030e041a */
[----:B------:R-:W-:-:S02]  /*3a1d0*/  IADD3.X R30, P1, PT, R30, R43, RZ, P1, !PT ;  /* 0x0000002b1e1e7210 */ /* 0x000fc40000f3e4ff */
[----:B------:R-:W-:Y:S01]  /*3a1e0*/  IADD3.X R43, P4, PT, RZ, R44, RZ, P4, !PT ;  /* 0x0000002cff2b7210 */ /* 0x000fe2000279e4ff */
[----:B------:R-:W-:Y:S01]  /*3a1f0*/  IMAD R47, R35, R38, R50 ;  /* 0x00000026232f7224 */ /* 0x000fe200078e0232 */
[----:B------:R-:W-:Y:S01]  /*3a200*/  SEL R31, RZ, 0x1, !P2 ;  /* 0x00000001ff1f7807 */ /* 0x000fe20005000000 */
[----:B------:R-:W-:Y:S01]  /*3a210*/  IMAD.WIDE.U32 R34, R38, R34, RZ ;  /* 0x0000002226227225 */ /* 0x000fe200078e00ff */
[----:B------:R-:W-:Y:S02]  /*3a220*/  IADD3 R53, P6, PT, R53, R24, RZ ;  /* 0x0000001835357210 */ /* 0x000fe40007fde0ff */
[----:B------:R-:W-:Y:S01]  /*3a230*/  IADD3.X R24, P0, PT, RZ, R26, RZ, P0, !PT ;  /* 0x0000001aff187210 */ /* 0x000fe2000071e4ff */
[----:B------:R-:W-:Y:S01]  /*3a240*/  IMAD.X R31, RZ, RZ, R31, P4 ;  /* 0x000000ffff1f7224 */ /* 0x000fe200020e061f */
[----:B------:R-:W-:Y:S01]  /*3a250*/  IADD3 R34, P2, PT, R53, R34, RZ ;  /* 0x0000002235227210 */ /* 0x000fe20007f5e0ff */
[----:B------:R-:W-:Y:S01]  /*3a260*/  IMAD.IADD R35, R35, 0x1, R47 ;  /* 0x0000000123237824 */ /* 0x000fe200078e022f */
[----:B------:R-:W-:Y:S01]  /*3a270*/  IADD3.X R27, P0, PT, RZ, R27, RZ, P0, !PT ;  /* 0x0000001bff1b7210 */ /* 0x000fe2000071e4ff */
[----:B------:R-:W-:Y:S01]  /*3a280*/  IMAD.X R26, RZ, RZ, R25, P6 ;  /* 0x000000ffff1a7224 */ /* 0x000fe200030e0619 */
[----:B------:R-:W-:Y:S01]  /*3a290*/  IADD3 R47, P4, PT, R31, R22, RZ ;  /* 0x000000161f2f7210 */ /* 0x000fe20007f9e0ff */
[----:B------:R-:W-:Y:S01]  /*3a2a0*/  IMAD.WIDE.U32.X R32, R41, R41, R32, P3 ;  /* 0x0000002929207225 */ /* 0x000fe200018e0420 */
[----:B------:R-:W-:-:S02]  /*3a2b0*/  SHF.L.W.U32.HI R49, R49, 0x1, R46 ;  /* 0x0000000131317819 */ /* 0x000fc40000010e2e */
[----:B------:R-:W-:Y:S01]  /*3a2c0*/  IADD3.X R22, P2, PT, R35, R26, RZ, P2, !PT ;  /* 0x0000001a23167210 */ /* 0x000fe2000175e4ff */
[----:B------:R-:W-:Y:S01]  /*3a2d0*/  IMAD.X R35, RZ, RZ, R23, P4 ;  /* 0x000000ffff237224 */ /* 0x000fe200020e0617 */
[----:B------:R-:W-:Y:S01]  /*3a2e0*/  SEL R25, RZ, 0x1, !P0 ;  /* 0x00000001ff197807 */ /* 0x000fe20004000000 */
[----:B------:R-:W-:Y:S01]  /*3a2f0*/  IMAD.WIDE.U32.X R20, R41, R45, R20, P5 ;  /* 0x0000002d29147225 */ /* 0x000fe200028e0414 */
[----:B------:R-:W-:Y:S02]  /*3a300*/  IADD3.X R31, P1, PT, R49, R24, RZ, P1, !PT ;  /* 0x00000018311f7210 */ /* 0x000fe40000f3e4ff */
[----:B------:R-:W-:Y:S02]  /*3a310*/  SHF.L.W.U32.HI R46, R46, 0x1, R43 ;  /* 0x000000012e2e7819 */ /* 0x000fe40000010e2b */
[----:B------:R-:W-:Y:S02]  /*3a320*/  IADD3 R40, P6, PT, R34, R47, RZ ;  /* 0x0000002f22287210 */ /* 0x000fe40007fde0ff */
[----:B------:R-:W-:Y:S01]  /*3a330*/  IADD3 R23, P0, PT, R25, R28, RZ ;  /* 0x0000001c19177210 */ /* 0x000fe20007f1e0ff */
[----:B------:R-:W-:Y:S01]  /*3a340*/  IMAD.WIDE.U32 R24, R45, R38, RZ ;  /* 0x000000262d187225 */ /* 0x000fe200078e00ff */
[----:B------:R-:W-:-:S02]  /*3a350*/  IADD3.X R28, P4, PT, R46, R27, RZ, P1, !PT ;  /* 0x0000001b2e1c7210 */ /* 0x000fc40000f9e4ff */
[----:B------:R-:W-:Y:S01]  /*3a360*/  IADD3.X R47, P1, PT, R22, R35, RZ, P6, !PT ;  /* 0x00000023162f7210 */ /* 0x000fe2000373e4ff */
[----:B------:R-:W-:Y:S01]  /*3a370*/  IMAD R35, R45, R39, RZ ;  /* 0x000000272d237224 */ /* 0x000fe200078e02ff */
[----:B------:R-:W-:Y:S01]  /*3a380*/  SEL R22, RZ, 0x1, !P2 ;  /* 0x00000001ff167807 */ /* 0x000fe20005000000 */
[----:B------:R-:W-:Y:S01]  /*3a390*/  IMAD.WIDE.U32 R24, P6, R38, R45, R24 ;  /* 0x0000002d26187225 */ /* 0x000fe200078c0018 */
[----:B------:R-:W-:Y:S02]  /*3a3a0*/  SHF.L.W.U32.HI R34, R43, 0x1, R40 ;  /* 0x000000012b227819 */ /* 0x000fe40000010e28 */
[----:B------:R-:W-:Y:S01]  /*3a3b0*/  SHF.L.W.U32.HI R40, R40, 0x1, R47 ;  /* 0x0000000128287819 */ /* 0x000fe20000010e2f */
[----:B------:R-:W-:Y:S01]  /*3a3c0*/  IMAD R49, R41, R38, R35 ;  /* 0x0000002629317224 */ /* 0x000fe200078e0223 */
[----:B------:R-:W-:Y:S01]  /*3a3d0*/  IADD3.X R34, P2, PT, R34, R23, RZ, P4, !PT ;  /* 0x0000001722227210 */ /* 0x000fe2000275e4ff */
[----:B------:R-:W-:Y:S01]  /*3a3e0*/  IMAD.X R35, RZ, RZ, R22, P1 ;  /* 0x000000ffff237224 */ /* 0x000fe200008e0616 */
[----:B------:R-:W-:Y:S01]  /*3a3f0*/  IADD3.X R43, P4, PT, RZ, R36, RZ, P0, !PT ;  /* 0x00000024ff2b7210 */ /* 0x000fe2000079e4ff */
[----:B------:R-:W-:-:S02]  /*3a400*/  IMAD.X R23, RZ, RZ, RZ, P6 ;  /* 0x000000ffff177224 */ /* 0x000fc400030e06ff */
[----:B------:R-:W-:Y:S01]  /*3a410*/  IMAD.MOV.U32 R22, RZ, RZ, R25 ;  /* 0x000000ffff167224 */ /* 0x000fe200078e0019 */
[----:B------:R-:W-:Y:S01]  /*3a420*/  IADD3 R25, P6, PT, R35, R18, RZ ;  /* 0x0000001223197210 */ /* 0x000fe20007fde0ff */
[----:B------:R-:W-:Y:S01]  /*3a430*/  IMAD.WIDE.U32 R26, R38, R39, RZ ;  /* 0x00000027261a7225 */ /* 0x000fe200078e00ff */
[----:B------:R-:W-:Y:S02]  /*3a440*/  IADD3.X R35, P0, PT, R40, R43, RZ, P2, !PT ;  /* 0x0000002b28237210 */ /* 0x000fe4000171e4ff */
[----:B------:R-:W-:Y:S01]  /*3a450*/  IADD3.X R40, P4, PT, RZ, R32, RZ, P4, !PT ;  /* 0x00000020ff287210 */ /* 0x000fe2000279e4ff */
[----:B------:R-:W-:Y:S01]  /*3a460*/  IMAD.IADD R27, R27, 0x1, R49 ;  /* 0x000000011b1b7824 */ /* 0x000fe200078e0231 */
[----:B------:R-:W-:Y:S01]  /*3a470*/  IADD3 R26, P1, PT, R25, R26, RZ ;  /* 0x0000001a191a7210 */ /* 0x000fe20007f3e0ff */
[----:B------:R-:W-:Y:S01]  /*3a480*/  IMAD.X R18, RZ, RZ, R19, P6 ;  /* 0x000000ffff127224 */ /* 0x000fe200030e0613 */
[----:B------:R-:W-:Y:S01]  /*3a490*/  IADD3.X R43, P4, PT, RZ, R33, RZ, P4, !PT ;  /* 0x00000021ff2b7210 */ /* 0x000fe2000279e4ff */
[----:B------:R-:W-:Y:S01]  /*3a4a0*/  IMAD.WIDE.U32 R38, R38, R38, RZ ;  /* 0x0000002626267225 */ /* 0x000fe200078e00ff */
[----:B------:R-:W-:-:S02]  /*3a4b0*/  IADD3 RZ, P2, PT, RZ, R26, RZ ;  /* 0x0000001affff7210 */ /* 0x000fc40007f5e0ff */
[----:B------:R-:W-:Y:S01]  /*3a4c0*/  IADD3.X R27, P1, PT, R27, R18, RZ, P1, !PT ;  /* 0x000000121b1b7210 */ /* 0x000fe20000f3e4ff */
[----:B------:R-:W-:Y:S01]  /*3a4d0*/  IMAD.WIDE.U32 R18, R34, 0x3d1, RZ ;  /* 0x000003d122127825 */ /* 0x000fe200078e00ff */
[----:B------:R-:W-:Y:S02]  /*3a4e0*/  IADD3 R36, P3, PT, R39, R24, RZ ;  /* 0x0000001827247210 */ /* 0x000fe40007f7e0ff */
[----:B------:R-:W-:Y:S01]  /*3a4f0*/  SEL R41, RZ, 0x1, !P4 ;  /* 0x00000001ff297807 */ /* 0x000fe20006000000 */
[----:B------:R-:W-:Y:S01]  /*3a500*/  IMAD.WIDE.U32 R24, R35, 0x3d1, RZ ;  /* 0x000003d123187825 */ /* 0x000fe200078e00ff */
[----:B------:R-:W-:Y:S02]  /*3a510*/  IADD3.X R33, P5, PT, RZ, R27, RZ, P2, !PT ;  /* 0x0000001bff217210 */ /* 0x000fe400017be4ff */
[----:B------:R-:W-:Y:S01]  /*3a520*/  SEL R32, RZ, 0x1, !P1 ;  /* 0x00000001ff207807 */ /* 0x000fe20004800000 */
[----:B------:R-:W-:Y:S01]  /*3a530*/  IMAD.WIDE.U32.X R22, R45, R45, R22, P3 ;  /* 0x0000002d2d167225 */ /* 0x000fe200018e0416 */
[----:B------:R-:W-:-:S02]  /*3a540*/  SHF.L.W.U32.HI R39, R47, 0x1, R26 ;  /* 0x000000012f277819 */ /* 0x000fc40000010e1a */
[----:B------:R-:W-:Y:S01]  /*3a550*/  IADD3 R38, P1, PT, R41, R38, RZ ;  /* 0x0000002629267210 */ /* 0x000fe20007f3e0ff */
[----:B------:R-:W-:Y:S01]  /*3a560*/  IMAD.WIDE.U32 R24, P4, RZ, R34, R24 ;  /* 0x00000022ff187225 */ /* 0x000fe20007880018 */
[----:B------:R-:W-:Y:S02]  /*3a570*/  IADD3.X R39, P2, PT, R39, R40, RZ, P0, !PT ;  /* 0x0000002827277210 */ /* 0x000fe4000075e4ff */
        /* <DEDUP_REMOVED lines=8> */
[----:B------:R-:W-:-:S02]  /*3a600*/  IADD3.X R19, P2, PT, R32, R43, RZ, P2, !PT ;  /* 0x0000002b20137210 */ /* 0x000fc4000175e4ff */
[----:B------:R-:W-:Y:S01]  /*3a610*/  IADD3.X R47, P6, PT, RZ, R47, RZ, P0, !PT ;  /* 0x0000002fff2f7210 */ /* 0x000fe200007de4ff */
[----:B------:R-:W-:Y:S01]  /*3a620*/  IMAD.X R49, RZ, RZ, R21, P5 ;  /* 0x000000ffff317224 */ /* 0x000fe200028e0615 */
[----:B------:R-:W-:Y:S01]  /*3a630*/  SHF.L.W.U32.HI R41, R33, 0x1, R40 ;  /* 0x0000000121297819 */ /* 0x000fe20000010e28 */
[----:B------:R-:W-:Y:S01]  /*3a640*/  IMAD.WIDE.U32.X R26, RZ, R35, R26, P4 ;  /* 0x00000023ff1a7225 */ /* 0x000fe200020e041a */
[----:B------:R-:W-:Y:S02]  /*3a650*/  SEL R33, RZ, 0x1, !P6 ;  /* 0x00000001ff217807 */ /* 0x000fe40007000000 */
[----:B------:R-:W-:Y:S01]  /*3a660*/  IADD3.X R41, P2, PT, R41, R38, RZ, P2, !PT ;  /* 0x0000002629297210 */ /* 0x000fe2000175e4ff */
[----:B------:R-:W-:Y:S01]  /*3a670*/  IMAD.WIDE.U32 R20, R19, 0x3d1, RZ ;  /* 0x000003d113147825 */ /* 0x000fe200078e00ff */
[----:B------:R-:W-:Y:S02]  /*3a680*/  IADD3 R33, P5, PT, R33, R26, RZ ;  /* 0x0000001a21217210 */ /* 0x000fe40007fbe0ff */
[----:B------:R-:W-:-:S02]  /*3a690*/  IADD3.X R36, P1, PT, RZ, R36, RZ, P1, !PT ;  /* 0x00000024ff247210 */ /* 0x000fc40000f3e4ff */
        /* <DEDUP_REMOVED lines=79> */
.L_x_138:
        /* <DEDUP_REMOVED lines=22> */
.L_x_137:
[----:B------:R-:W-:Y:S05]  /*3acf0*/  BSYNC.RECONVERGENT B0 ;  /* 0x0000000000007941 */ /* 0x000fea0003800200 */
.L_x_136:
        /* <DEDUP_REMOVED lines=273> */
.L_x_141:
        /* <DEDUP_REMOVED lines=22> */
.L_x_140:
[----:B------:R-:W-:Y:S05]  /*3bf70*/  BSYNC.RECONVERGENT B0 ;  /* 0x0000000000007941 */ /* 0x000fea0003800200 */
.L_x_139:
        /* <DEDUP_REMOVED lines=273> */
.L_x_144:
        /* <DEDUP_REMOVED lines=22> */
.L_x_143:
[----:B------:R-:W-:Y:S05]  /*3d1f0*/  BSYNC.RECONVERGENT B0 ;  /* 0x0000000000007941 */ /* 0x000fea0003800200 */
.L_x_142:
        /* <DEDUP_REMOVED lines=391> */
.L_x_147:
        /* <DEDUP_REMOVED lines=22> */
.L_x_146:
[----:B------:R-:W-:Y:S05]  /*3ebd0*/  BSYNC.RECONVERGENT B0 ;  /* 0x0000000000007941 */ /* 0x000fea0003800200 */
.L_x_145:
        /* <DEDUP_REMOVED lines=85> */
[-C--:B------:R-:W-:Y:S02]  /*3f130*/  IADD3 RZ, P2, PT, RZ, R30.reuse, RZ ;  /* 0x0000001effff7210 */ /* 0x080fe40007f5e0ff */
[----:B------:R-:W-:Y:S01]  /*3f140*/  IADD3.X R36, P1, PT, R32, R43, RZ, P1, !PT ;  /* 0x0000002b20247210 */ /* 0x000fe20000f3e4ff */
[----:B------:R-:W-:Y:S01]  /*3f150*/  IMAD.IADD R29, R31, 0x1, R33 ;  /* 0x000000011f1d7824 */ /* 0x000fe200078e0221 */
[----:B------:R-:W-:Y:S01]  /*3f160*/  SEL R51, RZ, 0x1, !P0 ;  /* 0x00000001ff337807 */ /* 0x000fe20004000000 */
[----:B------:R-:W-:Y:S01]  /*3f170*/  IMAD.WIDE.U32.X R22, R35, R41, R22, P3 ;  /* 0x0000002923167225 */ /* 0x000fe200018e0416 */
[----:B------:R-:W-:-:S02]  /*3f180*/  IADD3 R43, P3, PT, R53, R30, RZ ;  /* 0x0000001e352b7210 */ /* 0x000fc40007f7e0ff */
[----:B------:R-:W-:Y:S01]  /*3f190*/  IADD3.X R29, P2, PT, RZ, R29, RZ, P2, !PT ;  /* 0x0000001dff1d7210 */ /* 0x000fe2000175e4ff */
[----:B------:R-:W-:Y:S01]  /*3f1a0*/  IMAD.WIDE.U32 R30, R41, R39, RZ ;  /* 0x00000027291e7225 */ /* 0x000fe200078e00ff */
[----:B------:R-:W-:-:S03]  /*3f1b0*/  IADD3 R50, P0, PT, R51, R28, RZ ;  /* 0x0000001c33327210 */ /* 0x000fc60007f1e0ff */
[----:B------:R-:W-:Y:S01]  /*3f1c0*/  IMAD R46, R41, R34, RZ ;  /* 0x00000022292e7224 */ /* 0x000fe200078e02ff */
[----:B------:R-:W-:Y:S01]  /*3f1d0*/  IADD3.X R44, P0, PT, RZ, R44, RZ, P0, !PT ;  /* 0x0000002cff2c7210 */ /* 0x000fe2000071e4ff */
[----:B------:R-:W-:Y:S01]  /*3f1e0*/  IMAD.MOV.U32 R26, RZ, RZ, R37 ;  /* 0x000000ffff1a7224 */ /* 0x000fe200078e0025 */
[----:B------:R-:W-:Y:S01]  /*3f1f0*/  SEL R37, RZ, 0x1, !P2 ;  /* 0x00000001ff257807 */ /* 0x000fe20005000000 */
[----:B------:R-:W-:-:S04]  /*3f200*/  IMAD.WIDE.U32 R32, R39, R34, RZ ;  /* 0x0000002227207225 */ /* 0x000fc800078e00ff */
[----:B------:R-:W-:Y:S01]  /*3f210*/  IMAD R53, R35, R39, R46 ;  /* 0x0000002723357224 */ /* 0x000fe200078e022e */
[----:B------:R-:W-:Y:S01]  /*3f220*/  IADD3.X R46, P3, PT, R29, R48, RZ, P3, !PT ;  /* 0x000000301d2e7210 */ /* 0x000fe20001f7e4ff */
[----:B------:R-:W-:-:S04]  /*3f230*/  IMAD.WIDE.U32 R30, P2, R39, R41, R30 ;  /* 0x00000029271e7225 */ /* 0x000fc8000784001e */
[----:B------:R-:W-:Y:S02]  /*3f240*/  IMAD.IADD R53, R33, 0x1, R53 ;  /* 0x0000000121357824 */ /* 0x000fe400078e0235 */
[----:B------:R-:W-:Y:S01]  /*3f250*/  IMAD.X R33, RZ, RZ, RZ, P2 ;  /* 0x000000ffff217224 */ /* 0x000fe200010e06ff */
[----:B------:R-:W-:Y:S01]  /*3f260*/  IADD3 R48, P2, PT, R43, R32, RZ ;  /* 0x000000202b307210 */ /* 0x000fe20007f5e0ff */
[----:B------:R-:W-:Y:S01]  /*3f270*/  IMAD.X R51, RZ, RZ, R37, P3 ;  /* 0x000000ffff337224 */ /* 0x000fe200018e0625 */
[----:B------:R-:W-:Y:S01]  /*3f280*/  SHF.L.W.U32.HI R37, R47, 0x1, R40 ;  /* 0x000000012f257819 */ /* 0x000fe20000010e28 */
[----:B------:R-:W-:Y:S01]  /*3f290*/  IMAD.WIDE.U32 R28, R39, R39, RZ ;  /* 0x00000027271c7225 */ /* 0x000fe200078e00ff */
[----:B------:R-:W-:Y:S02]  /*3f2a0*/  IADD3.X R46, P2, PT, R46, R53, RZ, P2, !PT ;  /* 0x000000352e2e7210 */ /* 0x000fe4000175e4ff */
[----:B------:R-:W-:Y:S01]  /*3f2b0*/  IADD3.X R37, P1, PT, R37, R50, RZ, P1, !PT ;  /* 0x0000003225257210 */ /* 0x000fe20000f3e4ff */
[----:B------:R-:W-:Y:S01]  /*3f2c0*/  IMAD R47, R45, R34, RZ ;  /* 0x000000222d2f7224 */ /* 0x000fe200078e02ff */
[----:B------:R-:W-:Y:S01]  /*3f2d0*/  IADD3 R43, P3, PT, R29, R30, RZ ;  /* 0x0000001e1d2b7210 */ /* 0x000fe20007f7e0ff */
[----:B------:R-:W-:Y:S01]  /*3f2e0*/  IMAD.WIDE.U32.X R18, R35, R45, R18, P4 ;  /* 0x0000002d23127225 */ /* 0x000fe200020e0412 */
[----:B------:R-:W-:-:S02]  /*3f2f0*/  IADD3 RZ, P4, PT, RZ, R48, RZ ;  /* 0x00000030ffff7210 */ /* 0x000fc40007f9e0ff */
[----:B------:R-:W-:Y:S01]  /*3f300*/  SEL R30, RZ, 0x1, !P2 ;  /* 0x00000001ff1e7807 */ /* 0x000fe20005000000 */
[----:B------:R-:W-:Y:S01]  /*3f310*/  IMAD.MOV.U32 R32, RZ, RZ, R31 ;  /* 0x000000ffff207224 */ /* 0x000fe200078e001f */
[----:B------:R-:W-:Y:S01]  /*3f320*/  IADD3.X R31, P4, PT, RZ, R46, RZ, P4, !PT ;  /* 0x0000002eff1f7210 */ /* 0x000fe2000279e4ff */
[C---:B------:R-:W-:Y:S01]  /*3f330*/  IMAD R47, R35.reuse, R38, R47 ;  /* 0x00000026232f7224 */ /* 0x040fe200078e022f */
[----:B------:R-:W-:Y:S01]  /*3f340*/  SHF.L.W.U32.HI R29, R40, 0x1, R49 ;  /* 0x00000001281d7819 */ /* 0x000fe20000010e31 */
[----:B------:R-:W-:Y:S01]  /*3f350*/  IMAD.WIDE.U32.X R26, R35, R35, R26, P6 ;  /* 0x00000023231a7225 */ /* 0x000fe200030e041a */
[----:B------:R-:W-:Y:S02]  /*3f360*/  IADD3 R51, P6, PT, R51, R24, RZ ;  /* 0x0000001833337210 */ /* 0x000fe40007fde0ff */
[----:B------:R-:W-:Y:S01]  /*3f370*/  IADD3.X R29, P1, PT, R29, R44, RZ, P1, !PT ;  /* 0x0000002c1d1d7210 */ /* 0x000fe20000f3e4ff */
[----:B------:R-:W-:-:S04]  /*3f380*/  IMAD.WIDE.U32 R34, R38, R34, RZ ;  /* 0x0000002226227225 */ /* 0x000fc800078e00ff */
        /* <DEDUP_REMOVED lines=150> */
.L_x_150:
        /* <DEDUP_REMOVED lines=22> */
.L_x_149:
[----:B------:R-:W-:Y:S05]  /*3fe50*/  BSYNC.RECONVERGENT B0 ;  /* 0x0000000000007941 */ /* 0x000fea0003800200 */
.L_x_148:
        /* <DEDUP_REMOVED lines=73> */
[----:B------:R-:W-:Y:S01]  /*402f0*/  IMAD.WIDE.U32 R40, R35, R34, RZ ;  /* 0x0000002223287225 */ /* 0x000fe200078e00ff */
[----:B------:R-:W-:-:S03]  /*40300*/  SHF.L.W.U32.HI R38, R38, 0x1, R49 ;  /* 0x0000000126267819 */ /* 0x000fc60000010e31 */
        /* <DEDUP_REMOVED lines=27> */
[----:B------:R-:W-:Y:S01]  /*404c0*/  IMAD.WIDE.U32 R30, P2, R37, R39, R30 ;  /* 0x00000027251e7225 */ /* 0x000fe2000784001e */
[----:B------:R-:W-:-:S03]  /*404d0*/  IADD3.X R43, P0, PT, RZ, R43, RZ, P0, !PT ;  /* 0x0000002bff2b7210 */ /* 0x000fc6000071e4ff */
[----:B------:R-:W-:-:S04]  /*404e0*/  IMAD.WIDE.U32 R28, R37, R37, RZ ;  /* 0x00000025251c7225 */ /* 0x000fc800078e00ff */
[----:B------:R-:W-:Y:S02]  /*404f0*/  IMAD.IADD R55, R33, 0x1, R55 ;  /* 0x0000000121377824 */ /* 0x000fe400078e0237 */
[----:B------:R-:W-:Y:S01]  /*40500*/  IMAD.X R33, RZ, RZ, RZ, P2 ;  /* 0x000000ffff217224 */ /* 0x000fe200010e06ff */
[----:B------:R-:W-:Y:S01]  /*40510*/  IADD3 R46, P2, PT, R51, R32, RZ ;  /* 0x00000020332e7210 */ /* 0x000fe20007f5e0ff */
[----:B------:R-:W-:Y:S01]  /*40520*/  IMAD.X R53, RZ, RZ, R42, P3 ;  /* 0x000000ffff357224 */ /* 0x000fe200018e062a */
[----:B------:R-:W-:Y:S01]  /*40530*/  IADD3 R42, P3, PT, R29, R30, RZ ;  /* 0x0000001e1d2a7210 */ /* 0x000fe20007f7e0ff */
[----:B------:R-:W-:Y:S01]  /*40540*/  IMAD R50, R45, R34, RZ ;  /* 0x000000222d327224 */ /* 0x000fe200078e02ff */
[----:B------:R-:W-:Y:S01]  /*40550*/  IADD3.X R29, P1, PT, R47, R48, RZ, P1, !PT ;  /* 0x000000302f1d7210 */ /* 0x000fe20000f3e4ff */
[----:B------:R-:W-:Y:S01]  /*40560*/  IMAD.WIDE.U32.X R16, R35, R45, R16, P4 ;  /* 0x0000002d23107225 */ /* 0x000fe200020e0410 */
[----:B------:R-:W-:Y:S02]  /*40570*/  IADD3.X R44, P2, PT, R44, R55, RZ, P2, !PT ;  /* 0x000000372c2c7210 */ /* 0x000fe4000175e4ff */
[----:B------:R-:W-:Y:S01]  /*40580*/  IADD3 RZ, P4, PT, RZ, R46, RZ ;  /* 0x0000002effff7210 */ /* 0x000fe20007f9e0ff */
[----:B------:R-:W-:Y:S01]  /*40590*/  IMAD.MOV.U32 R32, RZ, RZ, R31 ;  /* 0x000000ffff207224 */ /* 0x000fe200078e001f */
[----:B------:R-:W-:Y:S01]  /*405a0*/  SHF.L.W.U32.HI R49, R49, 0x1, R46 ;  /* 0x0000000131317819 */ /* 0x000fe20000010e2e */
[----:B------:R-:W-:-:S02]  /*405b0*/  IMAD R47, R35, R36, R50 ;  /* 0x00000024232f7224 */ /* 0x000fc400078e0232 */
        /* <DEDUP_REMOVED lines=11> */
[----:B------:R-:W-:Y:S01]  /*40670*/  IADD3.X R27, P0, PT, RZ, R27, RZ, P0, !PT ;  /* 0x0000001bff1b7210 */ /* 0x000fe2000071e4ff */
[----:B------:R-:W-:Y:S01]  /*40680*/  IMAD.WIDE.U32.X R32, R39, R39, R32, P3 ;  /* 0x0000002727207225 */ /* 0x000fe200018e0420 */
[----:B------:R-:W-:-:S02]  /*40690*/  IADD3 R47, P4, PT, R31, R22, RZ ;  /* 0x000000161f2f7210 */ /* 0x000fc40007f9e0ff */
[----:B------:R-:W-:Y:S01]  /*406a0*/  IADD3.X R31, P1, PT, R49, R24, RZ, P1, !PT ;  /* 0x00000018311f7210 */ /* 0x000fe20000f3e4ff */
[----:B------:R-:W-:Y:S01]  /*406b0*/  IMAD.WIDE.U32.X R20, R39, R45, R20, P5 ;  /* 0x0000002d27147225 */ /* 0x000fe200028e0414 */
[----:B------:R-:W-:Y:S02]  /*406c0*/  IADD3.X R22, P2, PT, R38, R25, RZ, P2, !PT ;  /* 0x0000001926167210 */ /* 0x000fe4000175e4ff */
[----:B------:R-:W-:Y:S01]  /*406d0*/  SEL R25, RZ, 0x1, !P0 ;  /* 0x00000001ff197807 */ /* 0x000fe20004000000 */
[----:B------:R-:W-:Y:S01]  /*406e0*/  IMAD.X R49, RZ, RZ, R23, P4 ;  /* 0x000000ffff317224 */ /* 0x000fe200020e0617 */
[----:B------:R-:W-:Y:S01]  /*406f0*/  SHF.L.W.U32.HI R34, R46, 0x1, R43 ;  /* 0x000000012e227819 */ /* 0x000fe20000010e2b */
[----:B------:R-:W-:Y:S01]  /*40700*/  IMAD R38, R45, R37, RZ ;  /* 0x000000252d267224 */ /* 0x000fe200078e02ff */
[----:B------:R-:W-:Y:S02]  /*40710*/  IADD3 R30, P6, PT, R30, R47, RZ ;  /* 0x0000002f1e1e7210 */ /* 0x000fe40007fde0ff */
[----:B------:R-:W-:Y:S01]  /*40720*/  IADD3 R23, P0, PT, R25, R28, RZ ;  /* 0x0000001c19177210 */ /* 0x000fe20007f1e0ff */
[----:B------:R-:W-:Y:S01]  /*40730*/  IMAD.WIDE.U32 R24, R45, R36, RZ ;  /* 0x000000242d187225 */ /* 0x000fe200078e00ff */
[----:B------:R-:W-:-:S02]  /*40740*/  IADD3.X R34, P4, PT, R34, R27, RZ, P1, !PT ;  /* 0x0000001b22227210 */ /* 0x000fc40000f9e4ff */
[----:B------:R-:W-:Y:S01]  /*40750*/  IADD3.X R47, P1, PT, R22, R49, RZ, P6, !PT ;  /* 0x00000031162f7210 */ /* 0x000fe2000373e4ff */
[C---:B------:R-:W-:Y:S01]  /*40760*/  IMAD.WIDE.U32 R26, R36.reuse, R37, RZ ;  /* 0x00000025241a7225 */ /* 0x040fe200078e00ff */
[----:B------:R-:W-:Y:S02]  /*40770*/  SEL R22, RZ, 0x1, !P2 ;  /* 0x00000001ff167807 */ /* 0x000fe40005000000 */
[----:B------:R-:W-:Y:S01]  /*40780*/  SHF.L.W.U32.HI R28, R43, 0x1, R30 ;  /* 0x000000012b1c7819 */ /* 0x000fe20000010e1e */
[----:B------:R-:W-:-:S03]  /*40790*/  IMAD.WIDE.U32 R24, P6, R36, R45, R24 ;  /* 0x0000002d24187225 */ /* 0x000fc600078c0018 */
[----:B------:R-:W-:Y:S01]  /*407a0*/  IADD3.X R28, P2, PT, R28, R23, RZ, P4, !PT ;  /* 0x000000171c1c7210 */ /* 0x000fe2000275e4ff */
[----:B------:R-:W-:Y:S01]  /*407b0*/  IMAD.X R43, RZ, RZ, R22, P1 ;  /* 0x000000ffff2b7224 */ /* 0x000fe200008e0616 */
[----:B------:R-:W-:Y:S01]  /*407c0*/  IADD3.X R49, P4, PT, RZ, R42, RZ, P0, !PT ;  /* 0x0000002aff317210 */ /* 0x000fe2000079e4ff */
[-C--:B------:R-:W-:Y:S01]  /*407d0*/  IMAD R51, R39, R36.reuse, R38 ;  /* 0x0000002427337224 */ /* 0x080fe200078e0226 */
[----:B------:R-:W-:Y:S01]  /*407e0*/  SHF.L.W.U32.HI R38, R30, 0x1, R47 ;  /* 0x000000011e267819 */ /* 0x000fe20000010e2f */
[----:B------:R-:W-:-:S04]  /*407f0*/  IMAD.WIDE.U32 R36, R36, R36, RZ ;  /* 0x0000002424247225 */ /* 0x000fc800078e00ff */
[----:B------:R-:W-:Y:S01]  /*40800*/  IMAD.X R23, RZ, RZ, RZ, P6 ;  /* 0x000000ffff177224 */ /* 0x000fe200030e06ff */
[----:B------:R-:W-:Y:S01]  /*40810*/  IADD3 R43, P6, PT, R43, R16, RZ ;  /* 0x000000102b2b7210 */ /* 0x000fe20007fde0ff */
[----:B------:R-:W-:Y:S01]  /*40820*/  IMAD.IADD R27, R27, 0x1, R51 ;  /* 0x000000011b1b7824 */ /* 0x000fe200078e0233 */
[----:B------:R-:W-:Y:S01]  /*40830*/  IADD3 R30, P3, PT, R37, R24, RZ ;  /* 0x00000018251e7210 */ /* 0x000fe20007f7e0ff */
[----:B------:R-:W-:Y:S01]  /*40840*/  IMAD.MOV.U32 R22, RZ, RZ, R25 ;  /* 0x000000ffff167224 */ /* 0x000fe200078e0019 */
[----:B------:R-:W-:Y:S01]  /*40850*/  IADD3.X R37, P0, PT, R38, R49, RZ, P2, !PT ;  /* 0x0000003126257210 */ /* 0x000fe2000171e4ff */
[----:B------:R-:W-:Y:S01]  /*40860*/  IMAD.X R16, RZ, RZ, R17, P6 ;  /* 0x000000ffff107224 */ /* 0x000fe200030e0611 */
[----:B------:R-:W-:Y:S01]  /*40870*/  IADD3.X R38, P4, PT, RZ, R32, RZ, P4, !PT ;  /* 0x00000020ff267210 */ /* 0x000fe2000279e4ff */
[----:B------:R-:W-:Y:S01]  /*40880*/  IMAD.WIDE.U32.X R22, R45, R45, R22, P3 ;  /* 0x0000002d2d167225 */ /* 0x000fe200018e0416 */
[----:B------:R-:W-:Y:S02]  /*40890*/  IADD3 R26, P1, PT, R43, R26, RZ ;  /* 0x0000001a2b1a7210 */ /* 0x000fe40007f3e0ff */
[----:B------:R-:W-:Y:S01]  /*408a0*/  IADD3.X R49, P4, PT, RZ, R33, RZ, P4, !PT ;  /* 0x00000021ff317210 */ /* 0x000fe2000279e4ff */
[----:B------:R-:W-:Y:S01]  /*408b0*/  IMAD.WIDE.U32 R24, R37, 0x3d1, RZ ;  /* 0x000003d125187825 */ /* 0x000fe200078e00ff */
[----:B------:R-:W-:-:S02]  /*408c0*/  IADD3.X R27, P1, PT, R27, R16, RZ, P1, !PT ;  /* 0x000000101b1b7210 */ /* 0x000fc40000f3e4ff */
[----:B------:R-:W-:Y:S01]  /*408d0*/  IADD3 RZ, P2, PT, RZ, R26, RZ ;  /* 0x0000001affff7210 */ /* 0x000fe20007f5e0ff */
[----:B------:R-:W-:Y:S01]  /*408e0*/  IMAD.WIDE.U32 R16, R28, 0x3d1, RZ ;  /* 0x000003d11c107825 */ /* 0x000fe200078e00ff */
[----:B------:R-:W-:Y:S02]  /*408f0*/  SEL R43, RZ, 0x1, !P4 ;  /* 0x00000001ff2b7807 */ /* 0x000fe40006000000 */
[----:B------:R-:W-:Y:S01]  /*40900*/  IADD3.X R33, P5, PT, RZ, R27, RZ, P2, !PT ;  /* 0x0000001bff217210 */ /* 0x000fe200017be4ff */
[----:B------:R-:W-:Y:S01]  /*40910*/  IMAD.WIDE.U32 R24, P4, RZ, R28, R24 ;  /* 0x0000001cff187225 */ /* 0x000fe20007880018 */
[----:B------:R-:W-:Y:S02]  /*40920*/  SEL R32, RZ, 0x1, !P1 ;  /* 0x00000001ff207807 */ /* 0x000fe40004800000 */
[----:B------:R-:W-:Y:S01]  /*40930*/  SHF.L.W.U32.HI R39, R47, 0x1, R26 ;  /* 0x000000012f277819 */ /* 0x000fe20000010e1a */
[----:B------:R-:W-:Y:S01]  /*40940*/  IMAD.X R27, RZ, RZ, RZ, P4 ;  /* 0x000000ffff1b7224 */ /* 0x000fe200020e06ff */
[----:B------:R-:W-:Y:S01]  /*40950*/  IADD3 R36, P1, PT, R43, R36, RZ ;  /* 0x000000242b247210 */ /* 0x000fe20007f3e0ff */
[----:B------:R-:W-:Y:S01]  /*40960*/  IMAD.X R43, RZ, RZ, R32, P5 ;  /* 0x000000ffff2b7224 */ /* 0x000fe200028e0620 */
[----:B------:R-:W-:-:S02]  /*40970*/  IADD3.X R39, P2, PT, R39, R38, RZ, P0, !PT ;  /* 0x0000002627277210 */ /* 0x000fc4000075e4ff */
[----:B------:R-:W-:Y:S01]  /*40980*/  SHF.L.W.U32.HI R32, R26, 0x1, R33 ;  /* 0x000000011a207819 */ /* 0x000fe20000010e21 */
[----:B------:R-:W-:Y:S01]  /*40990*/  IMAD.MOV.U32 R26, RZ, RZ, R25 ;  /* 0x000000ffff1a7224 */ /* 0x000fe200078e0019 */
[----:B------:R-:W-:Y:S02]  /*409a0*/  IADD3 RZ, P0, PT, RZ, R16, RZ ;  /* 0x00000010ffff7210 */ /* 0x000fe40007f1e0ff */
[----:B------:R-:W-:Y:S02]  /*409b0*/  IADD3 R24, P4, PT, R17, R24, RZ ;  /* 0x0000001811187210 */ /* 0x000fe40007f9e0ff */
        /* <DEDUP_REMOVED lines=9> */
[----:B------:R-:W-:Y:S01]  /*40a50*/  IADD3 R47, P5, PT, R47, R26, RZ ;  /* 0x0000001a2f2f7210 */ /* 0x000fe20007fbe0ff */
[----:B------:R-:W-:Y:S01]  /*40a60*/  IMAD.WIDE.U32 R24, R39, 0x3d1, RZ ;  /* 0x000003d127187825 */ /* 0x000fe200078e00ff */
        /* <DEDUP_REMOVED lines=80> */
.L_x_153:
        /* <DEDUP_REMOVED lines=22> */
.L_x_152:
[----:B------:R-:W-:Y:S05]  /*410d0*/  BSYNC.RECONVERGENT B0 ;  /* 0x0000000000007941 */ /* 0x000fea0003800200 */
.L_x_151:
        /* <DEDUP_REMOVED lines=126> */
[----:B------:R-:W-:Y:S01]  /*418c0*/  IMAD.MOV.U32 R40, RZ, RZ, R25 ;  /* 0x000000ffff287224 */ /* 0x000fe200078e0019 */
[----:B------:R-:W-:Y:S01]  /*418d0*/  IADD3 R38, P2, PT, R37, R38, RZ ;  /* 0x0000002625267210 */ /* 0x000fe20007f5e0ff */
[----:B------:R-:W-:Y:S02]  /*418e0*/  IMAD R20, R5, R32, RZ ;  /* 0x0000002005147224 */ /* 0x000fe400078e02ff */
[-C--:B------:R-:W-:Y:S02]  /*418f0*/  IMAD R26, R69, R33.reuse, RZ ;  /* 0x00000021451a7224 */ /* 0x080fe400078e02ff */
[----:B------:R-:W-:-:S04]  /*41900*/  IMAD.WIDE.U32 R24, R0, R33, RZ ;  /* 0x0000002100187225 */ /* 0x000fc800078e00ff */
[----:B------:R-:W-:Y:S01]  /*41910*/  IMAD R49, R4, R47, R20 ;  /* 0x0000002f04317224 */ /* 0x000fe200078e0214 */
[----:B------:R-:W-:Y:S01]  /*41920*/  SEL R20, RZ, 0x1, !P0 ;  /* 0x00000001ff147807 */ /* 0x000fe20004000000 */
[----:B------:R-:W-:Y:S01]  /*41930*/  IMAD R55, R0, R35, R26 ;  /* 0x0000002300377224 */ /* 0x000fe200078e021a */
[----:B------:R-:W-:Y:S01]  /*41940*/  IADD3 R30, P0, PT, R53, R24, RZ ;  /* 0x00000018351e7210 */ /* 0x000fe20007f1e0ff */
[----:B------:R-:W-:Y:S02]  /*41950*/  IMAD.MOV.U32 R44, RZ, RZ, R27 ;  /* 0x000000ffff2c7224 */ /* 0x000fe400078e001b */
[----:B------:R-:W-:Y:S01]  /*41960*/  IMAD.X R39, RZ, RZ, R39, P2 ;  /* 0x000000ffff277224 */ /* 0x000fe200010e0627 */
[----:B------:R-:W-:Y:S01]  /*41970*/  IADD3 R51, P2, PT, R51, R22, RZ ;  /* 0x0000001633337210 */ /* 0x000fe20007f5e0ff */
[-C--:B------:R-:W-:Y:S02]  /*41980*/  IMAD R24, R7, R32.reuse, RZ ;  /* 0x0000002007187224 */ /* 0x080fe400078e02ff */
[----:B------:R-:W-:Y:S01]  /*41990*/  IMAD.WIDE.U32 R26, R4, R32, RZ ;  /* 0x00000020041a7225 */ /* 0x000fe200078e00ff */
[----:B------:R-:W-:-:S03]  /*419a0*/  IADD3.X R23, P2, PT, R23, R34, RZ, P2, !PT ;  /* 0x0000002217177210 */ /* 0x000fc6000175e4ff */
[----:B------:R-:W-:Y:S02]  /*419b0*/  IMAD.IADD R25, R25, 0x1, R55 ;  /* 0x0000000119197824 */ /* 0x000fe400078e0237 */
[----:B------:R-:W-:Y:S02]  /*419c0*/  IMAD R53, R6, R47, R24 ;  /* 0x0000002f06357224 */ /* 0x000fe400078e0218 */
[----:B------:R-:W-:Y:S01]  /*419d0*/  IMAD.IADD R22, R27, 0x1, R49 ;  /* 0x000000011b167824 */ /* 0x000fe200078e0231 */
[----:B------:R-:W-:Y:S01]  /*419e0*/  IADD3.X R36, P0, PT, R36, R25, RZ, P0, !PT ;  /* 0x0000001924247210 */ /* 0x000fe2000071e4ff */
[----:B------:R-:W-:Y:S01]  /*419f0*/  IMAD.WIDE.U32.X R40, R5, R47, R40, P1 ;  /* 0x0000002f05287225 */ /* 0x000fe200008e0428 */
[----:B------:R-:W-:-:S03]  /*41a00*/  IADD3 R51, P1, PT, R51, R26, RZ ;  /* 0x0000001a33337210 */ /* 0x000fc60007f3e0ff */
[----:B------:R-:W-:Y:S01]  /*41a10*/  IMAD R24, R3, R33, RZ ;  /* 0x0000002103187224 */ /* 0x000fe200078e02ff */
[----:B------:R-:W-:Y:S01]  /*41a20*/  IADD3.X R26, P1, PT, R23, R22, RZ, P1, !PT ;  /* 0x00000016171a7210 */ /* 0x000fe20000f3e4ff */
[----:B------:R-:W-:Y:S01]  /*41a30*/  IMAD.WIDE.U32.X R44, R7, R47, R44, P5 ;  /* 0x0000002f072c7225 */ /* 0x000fe200028e042c */
[----:B------:R-:W-:-:S03]  /*41a40*/  IADD3 RZ, P5, PT, RZ, R30, RZ ;  /* 0x0000001effff7210 */ /* 0x000fc60007fbe0ff */
[----:B------:R-:W-:Y:S02]  /*41a50*/  IMAD R37, R2, R35, R24 ;  /* 0x0000002302257224 */ /* 0x000fe400078e0218 */
[----:B------:R-:W-:Y:S01]  /*41a60*/  IMAD.X R27, RZ, RZ, R20, P2 ;  /* 0x000000ffff1b7224 */ /* 0x000fe200010e0614 */
[----:B------:R-:W-:Y:S01]  /*41a70*/  SEL R20, RZ, 0x1, !P0 ;  /* 0x00000001ff147807 */ /* 0x000fe20004000000 */
[----:B------:R-:W-:Y:S01]  /*41a80*/  IMAD.WIDE.U32 R24, R6, R32, RZ ;  /* 0x0000002006187225 */ /* 0x000fe200078e00ff */
[----:B------:R-:W-:Y:S02]  /*41a90*/  IADD3.X R32, P5, PT, RZ, R36, RZ, P5, !PT ;  /* 0x00000024ff207210 */ /* 0x000fe40002fbe4ff */
[----:B------:R-:W-:Y:S01]  /*41aa0*/  IADD3 R51, P2, PT, R51, R38, RZ ;  /* 0x0000002633337210 */ /* 0x000fe20007f5e0ff */
[----:B------:R-:W-:-:S03]  /*41ab0*/  IMAD.WIDE.U32 R22, R2, R33, RZ ;  /* 0x0000002102167225 */ /* 0x000fc600078e00ff */
[----:B------:R-:W-:Y:S01]  /*41ac0*/  IADD3.X R26, P2, PT, R26, R39, RZ, P2, !PT ;  /* 0x000000271a1a7210 */ /* 0x000fe2000175e4ff */
[----:B------:R-:W-:Y:S01]  /*41ad0*/  IMAD.IADD R37, R23, 0x1, R37 ;  /* 0x0000000117257824 */ /* 0x000fe200078e0225 */
[----:B------:R-:W-:Y:S01]  /*41ae0*/  IADD3 R49, P0, PT, R51, R22, RZ ;  /* 0x0000001633317210 */ /* 0x000fe20007f1e0ff */
[----:B------:R-:W-:Y:S01]  /*41af0*/  IMAD.WIDE.U32.X R42, R69, R35, R42, P6 ;  /* 0x00000023452a7225 */ /* 0x000fe200030e042a */
[----:B------:R-:W-:Y:S02]  /*41b00*/  IADD3 R27, P6, PT, R27, R18, RZ ;  /* 0x000000121b1b7210 */ /* 0x000fe40007fde0ff */
[----:B------:R-:W-:Y:S01]  /*41b10*/  SEL R18, RZ, 0x1, !P1 ;  /* 0x00000001ff127807 */ /* 0x000fe20004800000 */
        /* <DEDUP_REMOVED lines=24> */
[----:B------:R-:W-:-:S04]  /*41ca0*/  IMAD.WIDE.U32 R38, R33, R6, RZ ;  /* 0x0000000621267225 */ /* 0x000fc800078e00ff */
[----:B------:R-:W-:-:S04]  /*41cb0*/  IMAD.WIDE.U32 R18, P0, R7, R33, R18 ;  /* 0x0000002107127225 */ /* 0x000fc80007800012 */
[----:B------:R-:W-:Y:S01]  /*41cc0*/  IMAD.WIDE.U32 R20, R28, R0, RZ ;  /* 0x000000001c147225 */ /* 0x000fe200078e00ff */
[----:B------:R-:W-:-:S03]  /*41cd0*/  SEL R20, RZ, 0x1, !P6 ;  /* 0x00000001ff147807 */ /* 0x000fc60007000000 */
[----:B------:R-:W-:-:S04]  /*41ce0*/  IMAD.WIDE.U32.X R24, R3, R35, R24, P4 ;  /* 0x0000002303187225 */ /* 0x000fc800020e0418 */
[----:B------:R-:W-:Y:S01]  /*41cf0*/  IMAD.X R43, RZ, RZ, R22, P2 ;  /* 0x000000ffff2b7224 */ /* 0x000fe200010e0616 */
[----:B------:R-:W-:Y:S01]  /*41d00*/  IADD3 RZ, P2, PT, R39, R18, RZ ;  /* 0x0000001227ff7210 */ /* 0x000fe20007f5e0ff */
[----:B------:R-:W-:-:S04]  /*41d10*/  IMAD.WIDE.U32 R36, P6, R69, R28, R36 ;  /* 0x0000001c45247225 */ /* 0x000fc800078c0024 */
[----:B------:R-:W-:Y:S01]  /*41d20*/  IMAD.X R27, RZ, RZ, RZ, P5 ;  /* 0x000000ffff1b7224 */ /* 0x000fe200028e06ff */
[----:B------:R-:W-:Y:S01]  /*41d30*/  IADD3 R18, P5, PT, R43, R24, RZ ;  /* 0x000000182b127210 */ /* 0x000fe20007fbe0ff */
[----:B------:R-:W-:Y:S01]  /*41d40*/  IMAD.X R41, RZ, RZ, R20, P3 ;  /* 0x000000ffff297224 */ /* 0x000fe200018e0614 */
[----:B------:R-:W-:Y:S01]  /*41d50*/  IADD3 RZ, P3, PT, R21, R36, RZ ;  /* 0x0000002415ff7210 */ /* 0x000fe20007f7e0ff */
[----:B------:R-:W-:Y:S02]  /*41d60*/  IMAD R36, R69, R28, RZ ;  /* 0x0000001c45247224 */ /* 0x000fe400078e02ff */
[----:B------:R-:W-:Y:S01]  /*41d70*/  IMAD.X R48, RZ, RZ, R25, P5 ;  /* 0x000000ffff307224 */ /* 0x000fe200028e0619 */
[----:B------:R-:W-:Y:S01]  /*41d80*/  IADD3 R34, P4, PT, R41, R44, RZ ;  /* 0x0000002c29227210 */ /* 0x000fe20007f9e0ff */
[----:B------:R-:W-:-:S04]  /*41d90*/  IMAD.WIDE.U32 R24, R31, R2, RZ ;  /* 0x000000021f187225 */ /* 0x000fc800078e00ff */
[----:B------:R-:W-:-:S04]  /*41da0*/  IMAD.WIDE.U32 R20, R0, R28, RZ ;  /* 0x0000001c00147225 */ /* 0x000fc800078e00ff */
[----:B------:R-:W-:Y:S02]  /*41db0*/  IMAD R51, R0, R31, R36 ;  /* 0x0000001f00337224 */ /* 0x000fe400078e0224 */
        /* <DEDUP_REMOVED lines=10> */
[----:B------:R-:W-:Y:S02]  /*41e60*/  IMAD.MOV.U32 R26, RZ, RZ, R23 ;  /* 0x000000ffff1a7224 */ /* 0x000fe400078e0017 */
        /* <DEDUP_REMOVED lines=45> */
[----:B------:R-:W-:Y:S01]  /*42140*/  IMAD.X R23, RZ, RZ, RZ, P0 ;  /* 0x000000ffff177224 */ /* 0x000fe200000e06ff */
[----:B------:R-:W-:Y:S01]  /*42150*/  IADD3 R34, P0, PT, R34, R36, RZ ;  /* 0x0000002422227210 */ /* 0x000fe20007f1e0ff */
[----:B------:R-:W-:-:S02]  /*42160*/  IMAD.IADD R40, R37, 0x1, R47 ;  /* 0x0000000125287824 */ /* 0x000fc400078e022f */
[-C--:B------:R-:W-:Y:S02]  /*42170*/  IMAD R46, R5, R28.reuse, RZ ;  /* 0x0000001c052e7224 */ /* 0x080fe400078e02ff */
[----:B------:R-:W-:Y:S01]  /*42180*/  IMAD.WIDE.U32 R36, R4, R28, RZ ;  /* 0x0000001c04247225 */ /* 0x000fe200078e00ff */
[----:B------:R-:W-:-:S03]  /*42190*/  IADD3.X R45, P0, PT, R40, R45, RZ, P0, !PT ;  /* 0x0000002d282d7210 */ /* 0x000fc6000071e4ff */
[----:B------:R-:W-:Y:S01]  /*421a0*/  IMAD.X R41, RZ, RZ, R38, P3 ;  /* 0x000000ffff297224 */ /* 0x000fe200018e0626 */
[----:B------:R-:W-:Y:S01]  /*421b0*/  IADD3 R39, P3, PT, R34, R39, RZ ;  /* 0x0000002722277210 */ /* 0x000fe20007f7e0ff */
[----:B------:R-:W-:Y:S02]  /*421c0*/  IMAD.X R26, RZ, RZ, R27, P5 ;  /* 0x000000ffff1a7224 */ /* 0x000fe400028e061b */
[-C--:B------:R-:W-:Y:S01]  /*421d0*/  IMAD R47, R4, R31.reuse, R46 ;  /* 0x0000001f042f7224 */ /* 0x080fe200078e022e */
[----:B------:R-:W-:Y:S01]  /*421e0*/  IADD3 R39, P5, PT, R39, R36, RZ ;  /* 0x0000002427277210 */ /* 0x000fe20007fbe0ff */
[----:B------:R-:W-:Y:S01]  /*421f0*/  IMAD.WIDE.U32.X R42, R3, R31, R42, P6 ;  /* 0x0000001f032a7225 */ /* 0x000fe200030e042a */
[----:B------:R-:W-:-:S03]  /*42200*/  IADD3.X R45, P3, PT, R45, R26, RZ, P3, !PT ;  /* 0x0000001a2d2d7210 */ /* 0x000fc60001f7e4ff */
        /* <DEDUP_REMOVED lines=15> */
[C---:B------:R-:W-:Y:S01]  /*42300*/  IMAD.WIDE.U32 R36, R6.reuse, R28, RZ ;  /* 0x0000001c06247225 */ /* 0x040fe200078e00ff */
        /* <DEDUP_REMOVED lines=100> */
.L_x_156:
        /* <DEDUP_REMOVED lines=22> */
.L_x_155:
[----:B------:R-:W-:Y:S05]  /*42ab0*/  BSYNC.RECONVERGENT B0 ;  /* 0x0000000000007941 */ /* 0x000fea0003800200 */
.L_x_154:
        /* <DEDUP_REMOVED lines=31> */
[----:B------:R-:W-:-:S03]  /*42cb0*/  IMAD.WIDE.U32 R32, R54, R16, RZ ;  /* 0x0000001036207225 */ /* 0x000fc600078e00ff */
[----:B------:R-:W-:Y:S01]  /*42cc0*/  IADD3.X R44, P1, PT, R44, R31, RZ, P1, !PT ;  /* 0x0000001f2c2c7210 */ /* 0x000fe20000f3e4ff */
[----:B------:R-:W-:Y:S02]  /*42cd0*/  IMAD.X R25, RZ, RZ, RZ, P3 ;  /* 0x000000ffff197224 */ /* 0x000fe400018e06ff */
[----:B------:R-:W-:Y:S02]  /*42ce0*/  IMAD.MOV.U32 R24, RZ, RZ, R19 ;  /* 0x000000ffff187224 */ /* 0x000fe400078e0013 */
[----:B------:R-:W-:Y:S02]  /*42cf0*/  IMAD R23, R21, R55, RZ ;  /* 0x0000003715177224 */ /* 0x000fe400078e02ff */
[----:B------:R-:W-:-:S04]  /*42d00*/  IMAD.WIDE.U32.X R24, R54, R27, R24, P2 ;  /* 0x0000001b36187225 */ /* 0x000fc800010e0418 */
[----:B------:R-:W-:Y:S02]  /*42d10*/  IMAD.X R17, RZ, RZ, R17, P1 ;  /* 0x000000ffff117224 */ /* 0x000fe400008e0611 */
[----:B------:R-:W-:-:S03]  /*42d20*/  IMAD.WIDE.U32 R18, P4, R55, R21, R32 ;  /* 0x0000001537127225 */ /* 0x000fc60007880020 */
[----:B------:R-:W-:Y:S01]  /*42d30*/  IADD3 R17, P3, PT, R17, R24, RZ ;  /* 0x0000001811117210 */ /* 0x000fe20007f7e0ff */
[----:B------:R-:W-:-:S04]  /*42d40*/  IMAD.WIDE.U32 R32, R16, R55, RZ ;  /* 0x0000003710207225 */ /* 0x000fc800078e00ff */
        /* <DEDUP_REMOVED lines=9> */
[----:B------:R-:W-:Y:S01]  /*42de0*/  IMAD.WIDE.U32 R36, R29, R28, RZ ;  /* 0x0000001c1d247225 */ /* 0x000fe200078e00ff */
[----:B------:R-:W-:Y:S02]  /*42df0*/  IADD3.X R45, P1, PT, R45, R18, RZ, P1, !PT ;  /* 0x000000122d2d7210 */ /* 0x000fe40000f3e4ff */
[----:B------:R-:W-:Y:S01]  /*42e00*/  SEL R17, RZ, 0x1, !P0 ;  /* 0x00000001ff117807 */ /* 0x000fe20004000000 */
[----:B------:R-:W-:Y:S02]  /*42e10*/  IMAD.X R31, RZ, RZ, RZ, P4 ;  /* 0x000000ffff1f7224 */ /* 0x000fe400020e06ff */
[----:B------:R-:W-:Y:S02]  /*42e20*/  IMAD.MOV.U32 R30, RZ, RZ, R19 ;  /* 0x000000ffff1e7224 */ /* 0x000fe400078e0013 */
        /* <DEDUP_REMOVED lines=9> */
[----:B------:R-:W-:Y:S01]  /*42ec0*/  IMAD.WIDE.U32 R18, R27, R16, RZ ;  /* 0x000000101b127225 */ /* 0x000fe200078e00ff */
[----:B------:R-:W-:Y:S02]  /*42ed0*/  IADD3 R17, P1, PT, R47, R24, RZ ;  /* 0x000000182f117210 */ /* 0x000fe40007f3e0ff */
[----:B------:R-:W-:Y:S01]  /*42ee0*/  SHF.R.U64 R47, R56, 0x1f, R26 ;  /* 0x0000001f382f7819 */ /* 0x000fe2000000121a */
[----:B------:R-:W-:Y:S01]  /*42ef0*/  IMAD.MOV.U32 R38, RZ, RZ, R25 ;  /* 0x000000ffff267224 */ /* 0x000fe200078e0019 */
[----:B------:R-:W-:Y:S01]  /*42f00*/  SHF.L.W.U32.HI R26, R26, 0x1, R49 ;  /* 0x000000011a1a7819 */ /* 0x000fe20000010e31 */
[----:B------:R-:W-:Y:S01]  /*42f10*/  IMAD.X R42, RZ, RZ, R31, P0 ;  /* 0x000000ffff2a7224 */ /* 0x000fe200000e061f */
[----:B------:R-:W-:Y:S01]  /*42f20*/  IADD3 RZ, P0, PT, RZ, R46, RZ ;  /* 0x0000002effff7210 */ /* 0x000fe20007f1e0ff */
[----:B------:R-:W-:Y:S01]  /*42f30*/  IMAD.WIDE.U32 R32, R29, R16, RZ ;  /* 0x000000101d207225 */ /* 0x000fe200078e00ff */
[----:B------:R-:W-:-:S03]  /*42f40*/  SHF.L.W.U32.HI R49, R49, 0x1, R44 ;  /* 0x0000000131317819 */ /* 0x000fc60000010e2c */
[----:B------:R-:W-:-:S04]  /*42f50*/  IMAD.WIDE.U32 R40, R28, R16, RZ ;  /* 0x000000101c287225 */ /* 0x000fc800078e00ff */
[----:B------:R-:W-:-:S04]  /*42f60*/  IMAD.WIDE.U32 R18, P2, R28, R21, R18 ;  /* 0x000000151c127225 */ /* 0x000fc80007840012 */
[----:B------:R-:W-:Y:S01]  /*42f70*/  IMAD.WIDE.U32.X R38, R54, R54, R38, P1 ;  /* 0x0000003636267225 */ /* 0x000fe200008e0426 */
[----:B------:R-:W-:Y:S02]  /*42f80*/  IADD3.X R17, P1, PT, RZ, R17, RZ, P0, !PT ;  /* 0x00000011ff117210 */ /* 0x000fe4000073e4ff */
[----:B------:R-:W-:Y:S01]  /*42f90*/  IADD3 RZ, P4, PT, R41, R18, RZ ;  /* 0x0000001229ff7210 */ /* 0x000fe20007f9e0ff */
[C---:B------:R-:W-:Y:S01]  /*42fa0*/  IMAD.WIDE.U32 R24, R22.reuse, R16, RZ ;  /* 0x0000001016187225 */ /* 0x040fe200078e00ff */
[----:B------:R-:W-:Y:S02]  /*42fb0*/  IADD3.X R41, P1, PT, RZ, R38, RZ, P1, !PT ;  /* 0x00000026ff297210 */ /* 0x000fe40000f3e4ff */
[----:B------:R-:W-:Y:S01]  /*42fc0*/  IADD3.X R17, P0, PT, RZ, R17, RZ, P0, !PT ;  /* 0x00000011ff117210 */ /* 0x000fe2000071e4ff */
[----:B------:R-:W-:Y:S01]  /*42fd0*/  IMAD.WIDE.U32 R32, P5, R22, R21, R32 ;  /* 0x0000001516207225 */ /* 0x000fe200078a0020 */
[----:B------:R-:W-:Y:S02]  /*42fe0*/  IADD3.X R20, P1, PT, RZ, R39, RZ, P1, !PT ;  /* 0x00000027ff147210 */ /* 0x000fe40000f3e4ff */
[----:B------:R-:W-:Y:S01]  /*42ff0*/  LEA.X R56, P0, R56, R41, 0x1, P0 ;  /* 0x0000002938387211 */ /* 0x000fe20000000cff */
[----:B------:R-:W-:Y:S01]  /*43000*/  IMAD.WIDE.U32 R34, R29, R22, RZ ;  /* 0x000000161d227225 */ /* 0x000fe200078e00ff */
[----:B------:R-:W-:-:S02]  /*43010*/  SEL R41, RZ, 0x1, !P1 ;  /* 0x00000001ff297807 */ /* 0x000fc40004800000 */
[----:B------:R-:W-:Y:S01]  /*43020*/  IADD3.X R20, P1, PT, R20, R47, RZ, P0, !PT ;  /* 0x0000002f14147210 */ /* 0x000fe2000073e4ff */
[----:B------:R-:W-:Y:S01]  /*43030*/  IMAD.X R31, RZ, RZ, RZ, P3 ;  /* 0x000000ffff1f7224 */ /* 0x000fe200018e06ff */
[----:B------:R-:W-:Y:S01]  /*43040*/  IADD3 RZ, P3, PT, R25, R32, RZ ;  /* 0x0000002019ff7210 */ /* 0x000fe20007f7e0ff */
[----:B------:R-:W-:Y:S02]  /*43050*/  IMAD.X R25, RZ, RZ, RZ, P5 ;  /* 0x000000ffff197224 */ /* 0x000fe400028e06ff */
[----:B------:R-:W-:Y:S02]  /*43060*/  IMAD.MOV.U32 R30, RZ, RZ, R37 ;  /* 0x000000ffff1e7224 */ /* 0x000fe400078e0025 */
[----:B------:R-:W-:-:S04]  /*43070*/  IMAD.WIDE.U32 R34, P5, R22, R29, R34 ;  /* 0x0000001d16227225 */ /* 0x000fc800078a0022 */
        /* <DEDUP_REMOVED lines=9> */
[C---:B------:R-:W-:Y:S02]  /*43110*/  IMAD R37, R29.reuse, R28, R24 ;  /* 0x0000001c1d257224 */ /* 0x040fe400078e0218 */
[----:B------:R-:W-:Y:S01]  /*43120*/  IMAD.WIDE.U32.X R38, R29, R29, R38, P5 ;  /* 0x0000001d1d267225 */ /* 0x000fe200028e0426 */
[----:B------:R-:W-:Y:S02]  /*43130*/  IADD3 R41, P5, PT, R23, R34, RZ ;  /* 0x0000002217297210 */ /* 0x000fe40007fbe0ff */
[----:B------:R-:W-:Y:S01]  /*43140*/  IADD3.X R23, P1, PT, R49, R18, RZ, P1, !PT ;  /* 0x0000001231177210 */ /* 0x000fe20000f3e4ff */
[----:B------:R-:W-:Y:S01]  /*43150*/  IMAD.IADD R32, R35, 0x1, R37 ;  /* 0x0000000123207824 */ /* 0x000fe200078e0225 */
[----:B------:R-:W-:Y:S01]  /*43160*/  IADD3.X R47, P0, PT, RZ, R38, RZ, P0, !PT ;  /* 0x00000026ff2f7210 */ /* 0x000fe2000071e4ff */
[----:B------:R-:W-:Y:S01]  /*43170*/  IMAD.MOV.U32 R24, RZ, RZ, R33 ;  /* 0x000000ffff187224 */ /* 0x000fe200078e0021 */
[----:B------:R-:W-:Y:S01]  /*43180*/  SHF.L.W.U32.HI R44, R44, 0x1, R41 ;  /* 0x000000012c2c7819 */ /* 0x000fe20000010e29 */
[----:B------:R-:W-:Y:S01]  /*43190*/  IMAD.WIDE.U32 R34, R27, R28, RZ ;  /* 0x0000001c1b227225 */ /* 0x000fe200078e00ff */
[----:B------:R-:W-:-:S02]  /*431a0*/  IADD3.X R45, P5, PT, R45, R32, RZ, P5, !PT ;  /* 0x000000202d2d7210 */ /* 0x000fc40002fbe4ff */
[----:B------:R-:W-:Y:S01]  /*431b0*/  IADD3.X R48, P0, PT, RZ, R39, RZ, P0, !PT ;  /* 0x00000027ff307210 */ /* 0x000fe2000071e4ff */
[----:B------:R-:W-:Y:S01]  /*431c0*/  IMAD.WIDE.U32.X R32, R29, R27, R30, P6 ;  /* 0x0000001b1d207225 */ /* 0x000fe200030e041e */
[----:B------:R-:W-:Y:S02]  /*431d0*/  IADD3 RZ, P6, PT, RZ, R41, RZ ;  /* 0x00000029ffff7210 */ /* 0x000fe40007fde0ff */
[----:B------:R-:W-:Y:S01]  /*431e0*/  SEL R18, RZ, 0x1, !P5 ;  /* 0x00000001ff127807 */ /* 0x000fe20006800000 */
[----:B------:R-:W-:Y:S01]  /*431f0*/  IMAD.WIDE.U32 R34, P5, R28, R27, R34 ;  /* 0x0000001b1c227225 */ /* 0x000fe200078a0022 */
[----:B------:R-:W-:-:S03]  /*43200*/  IADD3.X R40, P6, PT, RZ, R45, RZ, P6, !PT ;  /* 0x0000002dff287210 */ /* 0x000fc600037de4ff */
[----:B------:R-:W-:-:S04]  /*43210*/  IMAD.WIDE.U32 R36, R28, R28, RZ ;  /* 0x0000001c1c247225 */ /* 0x000fc800078e00ff */
[----:B------:R-:W-:Y:S02]  /*43220*/  IMAD.X R45, RZ, RZ, R18, P6 ;  /* 0x000000ffff2d7224 */ /* 0x000fe400030e0612 */
[----:B------:R-:W-:Y:S02]  /*43230*/  IMAD R49, R21, R22, RZ ;  /* 0x0000001615317224 */ /* 0x000fe400078e02ff */
[----:B------:R-:W-:Y:S01]  /*43240*/  IMAD.X R31, RZ, RZ, RZ, P5 ;  /* 0x000000ffff1f7224 */ /* 0x000fe200028e06ff */
[----:B------:R-:W-:Y:S01]  /*43250*/  IADD3 R34, P5, PT, R37, R34, RZ ;  /* 0x0000002225227210 */ /* 0x000fe20007fbe0ff */
[----:B------:R-:W-:Y:S01]  /*43260*/  IMAD.WIDE.U32 R38, R16, R22, RZ ;  /* 0x0000001610267225 */ /* 0x000fe200078e00ff */
[----:B------:R-:W-:Y:S02]  /*43270*/  IADD3 R32, P6, PT, R45, R32, RZ ;  /* 0x000000202d207210 */ /* 0x000fe40007fde0ff */
[----:B------:R-:W-:Y:S01]  /*43280*/  SEL R37, RZ, 0x1, !P0 ;  /* 0x00000001ff257807 */ /* 0x000fe20004000000 */
[----:B------:R-:W-:-:S02]  /*43290*/  IMAD R49, R29, R16, R49 ;  /* 0x000000101d317224 */ /* 0x000fc400078e0231 */
[----:B------:R-:W-:Y:S01]  /*432a0*/  IMAD.X R45, RZ, RZ, R33, P6 ;  /* 0x000000ffff2d7224 */ /* 0x000fe200030e0621 */
[----:B------:R-:W-:Y:S01]  /*432b0*/  IADD3 R18, P0, PT, R37, R36, RZ ;  /* 0x0000002425127210 */ /* 0x000fe20007f1e0ff */
[----:B------:R-:W-:Y:S01]  /*432c0*/  IMAD.IADD R39, R39, 0x1, R49 ;  /* 0x0000000127277824 */ /* 0x000fe200078e0231 */
[----:B------:R-:W-:Y:S01]  /*432d0*/  IADD3 R43, P6, PT, R43, R38, RZ ;  /* 0x000000262b2b7210 */ /* 0x000fe20007fde0ff */
[----:B------:R-:W-:Y:S01]  /*432e0*/  IMAD.MOV.U32 R30, RZ, RZ, R35 ;  /* 0x000000ffff1e7224 */ /* 0x000fe200078e0023 */
[----:B------:R-:W-:Y:S01]  /*432f0*/  IADD3.X R36, P1, PT, R44, R47, RZ, P1, !PT ;  /* 0x0000002f2c247210 */ /* 0x000fe20000f3e4ff */
[----:B------:R-:W-:Y:S01]  /*43300*/  IMAD.X R33, RZ, RZ, RZ, P2 ;  /* 0x000000ffff217224 */ /* 0x000fe200010e06ff */
[----:B------:R-:W-:Y:S01]  /*43310*/  IADD3.X R44, P2, PT, RZ, R34, RZ, P0, !PT ;  /* 0x00000022ff2c7210 */ /* 0x000fe2000075e4ff */
[----:B------:R-:W-:Y:S01]  /*43320*/  IMAD.WIDE.U32.X R30, R27, R27, R30, P5 ;  /* 0x0000001b1b1e7225 */ /* 0x000fe200028e041e */
[----:B------:R-:W-:Y:S02]  /*43330*/  IADD3 R35, P0, PT, R43, R32, RZ ;  /* 0x000000202b237210 */ /* 0x000fe40007f1e0ff */
[----:B------:R-:W-:Y:S01]  /*43340*/  IADD3.X R42, P6, PT, R39, R42, RZ, P6, !PT ;  /* 0x0000002a272a7210 */ /* 0x000fe200037de4ff */
[----:B------:R-:W-:Y:S01]  /*43350*/  IMAD.WIDE.U32.X R24, R29, R21, R24, P3 ;  /* 0x000000151d187225 */ /* 0x000fe200018e0418 */
[----:B------:R-:W-:-:S02]  /*43360*/  SHF.L.W.U32.HI R37, R41, 0x1, R40 ;  /* 0x0000000129257819 */ /* 0x000fc40000010e28 */
[----:B------:R-:W-:Y:S01]  /*43370*/  IADD3.X R42, P0, PT, R42, R45, RZ, P0, !PT ;  /* 0x0000002d2a2a7210 */ /* 0x000fe2000071e4ff */
[----:B------:R-:W-:Y:S01]  /*43380*/  IMAD.MOV.U32 R32, RZ, RZ, R19 ;  /* 0x000000ffff207224 */ /* 0x000fe200078e0013 */
[----:B------:R-:W-:Y:S02]  /*43390*/  SEL R34, RZ, 0x1, !P6 ;  /* 0x00000001ff227807 */ /* 0x000fe40007000000 */
[----:B------:R-:W-:Y:S01]  /*433a0*/  IADD3.X R43, P2, PT, RZ, R30, RZ, P2, !PT ;  /* 0x0000001eff2b7210 */ /* 0x000fe2000175e4ff */
[----:B------:R-:W-:Y:S01]  /*433b0*/  IMAD.WIDE.U32.X R32, R27, R21, R32, P4 ;  /* 0x000000151b207225 */ /* 0x000fe200020e0420 */
[----:B------:R-:W-:Y:S02]  /*433c0*/  SHF.L.W.U32.HI R39, R40, 0x1, R35 ;  /* 0x0000000128277819 */ /* 0x000fe40000010e23 */
[----:B------:R-:W-:Y:S01]  /*433d0*/  SHF.L.W.U32.HI R41, R35, 0x1, R42 ;  /* 0x0000000123297819 */ /* 0x000fe20000010e2a */
[----:B------:R-:W-:Y:S01]  /*433e0*/  IMAD.X R35, RZ, RZ, R34, P0 ;  /* 0x000000ffff237224 */ /* 0x000fe200000e0622 */
[----:B------:R-:W-:Y:S01]  /*433f0*/  IADD3.X R37, P1, PT, R37, R48, RZ, P1, !PT ;  /* 0x0000003025257210 */ /* 0x000fe20000f3e4ff */
[C---:B------:R-:W-:Y:S01]  /*43400*/  IMAD R40, R21.reuse, R28, RZ ;  /* 0x0000001c15287224 */ /* 0x040fe200078e02ff */
[----:B------:R-:W-:Y:S01]  /*43410*/  IADD3.X R38, P2, PT, RZ, R31, RZ, P2, !PT ;  /* 0x0000001fff267210 */ /* 0x000fe2000175e4ff */
[----:B------:R-:W-:Y:S01]  /*43420*/  IMAD.WIDE.U32 R30, R21, R16, RZ ;  /* 0x00000010151e7225 */ /* 0x000fe200078e00ff */
[----:B------:R-:W-:-:S02]  /*43430*/  IADD3.X R39, P1, PT, R39, R18, RZ, P1, !PT ;  /* 0x0000001227277210 */ /* 0x000fc40000f3e4ff */
[----:B------:R-:W-:Y:S01]  /*43440*/  IADD3 R45, P0, PT, R35, R24, RZ ;  /* 0x00000018232d7210 */ /* 0x000fe20007f1e0ff */
[----:B------:R-:W-:Y:S01]  /*43450*/  IMAD.WIDE.U32 R18, R16, R28, RZ ;  /* 0x0000001c10127225 */ /* 0x000fe200078e00ff */
[----:B------:R-:W-:-:S03]  /*43460*/  IADD3.X R41, P1, PT, R41, R44, RZ, P1, !PT ;  /* 0x0000002c29297210 */ /* 0x000fc60000f3e4ff */
        /* <DEDUP_REMOVED lines=8> */
[----:B------:R-:W-:Y:S01]  /*434f0*/  IMAD.MOV.U32 R18, RZ, RZ, R31 ;  /* 0x000000ffff127224 */ /* 0x000fe200078e001f */
[----:B------:R-:W-:Y:S02]  /*43500*/  IADD3 R44, P0, PT, R25, R34, RZ ;  /* 0x00000022192c7210 */ /* 0x000fe40007f1e0ff */
[----:B------:R-:W-:Y:S01]  /*43510*/  IADD3.X R34, P3, PT, R24, R47, RZ, P3, !PT ;  /* 0x0000002f18227210 */ /* 0x000fe20001f7e4ff */
[----:B------:R-:W-:Y:S01]  /*43520*/  IMAD.WIDE.U32 R24, R39, 0x3d1, RZ ;  /* 0x000003d127187825 */ /* 0x000fe200078e00ff */
[----:B------:R-:W-:Y:S02]  /*43530*/  IADD3 RZ, P2, PT, RZ, R45, RZ ;  /* 0x0000002dffff7210 */ /* 0x000fe40007f5e0ff */
[----:B------:R-:W-:Y:S01]  /*43540*/  IADD3 R48, P5, PT, R35, R30, RZ ;  /* 0x0000001e23307210 */ /* 0x000fe20007fbe0ff */
[----:B------:R-:W-:Y:S01]  /*43550*/  IMAD.WIDE.U32 R30, R41, 0x3d1, RZ ;  /* 0x000003d1291e7825 */ /* 0x000fe200078e00ff */
[----:B------:R-:W-:-:S02]  /*43560*/  IADD3.X R40, P2, PT, RZ, R34, RZ, P2, !PT ;  /* 0x00000022ff287210 */ /* 0x000fc4000175e4ff */
[----:B------:R-:W-:Y:S01]  /*43570*/  SEL R34, RZ, 0x1, !P3 ;  /* 0x00000001ff227807 */ /* 0x000fe20005800000 */
[----:B------:R-:W-:Y:S01]  /*43580*/  IMAD.WIDE.U32.X R18, R21, R21, R18, P5 ;  /* 0x0000001515127225 */ /* 0x000fe200028e0412 */
[----:B------:R-:W-:Y:S02]  /*43590*/  SHF.L.W.U32.HI R42, R42, 0x1, R45 ;  /* 0x000000012a2a7819 */ /* 0x000fe40000010e2d */
[----:B------:R-:W-:Y:S01]  /*435a0*/  SHF.L.W.U32.HI R45, R45, 0x1, R40 ;  /* 0x000000012d2d7819 */ /* 0x000fe20000010e28 */
[----:B------:R-:W-:Y:S01]  /*435b0*/  IMAD.WIDE.U32 R30, P6, RZ, R39, R30 ;  /* 0x00000027ff1e7225 */ /* 0x000fe200078c001e */
[----:B------:R-:W-:Y:S02]  /*435c0*/  IADD3.X R43, P3, PT, R42, R43, RZ, P1, !PT ;  /* 0x0000002b2a2b7210 */ /* 0x000fe40000f7e4ff */
[----:B------:R-:W-:Y:S01]  /*435d0*/  IADD3 RZ, P1, PT, RZ, R24, RZ ;  /* 0x00000018ffff7210 */ /* 0x000fe20007f3e0ff */
[----:B------:R-:W-:Y:S01]  /*435e0*/  IMAD.X R47, RZ, RZ, R34, P2 ;  /* 0x000000ffff2f7224 */ /* 0x000fe200010e0622 */
[----:B------:R-:W-:Y:S01]  /*435f0*/  IADD3 R30, P2, PT, R25, R30, RZ ;  /* 0x0000001e191e7210 */ /* 0x000fe20007f5e0ff */
[----:B------:R-:W-:Y:S01]  /*43600*/  IMAD.X R35, RZ, RZ, RZ, P6 ;  /* 0x000000ffff237224 */ /* 0x000fe200030e06ff */
[----:B------:R-:W-:Y:S01]  /*43610*/  IADD3.X R25, P3, PT, R45, R38, RZ, P3, !PT ;  /* 0x000000262d197210 */ /* 0x000fe20001f7e4ff */
[----:B------:R-:W-:Y:S01]  /*43620*/  IMAD.MOV.U32 R34, RZ, RZ, R31 ;  /* 0x000000ffff227224 */ /* 0x000fe200078e001f */
[----:B------:R-:W-:-:S02]  /*43630*/  IADD3 R47, P4, PT, R47, R32, RZ ;  /* 0x000000202f2f7210 */ /* 0x000fc40007f9e0ff */
[----:B------:R-:W-:Y:S01]  /*43640*/  IADD3.X R38, P6, PT, RZ, R30, RZ, P1, !PT ;  /* 0x0000001eff267210 */ /* 0x000fe20000fde4ff */
[----:B------:R-:W-:Y:S01]  /*43650*/  IMAD.WIDE.U32 R30, R25, 0x3d1, RZ ;  /* 0x000003d1191e7825 */ /* 0x000fe200078e00ff */
[----:B------:R-:W-:Y:S02]  /*43660*/  SHF.L.W.U32.HI R45, R40, 0x1, R47 ;  /* 0x00000001282d7819 */ /* 0x000fe40000010e2f */
[----:B------:R-:W-:Y:S01]  /*43670*/  SEL R49, RZ, 0x1, !P6 ;  /* 0x00000001ff317807 */ /* 0x000fe20007000000 */
[----:B------:R-:W-:Y:S01]  /*43680*/  IMAD.X R50, RZ, RZ, R33, P4 ;  /* 0x000000ffff327224 */ /* 0x000fe200020e0621 */
[----:B------:R-:W-:Y:S01]  /*43690*/  IADD3.X R40, P0, PT, RZ, R48, RZ, P0, !PT ;  /* 0x00000030ff287210 */ /* 0x000fe2000071e4ff */
[----:B------:R-:W-:Y:S01]  /*436a0*/  IMAD.WIDE.U32.X R32, RZ, R41, R34, P2 ;  /* 0x00000029ff207225 */ /* 0x000fe200010e0422 */
[----:B------:R-:W-:Y:S02]  /*436b0*/  IADD3.X R45, P2, PT, R45, R44, RZ, P3, !PT ;  /* 0x0000002c2d2d7210 */ /* 0x000fe40001f5e4ff */
[----:B------:R-:W-:Y:S01]  /*436c0*/  SHF.L.W.U32.HI R47, R47, 0x1, R50 ;  /* 0x000000012f2f7819 */ /* 0x000fe20000010e32 */
[----:B------:R-:W-:Y:S01]  /*436d0*/  IMAD.WIDE.U32 R34, R43, 0x3d1, RZ ;  /* 0x000003d12b227825 */ /* 0x000fe200078e00ff */
[----:B------:R-:W-:-:S02]  /*436e0*/  IADD3 R49, P4, PT, R49, R32, RZ ;  /* 0x0000002031317210 */ /* 0x000fc40007f9e0ff */
[----:B------:R-:W-:Y:S01]  /*436f0*/  IADD3.X R47, P2, PT, R47, R40, RZ, P2, !PT ;  /* 0x000000282f2f7210 */ /* 0x000fe2000175e4ff */
[----:B------:R-:W-:Y:S01]  /*43700*/  IMAD.WIDE.U32 R30, P3, RZ, R43, R30 ;  /* 0x0000002bff1e7225 */ /* 0x000fe2000786001e */
[----:B------:R-:W-:Y:S02]  /*43710*/  IADD3 R40, P5, PT, R49, R34, RZ ;  /* 0x0000002231287210 */ /* 0x000fe40007fbe0ff */
[----:B------:R-:W-:Y:S01]  /*43720*/  IADD3.X R49, P0, PT, RZ, R18, RZ, P0, !PT ;  /* 0x00000012ff317210 */ /* 0x000fe2000071e4ff */
        /* <DEDUP_REMOVED lines=11> */
[----:B------:R-:W-:Y:S01]  /*437e0*/  IMAD.WIDE.U32 R34, R45, 0x3d1, RZ ;  /* 0x000003d12d227825 */ /* 0x000fe200078e00ff */
[----:B------:R-:W-:Y:S02]  /*437f0*/  IADD3 R53, P4, PT, R53, R30, RZ ;  /* 0x0000001e35357210 */ /* 0x000fe40007f9e0ff */
[----:B------:R-:W-:Y:S01]  /*43800*/  IADD3.X R41, P1, PT, R41, R40, RZ, P1, !PT ;  /* 0x0000002829297210 */ /* 0x000fe20000f3e4ff */
[----:B------:R-:W-:Y:S01]  /*43810*/  IMAD.WIDE.U32 R32, P3, RZ, R45, R32 ;  /* 0x0000002dff207225 */ /* 0x000fe20007860020 */
[----:B------:R-:W-:Y:S02]  /*43820*/  IADD3 R34, P0, PT, R53, R34, RZ ;  /* 0x0000002235227210 */ /* 0x000fe40007f1e0ff */
        /* <DEDUP_REMOVED lines=58> */
.L_x_159:
        /* <DEDUP_REMOVED lines=22> */
.L_x_158:
[----:B------:R-:W-:Y:S05]  /*43d30*/  BSYNC.RECONVERGENT B0 ;  /* 0x0000000000007941 */ /* 0x000fea0003800200 */
.L_x_157:
[----:B------:R-:W-:-:S05]  /*43d40*/  UMOV UR4, 0x1 ;  /* 0x0000000100047882 */ /* 0x000fca0000000000 */
.L_x_163:
[----:B------:R-:W-:Y:S01]  /*43d50*/  IMAD.WIDE.U32 R30, R17, R56, RZ ;  /* 0x00000038111e7225 */ /* 0x000fe200078e00ff */
[----:B------:R-:W-:Y:S01]  /*43d60*/  BSSY.RECONVERGENT B0, `(.L_x_160) ;  /* 0x0000128000007945 */ /* 0x000fe20003800200 */
[----:B------:R-:W-:Y:S02]  /*43d70*/  UIADD3 UR4, UPT, UPT, UR4, 0x1, URZ ;  /* 0x0000000104047890 */ /* 0x000fe4000fffe0ff */
[----:B------:R-:W-:Y:S02]  /*43d80*/  IMAD R32, R20, R46, RZ ;  /* 0x0000002e14207224 */ /* 0x000fe400078e02ff */
[----:B------:R-:W-:Y:S01]  /*43d90*/  IMAD.WIDE.U32 R30, P0, R46, R20, R30 ;  /* 0x000000142e1e7225 */ /* 0x000fe2000780001e */
[----:B------:R-:W-:-:S03]  /*43da0*/  UISETP.NE.AND UP0, UPT, UR4, 0xb, UPT ;  /* 0x0000000b0400788c */ /* 0x000fc6000bf05270 */
        /* <DEDUP_REMOVED lines=12> */
[----:B------:R-:W-:Y:S01]  /*43e70*/  IMAD.WIDE.U32.X R32, R17, R20, R32, P2 ;  /* 0x0000001411207225 */ /* 0x000fe200010e0420 */
[----:B------:R-:W-:-:S03]  /*43e80*/  SHF.R.U64 R58, R18, 0x1f, R47 ;  /* 0x0000001f123a7819 */ /* 0x000fc6000000122f */
[----:B------:R-:W-:Y:S02]  /*43e90*/  IMAD.X R19, RZ, RZ, R19, P0 ;  /* 0x000000ffff137224 */ /* 0x000fe400000e0613 */
[----:B------:R-:W-:-:S03]  /*43ea0*/  IMAD.WIDE.U32 R34, R46, R26, RZ ;  /* 0x0000001a2e227225 */ /* 0x000fc600078e00ff */
[----:B------:R-:W-:Y:S01]  /*43eb0*/  IADD3 R51, P4, PT, R19, R32, RZ ;  /* 0x0000002013337210 */ /* 0x000fe20007f9e0ff */
[----:B------:R-:W-:-:S04]  /*43ec0*/  IMAD.WIDE.U32 R42, P3, R46, R24, R42 ;  /* 0x000000182e2a7225 */ /* 0x000fc8000786002a */
[----:B------:R-:W-:Y:S01]  /*43ed0*/  IMAD R34, R24, R46, RZ ;  /* 0x0000002e18227224 */ /* 0x000fe200078e02ff */
[----:B------:R-:W-:Y:S01]  /*43ee0*/  IADD3 RZ, P0, PT, R35, R42, RZ ;  /* 0x0000002a23ff7210 */ /* 0x000fe20007f1e0ff */
[----:B------:R-:W-:-:S04]  /*43ef0*/  IMAD.WIDE.U32 R30, R17, R23, RZ ;  /* 0x00000017111e7225 */ /* 0x000fc800078e00ff */
[----:B------:R-:W-:-:S04]  /*43f00*/  IMAD.WIDE.U32 R40, R26, R46, RZ ;  /* 0x0000002e1a287225 */ /* 0x000fc800078e00ff */
[----:B------:R-:W-:Y:S02]  /*43f10*/  IMAD R19, R17, R26, R34 ;  /* 0x0000001a11137224 */ /* 0x000fe400078e0222 */
[----:B------:R-:W-:Y:S01]  /*43f20*/  IMAD.X R42, RZ, RZ, R33, P4 ;  /* 0x000000ffff2a7224 */ /* 0x000fe200020e0621 */
[----:B------:R-:W-:Y:S01]  /*43f30*/  IADD3 RZ, P4, PT, RZ, R40, RZ ;  /* 0x00000028ffff7210 */ /* 0x000fe20007f9e0ff */
[----:B------:R-:W-:-:S04]  /*43f40*/  IMAD.WIDE.U32 R32, R20, R26, RZ ;  /* 0x0000001a14207225 */ /* 0x000fc800078e00ff */
[----:B------:R-:W-:-:S04]  /*43f50*/  IMAD.WIDE.U32 R36, R46, R23, RZ ;  /* 0x000000172e247225 */ /* 0x000fc800078e00ff */
[----:B------:R-:W-:-:S04]  /*43f60*/  IMAD.WIDE.U32 R30, P1, R46, R25, R30 ;  /* 0x000000192e1e7225 */ /* 0x000fc8000782001e */
[----:B------:R-:W-:Y:S01]  /*43f70*/  IMAD.WIDE.U32 R34, R20, R23, RZ ;  /* 0x0000001714227225 */ /* 0x000fe200078e00ff */
[----:B------:R-:W-:-:S03]  /*43f80*/  IADD3 RZ, P2, PT, R37, R30, RZ ;  /* 0x0000001e25ff7210 */ /* 0x000fc60007f5e0ff */
[----:B------:R-:W-:Y:S02]  /*43f90*/  IMAD.IADD R19, R41, 0x1, R19 ;  /* 0x0000000129137824 */ /* 0x000fe400078e0213 */
[----:B------:R-:W-:-:S03]  /*43fa0*/  IMAD.WIDE.U32 R44, R56, R26, RZ ;  /* 0x0000001a382c7225 */ /* 0x000fc600078e00ff */
[----:B------:R-:W-:Y:S01]  /*43fb0*/  IADD3.X R19, P4, PT, RZ, R19, RZ, P4, !PT ;  /* 0x00000013ff137210 */ /* 0x000fe2000279e4ff */
[----:B------:R-:W-:-:S03]  /*43fc0*/  IMAD.WIDE.U32 R32, P5, R56, R24, R32 ;  /* 0x0000001838207225 */ /* 0x000fc600078a0020 */
[----:B------:R-:W-:Y:S01]  /*43fd0*/  SEL R30, RZ, 0x1, !P4 ;  /* 0x00000001ff1e7807 */ /* 0x000fe20006000000 */
[----:B------:R-:W-:-:S04]  /*43fe0*/  IMAD.WIDE.U32 R38, R24, R23, RZ ;  /* 0x0000001718267225 */ /* 0x000fc800078e00ff */
        /* <DEDUP_REMOVED lines=17> */
[----:B------:R-:W-:Y:S02]  /*44100*/  SHF.L.W.U32.HI R47, R47, 0x1, R52 ;  /* 0x000000012f2f7819 */ /* 0x000fe40000010e34 */
        /* <DEDUP_REMOVED lines=12> */
[----:B------:R-:W-:-:S03]  /*441d0*/  IADD3 R57, P6, PT, R19, R36, RZ ;  /* 0x0000002413397210 */ /* 0x000fc60007fde0ff */
[----:B------:R-:W-:Y:S01]  /*441e0*/  IMAD R36, R25, R46, RZ ;  /* 0x0000002e19247224 */ /* 0x000fe200078e02ff */
[----:B------:R-:W-:Y:S01]  /*441f0*/  IADD3.X R19, P0, PT, RZ, R30, RZ, P0, !PT ;  /* 0x0000001eff137210 */ /* 0x000fe2000071e4ff */
[----:B------:R-:W-:Y:S02]  /*44200*/  IMAD.MOV.U32 R44, RZ, RZ, R35 ;  /* 0x000000ffff2c7224 */ /* 0x000fe400078e0023 */
[----:B------:R-:W-:Y:S01]  /*44210*/  IMAD R59, R17, R23, R36 ;  /* 0x00000017113b7224 */ /* 0x000fe200078e0224 */
[----:B------:R-:W-:Y:S01]  /*44220*/  IADD3.X R49, P0, PT, RZ, R31, RZ, P0, !PT ;  /* 0x0000001fff317210 */ /* 0x000fe2000071e4ff */
[----:B------:R-:W-:-:S04]  /*44230*/  IMAD.WIDE.U32 R30, R23, R46, RZ ;  /* 0x0000002e171e7225 */ /* 0x000fc800078e00ff */
[----:B------:R-:W-:-:S04]  /*44240*/  IMAD.WIDE.U32 R34, R20, R56, RZ ;  /* 0x0000003814227225 */ /* 0x000fc800078e00ff */
[----:B------:R-:W-:Y:S01]  /*44250*/  IMAD.MOV.U32 R32, RZ, RZ, R39 ;  /* 0x000000ffff207224 */ /* 0x000fe200078e0027 */
[----:B------:R-:W-:Y:S01]  /*44260*/  IADD3.X R39, P1, PT, RZ, R48, RZ, P1, !PT ;  /* 0x00000030ff277210 */ /* 0x000fe20000f3e4ff */
[----:B------:R-:W-:Y:S01]  /*44270*/  IMAD.WIDE.U32.X R40, R17, R25, R40, P2 ;  /* 0x0000001911287225 */ /* 0x000fe200010e0428 */
[----:B------:R-:W-:Y:S02]  /*44280*/  IADD3 RZ, P2, PT, RZ, R30, RZ ;  /* 0x0000001effff7210 */ /* 0x000fe40007f5e0ff */
[----:B------:R-:W-:Y:S01]  /*44290*/  LEA.X R48, P1, R18, R19, 0x1, P1 ;  /* 0x0000001312307211 */ /* 0x000fe20000820cff */
[----:B------:R-:W-:Y:S02]  /*442a0*/  IMAD.IADD R46, R31, 0x1, R59 ;  /* 0x000000011f2e7824 */ /* 0x000fe400078e023b */
[----:B------:R-:W-:Y:S01]  /*442b0*/  IMAD.X R53, RZ, RZ, R37, P6 ;  /* 0x000000ffff357224 */ /* 0x000fe200030e0625 */
[----:B------:R-:W-:Y:S01]  /*442c0*/  IADD3.X R49, P1, PT, R49, R58, RZ, P1, !PT ;  /* 0x0000003a31317210 */ /* 0x000fe20000f3e4ff */
[----:B------:R-:W-:Y:S01]  /*442d0*/  IMAD.WIDE.U32.X R42, R20, R24, R42, P3 ;  /* 0x00000018142a7225 */ /* 0x000fe200018e042a */
[----:B------:R-:W-:-:S02]  /*442e0*/  IADD3 R57, P3, PT, R57, R30, RZ ;  /* 0x0000001e39397210 */ /* 0x000fc40007f7e0ff */
[----:B------:R-:W-:Y:S01]  /*442f0*/  IADD3.X R46, P2, PT, RZ, R46, RZ, P2, !PT ;  /* 0x0000002eff2e7210 */ /* 0x000fe2000175e4ff */
[----:B------:R-:W-:-:S03]  /*44300*/  IMAD.WIDE.U32 R34, P6, R56, R20, R34 ;  /* 0x0000001438227225 */ /* 0x000fc600078c0022 */
[----:B------:R-:W-:Y:S01]  /*44310*/  IADD3.X R53, P3, PT, R46, R53, RZ, P3, !PT ;  /* 0x000000352e357210 */ /* 0x000fe20001f7e4ff */
[----:B------:R-:W-:-:S04]  /*44320*/  IMAD.WIDE.U32 R18, R56, R56, RZ ;  /* 0x0000003838127225 */ /* 0x000fc800078e00ff */
[C---:B------:R-:W-:Y:S02]  /*44330*/  IMAD R17, R24.reuse, R56, RZ ;  /* 0x0000003818117224 */ /* 0x040fe400078e02ff */
[----:B------:R-:W-:-:S04]  /*44340*/  IMAD.WIDE.U32 R30, R24, R26, RZ ;  /* 0x0000001a181e7225 */ /* 0x000fc800078e00ff */
[----:B------:R-:W-:Y:S01]  /*44350*/  IMAD.X R37, RZ, RZ, RZ, P6 ;  /* 0x000000ffff257224 */ /* 0x000fe200030e06ff */
[----:B------:R-:W-:Y:S01]  /*44360*/  IADD3 R51, P6, PT, R19, R34, RZ ;  /* 0x0000002213337210 */ /* 0x000fe20007fde0ff */
[----:B------:R-:W-:Y:S01]  /*44370*/  IMAD.MOV.U32 R36, RZ, RZ, R35 ;  /* 0x000000ffff247224 */ /* 0x000fe200078e0023 */
[----:B------:R-:W-:Y:S01]  /*44380*/  SEL R19, RZ, 0x1, !P0 ;  /* 0x00000001ff137807 */ /* 0x000fe20004000000 */
[----:B------:R-:W-:Y:S01]  /*44390*/  IMAD R59, R20, R26, R17 ;  /* 0x0000001a143b7224 */ /* 0x000fe200078e0211 */
[----:B------:R-:W-:Y:S01]  /*443a0*/  SEL R17, RZ, 0x1, !P2 ;  /* 0x00000001ff117807 */ /* 0x000fe20005000000 */
[----:B------:R-:W-:Y:S01]  /*443b0*/  IMAD.WIDE.U32 R34, R26, R56, RZ ;  /* 0x000000381a227225 */ /* 0x000fe200078e00ff */
[----:B------:R-:W-:-:S03]  /*443c0*/  IADD3 R58, P0, PT, R19, R18, RZ ;  /* 0x00000012133a7210 */ /* 0x000fc60007f1e0ff */
[----:B------:R-:W-:Y:S01]  /*443d0*/  IMAD.WIDE.U32 R30, P2, R26, R24, R30 ;  /* 0x000000181a1e7225 */ /* 0x000fe2000784001e */
[----:B------:R-:W-:Y:S02]  /*443e0*/  IADD3.X R51, P0, PT, RZ, R51, RZ, P0, !PT ;  /* 0x00000033ff337210 */ /* 0x000fe4000071e4ff */
[----:B------:R-:W-:Y:S01]  /*443f0*/  IADD3.X R47, P1, PT, R47, R58, RZ, P1, !PT ;  /* 0x0000003a2f2f7210 */ /* 0x000fe20000f3e4ff */
[----:B------:R-:W-:Y:S02]  /*44400*/  IMAD.IADD R60, R35, 0x1, R59 ;  /* 0x00000001233c7824 */ /* 0x000fe400078e023b */
[----:B------:R-:W-:Y:S01]  /*44410*/  IMAD.X R35, RZ, RZ, RZ, P2 ;  /* 0x000000ffff237224 */ /* 0x000fe200010e06ff */
[----:B------:R-:W-:Y:S01]  /*44420*/  IADD3.X R51, P1, PT, R52, R51, RZ, P1, !PT ;  /* 0x0000003334337210 */ /* 0x000fe20000f3e4ff */
[----:B------:R-:W-:Y:S01]  /*44430*/  IMAD.X R59, RZ, RZ, R17, P3 ;  /* 0x000000ffff3b7224 */ /* 0x000fe200018e0611 */
[----:B------:R-:W-:Y:S01]  /*44440*/  IADD3 R17, P2, PT, R57, R34, RZ ;  /* 0x0000002239117210 */ /* 0x000fe20007f5e0ff */
[----:B------:R-:W-:-:S03]  /*44450*/  IMAD.WIDE.U32 R18, R26, R26, RZ ;  /* 0x0000001a1a127225 */ /* 0x000fc600078e00ff */
[----:B------:R-:W-:Y:S01]  /*44460*/  IADD3.X R53, P2, PT, R53, R60, RZ, P2, !PT ;  /* 0x0000003c35357210 */ /* 0x000fe2000175e4ff */
[----:B------:R-:W-:Y:S01]  /*44470*/  IMAD R57, R25, R56, RZ ;  /* 0x0000003819397224 */ /* 0x000fe200078e02ff */
[----:B------:R-:W-:Y:S01]  /*44480*/  IADD3 R46, P3, PT, R19, R30, RZ ;  /* 0x0000001e132e7210 */ /* 0x000fe20007f7e0ff */
[----:B------:R-:W-:Y:S01]  /*44490*/  IMAD.WIDE.U32.X R44, R20, R25, R44, P4 ;  /* 0x00000019142c7225 */ /* 0x000fe200020e042c */
[----:B------:R-:W-:Y:S02]  /*444a0*/  IADD3 RZ, P4, PT, RZ, R17, RZ ;  /* 0x00000011ffff7210 */ /* 0x000fe40007f9e0ff */
[----:B------:R-:W-:Y:S01]  /*444b0*/  SEL R19, RZ, 0x1, !P2 ;  /* 0x00000001ff137807 */ /* 0x000fe20005000000 */
[----:B------:R-:W-:Y:S01]  /*444c0*/  IMAD.MOV.U32 R34, RZ, RZ, R31 ;  /* 0x000000ffff227224 */ /* 0x000fe200078e001f */
[----:B------:R-:W-:Y:S01]  /*444d0*/  SHF.L.W.U32.HI R38, R38, 0x1, R17 ;  /* 0x0000000126267819 */ /* 0x000fe20000010e11 */
[C---:B------:R-:W-:Y:S02]  /*444e0*/  IMAD R31, R20.reuse, R23, R57 ;  /* 0x00000017141f7224 */ /* 0x040fe400078e0239 */
[----:B------:R-:W-:Y:S01]  /*444f0*/  IMAD.WIDE.U32.X R36, R20, R20, R36, P6 ;  /* 0x0000001414247225 */ /* 0x000fe200030e0424 */
[----:B------:R-:W-:-:S02]  /*44500*/  IADD3.X R20, P4, PT, RZ, R53, RZ, P4, !PT ;  /* 0x00000035ff147210 */ /* 0x000fc4000279e4ff */
[----:B------:R-:W-:Y:S01]  /*44510*/  IADD3 R59, P6, PT, R59, R40, RZ ;  /* 0x000000283b3b7210 */ /* 0x000fe20007fde0ff */
[----:B------:R-:W-:-:S04]  /*44520*/  IMAD.WIDE.U32 R56, R23, R56, RZ ;  /* 0x0000003817387225 */ /* 0x000fc800078e00ff */
[----:B------:R-:W-:Y:S01]  /*44530*/  IMAD.IADD R30, R57, 0x1, R31 ;  /* 0x00000001391e7824 */ /* 0x000fe200078e021f */
[----:B------:R-:W-:Y:S01]  /*44540*/  IADD3.X R31, P0, PT, RZ, R36, RZ, P0, !PT ;  /* 0x00000024ff1f7210 */ /* 0x000fe2000071e4ff */
[----:B------:R-:W-:Y:S01]  /*44550*/  IMAD.X R19, RZ, RZ, R19, P4 ;  /* 0x000000ffff137224 */ /* 0x000fe200020e0613 */
[----:B------:R-:W-:Y:S01]  /*44560*/  IADD3 R56, P2, PT, R59, R56, RZ ;  /* 0x000000383b387210 */ /* 0x000fe20007f5e0ff */
[----:B------:R-:W-:Y:S01]  /*44570*/  IMAD.X R53, RZ, RZ, R41, P6 ;  /* 0x000000ffff357224 */ /* 0x000fe200030e0629 */
[----:B------:R-:W-:Y:S01]  /*44580*/  IADD3.X R37, P0, PT, RZ, R37, RZ, P0, !PT ;  /* 0x00000025ff257210 */ /* 0x000fe2000071e4ff */
[----:B------:R-:W-:Y:S01]  /*44590*/  IMAD.WIDE.U32.X R34, R24, R24, R34, P3 ;  /* 0x0000001818227225 */ /* 0x000fe200018e0422 */
[----:B------:R-:W-:Y:S02]  /*445a0*/  IADD3 R41, P4, PT, R19, R42, RZ ;  /* 0x0000002a13297210 */ /* 0x000fe40007f9e0ff */
[----:B------:R-:W-:Y:S01]  /*445b0*/  IADD3.X R38, P1, PT, R38, R31, RZ, P1, !PT ;  /* 0x0000001f26267210 */ /* 0x000fe20000f3e4ff */
[----:B------:R-:W-:Y:S01]  /*445c0*/  IMAD.WIDE.U32.X R32, R24, R25, R32, P5 ;  /* 0x0000001918207225 */ /* 0x000fe200028e0420 */
[----:B------:R-:W-:-:S02]  /*445d0*/  SEL R19, RZ, 0x1, !P0 ;  /* 0x00000001ff137807 */ /* 0x000fc40004000000 */
[----:B------:R-:W-:Y:S01]  /*445e0*/  SHF.L.W.U32.HI R42, R17, 0x1, R20 ;  /* 0x00000001112a7819 */ /* 0x000fe20000010e14 */
[----:B------:R-:W-:Y:S01]  /*445f0*/  IMAD.X R31, RZ, RZ, R43, P4 ;  /* 0x000000ffff1f7224 */ /* 0x000fe200020e062b */
[----:B------:R-:W-:Y:S01]  /*44600*/  IADD3 R43, P6, PT, R56, R41, RZ ;  /* 0x00000029382b7210 */ /* 0x000fe20007fde0ff */
[----:B------:R-:W-:Y:S01]  /*44610*/  IMAD.WIDE.U32 R40, R23, R23, RZ ;  /* 0x0000001717287225 */ /* 0x000fe200078e00ff */
[----:B------:R-:W-:Y:S02]  /*44620*/  IADD3.X R30, P2, PT, R30, R53, RZ, P2, !PT ;  /* 0x000000351e1e7210 */ /* 0x000fe4000175e4ff */
[----:B------:R-:W-:Y:S01]  /*44630*/  IADD3 R36, P0, PT, R19, R18, RZ ;  /* 0x0000001213247210 */ /* 0x000fe20007f1e0ff */
[C---:B------:R-:W-:Y:S01]  /*44640*/  IMAD.WIDE.U32 R18, R25.reuse, R23, RZ ;  /* 0x0000001719127225 */ /* 0x040fe200078e00ff */
[----:B------:R-:W-:Y:S02]  /*44650*/  IADD3.X R42, P4, PT, R42, R37, RZ, P1, !PT ;  /* 0x000000252a2a7210 */ /* 0x000fe40000f9e4ff */
[----:B------:R-:W-:Y:S01]  /*44660*/  SHF.L.W.U32.HI R17, R20, 0x1, R43 ;  /* 0x0000000114117819 */ /* 0x000fe20000010e2b */
[----:B------:R-:W-:Y:S01]  /*44670*/  IMAD R37, R25, R26, RZ ;  /* 0x0000001a19257224 */ /* 0x000fe200078e02ff */
[----:B------:R-:W-:Y:S01]  /*44680*/  IADD3.X R52, P1, PT, R30, R31, RZ, P6, !PT ;  /* 0x0000001f1e347210 */ /* 0x000fe2000373e4ff */
[----:B------:R-:W-:Y:S01]  /*44690*/  IMAD.WIDE.U32 R18, P6, R23, R25, R18 ;  /* 0x0000001917127225 */ /* 0x000fe200078c0012 */
[----:B------:R-:W-:-:S02]  /*446a0*/  SEL R20, RZ, 0x1, !P2 ;  /* 0x00000001ff147807 */ /* 0x000fc40005000000 */
[----:B------:R-:W-:Y:S01]  /*446b0*/  IADD3.X R17, P2, PT, R17, R36, RZ, P4, !PT ;  /* 0x0000002411117210 */ /* 0x000fe2000275e4ff */
[----:B------:R-:W-:Y:S01]  /*446c0*/  IMAD.WIDE.U32 R30, R23, R26, RZ ;  /* 0x0000001a171e7225 */ /* 0x000fe200078e00ff */
[----:B------:R-:W-:Y:S02]  /*446d0*/  IADD3.X R46, P4, PT, RZ, R46, RZ, P0, !PT ;  /* 0x0000002eff2e7210 */ /* 0x000fe4000079e4ff */
[----:B------:R-:W-:Y:S01]  /*446e0*/  SHF.L.W.U32.HI R43, R43, 0x1, R52 ;  /* 0x000000012b2b7819 */ /* 0x000fe20000010e34 */
[----:B------:R-:W-:Y:S01]  /*446f0*/  IMAD R53, R24, R23, R37 ;  /* 0x0000001718357224 */ /* 0x000fe200078e0225 */
[----:B------:R-:W-:Y:S01]  /*44700*/  IADD3.X R26, P4, PT, RZ, R34, RZ, P4, !PT ;  /* 0x00000022ff1a7210 */ /* 0x000fe2000279e4ff */
[----:B------:R-:W-:Y:S01]  /*44710*/  IMAD.X R23, RZ, RZ, R20, P1 ;  /* 0x000000ffff177224 */ /* 0x000fe200008e0614 */
[----:B------:R-:W-:Y:S01]  /*44720*/  IADD3 R20, P3, PT, R41, R18, RZ ;  /* 0x0000001229147210 */ /* 0x000fe20007f7e0ff */
[----:B------:R-:W-:Y:S02]  /*44730*/  IMAD.X R37, RZ, RZ, RZ, P6 ;  /* 0x000000ffff257224 */ /* 0x000fe400030e06ff */
[----:B------:R-:W-:Y:S01]  /*44740*/  IMAD.MOV.U32 R36, RZ, RZ, R19 ;  /* 0x000000ffff247224 */ /* 0x000fe200078e0013 */
[----:B------:R-:W-:Y:S01]  /*44750*/  IADD3 R19, P6, PT, R23, R44, RZ ;  /* 0x0000002c17137210 */ /* 0x000fe20007fde0ff */
[----:B------:R-:W-:Y:S01]  /*44760*/  IMAD.IADD R18, R31, 0x1, R53 ;  /* 0x000000011f127824 */ /* 0x000fe200078e0235 */
[----:B------:R-:W-:Y:S01]  /*44770*/  IADD3.X R23, P0, PT, R43, R46, RZ, P2, !PT ;  /* 0x0000002e2b177210 */ /* 0x000fe2000171e4ff */
[----:B------:R-:W-:Y:S01]  /*44780*/  IMAD.WIDE.U32.X R36, R25, R25, R36, P3 ;  /* 0x0000001919247225 */ /* 0x000fe200018e0424 */
[----:B------:R-:W-:-:S02]  /*44790*/  IADD3 R43, P1, PT, R19, R30, RZ ;  /* 0x0000001e132b7210 */ /* 0x000fc40007f3e0ff */
[----:B------:R-:W-:Y:S01]  /*447a0*/  IADD3.X R46, P4, PT, RZ, R35, RZ, P4, !PT ;  /* 0x00000023ff2e7210 */ /* 0x000fe2000279e4ff */
[----:B------:R-:W-:Y:S01]  /*447b0*/  IMAD.X R45, RZ, RZ, R45, P6 ;  /* 0x000000ffff2d7224 */ /* 0x000fe200030e062d */
[----:B------:R-:W-:Y:S01]  /*447c0*/  IADD3 RZ, P2, PT, RZ, R43, RZ ;  /* 0x0000002bffff7210 */ /* 0x000fe20007f5e0ff */
[----:B------:R-:W-:Y:S01]  /*447d0*/  IMAD.WIDE.U32 R30, R23, 0x3d1, RZ ;  /* 0x000003d1171e7825 */ /* 0x000fe200078e00ff */
[----:B------:R-:W-:Y:S02]  /*447e0*/  SEL R35, RZ, 0x1, !P4 ;  /* 0x00000001ff237807 */ /* 0x000fe40006000000 */
[----:B------:R-:W-:Y:S01]  /*447f0*/  IADD3.X R24, P1, PT, R18, R45, RZ, P1, !PT ;  /* 0x0000002d12187210 */ /* 0x000fe20000f3e4ff */
[----:B------:R-:W-:Y:S01]  /*44800*/  IMAD.WIDE.U32 R18, R17, 0x3d1, RZ ;  /* 0x000003d111127825 */ /* 0x000fe200078e00ff */
[----:B------:R-:W-:Y:S02]  /*44810*/  SHF.L.W.U32.HI R41, R52, 0x1, R43 ;  /* 0x0000000134297819 */ /* 0x000fe40000010e2b */
[----:B------:R-:W-:Y:S01]  /*44820*/  IADD3.X R44, P5, PT, RZ, R24, RZ, P2, !PT ;  /* 0x00000018ff2c7210 */ /* 0x000fe200017be4ff */
[----:B------:R-:W-:Y:S01]  /*44830*/  IMAD.WIDE.U32 R30, P4, RZ, R17, R30 ;  /* 0x00000011ff1e7225 */ /* 0x000fe2000788001e */
[----:B------:R-:W-:-:S02]  /*44840*/  SEL R24, RZ, 0x1, !P1 ;  /* 0x00000001ff187807 */ /* 0x000fc40004800000 */
[----:B------:R-:W-:Y:S01]  /*44850*/  IADD3 R40, P1, PT, R35, R40, RZ ;  /* 0x0000002823287210 */ /* 0x000fe20007f3e0ff */
[----:B------:R-:W-:Y:S01]  /*44860*/  IMAD.X R35, RZ, RZ, RZ, P4 ;  /* 0x000000ffff237224 */ /* 0x000fe200020e06ff */
[----:B------:R-:W-:Y:S01]  /*44870*/  IADD3.X R41, P2, PT, R41, R26, RZ, P0, !PT ;  /* 0x0000001a29297210 */ /* 0x000fe2000075e4ff */
[----:B------:R-:W-:Y:S01]  /*44880*/  IMAD.X R45, RZ, RZ, R24, P5 ;  /* 0x000000ffff2d7224 */ /* 0x000fe200028e0618 */
[----:B------:R-:W-:Y:S01]  /*44890*/  SHF.L.W.U32.HI R43, R43, 0x1, R44 ;  /* 0x000000012b2b7819 */ /* 0x000fe20000010e2c */
[----:B------:R-:W-:Y:S01]  /*448a0*/  IMAD.MOV.U32 R34, RZ, RZ, R31 ;  /* 0x000000ffff227224 */ /* 0x000fe200078e001f */
[----:B------:R-:W-:Y:S02]  /*448b0*/  IADD3 RZ, P0, PT, RZ, R18, RZ ;  /* 0x00000012ffff7210 */ /* 0x000fe40007f1e0ff */
[----:B------:R-:W-:Y:S02]  /*448c0*/  IADD3 R26, P4, PT, R19, R30, RZ ;  /* 0x0000001e131a7210 */ /* 0x000fe40007f9e0ff */
        /* <DEDUP_REMOVED lines=24> */
[----:B------:R-:W-:Y:S01]  /*44a50*/  IMAD.WIDE.U32 R24, R45, 0x3d1, RZ ;  /* 0x000003d12d187825 */ /* 0x000fe200078e00ff */
[----:B------:R-:W-:-:S02]  /*44a60*/  SEL R35, RZ, 0x1, !P5 ;  /* 0x00000001ff237807 */ /* 0x000fc40006800000 */
[----:B------:R-:W-:Y:S01]  /*44a70*/  IADD3.X R37, PT, PT, RZ, RZ, R37, P2, P1 ;  /* 0x000000ffff257210 */ /* 0x000fe200017e2425 */
[----:B------:R-:W-:Y:S01]  /*44a80*/  IMAD.WIDE.U32.X R30, RZ, R19, R30, P3 ;  /* 0x00000013ff1e7225 */ /* 0x000fe200018e041e */
[----:B------:R-:W-:-:S03]  /*44a90*/  IADD3.X R17, P3, PT, R17, R26, RZ, P0, !PT ;  /* 0x0000001a11117210 */ /* 0x000fc6000077e4ff */
[----:B------:R-:W-:Y:S01]  /*44aa0*/  IMAD.WIDE.U32 R24, P4, RZ, R43, R24 ;  /* 0x0000002bff187225 */ /* 0x000fe20007880018 */
[----:B------:R-:W-:Y:S02]  /*44ab0*/  IADD3 R35, P5, PT, R35, R30, RZ ;  /* 0x0000001e23237210 */ /* 0x000fe40007fbe0ff */
[----:B------:R-:W-:Y:S02]  /*44ac0*/  IADD3.X R23, P3, PT, R23, R20, RZ, P3, !PT ;  /* 0x0000001417177210 */ /* 0x000fe40001f7e4ff */
        /* <DEDUP_REMOVED lines=15> */
[----:B------:R-:W-:Y:S02]  /*44bc0*/  IADD3 R32, P0, PT, R35, R32, RZ ;  /* 0x0000002023207210 */ /* 0x000fe40007f1e0ff */
[----:B------:R-:W-:Y:S01]  /*44bd0*/  IADD3 R24, P4, PT, R33, R30, RZ ;  /* 0x0000001e21187210 */ /* 0x000fe20007f9e0ff */
[----:B------:R-:W-:Y:S01]  /*44be0*/  IMAD.X R33, RZ, RZ, R25, P1 ;  /* 0x000000ffff217224 */ /* 0x000fe200008e0619 */
[----:B------:R-:W-:Y:S01]  /*44bf0*/  IADD3.X R45, P3, PT, R45, R32, RZ, P3, !PT ;  /* 0x000000202d2d7210 */ /* 0x000fe20001f7e4ff */
[----:B------:R-:W-:-:S03]  /*44c00*/  IMAD.X R25, RZ, RZ, RZ, P2 ;  /* 0x000000ffff197224 */ /* 0x000fc600010e06ff */
        /* <DEDUP_REMOVED lines=39> */
.L_x_162:
        /* <DEDUP_REMOVED lines=22> */
.L_x_161:
[----:B------:R-:W-:Y:S05]  /*44fe0*/  BSYNC.RECONVERGENT B0 ;  /* 0x0000000000007941 */ /* 0x000fea0003800200 */
.L_x_160:
[----:B------:R-:W-:Y:S05]  /*44ff0*/  BRA.U UP0, `(.L_x_163) ;  /* 0xffffffed00547547 */ /* 0x000fea000b83ffff */
        /* <DEDUP_REMOVED lines=25> */
[----:B------:R-:W-:-:S03]  /*45190*/  IMAD.WIDE.U32 R30, R46, R22, RZ ;  /* 0x000000162e1e7225 */ /* 0x000fc600078e00ff */
[----:B------:R-:W-:Y:S01]  /*451a0*/  IADD3.X R47, P0, PT, RZ, R47, RZ, P0, !PT ;  /* 0x0000002fff2f7210 */ /* 0x000fe2000071e4ff */
[----:B------:R-:W-:-:S04]  /*451b0*/  IMAD.WIDE.U32 R34, P3, R29, R46, R34 ;  /* 0x0000002e1d227225 */ /* 0x000fc80007860022 */
[----:B------:R-:W-:Y:S01]  /*451c0*/  IMAD.X R30, RZ, RZ, R19, P2 ;  /* 0x000000ffff1e7224 */ /* 0x000fe200010e0613 */
[----:B------:R-:W-:Y:S01]  /*451d0*/  IADD3 RZ, P5, PT, R31, R34, RZ ;  /* 0x000000221fff7210 */ /* 0x000fe20007fbe0ff */
[----:B------:R-:W-:-:S03]  /*451e0*/  IMAD.WIDE.U32 R18, R17, R28, RZ ;  /* 0x0000001c11127225 */ /* 0x000fc600078e00ff */
[----:B------:R-:W-:Y:S01]  /*451f0*/  IADD3.X R47, P2, PT, R47, R30, RZ, P1, !PT ;  /* 0x0000001e2f2f7210 */ /* 0x000fe20000f5e4ff */
[----:B------:R-:W-:-:S04]  /*45200*/  IMAD.WIDE.U32 R38, R17, R16, RZ ;  /* 0x0000001011267225 */ /* 0x000fc800078e00ff */
[----:B------:R-:W-:Y:S01]  /*45210*/  IMAD.WIDE.U32 R30, R46, R28, RZ ;  /* 0x0000001c2e1e7225 */ /* 0x000fe200078e00ff */
[----:B------:R-:W-:-:S03]  /*45220*/  SEL R30, RZ, 0x1, !P0 ;  /* 0x00000001ff1e7807 */ /* 0x000fc60004000000 */
[----:B------:R-:W-:Y:S02]  /*45230*/  IMAD.X R41, RZ, RZ, RZ, P3 ;  /* 0x000000ffff297224 */ /* 0x000fe400018e06ff */
[----:B------:R-:W-:-:S04]  /*45240*/  IMAD.WIDE.U32 R18, P4, R27, R46, R18 ;  /* 0x0000002e1b127225 */ /* 0x000fc80007880012 */
[----:B------:R-:W-:Y:S02]  /*45250*/  IMAD.MOV.U32 R40, RZ, RZ, R35 ;  /* 0x000000ffff287224 */ /* 0x000fe400078e0023 */
[----:B------:R-:W-:-:S04]  /*45260*/  IMAD.WIDE.U32 R36, R46, R16, RZ ;  /* 0x000000102e247225 */ /* 0x000fc800078e00ff */
[----:B------:R-:W-:-:S04]  /*45270*/  IMAD.WIDE.U32 R38, P1, R21, R46, R38 ;  /* 0x0000002e15267225 */ /* 0x000fc80007820026 */
[----:B------:R-:W-:Y:S01]  /*45280*/  IMAD.WIDE.U32.X R34, R29, R17, R40, P5 ;  /* 0x000000111d227225 */ /* 0x000fe200028e0428 */
[----:B------:R-:W-:-:S03]  /*45290*/  IADD3 RZ, P6, PT, R37, R38, RZ ;  /* 0x0000002625ff7210 */ /* 0x000fc60007fde0ff */
[----:B------:R-:W-:Y:S01]  /*452a0*/  IMAD.X R33, RZ, RZ, R30, P2 ;  /* 0x000000ffff217224 */ /* 0x000fe200010e061e */
[----:B------:R-:W-:Y:S01]  /*452b0*/  IADD3 RZ, P2, PT, R31, R18, RZ ;  /* 0x000000121fff7210 */ /* 0x000fe20007f5e0ff */
[-C--:B------:R-:W-:Y:S02]  /*452c0*/  IMAD R18, R27, R46.reuse, RZ ;  /* 0x0000002e1b127224 */ /* 0x080fe400078e02ff */
[----:B------:R-:W-:Y:S01]  /*452d0*/  IMAD.WIDE.U32 R36, R28, R46, RZ ;  /* 0x0000002e1c247225 */ /* 0x000fe200078e00ff */
[----:B------:R-:W-:-:S03]  /*452e0*/  IADD3 R49, P0, PT, R33, R34, RZ ;  /* 0x0000002221317210 */ /* 0x000fc60007f1e0ff */
[----:B------:R-:W-:Y:S02]  /*452f0*/  IMAD R33, R28, R17, R18 ;  /* 0x000000111c217224 */ /* 0x000fe400078e0212 */
[----:B------:R-:W-:-:S04]  /*45300*/  IMAD.WIDE.U32 R30, R20, R55, RZ ;  /* 0x00000037141e7225 */ /* 0x000fc800078e00ff */
[----:B------:R-:W-:Y:S01]  /*45310*/  IMAD.X R18, RZ, RZ, R35, P0 ;  /* 0x000000ffff127224 */ /* 0x000fe200000e0623 */
[----:B------:R-:W-:Y:S01]  /*45320*/  IADD3 RZ, P0, PT, RZ, R36, RZ ;  /* 0x00000024ffff7210 */ /* 0x000fe20007f1e0ff */
[----:B------:R-:W-:Y:S02]  /*45330*/  IMAD.IADD R33, R37, 0x1, R33 ;  /* 0x0000000125217824 */ /* 0x000fe400078e0221 */
[----:B------:R-:W-:-:S03]  /*45340*/  IMAD.WIDE.U32 R44, R56, R55, RZ ;  /* 0x00000037382c7225 */ /* 0x000fc600078e00ff */
[----:B------:R-:W-:Y:S01]  /*45350*/  IADD3.X R33, P0, PT, RZ, R33, RZ, P0, !PT ;  /* 0x00000021ff217210 */ /* 0x000fe2000071e4ff */
[----:B------:R-:W-:-:S04]  /*45360*/  IMAD.WIDE.U32 R30, P3, R54, R56, R30 ;  /* 0x00000038361e7225 */ /* 0x000fc8000786001e */
[----:B------:R-:W-:Y:S01]  /*45370*/  IMAD.X R35, RZ, RZ, RZ, P4 ;  /* 0x000000ffff237224 */ /* 0x000fe200020e06ff */
[----:B------:R-:W-:Y:S01]  /*45380*/  IADD3 RZ, P4, PT, R45, R30, RZ ;  /* 0x0000001e2dff7210 */ /* 0x000fe20007f9e0ff */
[----:B------:R-:W-:Y:S01]  /*45390*/  IMAD.WIDE.U32 R40, R20, R22, RZ ;  /* 0x0000001614287225 */ /* 0x000fe200078e00ff */
[----:B------:R-:W-:Y:S02]  /*453a0*/  SEL R30, RZ, 0x1, !P0 ;  /* 0x00000001ff1e7807 */ /* 0x000fe40004000000 */
[----:B------:R-:W-:Y:S01]  /*453b0*/  IADD3 R49, P0, PT, R49, R36, RZ ;  /* 0x0000002431317210 */ /* 0x000fe20007f1e0ff */
[----:B------:R-:W-:-:S03]  /*453c0*/  IMAD.WIDE.U32 R42, R56, R22, RZ ;  /* 0x00000016382a7225 */ /* 0x000fc600078e00ff */
[----:B------:R-:W-:Y:S01]  /*453d0*/  IADD3.X R33, P0, PT, R33, R18, RZ, P0, !PT ;  /* 0x0000001221217210 */ /* 0x000fe2000071e4ff */
[----:B------:R-:W-:-:S04]  /*453e0*/  IMAD.WIDE.U32 R40, P5, R29, R56, R40 ;  /* 0x000000381d287225 */ /* 0x000fc800078a0028 */
[----:B------:R-:W-:Y:S02]  /*453f0*/  IMAD.MOV.U32 R34, RZ, RZ, R19 ;  /* 0x000000ffff227224 */ /* 0x000fe400078e0013 */
[----:B------:R-:W-:Y:S02]  /*45400*/  IMAD R38, R54, R56, RZ ;  /* 0x0000003836267224 */ /* 0x000fe400078e02ff */
[----:B------:R-:W-:Y:S01]  /*45410*/  IMAD.X R37, RZ, RZ, RZ, P1 ;  /* 0x000000ffff257224 */ /* 0x000fe200008e06ff */
[----:B------:R-:W-:Y:S01]  /*45420*/  IADD3 RZ, P1, PT, R43, R40, RZ ;  /* 0x000000282bff7210 */ /* 0x000fe20007f3e0ff */
[----:B------:R-:W-:Y:S02]  /*45430*/  IMAD.MOV.U32 R36, RZ, RZ, R39 ;  /* 0x000000ffff247224 */ /* 0x000fe400078e0027 */
[----:B------:R-:W-:Y:S02]  /*45440*/  IMAD R53, R21, R46, RZ ;  /* 0x0000002e15357224 */ /* 0x000fe400078e02ff */
[----:B------:R-:W-:-:S04]  /*45450*/  IMAD.WIDE.U32 R18, R55, R56, RZ ;  /* 0x0000003837127225 */ /* 0x000fc800078e00ff */
[----:B------:R-:W-:Y:S02]  /*45460*/  IMAD R45, R55, R20, R38 ;  /* 0x00000014372d7224 */ /* 0x000fe400078e0226 */
[----:B------:R-:W-:-:S04]  /*45470*/  IMAD.WIDE.U32.X R34, R27, R17, R34, P2 ;  /* 0x000000111b227225 */ /* 0x000fc800010e0422 */
[----:B------:R-:W-:Y:S02]  /*45480*/  IMAD.X R39, RZ, RZ, R30, P0 ;  /* 0x000000ffff277224 */ /* 0x000fe400000e061e */
[----:B------:R-:W-:-:S04]  /*45490*/  IMAD.WIDE.U32 R42, R20, R28, RZ ;  /* 0x0000001c142a7225 */ /* 0x000fc800078e00ff */
[-C--:B------:R-:W-:Y:S02]  /*454a0*/  IMAD R53, R16, R17.reuse, R53 ;  /* 0x0000001110357224 */ /* 0x080fe400078e0235 */
[----:B------:R-:W-:Y:S01]  /*454b0*/  IMAD.WIDE.U32.X R36, R21, R17, R36, P6 ;  /* 0x0000001115247225 */ /* 0x000fe200030e0424 */
[----:B------:R-:W-:Y:S02]  /*454c0*/  IADD3 R17, P0, PT, R48, R18, RZ ;  /* 0x0000001230117210 */ /* 0x000fe40007f1e0ff */
[----:B------:R-:W-:Y:S01]  /*454d0*/  IADD3 R50, P6, PT, R39, R34, RZ ;  /* 0x0000002227327210 */ /* 0x000fe20007fde0ff */
[----:B------:R-:W-:Y:S02]  /*454e0*/  IMAD.IADD R40, R19, 0x1, R45 ;  /* 0x0000000113287824 */ /* 0x000fe400078e022d */
[----:B------:R-:W-:-:S03]  /*454f0*/  IMAD.WIDE.U32 R18, R20, R16, RZ ;  /* 0x0000001014127225 */ /* 0x000fc600078e00ff */
[----:B------:R-:W-:Y:S01]  /*45500*/  IADD3.X R40, P0, PT, R47, R40, RZ, P0, !PT ;  /* 0x000000282f287210 */ /* 0x000fe2000071e4ff */
[----:B------:R-:W-:-:S04]  /*45510*/  IMAD.WIDE.U32 R38, R56, R28, RZ ;  /* 0x0000001c38267225 */ /* 0x000fc800078e00ff */
[----:B------:R-:W-:-:S04]  /*45520*/  IMAD.WIDE.U32 R42, P2, R27, R56, R42 ;  /* 0x000000381b2a7225 */ /* 0x000fc8000784002a */
[----:B------:R-:W-:Y:S02]  /*45530*/  IMAD.X R51, RZ, RZ, R35, P6 ;  /* 0x000000ffff337224 */ /* 0x000fe400030e0623 */
[----:B------:R-:W-:Y:S01]  /*45540*/  IMAD.X R45, RZ, RZ, RZ, P3 ;  /* 0x000000ffff2d7224 */ /* 0x000fe200018e06ff */
[----:B------:R-:W-:Y:S01]  /*45550*/  IADD3 RZ, P3, PT, R39, R42, RZ ;  /* 0x0000002a27ff7210 */ /* 0x000fe20007f7e0ff */
[----:B------:R-:W-:Y:S01]  /*45560*/  IMAD.WIDE.U32 R34, R56, R16, RZ ;  /* 0x0000001038227225 */ /* 0x000fe200078e00ff */
[----:B------:R-:W-:Y:S02]  /*45570*/  SEL R42, RZ, 0x1, !P0 ;  /* 0x00000001ff2a7807 */ /* 0x000fe40004000000 */
[----:B------:R-:W-:Y:S01]  /*45580*/  IADD3 RZ, P0, PT, RZ, R17, RZ ;  /* 0x00000011ffff7210 */ /* 0x000fe20007f1e0ff */
[----:B------:R-:W-:-:S04]  /*45590*/  IMAD.WIDE.U32 R18, P6, R21, R56, R18 ;  /* 0x0000003815127225 */ /* 0x000fc800078c0012 */
[----:B------:R-:W-:Y:S02]  /*455a0*/  IMAD.MOV.U32 R44, RZ, RZ, R31 ;  /* 0x000000ffff2c7224 */ /* 0x000fe400078e001f */
[----:B------:R-:W-:Y:S02]  /*455b0*/  IMAD.X R47, RZ, RZ, RZ, P5 ;  /* 0x000000ffff2f7224 */ /* 0x000fe400028e06ff */
[----:B------:R-:W-:Y:S01]  /*455c0*/  IMAD.WIDE.U32.X R30, R54, R20, R44, P4 ;  /* 0x00000014361e7225 */ /* 0x000fe200020e042c */
[----:B------:R-:W-:Y:S02]  /*455d0*/  IADD3 RZ, P4, PT, R35, R18, RZ ;  /* 0x0000001223ff7210 */ /* 0x000fe40007f9e0ff */
[----:B------:R-:W-:Y:S01]  /*455e0*/  IADD3.X R18, P0, PT, RZ, R40, RZ, P0, !PT ;  /* 0x00000028ff127210 */ /* 0x000fe2000071e4ff */
[----:B------:R-:W-:-:S04]  /*455f0*/  IMAD.WIDE.U32 R34, R16, R46, RZ ;  /* 0x0000002e10227225 */ /* 0x000fc800078e00ff */
[----:B------:R-:W-:Y:S01]  /*45600*/  IMAD.IADD R52, R35, 0x1, R53 ;  /* 0x0000000123347824 */ /* 0x000fe200078e0235 */
[----:B------:R-:W-:Y:S01]  /*45610*/  IADD3 RZ, P5, PT, RZ, R34, RZ ;  /* 0x00000022ffff7210 */ /* 0x000fe20007fbe0ff */
[----:B------:R-:W-:Y:S02]  /*45620*/  IMAD R45, R29, R56, RZ ;  /* 0x000000381d2d7224 */ /* 0x000fe400078e02ff */
[----:B------:R-:W-:Y:S01]  /*45630*/  IMAD.X R35, RZ, RZ, R42, P0 ;  /* 0x000000ffff237224 */ /* 0x000fe200000e062a */
[----:B------:R-:W-:Y:S01]  /*45640*/  IADD3.X R52, P0, PT, RZ, R52, RZ, P5, !PT ;  /* 0x00000034ff347210 */ /* 0x000fe20002f1e4ff */
[----:B------:R-:W-:-:S03]  /*45650*/  IMAD.WIDE.U32 R38, R22, R56, RZ ;  /* 0x0000003816267225 */ /* 0x000fc600078e00ff */
[----:B------:R-:W-:Y:S01]  /*45660*/  IADD3 R57, P5, PT, R35, R30, RZ ;  /* 0x0000001e23397210 */ /* 0x000fe20007fbe0ff */
[----:B------:R-:W-:Y:S01]  /*45670*/  IMAD R45, R22, R20, R45 ;  /* 0x00000014162d7224 */ /* 0x000fe200078e022d */
[----:B------:R-:W-:Y:S01]  /*45680*/  SEL R53, RZ, 0x1, !P0 ;  /* 0x00000001ff357807 */ /* 0x000fe20004000000 */
[----:B------:R-:W-:Y:S01]  /*45690*/  IMAD.MOV.U32 R46, RZ, RZ, R41 ;  /* 0x000000ffff2e7224 */ /* 0x000fe200078e0029 */
[----:B------:R-:W-:Y:S01]  /*456a0*/  IADD3 R42, P0, PT, R49, R38, RZ ;  /* 0x00000026312a7210 */ /* 0x000fe20007f1e0ff */
[----:B------:R-:W-:-:S04]  /*456b0*/  IMAD.WIDE.U32 R40, R24, R55, RZ ;  /* 0x0000003718287225 */ /* 0x000fc800078e00ff */
[----:B------:R-:W-:Y:S02]  /*456c0*/  IMAD.IADD R58, R39, 0x1, R45 ;  /* 0x00000001273a7824 */ /* 0x000fe400078e022d */
[----:B------:R-:W-:-:S03]  /*456d0*/  IMAD.WIDE.U32 R38, R24, R22, RZ ;  /* 0x0000001618267225 */ /* 0x000fc600078e00ff */
[----:B------:R-:W-:Y:S01]  /*456e0*/  IADD3.X R33, P0, PT, R33, R58, RZ, P0, !PT ;  /* 0x0000003a21217210 */ /* 0x000fe2000071e4ff */
[----:B------:R-:W-:Y:S02]  /*456f0*/  IMAD.X R60, RZ, RZ, R31, P5 ;  /* 0x000000ffff3c7224 */ /* 0x000fe400028e061f */
[----:B------:R-:W-:-:S04]  /*45700*/  IMAD.WIDE.U32 R48, R26, R55, RZ ;  /* 0x000000371a307225 */ /* 0x000fc800078e00ff */
[----:B------:R-:W-:-:S04]  /*45710*/  IMAD.WIDE.U32 R40, P5, R54, R26, R40 ;  /* 0x0000001a36287225 */ /* 0x000fc800078a0028 */
[----:B------:R-:W-:-:S04]  /*45720*/  IMAD.WIDE.U32.X R46, R29, R20, R46, P1 ;  /* 0x000000141d2e7225 */ /* 0x000fc800008e042e */
[----:B------:R-:W-:-:S04]  /*45730*/  IMAD.WIDE.U32 R44, R26, R22, RZ ;  /* 0x000000161a2c7225 */ /* 0x000fc800078e00ff */
[----:B------:R-:W-:-:S04]  /*45740*/  IMAD.WIDE.U32 R38, P1, R29, R26, R38 ;  /* 0x0000001a1d267225 */ /* 0x000fc80007820026 */
[----:B------:R-:W-:Y:S01]  /*45750*/  IMAD.X R31, RZ, RZ, RZ, P2 ;  /* 0x000000ffff1f7224 */ /* 0x000fe200010e06ff */
[----:B------:R-:W-:Y:S01]  /*45760*/  IADD3 RZ, P2, PT, R49, R40, RZ ;  /* 0x0000002831ff7210 */ /* 0x000fe20007f5e0ff */
[----:B------:R-:W-:Y:S02]  /*45770*/  IMAD.MOV.U32 R30, RZ, RZ, R43 ;  /* 0x000000ffff1e7224 */ /* 0x000fe400078e002b */
[----:B------:R-:W-:Y:S01]  /*45780*/  IMAD.X R43, RZ, RZ, RZ, P5 ;  /* 0x000000ffff2b7224 */ /* 0x000fe200028e06ff */
[----:B------:R-:W-:Y:S01]  /*45790*/  IADD3 R49, P5, PT, R50, R34, RZ ;  /* 0x0000002232317210 */ /* 0x000fe20007fbe0ff */
[----:B------:R-:W-:Y:S01]  /*457a0*/  IMAD.X R35, RZ, RZ, RZ, P6 ;  /* 0x000000ffff237224 */ /* 0x000fe200030e06ff */
[----:B------:R-:W-:Y:S01]  /*457b0*/  IADD3 RZ, P6, PT, R45, R38, RZ ;  /* 0x000000262dff7210 */ /* 0x000fe20007fde0ff */
[----:B------:R-:W-:Y:S01]  /*457c0*/  IMAD R44, R54, R26, RZ ;  /* 0x0000001a362c7224 */ /* 0x000fe200078e02ff */
[----:B------:R-:W-:Y:S01]  /*457d0*/  SEL R38, RZ, 0x1, !P0 ;  /* 0x00000001ff267807 */ /* 0x000fe20004000000 */
[----:B------:R-:W-:Y:S01]  /*457e0*/  IMAD.MOV.U32 R34, RZ, RZ, R19 ;  /* 0x000000ffff227224 */ /* 0x000fe200078e0013 */
[----:B------:R-:W-:Y:S01]  /*457f0*/  IADD3 R45, P0, PT, R42, R57, RZ ;  /* 0x000000392a2d7210 */ /* 0x000fe20007f1e0ff */
[----:B------:R-:W-:Y:S01]  /*45800*/  IMAD.MOV.U32 R42, RZ, RZ, R41 ;  /* 0x000000ffff2a7224 */ /* 0x000fe200078e0029 */
[----:B------:R-:W-:Y:S01]  /*45810*/  IADD3.X R51, P5, PT, R52, R51, RZ, P5, !PT ;  /* 0x0000003334337210 */ /* 0x000fe20002fbe4ff */
[----:B------:R-:W-:Y:S01]  /*45820*/  IMAD R19, R27, R56, RZ ;  /* 0x000000381b137224 */ /* 0x000fe200078e02ff */
[----:B------:R-:W-:Y:S01]  /*45830*/  IADD3.X R33, P0, PT, R33, R60, RZ, P0, !PT ;  /* 0x0000003c21217210 */ /* 0x000fe2000071e4ff */
[----:B------:R-:W-:-:S02]  /*45840*/  IMAD R57, R21, R56, RZ ;  /* 0x0000003815397224 */ /* 0x000fc400078e02ff */
[----:B------:R-:W-:-:S04]  /*45850*/  IMAD.WIDE.U32 R40, R55, R26, RZ ;  /* 0x0000001a37287225 */ /* 0x000fc800078e00ff */
[----:B------:R-:W-:Y:S02]  /*45860*/  IMAD R61, R55, R24, R44 ;  /* 0x00000018373d7224 */ /* 0x000fe400078e022c */
[----:B------:R-:W-:Y:S02]  /*45870*/  IMAD.X R53, RZ, RZ, R53, P5 ;  /* 0x000000ffff357224 */ /* 0x000fe400028e0635 */
[-C--:B------:R-:W-:Y:S02]  /*45880*/  IMAD R59, R28, R20.reuse, R19 ;  /* 0x000000141c3b7224 */ /* 0x080fe400078e0213 */
[-C--:B------:R-:W-:Y:S02]  /*45890*/  IMAD R52, R16, R20.reuse, R57 ;  /* 0x0000001410347224 */ /* 0x080fe400078e0239 */
[----:B------:R-:W-:Y:S01]  /*458a0*/  IMAD.WIDE.U32.X R30, R27, R20, R30, P3 ;  /* 0x000000141b1e7225 */ /* 0x000fe200018e041e */
[----:B------:R-:W-:-:S03]  /*458b0*/  IADD3 R19, P3, PT, R45, R40, RZ ;  /* 0x000000282d137210 */ /* 0x000fc60007f7e0ff */
[----:B------:R-:W-:Y:S01]  /*458c0*/  IMAD.WIDE.U32.X R34, R21, R20, R34, P4 ;  /* 0x0000001415227225 */ /* 0x000fe200020e0422 */
[----:B------:R-:W-:-:S03]  /*458d0*/  IADD3 RZ, P5, PT, RZ, R19, RZ ;  /* 0x00000013ffff7210 */ /* 0x000fc60007fbe0ff */
        /* <DEDUP_REMOVED lines=9> */
[----:B------:R-:W-:-:S03]  /*45970*/  IADD3.X R20, P5, PT, RZ, R20, RZ, P5, !PT ;  /* 0x00000014ff147210 */ /* 0x000fc60002fbe4ff */
[----:B------:R-:W-:-:S04]  /*45980*/  IMAD.WIDE.U32 R40, R24, R28, RZ ;  /* 0x0000001c18287225 */ /* 0x000fc800078e00ff */
[----:B------:R-:W-:Y:S02]  /*45990*/  IMAD.IADD R36, R45, 0x1, R59 ;  /* 0x000000012d247824 */ /* 0x000fe400078e023b */
[----:B------:R-:W-:Y:S02]  /*459a0*/  IMAD.X R46, RZ, RZ, R47, P4 ;  /* 0x000000ffff2e7224 */ /* 0x000fe400020e062f */
[----:B------:R-:W-:Y:S01]  /*459b0*/  IMAD.WIDE.U32 R40, P4, R27, R26, R40 ;  /* 0x0000001a1b287225 */ /* 0x000fe20007880028 */
[----:B------:R-:W-:Y:S02]  /*459c0*/  IADD3.X R51, P0, PT, R51, R36, RZ, P0, !PT ;  /* 0x0000002433337210 */ /* 0x000fe4000071e4ff */
[----:B------:R-:W-:Y:S01]  /*459d0*/  SEL R36, RZ, 0x1, !P3 ;  /* 0x00000001ff247807 */ /* 0x000fe20005800000 */
[----:B------:R-:W-:Y:S01]  /*459e0*/  IMAD.WIDE.U32.X R42, R54, R24, R42, P2 ;  /* 0x00000018362a7225 */ /* 0x000fe200010e042a */
[----:B------:R-:W-:Y:S02]  /*459f0*/  IADD3 R49, P3, PT, R49, R38, RZ ;  /* 0x0000002631317210 */ /* 0x000fe40007f7e0ff */
[----:B------:R-:W-:Y:S01]  /*45a00*/  IADD3 RZ, P2, PT, R37, R40, RZ ;  /* 0x0000002825ff7210 */ /* 0x000fe20007f5e0ff */
[----:B------:R-:W-:Y:S01]  /*45a10*/  IMAD.X R47, RZ, RZ, R36, P5 ;  /* 0x000000ffff2f7224 */ /* 0x000fe200028e0624 */
[----:B------:R-:W-:Y:S01]  /*45a20*/  IADD3.X R51, P3, PT, R51, R46, RZ, P3, !PT ;  /* 0x0000002e33337210 */ /* 0x000fe20001f7e4ff */
[-C--:B------:R-:W-:Y:S01]  /*45a30*/  IMAD R37, R29, R26.reuse, RZ ;  /* 0x0000001a1d257224 */ /* 0x080fe200078e02ff */
[----:B------:R-:W-:Y:S01]  /*45a40*/  SEL R38, RZ, 0x1, !P0 ;  /* 0x00000001ff267807 */ /* 0x000fe20004000000 */
[----:B------:R-:W-:Y:S01]  /*45a50*/  IMAD.WIDE.U32 R44, R22, R26, RZ ;  /* 0x0000001a162c7225 */ /* 0x000fe200078e00ff */
[----:B------:R-:W-:-:S03]  /*45a60*/  IADD3 R42, P0, PT, R47, R42, RZ ;  /* 0x0000002a2f2a7210 */ /* 0x000fc60007f1e0ff */
        /* <DEDUP_REMOVED lines=9> */
[----:B------:R-:W-:Y:S01]  /*45b00*/  IMAD.WIDE.U32 R36, P3, R21, R26, R36 ;  /* 0x0000001a15247225 */ /* 0x000fe20007860024 */
[----:B------:R-:W-:-:S03]  /*45b10*/  SEL R40, RZ, 0x1, !P5 ;  /* 0x00000001ff287807 */ /* 0x000fc60006800000 */
[----:B------:R-:W-:Y:S01]  /*45b20*/  IMAD.X R43, RZ, RZ, RZ, P1 ;  /* 0x000000ffff2b7224 */ /* 0x000fe200008e06ff */
[----:B------:R-:W-:Y:S01]  /*45b30*/  IADD3 R59, P1, PT, R49, R42, RZ ;  /* 0x0000002a313b7210 */ /* 0x000fe20007f3e0ff */
[----:B------:R-:W-:Y:S01]  /*45b40*/  IMAD.X R31, RZ, RZ, R31, P0 ;  /* 0x000000ffff1f7224 */ /* 0x000fe200000e061f */
[----:B------:R-:W-:Y:S01]  /*45b50*/  IADD3 RZ, P0, PT, R45, R36, RZ ;  /* 0x000000242dff7210 */ /* 0x000fe20007f1e0ff */
[----:B------:R-:W-:Y:S01]  /*45b60*/  IMAD.WIDE.U32 R44, R25, R55, RZ ;  /* 0x00000037192c7225 */ /* 0x000fe200078e00ff */
[----:B------:R-:W-:-:S03]  /*45b70*/  IADD3.X R36, P1, PT, R51, R38, RZ, P1, !PT ;  /* 0x0000002633247210 */ /* 0x000fc60000f3e4ff */
[----:B------:R-:W-:Y:S02]  /*45b80*/  IMAD.MOV.U32 R42, RZ, RZ, R39 ;  /* 0x000000ffff2a7224 */ /* 0x000fe400078e0027 */
[----:B------:R-:W-:-:S04]  /*45b90*/  IMAD.WIDE.U32 R38, R25, R22, RZ ;  /* 0x0000001619267225 */ /* 0x000fc800078e00ff */
[----:B------:R-:W-:-:S04]  /*45ba0*/  IMAD.WIDE.U32 R50, R23, R55, RZ ;  /* 0x0000003717327225 */ /* 0x000fc800078e00ff */
[----:B------:R-:W-:-:S04]  /*45bb0*/  IMAD.WIDE.U32 R44, P5, R54, R23, R44 ;  /* 0x00000017362c7225 */ /* 0x000fc800078a002c */
[----:B------:R-:W-:-:S04]  /*45bc0*/  IMAD.WIDE.U32.X R42, R29, R24, R42, P6 ;  /* 0x000000181d2a7225 */ /* 0x000fc800030e042a */
[----:B------:R-:W-:-:S04]  /*45bd0*/  IMAD.WIDE.U32 R46, R23, R22, RZ ;  /* 0x00000016172e7225 */ /* 0x000fc800078e00ff */
[----:B------:R-:W-:-:S04]  /*45be0*/  IMAD.WIDE.U32 R38, P6, R29, R23, R38 ;  /* 0x000000171d267225 */ /* 0x000fc800078c0026 */
[----:B------:R-:W-:Y:S01]  /*45bf0*/  IMAD.X R57, RZ, RZ, R40, P1 ;  /* 0x000000ffff397224 */ /* 0x000fe200008e0628 */
[----:B------:R-:W-:Y:S01]  /*45c00*/  IADD3 RZ, P1, PT, R47, R38, RZ ;  /* 0x000000262fff7210 */ /* 0x000fe20007f3e0ff */
[----:B------:R-:W-:Y:S01]  /*45c10*/  IMAD.X R49, RZ, RZ, RZ, P4 ;  /* 0x000000ffff317224 */ /* 0x000fe200020e06ff */
[----:B------:R-:W-:Y:S01]  /*45c20*/  IADD3 RZ, P4, PT, R51, R44, RZ ;  /* 0x0000002c33ff7210 */ /* 0x000fe20007f9e0ff */
[----:B------:R-:W-:Y:S02]  /*45c30*/  IMAD R40, R54, R23, RZ ;  /* 0x0000001736287224 */ /* 0x000fe400078e02ff */
[----:B------:R-:W-:Y:S01]  /*45c40*/  IMAD.X R51, RZ, RZ, RZ, P5 ;  /* 0x000000ffff337224 */ /* 0x000fe200028e06ff */
[----:B------:R-:W-:Y:S01]  /*45c50*/  IADD3 R38, P5, PT, R57, R42, RZ ;  /* 0x0000002a39267210 */ /* 0x000fe20007fbe0ff */
[----:B------:R-:W-:Y:S02]  /*45c60*/  IMAD.MOV.U32 R50, RZ, RZ, R45 ;  /* 0x000000ffff327224 */ /* 0x000fe400078e002d */
[----:B------:R-:W-:-:S04]  /*45c70*/  IMAD.WIDE.U32 R44, R16, R56, RZ ;  /* 0x00000038102c7225 */ /* 0x000fc800078e00ff */
[C---:B------:R-:W-:Y:S02]  /*45c80*/  IMAD R63, R55.reuse, R25, R40 ;  /* 0x00000019373f7224 */ /* 0x040fe400078e0228 */
[----:B------:R-:W-:-:S04]  /*45c90*/  IMAD.WIDE.U32 R46, R55, R23, RZ ;  /* 0x00000017372e7225 */ /* 0x000fc800078e00ff */
[----:B------:R-:W-:Y:S02]  /*45ca0*/  IMAD.MOV.U32 R48, RZ, RZ, R41 ;  /* 0x000000ffff307224 */ /* 0x000fe400078e0029 */
[----:B------:R-:W-:Y:S01]  /*45cb0*/  IMAD.X R57, RZ, RZ, R43, P5 ;  /* 0x000000ffff397224 */ /* 0x000fe200028e062b */
[----:B------:R-:W-:Y:S01]  /*45cc0*/  IADD3 R61, P5, PT, R53, R44, RZ ;  /* 0x0000002c353d7210 */ /* 0x000fe20007fbe0ff */
[----:B------:R-:W-:Y:S02]  /*45cd0*/  IMAD.IADD R52, R45, 0x1, R52 ;  /* 0x000000012d347824 */ /* 0x000fe400078e0234 */
[----:B------:R-:W-:Y:S01]  /*45ce0*/  IMAD.WIDE.U32.X R40, R54, R25, R50, P4 ;  /* 0x0000001936287225 */ /* 0x000fe200020e0432 */
[----:B------:R-:W-:Y:S02]  /*45cf0*/  IADD3 R56, P4, PT, R59, R46, RZ ;  /* 0x0000002e3b387210 */ /* 0x000fe40007f9e0ff */
[----:B------:R-:W-:Y:S01]  /*45d00*/  IADD3.X R58, P5, PT, R52, R33, RZ, P5, !PT ;  /* 0x00000021343a7210 */ /* 0x000fe20002fbe4ff */
[----:B------:R-:W-:-:S02]  /*45d10*/  IMAD.IADD R45, R47, 0x1, R63 ;  /* 0x000000012f2d7824 */ /* 0x000fc400078e023f */
[----:B------:R-:W-:-:S03]  /*45d20*/  IMAD.WIDE.U32 R50, R25, R28, RZ ;  /* 0x0000001c19327225 */ /* 0x000fc600078e00ff */
[----:B------:R-:W-:Y:S01]  /*45d30*/  IADD3.X R33, P4, PT, R36, R45, RZ, P4, !PT ;  /* 0x0000002d24217210 */ /* 0x000fe2000279e4ff */
[----:B------:R-:W-:Y:S01]  /*45d40*/  IMAD.X R55, RZ, RZ, RZ, P6 ;  /* 0x000000ffff377224 */ /* 0x000fe200030e06ff */
[----:B------:R-:W-:Y:S01]  /*45d50*/  IADD3 RZ, P6, PT, RZ, R56, RZ ;  /* 0x00000038ffff7210 */ /* 0x000fe20007fde0ff */
[----:B------:R-:W-:Y:S01]  /*45d60*/  IMAD.WIDE.U32 R52, R25, R16, RZ ;  /* 0x0000001019347225 */ /* 0x000fe200078e00ff */
[----:B------:R-:W-:Y:S02]  /*45d70*/  SEL R36, RZ, 0x1, !P4 ;  /* 0x00000001ff247807 */ /* 0x000fe40006000000 */
[----:B------:R-:W-:Y:S01]  /*45d80*/  IADD3.X R33, P6, PT, RZ, R33, RZ, P6, !PT ;  /* 0x00000021ff217210 */ /* 0x000fe200037de4ff */
[----:B------:R-:W-:-:S04]  /*45d90*/  IMAD.WIDE.U32.X R48, R27, R24, R48, P2 ;  /* 0x000000181b307225 */ /* 0x000fc800010e0430 */
[----:B------:R-:W-:Y:S01]  /*45da0*/  IMAD.WIDE.U32 R44, R23, R28, RZ ;  /* 0x0000001c172c7225 */ /* 0x000fe200078e00ff */
[----:B------:R-:W-:-:S03]  /*45db0*/  SEL R44, RZ, 0x1, !P5 ;  /* 0x00000001ff2c7807 */ /* 0x000fc60006800000 */
[----:B------:R-:W-:-:S04]  /*45dc0*/  IMAD.WIDE.U32 R50, P2, R27, R23, R50 ;  /* 0x000000171b327225 */ /* 0x000fc80007840032 */
[----:B------:R-:W-:Y:S01]  /*45dd0*/  IMAD.X R43, RZ, RZ, RZ, P3 ;  /* 0x000000ffff2b7224 */ /* 0x000fe200018e06ff */
[----:B------:R-:W-:Y:S01]  /*45de0*/  IADD3 RZ, P4, PT, R45, R50, RZ ;  /* 0x000000322dff7210 */ /* 0x000fe20007f9e0ff */
[----:B------:R-:W-:Y:S02]  /*45df0*/  IMAD.MOV.U32 R54, RZ, RZ, R39 ;  /* 0x000000ffff367224 */ /* 0x000fe400078e0027 */
[----:B------:R-:W-:-:S04]  /*45e00*/  IMAD.WIDE.U32 R46, R23, R16, RZ ;  /* 0x00000010172e7225 */ /* 0x000fc800078e00ff */
[----:B------:R-:W-:-:S04]  /*45e10*/  IMAD.WIDE.U32 R52, P3, R21, R23, R52 ;  /* 0x0000001715347225 */ /* 0x000fc80007860034 */
[----:B------:R-:W-:Y:S01]  /*45e20*/  IMAD.X R39, RZ, RZ, R36, P6 ;  /* 0x000000ffff277224 */ /* 0x000fe200030e0624 */
[----:B------:R-:W-:Y:S01]  /*45e30*/  IADD3 RZ, P5, PT, R47, R52, RZ ;  /* 0x000000342fff7210 */ /* 0x000fe20007fbe0ff */
[----:B------:R-:W-:Y:S02]  /*45e40*/  IMAD.MOV.U32 R42, RZ, RZ, R37 ;  /* 0x000000ffff2a7224 */ /* 0x000fe400078e0025 */
[----:B------:R-:W-:Y:S01]  /*45e50*/  IMAD R45, R27, R26, RZ ;  /* 0x0000001a1b2d7224 */ /* 0x000fe200078e02ff */
[----:B------:R-:W-:Y:S01]  /*45e60*/  IADD3 R40, P6, PT, R39, R40, RZ ;  /* 0x0000002827287210 */ /* 0x000fe20007fde0ff */
[-C--:B------:R-:W-:Y:S02]  /*45e70*/  IMAD R59, R21, R26.reuse, RZ ;  /* 0x0000001a153b7224 */ /* 0x080fe400078e02ff */
[----:B------:R-:W-:-:S04]  /*45e80*/  IMAD.WIDE.U32 R36, R28, R26, RZ ;  /* 0x0000001a1c247225 */ /* 0x000fc800078e00ff */
[-C--:B------:R-:W-:Y:S02]  /*45e90*/  IMAD R47, R28, R24.reuse, R45 ;  /* 0x000000181c2f7224 */ /* 0x080fe400078e022d */
[----:B------:R-:W-:Y:S01]  /*45ea0*/  IMAD.WIDE.U32.X R42, R21, R24, R42, P0 ;  /* 0x00000018152a7225 */ /* 0x000fe200000e042a */
[----:B------:R-:W-:-:S03]  /*45eb0*/  IADD3 R61, P0, PT, R61, R30, RZ ;  /* 0x0000001e3d3d7210 */ /* 0x000fc60007f1e0ff */
[----:B------:R-:W-:Y:S01]  /*45ec0*/  IMAD R45, R16, R24, R59 ;  /* 0x00000018102d7224 */ /* 0x000fe200078e023b */
[----:B------:R-:W-:Y:S01]  /*45ed0*/  IADD3.X R58, P0, PT, R58, R31, RZ, P0, !PT ;  /* 0x0000001f3a3a7210 */ /* 0x000fe2000071e4ff */
[----:B------:R-:W-:Y:S01]  /*45ee0*/  IMAD.X R41, RZ, RZ, R41, P6 ;  /* 0x000000ffff297224 */ /* 0x000fe200030e0629 */
[----:B------:R-:W-:Y:S01]  /*45ef0*/  IADD3 R61, P6, PT, R61, R36, RZ ;  /* 0x000000243d3d7210 */ /* 0x000fe20007fde0ff */
[----:B------:R-:W-:Y:S02]  /*45f00*/  IMAD R24, R29, R23, RZ ;  /* 0x000000171d187224 */ /* 0x000fe400078e02ff */
[----:B------:R-:W-:Y:S02]  /*45f10*/  IMAD.IADD R39, R37, 0x1, R47 ;  /* 0x0000000125277824 */ /* 0x000fe400078e022f */
[C---:B------:R-:W-:Y:S02]  /*45f20*/  IMAD R47, R22.reuse, R25, R24 ;  /* 0x00000019162f7224 */ /* 0x040fe400078e0218 */
[----:B------:R-:W-:Y:S01]  /*45f30*/  IMAD.WIDE.U32 R30, R22, R23, RZ ;  /* 0x00000017161e7225 */ /* 0x000fe200078e00ff */
[----:B------:R-:W-:-:S03]  /*45f40*/  IADD3.X R58, P6, PT, R58, R39, RZ, P6, !PT ;  /* 0x000000273a3a7210 */ /* 0x000fc600037de4ff */
[----:B------:R-:W-:Y:S01]  /*45f50*/  IMAD.X R37, RZ, RZ, RZ, P2 ;  /* 0x000000ffff257224 */ /* 0x000fe200010e06ff */
[----:B------:R-:W-:Y:S01]  /*45f60*/  IADD3 R61, P2, PT, R61, R38, RZ ;  /* 0x000000263d3d7210 */ /* 0x000fe20007f5e0ff */
[----:B------:R-:W-:Y:S01]  /*45f70*/  IMAD.WIDE.U32.X R54, R29, R25, R54, P1 ;  /* 0x000000191d367225 */ /* 0x000fe200008e0436 */
[----:B------:R-:W-:Y:S02]  /*45f80*/  SEL R22, RZ, 0x1, !P6 ;  /* 0x00000001ff167807 */ /* 0x000fe40007000000 */
[----:B------:R-:W-:Y:S01]  /*45f90*/  IADD3.X R57, P2, PT, R58, R57, RZ, P2, !PT ;  /* 0x000000393a397210 */ /* 0x000fe2000175e4ff */
[----:B------:R-:W-:Y:S02]  /*45fa0*/  IMAD.X R29, RZ, RZ, R44, P0 ;  /* 0x000000ffff1d7224 */ /* 0x000fe400000e062c */
[----:B------:R-:W-:Y:S01]  /*45fb0*/  IMAD.X R39, RZ, RZ, RZ, P3 ;  /* 0x000000ffff277224 */ /* 0x000fe200018e06ff */
[----:B------:R-:W-:Y:S01]  /*45fc0*/  IADD3 R61, P3, PT, R61, R30, RZ ;  /* 0x0000001e3d3d7210 */ /* 0x000fe20007f7e0ff */
[----:B------:R-:W-:Y:S01]  /*45fd0*/  IMAD.IADD R46, R31, 0x1, R47 ;  /* 0x000000011f2e7824 */ /* 0x000fe200078e022f */
[----:B------:R-:W-:Y:S01]  /*45fe0*/  IADD3 R47, P6, PT, R29, R34, RZ ;  /* 0x000000221d2f7210 */ /* 0x000fe20007fde0ff */
[----:B------:R-:W-:Y:S01]  /*45ff0*/  IMAD.WIDE.U32 R30, R16, R26, RZ ;  /* 0x0000001a101e7225 */ /* 0x000fe200078e00ff */
[----:B------:R-:W-:-:S02]  /*46000*/  IADD3 R24, P0, PT, R61, R40, RZ ;  /* 0x000000283d187210 */ /* 0x000fc40007f1e0ff */
[----:B------:R-:W-:Y:S01]  /*46010*/  IADD3.X R46, P3, PT, R57, R46, RZ, P3, !PT ;  /* 0x0000002e392e7210 */ /* 0x000fe20001f7e4ff */
[----:B------:R-:W-:Y:S01]  /*46020*/  IMAD R26, R27, R23, RZ ;  /* 0x000000171b1a7224 */ /* 0x000fe200078e02ff */
[----:B------:R-:W-:Y:S01]  /*46030*/  IADD3 R30, P1, PT, R47, R30, RZ ;  /* 0x0000001e2f1e7210 */ /* 0x000fe20007f3e0ff */
[----:B------:R-:W-:Y:S02]  /*46040*/  IMAD.X R29, RZ, RZ, R22, P2 ;  /* 0x000000ffff1d7224 */ /* 0x000fe400010e0616 */
[----:B------:R-:W-:Y:S01]  /*46050*/  IMAD.X R22, RZ, RZ, R35, P6 ;  /* 0x000000ffff167224 */ /* 0x000fe200030e0623 */
[----:B------:R-:W-:Y:S01]  /*46060*/  IADD3.X R35, P0, PT, R46, R41, RZ, P0, !PT ;  /* 0x000000292e237210 */ /* 0x000fe2000071e4ff */
[C---:B------:R-:W-:Y:S01]  /*46070*/  IMAD R47, R28.reuse, R25, R26 ;  /* 0x000000191c2f7224 */ /* 0x040fe200078e021a */
[----:B------:R-:W-:Y:S01]  /*46080*/  SEL R26, RZ, 0x1, !P3 ;  /* 0x00000001ff1a7807 */ /* 0x000fe20005800000 */
[----:B------:R-:W-:Y:S01]  /*46090*/  IMAD.IADD R45, R31, 0x1, R45 ;  /* 0x000000011f2d7824 */ /* 0x000fe200078e022d */
[----:B------:R-:W-:Y:S01]  /*460a0*/  IADD3 R31, P2, PT, R29, R48, RZ ;  /* 0x000000301d1f7210 */ /* 0x000fe20007f5e0ff */
[----:B------:R-:W-:-:S03]  /*460b0*/  IMAD.WIDE.U32 R28, R28, R23, RZ ;  /* 0x000000171c1c7225 */ /* 0x000fc600078e00ff */
[----:B------:R-:W-:Y:S01]  /*460c0*/  IADD3 R31, P3, PT, R30, R31, RZ ;  /* 0x0000001f1e1f7210 */ /* 0x000fe20007f7e0ff */
[----:B------:R-:W-:Y:S01]  /*460d0*/  IMAD.X R41, RZ, RZ, R26, P0 ;  /* 0x000000ffff297224 */ /* 0x000fe200000e061a */
[----:B------:R-:W-:Y:S01]  /*460e0*/  IADD3.X R22, P1, PT, R45, R22, RZ, P1, !PT ;  /* 0x000000162d167210 */ /* 0x000fe20000f3e4ff */
[----:B------:R-:W-:Y:S02]  /*460f0*/  IMAD.MOV.U32 R36, RZ, RZ, R51 ;  /* 0x000000ffff247224 */ /* 0x000fe400078e0033 */
[----:B------:R-:W-:Y:S01]  /*46100*/  IMAD.X R49, RZ, RZ, R49, P2 ;  /* 0x000000ffff317224 */ /* 0x000fe200010e0631 */
[----:B------:R-:W-:Y:S01]  /*46110*/  IADD3 R45, P2, PT, R31, R28, RZ ;  /* 0x0000001c1f2d7210 */ /* 0x000fe20007f5e0ff */
[----:B------:R-:W-:Y:S01]  /*46120*/  IMAD.WIDE.U32 R30, R35, 0x3d1, RZ ;  /* 0x000003d1231e7825 */ /* 0x000fe200078e00ff */
[----:B------:R-:W-:Y:S02]  /*46130*/  IADD3 R26, P0, PT, R41, R54, RZ ;  /* 0x00000036291a7210 */ /* 0x000fe40007f1e0ff */
[----:B------:R-:W-:Y:S01]  /*46140*/  IADD3.X R22, P3, PT, R22, R49, RZ, P3, !PT ;  /* 0x0000003116167210 */ /* 0x000fe20001f7e4ff */
[----:B------:R-:W-:Y:S01]  /*46150*/  IMAD.WIDE.U32.X R36, R27, R25, R36, P4 ;  /* 0x000000191b247225 */ /* 0x000fe200020e0424 */
[----:B------:R-:W-:-:S03]  /*46160*/  SEL R28, RZ, 0x1, !P1 ;  /* 0x00000001ff1c7807 */ /* 0x000fc60004800000 */
[----:B------:R-:W-:Y:S02]  /*46170*/  IMAD R27, R21, R23, RZ ;  /* 0x00000017151b7224 */ /* 0x000fe400078e02ff */
[----:B------:R-:W-:Y:S02]  /*46180*/  IMAD.IADD R29, R29, 0x1, R47 ;  /* 0x000000011d1d7824 */ /* 0x000fe400078e022f */
[----:B------:R-:W-:Y:S01]  /*46190*/  IMAD.X R54, RZ, RZ, R55, P0 ;  /* 0x000000ffff367224 */ /* 0x000fe200000e0637 */
[----:B------:R-:W-:Y:S01]  /*461a0*/  IADD3 R45, P0, PT, R45, R26, RZ ;  /* 0x0000001a2d2d7210 */ /* 0x000fe20007f1e0ff */
[----:B------:R-:W-:Y:S01]  /*461b0*/  IMAD R49, R16, R25, R27 ;  /* 0x0000001910317224 */ /* 0x000fe200078e021b */
[----:B------:R-:W-:Y:S01]  /*461c0*/  IADD3.X R41, P2, PT, R22, R29, RZ, P2, !PT ;  /* 0x0000001d16297210 */ /* 0x000fe2000175e4ff */
[----:B------:R-:W-:-:S03]  /*461d0*/  IMAD.WIDE.U32 R30, P4, RZ, R24, R30 ;  /* 0x00000018ff1e7225 */ /* 0x000fc6000788001e */
[----:B------:R-:W-:Y:S01]  /*461e0*/  IADD3.X R41, P1, PT, R41, R54, RZ, P0, !PT ;  /* 0x0000003629297210 */ /* 0x000fe2000073e4ff */
[----:B------:R-:W-:-:S04]  /*461f0*/  IMAD.WIDE.U32 R26, R24, 0x3d1, RZ ;  /* 0x000003d1181a7825 */ /* 0x000fc800078e00ff */
[----:B------:R-:W-:Y:S01]  /*46200*/  IMAD.X R47, RZ, RZ, R28, P3 ;  /* 0x000000ffff2f7224 */ /* 0x000fe200018e061c */
[----:B------:R-:W-:Y:S01]  /*46210*/  IADD3 R30, P3, PT, R27, R30, RZ ;  /* 0x0000001e1b1e7210 */ /* 0x000fe20007f7e0ff */
[----:B------:R-:W-:Y:S01]  /*46220*/  IMAD.X R29, RZ, RZ, RZ, P4 ;  /* 0x000000ffff1d7224 */ /* 0x000fe200020e06ff */
[----:B------:R-:W-:Y:S01]  /*46230*/  IADD3 RZ, P0, PT, RZ, R26, RZ ;  /* 0x0000001affff7210 */ /* 0x000fe20007f1e0ff */
[----:B------:R-:W-:Y:S01]  /*46240*/  IMAD.WIDE.U32 R22, R16, R23, RZ ;  /* 0x0000001710167225 */ /* 0x000fe200078e00ff */
[----:B------:R-:W-:Y:S02]  /*46250*/  IADD3 R27, P4, PT, R47, R42, RZ ;  /* 0x0000002a2f1b7210 */ /* 0x000fe40007f9e0ff */
[----:B------:R-:W-:Y:S01]  /*46260*/  SEL R16, RZ, 0x1, !P2 ;  /* 0x00000001ff107807 */ /* 0x000fe20005000000 */
[----:B------:R-:W-:Y:S01]  /*46270*/  IMAD.IADD R34, R23, 0x1, R49 ;  /* 0x0000000117227824 */ /* 0x000fe200078e0231 */
[----:B------:R-:W-:Y:S01]  /*46280*/  IADD3 R27, P2, PT, R27, R22, RZ ;  /* 0x000000161b1b7210 */ /* 0x000fe20007f5e0ff */
[----:B------:R-:W-:-:S02]  /*46290*/  IMAD.MOV.U32 R28, RZ, RZ, R31 ;  /* 0x000000ffff1c7224 */ /* 0x000fc400078e001f */
[----:B------:R-:W-:Y:S01]  /*462a0*/  IMAD.X R49, RZ, RZ, R43, P4 ;  /* 0x000000ffff317224 */ /* 0x000fe200020e062b */
[----:B------:R-:W-:Y:S01]  /*462b0*/  IADD3.X R43, P4, PT, RZ, R30, RZ, P0, !PT ;  /* 0x0000001eff2b7210 */ /* 0x000fe2000079e4ff */
[----:B------:R-:W-:Y:S02]  /*462c0*/  IMAD.X R23, RZ, RZ, R16, P1 ;  /* 0x000000ffff177224 */ /* 0x000fe400008e0610 */
        /* <DEDUP_REMOVED lines=11> */
[----:B------:R-:W-:Y:S02]  /*46380*/  IMAD.X R49, RZ, RZ, R31, P6 ;  /* 0x000000ffff317224 */ /* 0x000fe400030e061f */
[----:B------:R-:W-:Y:S01]  /*46390*/  IMAD.X R31, RZ, RZ, RZ, P4 ;  /* 0x000000ffff1f7224 */ /* 0x000fe200020e06ff */
[----:B------:R-:W-:Y:S01]  /*463a0*/  IADD3 R36, P4, PT, R23, R28, RZ ;  /* 0x0000001c17247210 */ /* 0x000fe20007f9e0ff */
[----:B------:R-:W-:Y:S01]  /*463b0*/  IMAD.MOV.U32 R38, RZ, RZ, R53 ;  /* 0x000000ffff267224 */ /* 0x000fe200078e0035 */
[----:B------:R-:W-:Y:S01]  /*463c0*/  IADD3.X R37, P3, PT, R16, R37, RZ, P3, !PT ;  /* 0x0000002510257210 */ /* 0x000fe20001f7e4ff */
[----:B------:R-:W-:Y:S01]  /*463d0*/  IMAD.MOV.U32 R30, RZ, RZ, R29 ;  /* 0x000000ffff1e7224 */ /* 0x000fe200078e001d */
[----:B------:R-:W-:Y:S01]  /*463e0*/  SEL R16, RZ, 0x1, !P1 ;  /* 0x00000001ff107807 */ /* 0x000fe20004800000 */
[----:B------:R-:W-:Y:S01]  /*463f0*/  IMAD.WIDE.U32.X R38, R21, R25, R38, P5 ;  /* 0x0000001915267225 */ /* 0x000fe200028e0426 */
[----:B------:R-:W-:-:S03]  /*46400*/  IADD3.X R36, P2, PT, R36, R49, RZ, P2, !PT ;  /* 0x0000003124247210 */ /* 0x000fc6000175e4ff */
[----:B------:R-:W-:Y:S01]  /*46410*/  IMAD.X R21, RZ, RZ, R16, P3 ;  /* 0x000000ffff157224 */ /* 0x000fe200018e0610 */
[----:B------:R-:W-:Y:S01]  /*46420*/  SEL R25, RZ, 0x1, !P2 ;  /* 0x00000001ff197807 */ /* 0x000fe20005000000 */
[----:B------:R-:W-:Y:S01]  /*46430*/  IMAD.WIDE.U32.X R30, RZ, R41, R30, P4 ;  /* 0x00000029ff1e7225 */ /* 0x000fe200020e041e */
[----:B------:R-:W-:Y:S02]  /*46440*/  IADD3.X R16, P1, PT, R24, R43, RZ, P0, !PT ;  /* 0x0000002b18107210 */ /* 0x000fe4000073e4ff */
        /* <DEDUP_REMOVED lines=21> */
[----:B------:R-:W-:Y:S02]  /*465a0*/  IADD3 R31, P3, PT, R31, R28, RZ ;  /* 0x0000001c1f1f7210 */ /* 0x000fe40007f7e0ff */
[----:B------:R-:W-:-:S03]  /*465b0*/  IADD3 R21, P2, PT, R23, R24, RZ ;  /* 0x0000001817157210 */ /* 0x000fc60007f5e0ff */
[----:B------:R-:W-:Y:S01]  /*465c0*/  IMAD.X R28, RZ, RZ, R29, P3 ;  /* 0x000000ffff1c7224 */ /* 0x000fe200018e061d */
[----:B------:R-:W-:Y:S01]  /*465d0*/  IADD3 R24, P0, PT, R31, R22, RZ ;  /* 0x000000161f187210 */ /* 0x000fe20007f1e0ff */
[----:B------:R-:W-:Y:S02]  /*465e0*/  IMAD.X R23, RZ, RZ, RZ, P4 ;  /* 0x000000ffff177224 */ /* 0x000fe400020e06ff */
[----:B------:R-:W-:Y:S01]  /*465f0*/  IMAD.MOV.U32 R22, RZ, RZ, R25 ;  /* 0x000000ffff167224 */ /* 0x000fe200078e0019 */
[----:B------:R-:W-:Y:S02]  /*46600*/  IADD3.X R21, P0, PT, R21, R28, RZ, P0, !PT ;  /* 0x0000001c15157210 */ /* 0x000fe4000071e4ff */
[----:B------:R-:W-:Y:S01]  /*46610*/  IADD3.X R37, P1, PT, R37, R24, RZ, P1, !PT ;  /* 0x0000001825257210 */ /* 0x000fe20000f3e4ff */
[----:B------:R-:W-:Y:S01]  /*46620*/  IMAD.WIDE.U32.X R22, RZ, R39, R22, P2 ;  /* 0x00000027ff167225 */ /* 0x000fe200010e0416 */
[----:B------:R-:W-:Y:S02]  /*46630*/  SEL R25, RZ, 0x1, !P0 ;  /* 0x00000001ff197807 */ /* 0x000fe40004000000 */
        /* <DEDUP_REMOVED lines=35> */
.L_x_166:
        /* <DEDUP_REMOVED lines=22> */
.L_x_165:
[----:B------:R-:W-:Y:S05]  /*469d0*/  BSYNC.RECONVERGENT B0 ;  /* 0x0000000000007941 */ /* 0x000fea0003800200 */
.L_x_164:
        /* <DEDUP_REMOVED lines=27> */
[----:B------:R-:W-:Y:S02]  /*46b90*/  IMAD.X R23, RZ, RZ, R27, P2 ;  /* 0x000000ffff177224 */ /* 0x000fe400010e061b */
[----:B------:R-:W-:Y:S01]  /*46ba0*/  IMAD.WIDE.U32 R32, R16, R19, RZ ;  /* 0x0000001310207225 */ /* 0x000fe200078e00ff */
[----:B------:R-:W-:-:S03]  /*46bb0*/  IADD3.X R44, P0, PT, RZ, R44, RZ, P0, !PT ;  /* 0x0000002cff2c7210 */ /* 0x000fc6000071e4ff */
[----:B------:R-:W-:Y:S01]  /*46bc0*/  IMAD.X R31, RZ, RZ, RZ, P3 ;  /* 0x000000ffff1f7224 */ /* 0x000fe200018e06ff */
[----:B------:R-:W-:Y:S01]  /*46bd0*/  IADD3.X R44, P1, PT, R44, R23, RZ, P1, !PT ;  /* 0x000000172c2c7210 */ /* 0x000fe20000f3e4ff */
[----:B------:R-:W-:Y:S01]  /*46be0*/  IMAD.MOV.U32 R30, RZ, RZ, R25 ;  /* 0x000000ffff1e7224 */ /* 0x000fe200078e0019 */
[----:B------:R-:W-:Y:S01]  /*46bf0*/  IADD3 RZ, P2, PT, R33, R24, RZ ;  /* 0x0000001821ff7210 */ /* 0x000fe20007f5e0ff */
[----:B------:R-:W-:Y:S01]  /*46c00*/  IMAD R29, R22, R16, RZ ;  /* 0x00000010161d7224 */ /* 0x000fe200078e02ff */
[----:B------:R-:W-:Y:S01]  /*46c10*/  SEL R23, RZ, 0x1, !P0 ;  /* 0x00000001ff177807 */ /* 0x000fe20004000000 */
[----:B------:R-:W-:Y:S01]  /*46c20*/  IMAD.WIDE.U32 R26, R70, R21, RZ ;  /* 0x00000015461a7225 */ /* 0x000fe200078e00ff */
[----:B------:R-:W-:-:S03]  /*46c30*/  SHF.L.W.U32.HI R47, R47, 0x1, R44 ;  /* 0x000000012f2f7819 */ /* 0x000fc60000010e2c */
[----:B------:R-:W-:-:S04]  /*46c40*/  IMAD.WIDE.U32.X R30, R70, R20, R30, P2 ;  /* 0x00000014461e7225 */ /* 0x000fc800010e041e */
[----:B------:R-:W-:Y:S02]  /*46c50*/  IMAD.X R23, RZ, RZ, R23, P1 ;  /* 0x000000ffff177224 */ /* 0x000fe400008e0617 */
[----:B------:R-:W-:-:S03]  /*46c60*/  IMAD.WIDE.U32 R32, R21, R16, RZ ;  /* 0x0000001015207225 */ /* 0x000fc600078e00ff */
[----:B------:R-:W-:Y:S01]  /*46c70*/  IADD3 R23, P3, PT, R23, R30, RZ ;  /* 0x0000001e17177210 */ /* 0x000fe20007f7e0ff */
[-C--:B------:R-:W-:Y:S01]  /*46c80*/  IMAD R29, R70, R21.reuse, R29 ;  /* 0x00000015461d7224 */ /* 0x080fe200078e021d */
[-C--:B------:R-:W-:Y:S01]  /*46c90*/  IADD3 RZ, P0, PT, RZ, R32.reuse, RZ ;  /* 0x00000020ffff7210 */ /* 0x080fe20007f1e0ff */
[----:B------:R-:W-:Y:S01]  /*46ca0*/  IMAD.WIDE.U32 R24, R16, R21, RZ ;  /* 0x0000001510187225 */ /* 0x000fe200078e00ff */
[----:B------:R-:W-:-:S03]  /*46cb0*/  IADD3 R23, P1, PT, R23, R32, RZ ;  /* 0x0000002017177210 */ /* 0x000fc60007f3e0ff */
[----:B------:R-:W-:Y:S02]  /*46cc0*/  IMAD.IADD R46, R33, 0x1, R29 ;  /* 0x00000001212e7824 */ /* 0x000fe400078e021d */
[----:B------:R-:W-:-:S03]  /*46cd0*/  IMAD.WIDE.U32 R26, P4, R16, R22, R26 ;  /* 0x00000016101a7225 */ /* 0x000fc6000788001a */
[----:B------:R-:W-:Y:S01]  /*46ce0*/  IADD3.X R46, P0, PT, RZ, R46, RZ, P0, !PT ;  /* 0x0000002eff2e7210 */ /* 0x000fe2000071e4ff */
[----:B------:R-:W-:Y:S01]  /*46cf0*/  IMAD.X R29, RZ, RZ, R31, P3 ;  /* 0x000000ffff1d7224 */ /* 0x000fe200018e061f */
[----:B------:R-:W-:Y:S01]  /*46d00*/  IADD3 RZ, P2, PT, R25, R26, RZ ;  /* 0x0000001a19ff7210 */ /* 0x000fe20007f5e0ff */
[----:B------:R-:W-:Y:S02]  /*46d10*/  IMAD.MOV.U32 R24, RZ, RZ, R27 ;  /* 0x000000ffff187224 */ /* 0x000fe400078e001b */
[----:B------:R-:W-:Y:S01]  /*46d20*/  IMAD.WIDE.U32 R30, R70, R16, RZ ;  /* 0x00000010461e7225 */ /* 0x000fe200078e00ff */
[----:B------:R-:W-:-:S03]  /*46d30*/  IADD3.X R46, P1, PT, R46, R29, RZ, P1, !PT ;  /* 0x0000001d2e2e7210 */ /* 0x000fc60000f3e4ff */
[----:B------:R-:W-:Y:S01]  /*46d40*/  IMAD.WIDE.U32 R26, R17, R19, RZ ;  /* 0x00000013111a7225 */ /* 0x000fe200078e00ff */
[----:B------:R-:W-:-:S03]  /*46d50*/  SEL R26, RZ, 0x1, !P0 ;  /* 0x00000001ff1a7807 */ /* 0x000fc60004000000 */
[----:B------:R-:W-:Y:S02]  /*46d60*/  IMAD.X R25, RZ, RZ, RZ, P4 ;  /* 0x000000ffff197224 */ /* 0x000fe400020e06ff */
[----:B------:R-:W-:-:S04]  /*46d70*/  IMAD.WIDE.U32 R30, P0, R16, R70, R30 ;  /* 0x00000046101e7225 */ /* 0x000fc8000780001e */
[----:B------:R-:W-:-:S04]  /*46d80*/  IMAD.WIDE.U32.X R32, R70, R22, R24, P2 ;  /* 0x0000001646207225 */ /* 0x000fc800010e0418 */
[----:B------:R-:W-:Y:S02]  /*46d90*/  IMAD.X R45, RZ, RZ, R26, P1 ;  /* 0x000000ffff2d7224 */ /* 0x000fe400008e061a */
[----:B------:R-:W-:-:S04]  /*46da0*/  IMAD.WIDE.U32 R36, R18, R19, RZ ;  /* 0x0000001312247225 */ /* 0x000fc800078e00ff */
[----:B------:R-:W-:-:S04]  /*46db0*/  IMAD.WIDE.U32 R24, R16, R16, RZ ;  /* 0x0000001010187225 */ /* 0x000fc800078e00ff */
[----:B------:R-:W-:Y:S01]  /*46dc0*/  IMAD.X R39, RZ, RZ, RZ, P0 ;  /* 0x000000ffff277224 */ /* 0x000fe200000e06ff */
[----:B------:R-:W-:Y:S01]  /*46dd0*/  IADD3 R45, P0, PT, R45, R32, RZ ;  /* 0x000000202d2d7210 */ /* 0x000fe20007f1e0ff */
[----:B------:R-:W-:Y:S01]  /*46de0*/  IMAD.WIDE.U32 R36, P3, R17, R20, R36 ;  /* 0x0000001411247225 */ /* 0x000fe20007860024 */
[----:B------:R-:W-:-:S03]  /*46df0*/  IADD3 R48, P1, PT, R25, R30, RZ ;  /* 0x0000001e19307210 */ /* 0x000fc60007f3e0ff */
[----:B------:R-:W-:Y:S01]  /*46e00*/  IMAD.MOV.U32 R38, RZ, RZ, R31 ;  /* 0x000000ffff267224 */ /* 0x000fe200078e001f */
[----:B------:R-:W-:Y:S01]  /*46e10*/  IADD3 RZ, P6, PT, R27, R36, RZ ;  /* 0x000000241bff7210 */ /* 0x000fe20007fde0ff */
[----:B------:R-:W-:Y:S01]  /*46e20*/  IMAD.X R25, RZ, RZ, R33, P0 ;  /* 0x000000ffff197224 */ /* 0x000fe200000e0621 */
[----:B------:R-:W-:Y:S01]  /*46e30*/  IADD3 RZ, P0, PT, RZ, R24, RZ ;  /* 0x00000018ffff7210 */ /* 0x000fe20007f1e0ff */
[----:B------:R-:W-:-:S04]  /*46e40*/  IMAD.WIDE.U32 R32, R18, R21, RZ ;  /* 0x0000001512207225 */ /* 0x000fc800078e00ff */
        /* <DEDUP_REMOVED lines=8> */
[----:B------:R-:W-:Y:S01]  /*46ed0*/  LEA.X R51, P0, R28, R51, 0x1, P0 ;  /* 0x000000331c337211 */ /* 0x000fe20000000cff */
[----:B------:R-:W-:-:S04]  /*46ee0*/  IMAD.WIDE.U32 R32, P5, R17, R22, R32 ;  /* 0x0000001611207225 */ /* 0x000fc800078a0020 */
[----:B------:R-:W-:-:S04]  /*46ef0*/  IMAD.WIDE.U32 R26, P2, R19, R22, R26 ;  /* 0x00000016131a7225 */ /* 0x000fc8000784001a */
[----:B------:R-:W-:Y:S01]  /*46f00*/  IMAD.WIDE.U32 R40, R17, R21, RZ ;  /* 0x0000001511287225 */ /* 0x000fe200078e00ff */
[----:B------:R-:W-:Y:S02]  /*46f10*/  IADD3 RZ, P4, PT, R43, R26, RZ ;  /* 0x0000001a2bff7210 */ /* 0x000fe40007f9e0ff */
[----:B------:R-:W-:Y:S01]  /*46f20*/  SHF.R.U64 R43, R28, 0x1f, R49 ;  /* 0x0000001f1c2b7819 */ /* 0x000fe20000001231 */
[----:B------:R-:W-:Y:S02]  /*46f30*/  IMAD.X R29, RZ, RZ, RZ, P5 ;  /* 0x000000ffff1d7224 */ /* 0x000fe400028e06ff */
[----:B------:R-:W-:Y:S02]  /*46f40*/  IMAD.MOV.U32 R30, RZ, RZ, R37 ;  /* 0x000000ffff1e7224 */ /* 0x000fe400078e0025 */
[----:B------:R-:W-:Y:S01]  /*46f50*/  IMAD.X R31, RZ, RZ, RZ, P3 ;  /* 0x000000ffff1f7224 */ /* 0x000fe200018e06ff */
[----:B------:R-:W-:Y:S01]  /*46f60*/  IADD3 RZ, P3, PT, R41, R32, RZ ;  /* 0x0000002029ff7210 */ /* 0x000fe20007f7e0ff */
[----:B------:R-:W-:Y:S01]  /*46f70*/  IMAD.WIDE.U32 R34, P5, R17, R18, R34 ;  /* 0x0000001211227225 */ /* 0x000fe200078a0022 */
[----:B------:R-:W-:-:S02]  /*46f80*/  SEL R41, RZ, 0x1, !P1 ;  /* 0x00000001ff297807 */ /* 0x000fc40004800000 */
[----:B------:R-:W-:Y:S01]  /*46f90*/  IADD3.X R52, P1, PT, R52, R43, RZ, P0, !PT ;  /* 0x0000002b34347210 */ /* 0x000fe2000073e4ff */
        /* <DEDUP_REMOVED lines=9> */
[CC--:B------:R-:W-:Y:S02]  /*47030*/  IMAD R37, R18.reuse, R19.reuse, R28 ;  /* 0x0000001312257224 */ /* 0x0c0fe400078e021c */
[----:B------:R-:W-:Y:S02]  /*47040*/  IMAD.MOV.U32 R28, RZ, RZ, R33 ;  /* 0x000000ffff1c7224 */ /* 0x000fe400078e0021 */
[----:B------:R-:W-:Y:S01]  /*47050*/  IMAD.WIDE.U32.X R38, R18, R18, R38, P5 ;  /* 0x0000001212267225 */ /* 0x000fe200028e0426 */
[----:B------:R-:W-:Y:S02]  /*47060*/  IADD3 R41, P5, PT, R23, R34, RZ ;  /* 0x0000002217297210 */ /* 0x000fe40007fbe0ff */
[----:B------:R-:W-:Y:S01]  /*47070*/  IADD3.X R23, P1, PT, R47, R26, RZ, P1, !PT ;  /* 0x0000001a2f177210 */ /* 0x000fe20000f3e4ff */
[----:B------:R-:W-:Y:S01]  /*47080*/  IMAD.IADD R33, R35, 0x1, R37 ;  /* 0x0000000123217824 */ /* 0x000fe200078e0225 */
[----:B------:R-:W-:Y:S01]  /*47090*/  IADD3.X R49, P0, PT, RZ, R38, RZ, P0, !PT ;  /* 0x00000026ff317210 */ /* 0x000fe2000071e4ff */
[----:B------:R-:W-:Y:S01]  /*470a0*/  IMAD.WIDE.U32 R34, R20, R19, RZ ;  /* 0x0000001314227225 */ /* 0x000fe200078e00ff */
[----:B------:R-:W-:-:S02]  /*470b0*/  SHF.L.W.U32.HI R44, R44, 0x1, R41 ;  /* 0x000000012c2c7819 */ /* 0x000fc40000010e29 */
[----:B------:R-:W-:Y:S01]  /*470c0*/  IADD3.X R46, P5, PT, R46, R33, RZ, P5, !PT ;  /* 0x000000212e2e7210 */ /* 0x000fe20002fbe4ff */
[----:B------:R-:W-:Y:S01]  /*470d0*/  IMAD.WIDE.U32.X R32, R18, R20, R30, P6 ;  /* 0x0000001412207225 */ /* 0x000fe200030e041e */
[----:B------:R-:W-:Y:S02]  /*470e0*/  IADD3 RZ, P6, PT, RZ, R41, RZ ;  /* 0x00000029ffff7210 */ /* 0x000fe40007fde0ff */
[----:B------:R-:W-:Y:S01]  /*470f0*/  SEL R26, RZ, 0x1, !P5 ;  /* 0x00000001ff1a7807 */ /* 0x000fe20006800000 */
[----:B------:R-:W-:Y:S01]  /*47100*/  IMAD R40, R22, R17, RZ ;  /* 0x0000001116287224 */ /* 0x000fe200078e02ff */
[----:B------:R-:W-:Y:S01]  /*47110*/  IADD3.X R46, P6, PT, RZ, R46, RZ, P6, !PT ;  /* 0x0000002eff2e7210 */ /* 0x000fe200037de4ff */
[----:B------:R-:W-:Y:S01]  /*47120*/  IMAD.WIDE.U32 R34, P5, R19, R20, R34 ;  /* 0x0000001413227225 */ /* 0x000fe200078a0022 */
[----:B------:R-:W-:-:S03]  /*47130*/  IADD3.X R47, P0, PT, RZ, R39, RZ, P0, !PT ;  /* 0x00000027ff2f7210 */ /* 0x000fc6000071e4ff */
[----:B------:R-:W-:-:S04]  /*47140*/  IMAD.WIDE.U32 R36, R19, R19, RZ ;  /* 0x0000001313247225 */ /* 0x000fc800078e00ff */
[----:B------:R-:W-:Y:S02]  /*47150*/  IMAD.X R43, RZ, RZ, R26, P6 ;  /* 0x000000ffff2b7224 */ /* 0x000fe400030e061a */
[----:B------:R-:W-:Y:S02]  /*47160*/  IMAD R53, R18, R21, R40 ;  /* 0x0000001512357224 */ /* 0x000fe400078e0228 */
[----:B------:R-:W-:Y:S01]  /*47170*/  IMAD.X R31, RZ, RZ, RZ, P5 ;  /* 0x000000ffff1f7224 */ /* 0x000fe200028e06ff */
[----:B------:R-:W-:Y:S01]  /*47180*/  IADD3 R42, P5, PT, R37, R34, RZ ;  /* 0x00000022252a7210 */ /* 0x000fe20007fbe0ff */
[----:B------:R-:W-:Y:S01]  /*47190*/  IMAD.WIDE.U32 R38, R21, R17, RZ ;  /* 0x0000001115267225 */ /* 0x000fe200078e00ff */
[----:B------:R-:W-:Y:S02]  /*471a0*/  IADD3 R40, P6, PT, R43, R32, RZ ;  /* 0x000000202b287210 */ /* 0x000fe40007fde0ff */
[----:B------:R-:W-:Y:S01]  /*471b0*/  SEL R37, RZ, 0x1, !P0 ;  /* 0x00000001ff257807 */ /* 0x000fe20004000000 */
[----:B------:R-:W-:Y:S01]  /*471c0*/  IMAD.MOV.U32 R30, RZ, RZ, R35 ;  /* 0x000000ffff1e7224 */ /* 0x000fe200078e0023 */
[----:B------:R-:W-:Y:S01]  /*471d0*/  SHF.L.W.U32.HI R32, R41, 0x1, R46 ;  /* 0x0000000129207819 */ /* 0x000fe20000010e2e */
[----:B------:R-:W-:Y:S01]  /*471e0*/  IMAD.X R35, RZ, RZ, R33, P6 ;  /* 0x000000ffff237224 */ /* 0x000fe200030e0621 */
[----:B------:R-:W-:Y:S01]  /*471f0*/  IADD3 R34, P0, PT, R37, R36, RZ ;  /* 0x0000002425227210 */ /* 0x000fe20007f1e0ff */
[----:B------:R-:W-:Y:S01]  /*47200*/  IMAD.IADD R26, R39, 0x1, R53 ;  /* 0x00000001271a7824 */ /* 0x000fe200078e0235 */
[----:B------:R-:W-:Y:S01]  /*47210*/  IADD3 R45, P6, PT, R45, R38, RZ ;  /* 0x000000262d2d7210 */ /* 0x000fe20007fde0ff */
[----:B------:R-:W-:Y:S01]  /*47220*/  IMAD.X R33, RZ, RZ, RZ, P2 ;  /* 0x000000ffff217224 */ /* 0x000fe200010e06ff */
[----:B------:R-:W-:Y:S01]  /*47230*/  IADD3.X R42, P2, PT, RZ, R42, RZ, P0, !PT ;  /* 0x0000002aff2a7210 */ /* 0x000fe2000075e4ff */
[----:B------:R-:W-:Y:S01]  /*47240*/  IMAD.WIDE.U32.X R30, R20, R20, R30, P5 ;  /* 0x00000014141e7225 */ /* 0x000fe200028e041e */
[----:B------:R-:W-:-:S02]  /*47250*/  IADD3.X R36, P1, PT, R44, R49, RZ, P1, !PT ;  /* 0x000000312c247210 */ /* 0x000fc40000f3e4ff */
[----:B------:R-:W-:Y:S01]  /*47260*/  IADD3 R45, P0, PT, R45, R40, RZ ;  /* 0x000000282d2d7210 */ /* 0x000fe20007f1e0ff */
[----:B------:R-:W-:Y:S01]  /*47270*/  IMAD R43, R22, R19, RZ ;  /* 0x00000013162b7224 */ /* 0x000fe200078e02ff */
[----:B------:R-:W-:Y:S01]  /*47280*/  IADD3.X R26, P6, PT, R26, R25, RZ, P6, !PT ;  /* 0x000000191a1a7210 */ /* 0x000fe200037de4ff */
[----:B------:R-:W-:Y:S01]  /*47290*/  IMAD.WIDE.U32.X R28, R18, R22, R28, P3 ;  /* 0x00000016121c7225 */ /* 0x000fe200018e041c */
[----:B------:R-:W-:Y:S02]  /*472a0*/  IADD3.X R25, P1, PT, R32, R47, RZ, P1, !PT ;  /* 0x0000002f20197210 */ /* 0x000fe40000f3e4ff */
[----:B------:R-:W-:Y:S01]  /*472b0*/  SHF.L.W.U32.HI R37, R46, 0x1, R45 ;  /* 0x000000012e257819 */ /* 0x000fe20000010e2d */
[----:B------:R-:W-:Y:S01]  /*472c0*/  IMAD.MOV.U32 R32, RZ, RZ, R27 ;  /* 0x000000ffff207224 */ /* 0x000fe200078e001b */
[----:B------:R-:W-:Y:S01]  /*472d0*/  IADD3.X R40, P0, PT, R26, R35, RZ, P0, !PT ;  /* 0x000000231a287210 */ /* 0x000fe2000071e4ff */
[----:B------:R-:W-:Y:S01]  /*472e0*/  IMAD.WIDE.U32 R26, R21, R19, RZ ;  /* 0x00000013151a7225 */ /* 0x000fe200078e00ff */
[----:B------:R-:W-:-:S02]  /*472f0*/  IADD3.X R37, P1, PT, R37, R34, RZ, P1, !PT ;  /* 0x0000002225257210 */ /* 0x000fc40000f3e4ff */
[----:B------:R-:W-:Y:S01]  /*47300*/  SEL R34, RZ, 0x1, !P6 ;  /* 0x00000001ff227807 */ /* 0x000fe20007000000 */
[----:B------:R-:W-:Y:S01]  /*47310*/  IMAD.WIDE.U32.X R32, R20, R22, R32, P4 ;  /* 0x0000001614207225 */ /* 0x000fe200020e0420 */
[----:B------:R-:W-:Y:S02]  /*47320*/  IADD3.X R41, P2, PT, RZ, R30, RZ, P2, !PT ;  /* 0x0000001eff297210 */ /* 0x000fe4000175e4ff */
[----:B------:R-:W-:Y:S01]  /*47330*/  SHF.L.W.U32.HI R39, R45, 0x1, R40 ;  /* 0x000000012d277819 */ /* 0x000fe20000010e28 */
[----:B------:R-:W-:Y:S01]  /*47340*/  IMAD.X R35, RZ, RZ, R34, P0 ;  /* 0x000000ffff237224 */ /* 0x000fe200000e0622 */
[----:B------:R-:W-:Y:S01]  /*47350*/  IADD3.X R38, P2, PT, RZ, R31, RZ, P2, !PT ;  /* 0x0000001fff267210 */ /* 0x000fe2000175e4ff */
[----:B------:R-:W-:Y:S01]  /*47360*/  IMAD.WIDE.U32 R30, R22, R21, RZ ;  /* 0x00000015161e7225 */ /* 0x000fe200078e00ff */
[----:B------:R-:W-:-:S03]  /*47370*/  IADD3.X R39, P1, PT, R39, R42, RZ, P1, !PT ;  /* 0x0000002a27277210 */ /* 0x000fc60000f3e4ff */
[----:B------:R-:W-:Y:S01]  /*47380*/  IMAD R45, R20, R21, R43 ;  /* 0x00000015142d7224 */ /* 0x000fe200078e022b */
[----:B------:R-:W-:Y:S01]  /*47390*/  IADD3 R43, P0, PT, R35, R28, RZ ;  /* 0x0000001c232b7210 */ /* 0x000fe20007f1e0ff */
        /* <DEDUP_REMOVED lines=14> */
[----:B------:R-:W-:-:S02]  /*47480*/  SHF.L.W.U32.HI R42, R40, 0x1, R43 ;  /* 0x00000001282a7819 */ /* 0x000fc40000010e2b */
[----:B------:R-:W-:Y:S01]  /*47490*/  IADD3.X R40, P2, PT, RZ, R34, RZ, P2, !PT ;  /* 0x00000022ff287210 */ /* 0x000fe2000175e4ff */
[----:B------:R-:W-:Y:S01]  /*474a0*/  IMAD.WIDE.U32.X R26, R22, R22, R26, P5 ;  /* 0x00000016161a7225 */ /* 0x000fe200028e041a */
[----:B------:R-:W-:Y:S02]  /*474b0*/  SEL R34, RZ, 0x1, !P3 ;  /* 0x00000001ff227807 */ /* 0x000fe40005800000 */
[----:B------:R-:W-:Y:S01]  /*474c0*/  IADD3.X R41, P3, PT, R42, R41, RZ, P1, !PT ;  /* 0x000000292a297210 */ /* 0x000fe20000f7e4ff */
[----:B------:R-:W-:Y:S01]  /*474d0*/  IMAD.WIDE.U32 R30, P6, RZ, R37, R30 ;  /* 0x00000025ff1e7225 */ /* 0x000fe200078c001e */
[----:B------:R-:W-:Y:S02]  /*474e0*/  SHF.L.W.U32.HI R43, R43, 0x1, R40 ;  /* 0x000000012b2b7819 */ /* 0x000fe40000010e28 */
        /* <DEDUP_REMOVED lines=96> */
.L_x_169:
        /* <DEDUP_REMOVED lines=22> */
.L_x_168:
[----:B------:R-:W-:Y:S05]  /*47c50*/  BSYNC.RECONVERGENT B0 ;  /* 0x0000000000007941 */ /* 0x000fea0003800200 */
.L_x_167:
[----:B------:R-:W-:-:S05]  /*47c60*/  UMOV UR4, 0x1 ;  /* 0x0000000100047882 */ /* 0x000fca0000000000 */
.L_x_173:
[----:B------:R-:W-:Y:S01]  /*47c70*/  IMAD.WIDE.U32 R26, R48, R51, RZ ;  /* 0x00000033301a7225 */ /* 0x000fe200078e00ff */
[----:B------:R-:W-:Y:S01]  /*47c80*/  BSSY.RECONVERGENT B0, `(.L_x_170) ;  /* 0x0000128000007945 */ /* 0x000fe20003800200 */
[----:B------:R-:W-:Y:S02]  /*47c90*/  UIADD3 UR4, UPT, UPT, UR4, 0x1, URZ ;  /* 0x0000000104047890 */ /* 0x000fe4000fffe0ff */
[----:B------:R-:W-:Y:S02]  /*47ca0*/  IMAD R30, R52, R53, RZ ;  /* 0x00000035341e7224 */ /* 0x000fe400078e02ff */
[----:B------:R-:W-:Y:S01]  /*47cb0*/  IMAD.WIDE.U32 R26, P0, R53, R52, R26 ;  /* 0x00000034351a7225 */ /* 0x000fe2000780001a */
[----:B------:R-:W-:-:S03]  /*47cc0*/  UISETP.NE.AND UP0, UPT, UR4, 0x16, UPT ;  /* 0x000000160400788c */ /* 0x000fc6000bf05270 */
[----:B------:R-:W-:-:S04]  /*47cd0*/  IMAD.WIDE.U32 R24, R51, R53, RZ ;  /* 0x0000003533187225 */ /* 0x000fc800078e00ff */
[-C--:B------:R-:W-:Y:S02]  /*47ce0*/  IMAD R49, R48, R51.reuse, R30 ;  /* 0x0000003330317224 */ /* 0x080fe400078e021e */
[----:B------:R-:W-:Y:S01]  /*47cf0*/  IMAD.X R31, RZ, RZ, RZ, P0 ;  /* 0x000000ffff1f7224 */ /* 0x000fe200000e06ff */
[----:B------:R-:W-:Y:S01]  /*47d00*/  IADD3 RZ, P0, PT, RZ, R24, RZ ;  /* 0x00000018ffff7210 */ /* 0x000fe20007f1e0ff */
[----:B------:R-:W-:Y:S02]  /*47d10*/  IMAD.IADD R49, R25, 0x1, R49 ;  /* 0x0000000119317824 */ /* 0x000fe400078e0231 */
[----:B------:R-:W-:-:S03]  /*47d20*/  IMAD.WIDE.U32 R32, R53, R51, RZ ;  /* 0x0000003335207225 */ /* 0x000fc600078e00ff */
[----:B------:R-:W-:Y:S01]  /*47d30*/  IADD3.X R49, P1, PT, RZ, R49, RZ, P0, !PT ;  /* 0x00000031ff317210 */ /* 0x000fe2000073e4ff */
[----:B------:R-:W-:Y:S01]  /*47d40*/  IMAD.WIDE.U32 R40, R48, R50, RZ ;  /* 0x0000003230287225 */ /* 0x000fe200078e00ff */
[----:B------:R-:W-:Y:S02]  /*47d50*/  IADD3 RZ, P2, PT, R33, R26, RZ ;  /* 0x0000001a21ff7210 */ /* 0x000fe40007f5e0ff */
[----:B------:R-:W-:Y:S01]  /*47d60*/  IADD3.X R49, P0, PT, RZ, R49, RZ, P0, !PT ;  /* 0x00000031ff317210 */ /* 0x000fe2000071e4ff */
[----:B------:R-:W-:Y:S01]  /*47d70*/  IMAD.MOV.U32 R30, RZ, RZ, R27 ;  /* 0x000000ffff1e7224 */ /* 0x000fe200078e001b */
[----:B------:R-:W-:Y:S01]  /*47d80*/  SEL R25, RZ, 0x1, !P1 ;  /* 0x00000001ff197807 */ /* 0x000fe20004800000 */
[----:B------:R-:W-:Y:S01]  /*47d90*/  IMAD.WIDE.U32 R32, R53, R50, RZ ;  /* 0x0000003235207225 */ /* 0x000fe200078e00ff */
[----:B------:R-:W-:-:S03]  /*47da0*/  SHF.R.U64 R56, R24, 0x1f, R49 ;  /* 0x0000001f18387819 */ /* 0x000fc60000001231 */
[----:B------:R-:W-:-:S04]  /*47db0*/  IMAD.WIDE.U32 R40, P3, R53, R29, R40 ;  /* 0x0000001d35287225 */ /* 0x000fc80007860028 */
[----:B------:R-:W-:-:S04]  /*47dc0*/  IMAD.WIDE.U32.X R30, R48, R52, R30, P2 ;  /* 0x00000034301e7225 */ /* 0x000fc800010e041e */
[----:B------:R-:W-:Y:S01]  /*47dd0*/  IMAD.X R25, RZ, RZ, R25, P0 ;  /* 0x000000ffff197224 */ /* 0x000fe200000e0619 */
[----:B------:R-:W-:Y:S01]  /*47de0*/  IADD3 RZ, P0, PT, R33, R40, RZ ;  /* 0x0000002821ff7210 */ /* 0x000fe20007f1e0ff */
[----:B------:R-:W-:Y:S02]  /*47df0*/  IMAD R33, R29, R53, RZ ;  /* 0x000000351d217224 */ /* 0x000fe400078e02ff */
[----:B------:R-:W-:Y:S01]  /*47e00*/  IMAD.WIDE.U32 R26, R48, R28, RZ ;  /* 0x0000001c301a7225 */ /* 0x000fe200078e00ff */
[----:B------:R-:W-:-:S03]  /*47e10*/  IADD3 R47, P4, PT, R25, R30, RZ ;  /* 0x0000001e192f7210 */ /* 0x000fc60007f9e0ff */
        /* <DEDUP_REMOVED lines=64> */
[----:B------:R-:W-:Y:S01]  /*48220*/  IMAD.WIDE.U32 R24, R51, R51, RZ ;  /* 0x0000003333187225 */ /* 0x000fe200078e00ff */
[----:B------:R-:W-:-:S03]  /*48230*/  SHF.L.W.U32.HI R47, R49, 0x1, R54 ;  /* 0x00000001312f7819 */ /* 0x000fc60000010e36 */
        /* <DEDUP_REMOVED lines=11> */
[----:B------:R-:W-:-:S03]  /*482f0*/  IADD3.X R47, P1, PT, R47, R58, RZ, P1, !PT ;  /* 0x0000003a2f2f7210 */ /* 0x000fc60000f3e4ff */
[----:B------:R-:W-:Y:S02]  /*48300*/  IMAD.IADD R61, R33, 0x1, R61 ;  /* 0x00000001213d7824 */ /* 0x000fe400078e023d */
[----:B------:R-:W-:Y:S02]  /*48310*/  IMAD.X R33, RZ, RZ, RZ, P2 ;  /* 0x000000ffff217224 */ /* 0x000fe400010e06ff */
[----:B------:R-:W-:Y:S01]  /*48320*/  IMAD.X R59, RZ, RZ, R55, P3 ;  /* 0x000000ffff3b7224 */ /* 0x000fe200018e0637 */
[----:B------:R-:W-:Y:S01]  /*48330*/  IADD3 R55, P2, PT, R57, R32, RZ ;  /* 0x0000002039377210 */ /* 0x000fe20007f5e0ff */
[----:B------:R-:W-:-:S03]  /*48340*/  IMAD.WIDE.U32 R24, R50, R50, RZ ;  /* 0x0000003232187225 */ /* 0x000fc600078e00ff */
[----:B------:R-:W-:Y:S01]  /*48350*/  IADD3.X R56, P2, PT, R56, R61, RZ, P2, !PT ;  /* 0x0000003d38387210 */ /* 0x000fe2000175e4ff */
[C---:B------:R-:W-:Y:S01]  /*48360*/  IMAD.WIDE.U32.X R42, R52.reuse, R23, R42, P4 ;  /* 0x00000017342a7225 */ /* 0x040fe200020e042a */
[----:B------:R-:W-:Y:S02]  /*48370*/  IADD3 RZ, P4, PT, RZ, R55, RZ ;  /* 0x00000037ffff7210 */ /* 0x000fe40007f9e0ff */
[----:B------:R-:W-:Y:S01]  /*48380*/  IADD3 R48, P3, PT, R25, R26, RZ ;  /* 0x0000001a19307210 */ /* 0x000fe20007f7e0ff */
[----:B------:R-:W-:Y:S01]  /*48390*/  IMAD R49, R23, R51, RZ ;  /* 0x0000003317317224 */ /* 0x000fe200078e02ff */
[----:B------:R-:W-:Y:S01]  /*483a0*/  IADD3.X R56, P4, PT, RZ, R56, RZ, P4, !PT ;  /* 0x00000038ff387210 */ /* 0x000fe2000279e4ff */
[----:B------:R-:W-:Y:S01]  /*483b0*/  IMAD.MOV.U32 R32, RZ, RZ, R27 ;  /* 0x000000ffff207224 */ /* 0x000fe200078e001b */
[----:B------:R-:W-:Y:S01]  /*483c0*/  SEL R25, RZ, 0x1, !P2 ;  /* 0x00000001ff197807 */ /* 0x000fe20005000000 */
[----:B------:R-:W-:Y:S01]  /*483d0*/  IMAD R57, R52, R28, R49 ;  /* 0x0000001c34397224 */ /* 0x000fe200078e0231 */
[----:B------:R-:W-:Y:S01]  /*483e0*/  SHF.L.W.U32.HI R49, R54, 0x1, R36 ;  /* 0x0000000136317819 */ /* 0x000fe20000010e24 */
[----:B------:R-:W-:Y:S01]  /*483f0*/  IMAD.WIDE.U32.X R34, R52, R52, R34, P6 ;  /* 0x0000003434227225 */ /* 0x000fe200030e0422 */
[----:B------:R-:W-:-:S02]  /*48400*/  IADD3.X R54, P0, PT, RZ, R53, RZ, P0, !PT ;  /* 0x00000035ff367210 */ /* 0x000fc4000071e4ff */
[----:B------:R-:W-:Y:S01]  /*48410*/  IADD3 R59, P6, PT, R59, R38, RZ ;  /* 0x000000263b3b7210 */ /* 0x000fe20007fde0ff */
[----:B------:R-:W-:Y:S01]  /*48420*/  IMAD.WIDE.U32 R26, R28, R51, RZ ;  /* 0x000000331c1a7225 */ /* 0x000fe200078e00ff */
[----:B------:R-:W-:Y:S02]  /*48430*/  IADD3.X R49, P1, PT, R49, R54, RZ, P1, !PT ;  /* 0x0000003631317210 */ /* 0x000fe40000f3e4ff */
[----:B------:R-:W-:Y:S01]  /*48440*/  SHF.L.W.U32.HI R36, R36, 0x1, R55 ;  /* 0x0000000124247819 */ /* 0x000fe20000010e37 */
        /* <DEDUP_REMOVED lines=24> */
[----:B------:R-:W-:Y:S01]  /*485d0*/  IMAD.X R53, RZ, RZ, R26, P1 ;  /* 0x000000ffff357224 */ /* 0x000fe200008e061a */
[----:B------:R-:W-:Y:S01]  /*485e0*/  IADD3.X R39, P2, PT, R39, R34, RZ, P4, !PT ;  /* 0x0000002227277210 */ /* 0x000fe2000275e4ff */
[----:B------:R-:W-:Y:S01]  /*485f0*/  IMAD.WIDE.U32 R34, R28, R28, RZ ;  /* 0x0000001c1c227225 */ /* 0x000fe200078e00ff */
[----:B------:R-:W-:-:S03]  /*48600*/  IADD3.X R48, P4, PT, RZ, R48, RZ, P0, !PT ;  /* 0x00000030ff307210 */ /* 0x000fc6000079e4ff */
[----:B------:R-:W-:Y:S01]  /*48610*/  IMAD R55, R29, R28, R27 ;  /* 0x0000001c1d377224 */ /* 0x000fe200078e021b */
[----:B------:R-:W-:Y:S01]  /*48620*/  IADD3 R40, P3, PT, R35, R24, RZ ;  /* 0x0000001823287210 */ /* 0x000fe20007f7e0ff */
[----:B------:R-:W-:Y:S01]  /*48630*/  IMAD.X R27, RZ, RZ, RZ, P6 ;  /* 0x000000ffff1b7224 */ /* 0x000fe200030e06ff */
        /* <DEDUP_REMOVED lines=8> */
[----:B------:R-:W-:Y:S01]  /*486c0*/  IMAD.WIDE.U32 R28, R35, 0x3d1, RZ ;  /* 0x000003d1231c7825 */ /* 0x000fe200078e00ff */
[----:B------:R-:W-:-:S02]  /*486d0*/  IADD3 RZ, P2, PT, RZ, R51, RZ ;  /* 0x00000033ffff7210 */ /* 0x000fc40007f5e0ff */
[----:B------:R-:W-:Y:S01]  /*486e0*/  IADD3.X R32, P1, PT, R32, R43, RZ, P1, !PT ;  /* 0x0000002b20207210 */ /* 0x000fe20000f3e4ff */
[----:B------:R-:W-:Y:S01]  /*486f0*/  IMAD.MOV.U32 R26, RZ, RZ, R25 ;  /* 0x000000ffff1a7224 */ /* 0x000fe200078e0019 */
[----:B------:R-:W-:Y:S01]  /*48700*/  SEL R33, RZ, 0x1, !P4 ;  /* 0x00000001ff217807 */ /* 0x000fe20006000000 */
[----:B------:R-:W-:Y:S01]  /*48710*/  IMAD.WIDE.U32 R24, R39, 0x3d1, RZ ;  /* 0x000003d127187825 */ /* 0x000fe200078e00ff */
[----:B------:R-:W-:Y:S02]  /*48720*/  SHF.L.W.U32.HI R41, R52, 0x1, R51 ;  /* 0x0000000134297819 */ /* 0x000fe40000010e33 */
[----:B------:R-:W-:Y:S01]  /*48730*/  IADD3.X R42, P5, PT, RZ, R32, RZ, P2, !PT ;  /* 0x00000020ff2a7210 */ /* 0x000fe200017be4ff */
[----:B------:R-:W-:Y:S01]  /*48740*/  IMAD.WIDE.U32 R28, P4, RZ, R39, R28 ;  /* 0x00000027ff1c7225 */ /* 0x000fe2000788001c */
[----:B------:R-:W-:Y:S02]  /*48750*/  SEL R32, RZ, 0x1, !P1 ;  /* 0x00000001ff207807 */ /* 0x000fe40004800000 */
[----:B------:R-:W-:Y:S01]  /*48760*/  IADD3 R52, P1, PT, R33, R34, RZ ;  /* 0x0000002221347210 */ /* 0x000fe20007f3e0ff */
[----:B------:R-:W-:Y:S01]  /*48770*/  IMAD.X R33, RZ, RZ, RZ, P4 ;  /* 0x000000ffff217224 */ /* 0x000fe200020e06ff */
[----:B------:R-:W-:Y:S01]  /*48780*/  IADD3.X R41, P2, PT, R41, R48, RZ, P0, !PT ;  /* 0x0000003029297210 */ /* 0x000fe2000075e4ff */
[----:B------:R-:W-:Y:S01]  /*48790*/  IMAD.X R43, RZ, RZ, R32, P5 ;  /* 0x000000ffff2b7224 */ /* 0x000fe200028e0620 */
[----:B------:R-:W-:Y:S01]  /*487a0*/  SHF.L.W.U32.HI R51, R51, 0x1, R42 ;  /* 0x0000000133337819 */ /* 0x000fe20000010e2a */
[----:B------:R-:W-:Y:S01]  /*487b0*/  IMAD.MOV.U32 R32, RZ, RZ, R29 ;  /* 0x000000ffff207224 */ /* 0x000fe200078e001d */
[----:B------:R-:W-:Y:S01]  /*487c0*/  IADD3 RZ, P0, PT, RZ, R24, RZ ;  /* 0x00000018ffff7210 */ /* 0x000fe20007f1e0ff */
[----:B------:R-:W-:Y:S01]  /*487d0*/  IMAD.WIDE.U32.X R26, R23, R23, R26, P3 ;  /* 0x00000017171a7225 */ /* 0x000fe200018e041a */
[----:B------:R-:W-:-:S02]  /*487e0*/  IADD3 R34, P4, PT, R25, R28, RZ ;  /* 0x0000001c19227210 */ /* 0x000fc40007f9e0ff */
[----:B------:R-:W-:Y:S02]  /*487f0*/  IADD3.X R25, P2, PT, R51, R50, RZ, P2, !PT ;  /* 0x0000003233197210 */ /* 0x000fe4000175e4ff */
[----:B------:R-:W-:Y:S01]  /*48800*/  IADD3.X R34, P6, PT, RZ, R34, RZ, P0, !PT ;  /* 0x00000022ff227210 */ /* 0x000fe200007de4ff */
[----:B------:R-:W-:Y:S01]  /*48810*/  IMAD.WIDE.U32.X R28, RZ, R35, R32, P4 ;  /* 0x00000023ff1c7225 */ /* 0x000fe200020e0420 */
[----:B------:R-:W-:Y:S02]  /*48820*/  IADD3 R55, P5, PT, R43, R30, RZ ;  /* 0x0000001e2b377210 */ /* 0x000fe40007fbe0ff */
[----:B------:R-:W-:Y:S01]  /*48830*/  SEL R53, RZ, 0x1, !P6 ;  /* 0x00000001ff357807 */ /* 0x000fe20007000000 */
[----:B------:R-:W-:Y:S01]  /*48840*/  IMAD.WIDE.U32 R32, R25, 0x3d1, RZ ;  /* 0x000003d119207825 */ /* 0x000fe200078e00ff */
[----:B------:R-:W-:Y:S02]  /*48850*/  SHF.L.W.U32.HI R43, R42, 0x1, R55 ;  /* 0x000000012a2b7819 */ /* 0x000fe40000010e37 */
[----:B------:R-:W-:Y:S01]  /*48860*/  IADD3.X R51, P1, PT, RZ, R40, RZ, P1, !PT ;  /* 0x00000028ff337210 */ /* 0x000fe20000f3e4ff */
[----:B------:R-:W-:Y:S01]  /*48870*/  IMAD.X R48, RZ, RZ, R31, P5 ;  /* 0x000000ffff307224 */ /* 0x000fe200028e061f */
[----:B------:R-:W-:Y:S01]  /*48880*/  IADD3 R53, P5, PT, R53, R28, RZ ;  /* 0x0000001c35357210 */ /* 0x000fe20007fbe0ff */
[----:B------:R-:W-:Y:S01]  /*48890*/  IMAD.WIDE.U32 R30, R41, 0x3d1, RZ ;  /* 0x000003d1291e7825 */ /* 0x000fe200078e00ff */
[----:B------:R-:W-:-:S02]  /*488a0*/  IADD3.X R43, P2, PT, R43, R52, RZ, P2, !PT ;  /* 0x000000342b2b7210 */ /* 0x000fc4000175e4ff */
[----:B------:R-:W-:Y:S01]  /*488b0*/  SHF.L.W.U32.HI R28, R55, 0x1, R48 ;  /* 0x00000001371c7819 */ /* 0x000fe20000010e30 */
[----:B------:R-:W-:-:S03]  /*488c0*/  IMAD.WIDE.U32 R32, P4, RZ, R41, R32 ;  /* 0x00000029ff207225 */ /* 0x000fc60007880020 */
[----:B------:R-:W-:Y:S01]  /*488d0*/  IADD3.X R23, P2, PT, R28, R51, RZ, P2, !PT ;  /* 0x000000331c177210 */ /* 0x000fe2000175e4ff */
[----:B------:R-:W-:Y:S01]  /*488e0*/  IMAD.X R29, RZ, RZ, R29, P5 ;  /* 0x000000ffff1d7224 */ /* 0x000fe200028e061d */
[----:B------:R-:W-:Y:S01]  /*488f0*/  IADD3 R40, P5, PT, R53, R30, RZ ;  /* 0x0000001e35287210 */ /* 0x000fe20007fbe0ff */
[----:B------:R-:W-:Y:S01]  /*48900*/  IMAD.MOV.U32 R30, RZ, RZ, R33 ;  /* 0x000000ffff1e7224 */ /* 0x000fe200078e0021 */
[----:B------:R-:W-:Y:S01]  /*48910*/  IADD3 R42, P3, PT, R31, R32, RZ ;  /* 0x000000201f2a7210 */ /* 0x000fe20007f7e0ff */
[----:B------:R-:W-:Y:S01]  /*48920*/  IMAD.X R31, RZ, RZ, RZ, P4 ;  /* 0x000000ffff1f7224 */ /* 0x000fe200020e06ff */
        /* <DEDUP_REMOVED lines=11> */
[----:B------:R-:W-:Y:S01]  /*489e0*/  IADD3.X R35, P3, PT, R35, R40, RZ, P3, !PT ;  /* 0x0000002823237210 */ /* 0x000fe20001f7e4ff */
[----:B------:R-:W-:Y:S01]  /*489f0*/  IMAD.MOV.U32 R30, RZ, RZ, R29 ;  /* 0x000000ffff1e7224 */ /* 0x000fe200078e001d */
[----:B------:R-:W-:Y:S01]  /*48a00*/  IADD3 R34, P1, PT, R33, R28, RZ ;  /* 0x0000001c21227210 */ /* 0x000fe20007f3e0ff */
[----:B------:R-:W-:Y:S01]  /*48a10*/  IMAD.X R27, RZ, RZ, R31, P5 ;  /* 0x000000ffff1b7224 */ /* 0x000fe200028e061f */
[----:B------:R-:W-:Y:S01]  /*48a20*/  IADD3 R32, P0, PT, R55, R32, RZ ;  /* 0x0000002037207210 */ /* 0x000fe20007f1e0ff */
[----:B------:R-:W-:Y:S01]  /*48a30*/  IMAD.X R31, RZ, RZ, RZ, P4 ;  /* 0x000000ffff1f7224 */ /* 0x000fe200020e06ff */
[----:B------:R-:W-:Y:S02]  /*48a40*/  IADD3.X R41, P3, PT, R41, R42, RZ, P3, !PT ;  /* 0x0000002a29297210 */ /* 0x000fe40001f7e4ff */
        /* <DEDUP_REMOVED lines=53> */
.L_x_172:
        /* <DEDUP_REMOVED lines=22> */
.L_x_171:
[----:B------:R-:W-:Y:S05]  /*48f00*/  BSYNC.RECONVERGENT B0 ;  /* 0x0000000000007941 */ /* 0x000fea0003800200 */
.L_x_170:
[----:B------:R-:W-:Y:S05]  /*48f10*/  BRA.U UP0, `(.L_x_173) ;  /* 0xffffffed00547547 */ /* 0x000fea000b83ffff */
        /* <DEDUP_REMOVED lines=11> */
[C---:B------:R-:W-:Y:S01]  /*48fd0*/  IMAD.WIDE.U32 R38, R48.reuse, R19, RZ ;  /* 0x0000001330267225 */ /* 0x040fe200078e00ff */
[----:B------:R-:W-:Y:S02]  /*48fe0*/  IADD3 RZ, P2, PT, R27, R24, RZ ;  /* 0x000000181bff7210 */ /* 0x000fe40007f5e0ff */
[----:B------:R-:W-:Y:S01]  /*48ff0*/  IADD3.X R71, P0, PT, RZ, R71, RZ, P0, !PT ;  /* 0x00000047ff477210 */ /* 0x000fe2000071e4ff */
[----:B------:R-:W-:Y:S01]  /*49000*/  IMAD.WIDE.U32 R36, R48, R17, RZ ;  /* 0x0000001130247225 */ /* 0x000fe200078e00ff */
[----:B------:R-:W-:-:S03]  /*49010*/  SEL R24, RZ, 0x1, !P1 ;  /* 0x00000001ff187807 */ /* 0x000fc60004800000 */
[----:B------:R-:W-:Y:S02]  /*49020*/  IMAD.MOV.U32 R42, RZ, RZ, R25 ;  /* 0x000000ffff2a7224 */ /* 0x000fe400078e0019 */
[----:B------:R-:W-:-:S04]  /*49030*/  IMAD.WIDE.U32 R30, R53, R19, RZ ;  /* 0x00000013351e7225 */ /* 0x000fc800078e00ff */
[----:B------:R-:W-:-:S04]  /*49040*/  IMAD.WIDE.U32 R40, R48, R21, RZ ;  /* 0x0000001530287225 */ /* 0x000fc800078e00ff */
[----:B------:R-:W-:-:S04]  /*49050*/  IMAD.WIDE.U32 R38, P4, R20, R53, R38 ;  /* 0x0000003514267225 */ /* 0x000fc80007880026 */
[----:B------:R-:W-:Y:S01]  /*49060*/  IMAD.WIDE.U32 R26, R53, R17, RZ ;  /* 0x00000011351a7225 */ /* 0x000fe200078e00ff */
[----:B------:R-:W-:-:S03]  /*49070*/  IADD3 RZ, P1, PT, R31, R38, RZ ;  /* 0x000000261fff7210 */ /* 0x000fc60007f3e0ff */
[----:B------:R-:W-:-:S04]  /*49080*/  IMAD.WIDE.U32 R36, P5, R18, R53, R36 ;  /* 0x0000003512247225 */ /* 0x000fc800078a0024 */
[----:B------:R-:W-:-:S04]  /*49090*/  IMAD.WIDE.U32.X R42, R70, R48, R42, P2 ;  /* 0x00000030462a7225 */ /* 0x000fc800010e042a */
[----:B------:R-:W-:Y:S02]  /*490a0*/  IMAD.X R35, RZ, RZ, R24, P0 ;  /* 0x000000ffff237224 */ /* 0x000fe400000e0618 */
[----:B------:R-:W-:Y:S02]  /*490b0*/  IMAD R26, R18, R53, RZ ;  /* 0x00000035121a7224 */ /* 0x000fe400078e02ff */
[----:B------:R-:W-:Y:S01]  /*490c0*/  IMAD.WIDE.U32 R32, R53, R21, RZ ;  /* 0x0000001535207225 */ /* 0x000fe200078e00ff */
[----:B------:R-:W-:-:S03]  /*490d0*/  IADD3 R45, P0, PT, R35, R42, RZ ;  /* 0x0000002a232d7210 */ /* 0x000fc60007f1e0ff */
[----:B------:R-:W-:-:S04]  /*490e0*/  IMAD.WIDE.U32 R40, P3, R22, R53, R40 ;  /* 0x0000003516287225 */ /* 0x000fc80007860028 */
[----:B------:R-:W-:Y:S01]  /*490f0*/  IMAD.X R25, RZ, RZ, RZ, P5 ;  /* 0x000000ffff197224 */ /* 0x000fe200028e06ff */
[----:B------:R-:W-:Y:S01]  /*49100*/  IADD3 RZ, P5, PT, R27, R36, RZ ;  /* 0x000000241bff7210 */ /* 0x000fe20007fbe0ff */
[----:B------:R-:W-:Y:S01]  /*49110*/  IMAD.WIDE.U32 R30, R52, R16, RZ ;  /* 0x00000010341e7225 */ /* 0x000fe200078e00ff */
[----:B------:R-:W-:-:S03]  /*49120*/  IADD3 RZ, P6, PT, R33, R40, RZ ;  /* 0x0000002821ff7210 */ /* 0x000fc60007fde0ff */
[----:B------:R-:W-:Y:S02]  /*49130*/  IMAD.MOV.U32 R24, RZ, RZ, R37 ;  /* 0x000000ffff187224 */ /* 0x000fe400078e0025 */
[----:B------:R-:W-:-:S04]  /*49140*/  IMAD.WIDE.U32 R36, R17, R53, RZ ;  /* 0x0000003511247225 */ /* 0x000fc800078e00ff */
[----:B------:R-:W-:Y:S02]  /*49150*/  IMAD R35, R17, R48, R26 ;  /* 0x0000003011237224 */ /* 0x000fe400078e021a */
        /* <DEDUP_REMOVED lines=22> */
[----:B------:R-:W-:Y:S02]  /*492c0*/  IMAD.MOV.U32 R36, RZ, RZ, R39 ;  /* 0x000000ffff247224 */ /* 0x000fe400078e0027 */
[----:B------:R-:W-:Y:S01]  /*492d0*/  IMAD.WIDE.U32 R30, R19, R53, RZ ;  /* 0x00000035131e7225 */ /* 0x000fe200078e00ff */
[----:B------:R-:W-:-:S03]  /*492e0*/  IADD3 R35, P3, PT, R35, R24, RZ ;  /* 0x0000001823237210 */ /* 0x000fc60007f7e0ff */
[----:B------:R-:W-:Y:S02]  /*492f0*/  IMAD R43, R19, R48, R42 ;  /* 0x00000030132b7224 */ /* 0x000fe400078e022a */
[----:B------:R-:W-:-:S04]  /*49300*/  IMAD.WIDE.U32 R38, R16, R51, RZ ;  /* 0x0000003310267225 */ /* 0x000fc800078e00ff */
[----:B------:R-:W-:Y:S01]  /*49310*/  IMAD.X R44, RZ, RZ, R25, P3 ;  /* 0x000000ffff2c7224 */ /* 0x000fe200018e0619 */
[----:B------:R-:W-:Y:S01]  /*49320*/  IADD3 RZ, P3, PT, RZ, R30, RZ ;  /* 0x0000001effff7210 */ /* 0x000fe20007f7e0ff */
[----:B------:R-:W-:Y:S02]  /*49330*/  IMAD.MOV.U32 R32, RZ, RZ, R41 ;  /* 0x000000ffff207224 */ /* 0x000fe400078e0029 */
[----:B------:R-:W-:Y:S02]  /*49340*/  IMAD.IADD R25, R31, 0x1, R43 ;  /* 0x000000011f197824 */ /* 0x000fe400078e022b */
[----:B------:R-:W-:Y:S01]  /*49350*/  IMAD.X R41, RZ, RZ, RZ, P2 ;  /* 0x000000ffff297224 */ /* 0x000fe200010e06ff */
[----:B------:R-:W-:Y:S01]  /*49360*/  IADD3 R24, P2, PT, R45, R38, RZ ;  /* 0x000000262d187210 */ /* 0x000fe20007f5e0ff */
[----:B------:R-:W-:Y:S01]  /*49370*/  IMAD.IADD R39, R39, 0x1, R47 ;  /* 0x0000000127277824 */ /* 0x000fe200078e022f */
[----:B------:R-:W-:Y:S01]  /*49380*/  IADD3.X R25, P3, PT, RZ, R25, RZ, P3, !PT ;  /* 0x00000019ff197210 */ /* 0x000fe20001f7e4ff */
[----:B------:R-:W-:Y:S01]  /*49390*/  IMAD.WIDE.U32.X R36, R20, R48, R36, P1 ;  /* 0x0000003014247225 */ /* 0x000fe200008e0424 */
[----:B------:R-:W-:-:S02]  /*493a0*/  IADD3 R57, P1, PT, R35, R30, RZ ;  /* 0x0000001e23397210 */ /* 0x000fc40007f3e0ff */
[----:B------:R-:W-:Y:S01]  /*493b0*/  IADD3.X R26, P2, PT, R26, R39, RZ, P2, !PT ;  /* 0x000000271a1a7210 */ /* 0x000fe2000175e4ff */
[C---:B------:R-:W-:Y:S01]  /*493c0*/  IMAD.WIDE.U32.X R32, R22.reuse, R48, R32, P6 ;  /* 0x0000003016207225 */ /* 0x040fe200030e0420 */
[----:B------:R-:W-:Y:S02]  /*493d0*/  IADD3 RZ, P6, PT, RZ, R24, RZ ;  /* 0x00000018ffff7210 */ /* 0x000fe40007fde0ff */
[----:B------:R-:W-:Y:S01]  /*493e0*/  IADD3.X R44, P1, PT, R25, R44, RZ, P1, !PT ;  /* 0x0000002c192c7210 */ /* 0x000fe20000f3e4ff */
[----:B------:R-:W-:Y:S01]  /*493f0*/  IMAD R31, R22, R53, RZ ;  /* 0x00000035161f7224 */ /* 0x000fe200078e02ff */
[----:B------:R-:W-:Y:S01]  /*49400*/  IADD3.X R25, P6, PT, RZ, R26, RZ, P6, !PT ;  /* 0x0000001aff197210 */ /* 0x000fe200037de4ff */
[----:B------:R-:W-:Y:S01]  /*49410*/  IMAD R45, R18, R51, RZ ;  /* 0x00000033122d7224 */ /* 0x000fe200078e02ff */
[----:B------:R-:W-:Y:S01]  /*49420*/  SEL R26, RZ, 0x1, !P3 ;  /* 0x00000001ff1a7807 */ /* 0x000fe20005800000 */
[----:B------:R-:W-:Y:S01]  /*49430*/  IMAD.WIDE.U32 R38, R51, R19, RZ ;  /* 0x0000001333267225 */ /* 0x000fe200078e00ff */
[----:B------:R-:W-:-:S03]  /*49440*/  SEL R38, RZ, 0x1, !P2 ;  /* 0x00000001ff267807 */ /* 0x000fc60005000000 */
[----:B------:R-:W-:-:S04]  /*49450*/  IMAD.WIDE.U32 R42, R52, R19, RZ ;  /* 0x00000013342a7225 */ /* 0x000fc800078e00ff */
[----:B------:R-:W-:Y:S02]  /*49460*/  IMAD R35, R21, R48, R31 ;  /* 0x0000003015237224 */ /* 0x000fe400078e021f */
[----:B------:R-:W-:-:S04]  /*49470*/  IMAD.WIDE.U32 R30, R17, R51, RZ ;  /* 0x00000033111e7225 */ /* 0x000fc800078e00ff */
[----:B------:R-:W-:Y:S01]  /*49480*/  IMAD R49, R17, R52, R45 ;  /* 0x0000003411317224 */ /* 0x000fe200078e022d */
[----:B------:R-:W-:Y:S01]  /*49490*/  IADD3 R57, P3, PT, R57, R30, RZ ;  /* 0x0000001e39397210 */ /* 0x000fe20007f7e0ff */
[----:B------:R-:W-:Y:S02]  /*494a0*/  IMAD.X R47, RZ, RZ, R38, P6 ;  /* 0x000000ffff2f7224 */ /* 0x000fe400030e0626 */
[----:B------:R-:W-:-:S04]  /*494b0*/  IMAD.WIDE.U32 R42, P6, R20, R51, R42 ;  /* 0x00000033142a7225 */ /* 0x000fc800078c002a */
[----:B------:R-:W-:Y:S01]  /*494c0*/  IMAD.X R45, RZ, RZ, R26, P1 ;  /* 0x000000ffff2d7224 */ /* 0x000fe200008e061a */
[----:B------:R-:W-:Y:S01]  /*494d0*/  IADD3 RZ, P1, PT, R39, R42, RZ ;  /* 0x0000002a27ff7210 */ /* 0x000fe20007f3e0ff */
[----:B------:R-:W-:Y:S02]  /*494e0*/  IMAD.IADD R31, R31, 0x1, R49 ;  /* 0x000000011f1f7824 */ /* 0x000fe400078e0231 */
[----:B------:R-:W-:Y:S01]  /*494f0*/  IMAD.WIDE.U32.X R40, R70, R52, R40, P4 ;  /* 0x0000003446287225 */ /* 0x000fe200020e0428 */
[----:B------:R-:W-:Y:S02]  /*49500*/  IADD3 R54, P2, PT, R45, R36, RZ ;  /* 0x000000242d367210 */ /* 0x000fe40007f5e0ff */
[----:B------:R-:W-:Y:S01]  /*49510*/  IADD3.X R42, P3, PT, R44, R31, RZ, P3, !PT ;  /* 0x0000001f2c2a7210 */ /* 0x000fe20001f7e4ff */
[----:B------:R-:W-:Y:S01]  /*49520*/  IMAD.WIDE.U32 R44, R52, R21, RZ ;  /* 0x00000015342c7225 */ /* 0x000fe200078e00ff */
[----:B------:R-:W-:Y:S02]  /*49530*/  IADD3 R26, P4, PT, R47, R40, RZ ;  /* 0x000000282f1a7210 */ /* 0x000fe40007f9e0ff */
[----:B------:R-:W-:Y:S01]  /*49540*/  SEL R56, RZ, 0x1, !P3 ;  /* 0x00000001ff387807 */ /* 0x000fe20005800000 */
[----:B------:R-:W-:-:S04]  /*49550*/  IMAD.WIDE.U32 R46, R29, R16, RZ ;  /* 0x000000101d2e7225 */ /* 0x000fc800078e00ff */
[----:B------:R-:W-:Y:S02]  /*49560*/  IMAD.X R55, RZ, RZ, R37, P2 ;  /* 0x000000ffff377224 */ /* 0x000fe400010e0625 */
        /* <DEDUP_REMOVED lines=17> */
[----:B------:R-:W-:Y:S01]  /*49680*/  IMAD.MOV.U32 R48, RZ, RZ, R27 ;  /* 0x000000ffff307224 */ /* 0x000fe200078e001b */
[----:B------:R-:W-:Y:S01]  /*49690*/  IADD3.X R46, P2, PT, R42, R59, RZ, P2, !PT ;  /* 0x0000003b2a2e7210 */ /* 0x000fe2000175e4ff */
[----:B------:R-:W-:-:S04]  /*496a0*/  IMAD.WIDE.U32 R42, R21, R53, RZ ;  /* 0x00000035152a7225 */ /* 0x000fc800078e00ff */
[----:B------:R-:W-:Y:S02]  /*496b0*/  IMAD.MOV.U32 R38, RZ, RZ, R47 ;  /* 0x000000ffff267224 */ /* 0x000fe400078e002f */
[----:B------:R-:W-:Y:S02]  /*496c0*/  IMAD R36, R70, R50, RZ ;  /* 0x0000003246247224 */ /* 0x000fe400078e02ff */
[----:B------:R-:W-:Y:S01]  /*496d0*/  IMAD.X R47, RZ, RZ, R56, P2 ;  /* 0x000000ffff2f7224 */ /* 0x000fe200010e0638 */
[----:B------:R-:W-:Y:S01]  /*496e0*/  IADD3 RZ, P2, PT, RZ, R42, RZ ;  /* 0x0000002affff7210 */ /* 0x000fe20007f5e0ff */
[----:B------:R-:W-:Y:S02]  /*496f0*/  IMAD.IADD R35, R43, 0x1, R35 ;  /* 0x000000012b237824 */ /* 0x000fe400078e0223 */
[----:B------:R-:W-:Y:S02]  /*49700*/  IMAD R53, R20, R51, RZ ;  /* 0x0000003314357224 */ /* 0x000fe400078e02ff */
[----:B------:R-:W-:-:S04]  /*49710*/  IMAD.WIDE.U32.X R48, R18, R52, R48, P0 ;  /* 0x0000003412307225 */ /* 0x000fc800000e0430 */
[C---:B------:R-:W-:Y:S01]  /*49720*/  IMAD R59, R16.reuse, R29, R36 ;  /* 0x0000001d103b7224 */ /* 0x040fe200078e0224 */
[----:B------:R-:W-:Y:S01]  /*49730*/  IADD3.X R36, P0, PT, RZ, R35, RZ, P2, !PT ;  /* 0x00000023ff247210 */ /* 0x000fe2000171e4ff */
[----:B------:R-:W-:Y:S01]  /*49740*/  IMAD R43, R19, R52, R53 ;  /* 0x00000034132b7224 */ /* 0x000fe200078e0235 */
[----:B------:R-:W-:Y:S01]  /*49750*/  IADD3 R53, P2, PT, R47, R48, RZ ;  /* 0x000000302f357210 */ /* 0x000fe20007f5e0ff */
[----:B------:R-:W-:Y:S02]  /*49760*/  IMAD.MOV.U32 R40, RZ, RZ, R45 ;  /* 0x000000ffff287224 */ /* 0x000fe400078e002d */
[----:B------:R-:W-:-:S04]  /*49770*/  IMAD.WIDE.U32 R26, R16, R50, RZ ;  /* 0x00000032101a7225 */ /* 0x000fc800078e00ff */
[----:B------:R-:W-:-:S04]  /*49780*/  IMAD.WIDE.U32 R44, R19, R51, RZ ;  /* 0x00000033132c7225 */ /* 0x000fc800078e00ff */
[----:B------:R-:W-:Y:S01]  /*49790*/  IMAD.X R48, RZ, RZ, R49, P2 ;  /* 0x000000ffff307224 */ /* 0x000fe200010e0631 */
[----:B------:R-:W-:Y:S01]  /*497a0*/  IADD3 R35, P2, PT, R54, R42, RZ ;  /* 0x0000002a36237210 */ /* 0x000fe20007f5e0ff */
[----:B------:R-:W-:Y:S01]  /*497b0*/  IMAD.IADD R47, R27, 0x1, R59 ;  /* 0x000000011b2f7824 */ /* 0x000fe200078e023b */
[----:B------:R-:W-:Y:S01]  /*497c0*/  SEL R27, RZ, 0x1, !P0 ;  /* 0x00000001ff1b7807 */ /* 0x000fe20004000000 */
[----:B------:R-:W-:Y:S01]  /*497d0*/  IMAD.IADD R45, R45, 0x1, R43 ;  /* 0x000000012d2d7824 */ /* 0x000fe200078e022b */
[----:B------:R-:W-:Y:S01]  /*497e0*/  IADD3 R26, P0, PT, R57, R26, RZ ;  /* 0x0000001a391a7210 */ /* 0x000fe20007f1e0ff */
[----:B------:R-:W-:Y:S01]  /*497f0*/  IMAD.WIDE.U32.X R42, R20, R52, R30, P1 ;  /* 0x00000034142a7225 */ /* 0x000fe200008e041e */
[----:B------:R-:W-:Y:S02]  /*49800*/  IADD3 R44, P1, PT, R35, R44, RZ ;  /* 0x0000002c232c7210 */ /* 0x000fe40007f3e0ff */
[----:B------:R-:W-:Y:S01]  /*49810*/  IADD3.X R36, P2, PT, R36, R55, RZ, P2, !PT ;  /* 0x0000003724247210 */ /* 0x000fe2000175e4ff */
[----:B------:R-:W-:Y:S01]  /*49820*/  IMAD.WIDE.U32.X R30, R22, R52, R40, P5 ;  /* 0x00000034161e7225 */ /* 0x000fe200028e0428 */
[----:B------:R-:W-:-:S02]  /*49830*/  IADD3.X R46, P0, PT, R46, R47, RZ, P0, !PT ;  /* 0x0000002f2e2e7210 */ /* 0x000fc4000071e4ff */
[----:B------:R-:W-:Y:S01]  /*49840*/  IADD3.X R47, P1, PT, R36, R45, RZ, P1, !PT ;  /* 0x0000002d242f7210 */ /* 0x000fe20000f3e4ff */
[----:B------:R-:W-:Y:S01]  /*49850*/  IMAD R36, R18, R50, RZ ;  /* 0x0000003212247224 */ /* 0x000fe200078e02ff */
[----:B------:R-:W-:Y:S01]  /*49860*/  IADD3 RZ, P5, PT, RZ, R26, RZ ;  /* 0x0000001affff7210 */ /* 0x000fe20007fbe0ff */
[----:B------:R-:W-:Y:S02]  /*49870*/  IMAD R49, R22, R51, RZ ;  /* 0x0000003316317224 */ /* 0x000fe400078e02ff */
[----:B------:R-:W-:Y:S01]  /*49880*/  IMAD.X R35, RZ, RZ, R27, P2 ;  /* 0x000000ffff237224 */ /* 0x000fe200010e061b */
[----:B------:R-:W-:Y:S01]  /*49890*/  IADD3.X R27, P5, PT, RZ, R46, RZ, P5, !PT ;  /* 0x0000002eff1b7210 */ /* 0x000fe20002fbe4ff */
[----:B------:R-:W-:Y:S01]  /*498a0*/  IMAD R57, R17, R29, R36 ;  /* 0x0000001d11397224 */ /* 0x000fe200078e0224 */
[----:B------:R-:W-:Y:S01]  /*498b0*/  SEL R36, RZ, 0x1, !P0 ;  /* 0x00000001ff247807 */ /* 0x000fe20004000000 */
[C---:B------:R-:W-:Y:S01]  /*498c0*/  IMAD R55, R21.reuse, R52, R49 ;  /* 0x0000003415377224 */ /* 0x040fe200078e0231 */
[----:B------:R-:W-:Y:S01]  /*498d0*/  IADD3 R49, P2, PT, R44, R53, RZ ;  /* 0x000000352c317210 */ /* 0x000fe20007f5e0ff */
[----:B------:R-:W-:-:S03]  /*498e0*/  IMAD.WIDE.U32 R44, R21, R51, RZ ;  /* 0x00000033152c7225 */ /* 0x000fc600078e00ff */
[----:B------:R-:W-:Y:S01]  /*498f0*/  IADD3.X R47, P2, PT, R47, R48, RZ, P2, !PT ;  /* 0x000000302f2f7210 */ /* 0x000fe2000175e4ff */
[----:B------:R-:W-:Y:S01]  /*49900*/  IMAD.WIDE.U32.X R38, R70, R29, R38, P6 ;  /* 0x0000001d46267225 */ /* 0x000fe200030e0426 */
[----:B------:R-:W-:-:S03]  /*49910*/  IADD3 R51, P6, PT, R35, R32, RZ ;  /* 0x0000002023337210 */ /* 0x000fc60007fde0ff */
[----:B------:R-:W-:Y:S02]  /*49920*/  IMAD.X R35, RZ, RZ, R36, P5 ;  /* 0x000000ffff237224 */ /* 0x000fe400028e0624 */
[----:B------:R-:W-:-:S03]  /*49930*/  IMAD.WIDE.U32 R40, R17, R50, RZ ;  /* 0x0000003211287225 */ /* 0x000fc600078e00ff */
[----:B------:R-:W-:Y:S01]  /*49940*/  IADD3 R54, P5, PT, R35, R38, RZ ;  /* 0x0000002623367210 */ /* 0x000fe20007fbe0ff */
[----:B------:R-:W-:Y:S01]  /*49950*/  IMAD.IADD R46, R41, 0x1, R57 ;  /* 0x00000001292e7824 */ /* 0x000fe200078e0239 */
[----:B------:R-:W-:Y:S01]  /*49960*/  SEL R35, RZ, 0x1, !P1 ;  /* 0x00000001ff237807 */ /* 0x000fe20004800000 */
[----:B------:R-:W-:Y:S01]  /*49970*/  IMAD.X R41, RZ, RZ, R33, P6 ;  /* 0x000000ffff297224 */ /* 0x000fe200030e0621 */
[----:B------:R-:W-:Y:S01]  /*49980*/  IADD3 R49, P0, PT, R49, R40, RZ ;  /* 0x0000002831317210 */ /* 0x000fe20007f1e0ff */
[----:B------:R-:W-:Y:S01]  /*49990*/  IMAD.X R36, RZ, RZ, R39, P5 ;  /* 0x000000ffff247224 */ /* 0x000fe200028e0627 */
[----:B------:R-:W-:Y:S01]  /*499a0*/  IADD3 R51, P6, PT, R51, R44, RZ ;  /* 0x0000002c33337210 */ /* 0x000fe20007fde0ff */
[----:B------:R-:W-:Y:S01]  /*499b0*/  IMAD.X R35, RZ, RZ, R35, P2 ;  /* 0x000000ffff237224 */ /* 0x000fe200010e0623 */
[----:B------:R-:W-:Y:S01]  /*499c0*/  IADD3.X R57, P0, PT, R47, R46, RZ, P0, !PT ;  /* 0x0000002e2f397210 */ /* 0x000fe2000071e4ff */
[----:B------:R-:W-:Y:S01]  /*499d0*/  IMAD.WIDE.U32 R32, R29, R19, RZ ;  /* 0x000000131d207225 */ /* 0x000fe200078e00ff */
[----:B------:R-:W-:-:S03]  /*499e0*/  IADD3 R54, P2, PT, R49, R54, RZ ;  /* 0x0000003631367210 */ /* 0x000fc60007f5e0ff */
[----:B------:R-:W-:Y:S01]  /*499f0*/  IMAD.WIDE.U32 R38, R50, R19, RZ ;  /* 0x0000001332267225 */ /* 0x000fe200078e00ff */
[----:B------:R-:W-:Y:S02]  /*49a00*/  IADD3 R38, P1, PT, R35, R42, RZ ;  /* 0x0000002a23267210 */ /* 0x000fe40007f3e0ff */
[----:B------:R-:W-:Y:S01]  /*49a10*/  IADD3.X R57, P2, PT, R57, R36, RZ, P2, !PT ;  /* 0x0000002439397210 */ /* 0x000fe2000175e4ff */
[----:B------:R-:W-:Y:S02]  /*49a20*/  IMAD.IADD R40, R45, 0x1, R55 ;  /* 0x000000012d287824 */ /* 0x000fe400078e0237 */
[----:B------:R-:W-:-:S03]  /*49a30*/  IMAD.WIDE.U32 R32, P5, R20, R50, R32 ;  /* 0x0000003214207225 */ /* 0x000fc600078a0020 */
[----:B------:R-:W-:Y:S01]  /*49a40*/  IADD3.X R35, P6, PT, R40, R41, RZ, P6, !PT ;  /* 0x0000002928237210 */ /* 0x000fe200037de4ff */
[----:B------:R-:W-:Y:S01]  /*49a50*/  IMAD.X R47, RZ, RZ, RZ, P3 ;  /* 0x000000ffff2f7224 */ /* 0x000fe200018e06ff */
[----:B------:R-:W-:Y:S01]  /*49a60*/  IADD3 R51, P3, PT, R51, R38, RZ ;  /* 0x0000002633337210 */ /* 0x000fe20007f7e0ff */
[----:B------:R-:W-:Y:S01]  /*49a70*/  IMAD.X R42, RZ, RZ, R43, P1 ;  /* 0x000000ffff2a7224 */ /* 0x000fe200008e062b */
[----:B------:R-:W-:Y:S01]  /*49a80*/  IADD3 RZ, P1, PT, R39, R32, RZ ;  /* 0x0000002027ff7210 */ /* 0x000fe20007f3e0ff */
[----:B------:R-:W-:Y:S01]  /*49a90*/  IMAD.MOV.U32 R46, RZ, RZ, R37 ;  /* 0x000000ffff2e7224 */ /* 0x000fe200078e0025 */
[----:B------:R-:W-:Y:S01]  /*49aa0*/  SEL R32, RZ, 0x1, !P6 ;  /* 0x00000001ff207807 */ /* 0x000fe20007000000 */
[-C--:B------:R-:W-:Y:S01]  /*49ab0*/  IMAD.WIDE.U32 R36, R29, R21.reuse, RZ ;  /* 0x000000151d247225 */ /* 0x080fe200078e00ff */
[----:B------:R-:W-:Y:S02]  /*49ac0*/  IADD3.X R35, P3, PT, R35, R42, RZ, P3, !PT ;  /* 0x0000002a23237210 */ /* 0x000fe40001f7e4ff */
[----:B------:R-:W-:Y:S01]  /*49ad0*/  SEL R38, RZ, 0x1, !P0 ;  /* 0x00000001ff267807 */ /* 0x000fe20004000000 */
[----:B------:R-:W-:-:S04]  /*49ae0*/  IMAD.WIDE.U32 R40, R50, R21, RZ ;  /* 0x0000001532287225 */ /* 0x000fc800078e00ff */
[----:B------:R-:W-:Y:S02]  /*49af0*/  IMAD.X R53, RZ, RZ, R32, P3 ;  /* 0x000000ffff357224 */ /* 0x000fe400018e0620 */
[----:B------:R-:W-:-:S04]  /*49b00*/  IMAD.WIDE.U32 R36, P0, R22, R50, R36 ;  /* 0x0000003216247225 */ /* 0x000fc80007800024 */
[----:B------:R-:W-:-:S04]  /*49b10*/  IMAD.WIDE.U32 R42, R23, R16, RZ ;  /* 0x00000010172a7225 */ /* 0x000fc800078e00ff */
[----:B------:R-:W-:Y:S01]  /*49b20*/  IMAD.WIDE.U32.X R46, R18, R29, R46, P4 ;  /* 0x0000001d122e7225 */ /* 0x000fe200020e042e */
[----:B------:R-:W-:-:S03]  /*49b30*/  IADD3 R53, P4, PT, R53, R30, RZ ;  /* 0x0000001e35357210 */ /* 0x000fc60007f9e0ff */
[----:B------:R-:W-:Y:S01]  /*49b40*/  IMAD.X R49, RZ, RZ, R38, P2 ;  /* 0x000000ffff317224 */ /* 0x000fe200010e0626 */
[----:B------:R-:W-:Y:S01]  /*49b50*/  IADD3 RZ, P2, PT, R41, R36, RZ ;  /* 0x0000002429ff7210 */ /* 0x000fe20007f5e0ff */
[----:B------:R-:W-:Y:S02]  /*49b60*/  IMAD R36, R70, R28, RZ ;  /* 0x0000001c46247224 */ /* 0x000fe400078e02ff */
[----:B------:R-:W-:Y:S01]  /*49b70*/  IMAD.X R39, RZ, RZ, RZ, P5 ;  /* 0x000000ffff277224 */ /* 0x000fe200028e06ff */
[----:B------:R-:W-:Y:S01]  /*49b80*/  IADD3 R52, P5, PT, R49, R46, RZ ;  /* 0x0000002e31347210 */ /* 0x000fe20007fbe0ff */
[----:B------:R-:W-:-:S04]  /*49b90*/  IMAD.WIDE.U32 R40, R23, R19, RZ ;  /* 0x0000001317287225 */ /* 0x000fc800078e00ff */
[----:B------:R-:W-:-:S04]  /*49ba0*/  IMAD.WIDE.U32 R44, R28, R16, RZ ;  /* 0x000000101c2c7225 */ /* 0x000fc800078e00ff */
[----:B------:R-:W-:-:S04]  /*49bb0*/  IMAD.WIDE.U32 R42, P6, R70, R28, R42 ;  /* 0x0000001c462a7225 */ /* 0x000fc800078c002a */
[----:B------:R-:W-:Y:S01]  /*49bc0*/  IMAD.X R55, RZ, RZ, R31, P4 ;  /* 0x000000ffff377224 */ /* 0x000fe200020e061f */
[----:B------:R-:W-:Y:S01]  /*49bd0*/  IADD3 RZ, P3, PT, R45, R42, RZ ;  /* 0x0000002a2dff7210 */ /* 0x000fe20007f7e0ff */
[----:B------:R-:W-:-:S04]  /*49be0*/  IMAD.WIDE.U32 R30, R16, R28, RZ ;  /* 0x0000001c101e7225 */ /* 0x000fc800078e00ff */
[----:B------:R-:W-:Y:S02]  /*49bf0*/  IMAD R49, R16, R23, R36 ;  /* 0x0000001710317224 */ /* 0x000fe400078e0224 */
[----:B------:R-:W-:Y:S02]  /*49c00*/  IMAD.X R56, RZ, RZ, R47, P5 ;  /* 0x000000ffff387224 */ /* 0x000fe400028e062f */
[----:B------:R-:W-:Y:S02]  /*49c10*/  IMAD.MOV.U32 R38, RZ, RZ, R33 ;  /* 0x000000ffff267224 */ /* 0x000fe400078e0021 */
[----:B------:R-:W-:-:S04]  /*49c20*/  IMAD.WIDE.U32 R46, R28, R19, RZ ;  /* 0x000000131c2e7225 */ /* 0x000fc800078e00ff */
[----:B------:R-:W-:-:S04]  /*49c30*/  IMAD.WIDE.U32 R40, P5, R20, R28, R40 ;  /* 0x0000001c14287225 */ /* 0x000fc800078a0028 */
[----:B------:R-:W-:Y:S02]  /*49c40*/  IMAD.IADD R36, R31, 0x1, R49 ;  /* 0x000000011f247824 */ /* 0x000fe400078e0231 */
[----:B------:R-:W-:Y:S01]  /*49c50*/  IMAD.X R31, RZ, RZ, RZ, P0 ;  /* 0x000000ffff1f7224 */ /* 0x000fe200000e06ff */
[----:B------:R-:W-:Y:S01]  /*49c60*/  IADD3 R54, P0, PT, R54, R30, RZ ;  /* 0x0000001e36367210 */ /* 0x000fe20007f1e0ff */
[----:B------:R-:W-:Y:S02]  /*49c70*/  IMAD.X R49, RZ, RZ, RZ, P6 ;  /* 0x000000ffff317224 */ /* 0x000fe400030e06ff */
[----:B------:R-:W-:Y:S02]  /*49c80*/  IMAD.MOV.U32 R48, RZ, RZ, R43 ;  /* 0x000000ffff307224 */ /* 0x000fe400078e002b */
[----:B------:R-:W-:-:S04]  /*49c90*/  IMAD.WIDE.U32 R32, R23, R17, RZ ;  /* 0x0000001117207225 */ /* 0x000fc800078e00ff */
[C---:B------:R-:W-:Y:S01]  /*49ca0*/  IMAD.WIDE.U32.X R38, R20.reuse, R29, R38, P1 ;  /* 0x0000001d14267225 */ /* 0x040fe200008e0426 */
[----:B------:R-:W-:Y:S02]  /*49cb0*/  IADD3 RZ, P1, PT, R47, R40, RZ ;  /* 0x000000282fff7210 */ /* 0x000fe40007f3e0ff */
[----:B------:R-:W-:Y:S01]  /*49cc0*/  IADD3.X R40, P0, PT, R57, R36, RZ, P0, !PT ;  /* 0x0000002439287210 */ /* 0x000fe2000071e4ff */
[----:B------:R-:W-:Y:S02]  /*49cd0*/  IMAD R30, R20, R50, RZ ;  /* 0x00000032141e7224 */ /* 0x000fe400078e02ff */
[----:B------:R-:W-:Y:S01]  /*49ce0*/  IMAD.WIDE.U32.X R48, R70, R23, R48, P3 ;  /* 0x0000001746307225 */ /* 0x000fe200018e0430 */
[----:B------:R-:W-:-:S03]  /*49cf0*/  IADD3 RZ, P3, PT, RZ, R54, RZ ;  /* 0x00000036ffff7210 */ /* 0x000fc60007f7e0ff */
[----:B------:R-:W-:Y:S01]  /*49d00*/  IMAD.WIDE.U32 R44, R28, R17, RZ ;  /* 0x000000111c2c7225 */ /* 0x000fe200078e00ff */
[----:B------:R-:W-:-:S03]  /*49d10*/  IADD3.X R40, P3, PT, RZ, R40, RZ, P3, !PT ;  /* 0x00000028ff287210 */ /* 0x000fc60001f7e4ff */
[----:B------:R-:W-:-:S04]  /*49d20*/  IMAD.WIDE.U32 R32, P4, R18, R28, R32 ;  /* 0x0000001c12207225 */ /* 0x000fc80007880020 */
[----:B------:R-:W-:Y:S01]  /*49d30*/  IMAD.WIDE.U32 R42, R23, R21, RZ ;  /* 0x00000015172a7225 */ /* 0x000fe200078e00ff */
[----:B------:R-:W-:-:S03]  /*49d40*/  IADD3 RZ, P6, PT, R45, R32, RZ ;  /* 0x000000202dff7210 */ /* 0x000fc60007fde0ff */
[C---:B------:R-:W-:Y:S01]  /*49d50*/  IMAD R57, R19.reuse, R29, R30 ;  /* 0x0000001d13397224 */ /* 0x040fe200078e021e */
[----:B------:R-:W-:Y:S01]  /*49d60*/  SEL R30, RZ, 0x1, !P0 ;  /* 0x00000001ff1e7807 */ /* 0x000fe20004000000 */
[----:B------:R-:W-:-:S04]  /*49d70*/  IMAD.WIDE.U32 R46, R19, R50, RZ ;  /* 0x00000032132e7225 */ /* 0x000fc800078e00ff */
[----:B------:R-:W-:Y:S02]  /*49d80*/  IMAD.IADD R32, R47, 0x1, R57 ;  /* 0x000000012f207824 */ /* 0x000fe400078e0239 */
[----:B------:R-:W-:-:S04]  /*49d90*/  IMAD.WIDE.U32 R44, R28, R21, RZ ;  /* 0x000000151c2c7225 */ /* 0x000fc800078e00ff */
[----:B------:R-:W-:-:S04]  /*49da0*/  IMAD.WIDE.U32 R42, P0, R22, R28, R42 ;  /* 0x0000001c162a7225 */ /* 0x000fc8000780002a */
[----:B------:R-:W-:Y:S01]  /*49db0*/  IMAD.X R57, RZ, RZ, R30, P3 ;  /* 0x000000ffff397224 */ /* 0x000fe200018e061e */
[----:B------:R-:W-:Y:S01]  /*49dc0*/  IADD3 R51, P3, PT, R51, R46, RZ ;  /* 0x0000002e33337210 */ /* 0x000fe20007f7e0ff */
[----:B------:R-:W-:Y:S01]  /*49dd0*/  IMAD.X R47, RZ, RZ, RZ, P4 ;  /* 0x000000ffff2f7224 */ /* 0x000fe200020e06ff */
[----:B------:R-:W-:Y:S01]  /*49de0*/  IADD3 RZ, P4, PT, R45, R42, RZ ;  /* 0x0000002a2dff7210 */ /* 0x000fe20007f9e0ff */
[----:B------:R-:W-:Y:S01]  /*49df0*/  IMAD R42, R18, R28, RZ ;  /* 0x0000001c122a7224 */ /* 0x000fe200078e02ff */
[----:B------:R-:W-:Y:S01]  /*49e00*/  IADD3.X R35, P3, PT, R35, R32, RZ, P3, !PT ;  /* 0x0000002023237210 */ /* 0x000fe20001f7e4ff */
[----:B------:R-:W-:Y:S01]  /*49e10*/  IMAD.X R45, RZ, RZ, RZ, P5 ;  /* 0x000000ffff2d7224 */ /* 0x000fe200028e06ff */
[----:B------:R-:W-:Y:S01]  /*49e20*/  IADD3 R57, P5, PT, R57, R48, RZ ;  /* 0x0000003039397210 */ /* 0x000fe20007fbe0ff */
[----:B------:R-:W-:Y:S01]  /*49e30*/  IMAD.MOV.U32 R30, RZ, RZ, R37 ;  /* 0x000000ffff1e7224 */ /* 0x000fe200078e0025 */
[----:B------:R-:W-:Y:S01]  /*49e40*/  SEL R32, RZ, 0x1, !P3 ;  /* 0x00000001ff207807 */ /* 0x000fe20005800000 */
[----:B------:R-:W-:Y:S01]  /*49e50*/  IMAD.WIDE.U32 R36, R17, R28, RZ ;  /* 0x0000001c11247225 */ /* 0x000fe200078e00ff */
[----:B------:R-:W-:-:S03]  /*49e60*/  IADD3 R51, P3, PT, R51, R52, RZ ;  /* 0x0000003433337210 */ /* 0x000fc60007f7e0ff */
[----:B------:R-:W-:Y:S01]  /*49e70*/  IMAD R59, R17, R23, R42 ;  /* 0x00000017113b7224 */ /* 0x000fe200078e022a */
[----:B------:R-:W-:Y:S01]  /*49e80*/  IADD3.X R35, P3, PT, R35, R56, RZ, P3, !PT ;  /* 0x0000003823237210 */ /* 0x000fe20001f7e4ff */
[----:B------:R-:W-:Y:S01]  /*49e90*/  IMAD.X R48, RZ, RZ, R49, P5 ;  /* 0x000000ffff307224 */ /* 0x000fe200028e0631 */
[----:B------:R-:W-:Y:S01]  /*49ea0*/  IADD3 R36, P5, PT, R51, R36, RZ ;  /* 0x0000002433247210 */ /* 0x000fe20007fbe0ff */
[----:B------:R-:W-:Y:S02]  /*49eb0*/  IMAD.IADD R42, R37, 0x1, R59 ;  /* 0x00000001252a7824 */ /* 0x000fe400078e023b */
[----:B------:R-:W-:Y:S02]  /*49ec0*/  IMAD.MOV.U32 R44, RZ, RZ, R41 ;  /* 0x000000ffff2c7224 */ /* 0x000fe400078e0029 */
[----:B------:R-:W-:Y:S01]  /*49ed0*/  IMAD R52, R22, R50, RZ ;  /* 0x0000003216347224 */ /* 0x000fe200078e02ff */
[----:B------:R-:W-:Y:S01]  /*49ee0*/  IADD3.X R41, P5, PT, R35, R42, RZ, P5, !PT ;  /* 0x0000002a23297210 */ /* 0x000fe20002fbe4ff */
[----:B------:R-:W-:Y:S01]  /*49ef0*/  IMAD.X R37, RZ, RZ, R32, P3 ;  /* 0x000000ffff257224 */ /* 0x000fe200018e0620 */
[----:B------:R-:W-:Y:S01]  /*49f00*/  IADD3 R35, P3, PT, R36, R57, RZ ;  /* 0x0000003924237210 */ /* 0x000fe20007f7e0ff */
[----:B------:R-:W-:Y:S01]  /*49f10*/  IMAD.WIDE.U32 R50, R21, R50, RZ ;  /* 0x0000003215327225 */ /* 0x000fe200078e00ff */
[----:B------:R-:W-:-:S02]  /*49f20*/  SEL R42, RZ, 0x1, !P5 ;  /* 0x00000001ff2a7807 */ /* 0x000fc40006800000 */
[----:B------:R-:W-:Y:S01]  /*49f30*/  IADD3.X R41, P3, PT, R41, R48, RZ, P3, !PT ;  /* 0x0000003029297210 */ /* 0x000fe20001f7e4ff */
[----:B------:R-:W-:Y:S01]  /*49f40*/  IMAD R49, R21, R29, R52 ;  /* 0x0000001d15317224 */ /* 0x000fe200078e0234 */
[----:B------:R-:W-:Y:S01]  /*49f50*/  IADD3 R38, P5, PT, R37, R38, RZ ;  /* 0x0000002625267210 */ /* 0x000fe20007fbe0ff */
[----:B------:R-:W-:Y:S02]  /*49f60*/  IMAD.MOV.U32 R46, RZ, RZ, R33 ;  /* 0x000000ffff2e7224 */ /* 0x000fe400078e0021 */
[----:B------:R-:W-:Y:S02]  /*49f70*/  IMAD R48, R20, R28, RZ ;  /* 0x0000001c14307224 */ /* 0x000fe400078e02ff */
[----:B------:R-:W-:Y:S01]  /*49f80*/  IMAD.X R33, RZ, RZ, RZ, P0 ;  /* 0x000000ffff217224 */ /* 0x000fe200000e06ff */
[----:B------:R-:W-:Y:S01]  /*49f90*/  IADD3 R53, P0, PT, R53, R50, RZ ;  /* 0x0000003235357210 */ /* 0x000fe20007f1e0ff */
[----:B------:R-:W-:Y:S02]  /*49fa0*/  IMAD.IADD R52, R51, 0x1, R49 ;  /* 0x0000000133347824 */ /* 0x000fe400078e0231 */
[----:B------:R-:W-:-:S02]  /*49fb0*/  IMAD.MOV.U32 R32, RZ, RZ, R43 ;  /* 0x000000ffff207224 */ /* 0x000fc400078e002b */
[C---:B------:R-:W-:Y:S01]  /*49fc0*/  IMAD R49, R19.reuse, R23, R48 ;  /* 0x0000001713317224 */ /* 0x040fe200078e0230 */
[----:B------:R-:W-:Y:S01]  /*49fd0*/  IADD3.X R55, P0, PT, R52, R55, RZ, P0, !PT ;  /* 0x0000003734377210 */ /* 0x000fe2000071e4ff */
[----:B------:R-:W-:-:S04]  /*49fe0*/  IMAD.WIDE.U32 R36, R19, R28, RZ ;  /* 0x0000001c13247225 */ /* 0x000fc800078e00ff */
[----:B------:R-:W-:Y:S01]  /*49ff0*/  IMAD.X R43, RZ, RZ, R42, P3 ;  /* 0x000000ffff2b7224 */ /* 0x000fe200018e062a */
[----:B------:R-:W-:Y:S01]  /*4a000*/  IADD3 R53, P3, PT, R53, R38, RZ ;  /* 0x0000002635357210 */ /* 0x000fe20007f7e0ff */
[----:B------:R-:W-:Y:S02]  /*4a010*/  IMAD.X R48, RZ, RZ, R39, P5 ;  /* 0x000000ffff307224 */ /* 0x000fe400028e0627 */
[----:B------:R-:W-:-:S03]  /*4a020*/  IMAD.WIDE.U32.X R46, R18, R23, R46, P6 ;  /* 0x00000017122e7225 */ /* 0x000fc600030e042e */
[----:B------:R-:W-:Y:S01]  /*4a030*/  IADD3.X R55, P3, PT, R55, R48, RZ, P3, !PT ;  /* 0x0000003037377210 */ /* 0x000fe20001f7e4ff */
[----:B------:R-:W-:Y:S01]  /*4a040*/  IMAD.IADD R38, R37, 0x1, R49 ;  /* 0x0000000125267824 */ /* 0x000fe200078e0231 */
[----:B------:R-:W-:Y:S01]  /*4a050*/  IADD3 R49, P5, PT, R53, R36, RZ ;  /* 0x0000002435317210 */ /* 0x000fe20007fbe0ff */
[----:B------:R-:W-:Y:S01]  /*4a060*/  IMAD.WIDE.U32 R36, R41, 0x3d1, RZ ;  /* 0x000003d129247825 */ /* 0x000fe200078e00ff */
[----:B------:R-:W-:Y:S02]  /*4a070*/  IADD3 R42, P6, PT, R43, R46, RZ ;  /* 0x0000002e2b2a7210 */ /* 0x000fe40007fde0ff */
[----:B------:R-:W-:Y:S01]  /*4a080*/  IADD3.X R55, P5, PT, R55, R38, RZ, P5, !PT ;  /* 0x0000002637377210 */ /* 0x000fe20002fbe4ff */
[----:B------:R-:W-:Y:S01]  /*4a090*/  IMAD.WIDE.U32.X R30, R22, R29, R30, P2 ;  /* 0x0000001d161e7225 */ /* 0x000fe200010e041e */
[----:B------:R-:W-:Y:S02]  /*4a0a0*/  SEL R38, RZ, 0x1, !P0 ;  /* 0x00000001ff267807 */ /* 0x000fe40004000000 */
[----:B------:R-:W-:Y:S01]  /*4a0b0*/  IADD3 R49, P2, PT, R49, R42, RZ ;  /* 0x0000002a31317210 */ /* 0x000fe20007f5e0ff */
[----:B------:R-:W-:-:S02]  /*4a0c0*/  IMAD.X R46, RZ, RZ, R47, P6 ;  /* 0x000000ffff2e7224 */ /* 0x000fc400030e062f */
[----:B------:R-:W-:-:S04]  /*4a0d0*/  IMAD.WIDE.U32 R36, P0, RZ, R35, R36 ;  /* 0x00000023ff247225 */ /* 0x000fc80007800024 */
[----:B------:R-:W-:Y:S02]  /*4a0e0*/  IMAD.X R47, RZ, RZ, R38, P3 ;  /* 0x000000ffff2f7224 */ /* 0x000fe400018e0626 */
[----:B------:R-:W-:Y:S02]  /*4a0f0*/  IMAD R42, R22, R28, RZ ;  /* 0x0000001c162a7224 */ /* 0x000fe400078e02ff */
[----:B------:R-:W-:-:S04]  /*4a100*/  IMAD.WIDE.U32 R38, R35, 0x3d1, RZ ;  /* 0x000003d123267825 */ /* 0x000fc800078e00ff */
[----:B------:R-:W-:Y:S01]  /*4a110*/  IMAD.X R43, RZ, RZ, RZ, P0 ;  /* 0x000000ffff2b7224 */ /* 0x000fe200000e06ff */
[----:B------:R-:W-:Y:S01]  /*4a120*/  IADD3 R51, P0, PT, R47, R30, RZ ;  /* 0x0000001e2f337210 */ /* 0x000fe20007f1e0ff */
[----:B------:R-:W-:Y:S01]  /*4a130*/  IMAD.WIDE.U32 R28, R21, R28, RZ ;  /* 0x0000001c151c7225 */ /* 0x000fe200078e00ff */
[----:B------:R-:W-:Y:S02]  /*4a140*/  IADD3.X R47, P2, PT, R55, R46, RZ, P2, !PT ;  /* 0x0000002e372f7210 */ /* 0x000fe4000175e4ff */
[----:B------:R-:W-:Y:S01]  /*4a150*/  IADD3 R46, P6, PT, R39, R36, RZ ;  /* 0x00000024272e7210 */ /* 0x000fe20007fde0ff */
[----:B------:R-:W-:Y:S01]  /*4a160*/  IMAD R57, R21, R23, R42 ;  /* 0x0000001715397224 */ /* 0x000fe200078e022a */
[----:B------:R-:W-:Y:S01]  /*4a170*/  IADD3 R39, P3, PT, R51, R28, RZ ;  /* 0x0000001c33277210 */ /* 0x000fe20007f7e0ff */
[----:B------:R-:W-:Y:S01]  /*4a180*/  IMAD.X R53, RZ, RZ, R31, P0 ;  /* 0x000000ffff357224 */ /* 0x000fe200000e061f */
[----:B------:R-:W-:Y:S01]  /*4a190*/  IADD3 RZ, P0, PT, RZ, R38, RZ ;  /* 0x00000026ffff7210 */ /* 0x000fe20007f1e0ff */
[----:B------:R-:W-:Y:S01]  /*4a1a0*/  IMAD.IADD R36, R29, 0x1, R57 ;  /* 0x000000011d247824 */ /* 0x000fe200078e0239 */
[----:B------:R-:W-:Y:S01]  /*4a1b0*/  SEL R29, RZ, 0x1, !P5 ;  /* 0x00000001ff1d7807 */ /* 0x000fe20006800000 */
[----:B------:R-:W-:-:S02]  /*4a1c0*/  IMAD.MOV.U32 R42, RZ, RZ, R37 ;  /* 0x000000ffff2a7224 */ /* 0x000fc400078e0025 */
[----:B------:R-:W-:Y:S01]  /*4a1d0*/  IMAD.WIDE.U32.X R44, R20, R23, R44, P1 ;  /* 0x00000017142c7225 */ /* 0x000fe200008e042c */
[----:B------:R-:W-:-:S03]  /*4a1e0*/  IADD3.X R46, P1, PT, RZ, R46, RZ, P0, !PT ;  /* 0x0000002eff2e7210 */ /* 0x000fc6000073e4ff */
        /* <DEDUP_REMOVED lines=90> */
.L_x_176:
        /* <DEDUP_REMOVED lines=22> */
.L_x_175:
[----:B------:R-:W-:Y:S05]  /*4a8f0*/  BSYNC.RECONVERGENT B0 ;  /* 0x0000000000007941 */ /* 0x000fea0003800200 */
.L_x_174:
        /* <DEDUP_REMOVED lines=15> */
[C---:B------:R-:W-:Y:S01]  /*4a9f0*/  IMAD.WIDE.U32 R36, R71.reuse, R26, RZ ;  /* 0x0000001a47247225 */ /* 0x040fe200078e00ff */
        /* <DEDUP_REMOVED lines=10> */
[----:B------:R-:W-:Y:S02]  /*4aaa0*/  IMAD.IADD R51, R31, 0x1, R51 ;  /* 0x000000011f337824 */ /* 0x000fe400078e0233 */
[----:B------:R-:W-:-:S03]  /*4aab0*/  IMAD.WIDE.U32 R36, P3, R23, R27, R36 ;  /* 0x0000001b17247225 */ /* 0x000fc60007860024 */
[----:B------:R-:W-:Y:S01]  /*4aac0*/  IADD3.X R51, P0, PT, RZ, R51, RZ, P0, !PT ;  /* 0x00000033ff337210 */ /* 0x000fe2000071e4ff */
[----:B------:R-:W-:Y:S01]  /*4aad0*/  IMAD.X R38, RZ, RZ, R35, P2 ;  /* 0x000000ffff267224 */ /* 0x000fe200010e0623 */
[----:B------:R-:W-:Y:S01]  /*4aae0*/  IADD3 RZ, P2, PT, R39, R36, RZ ;  /* 0x0000002427ff7210 */ /* 0x000fe20007f5e0ff */
[----:B------:R-:W-:Y:S01]  /*4aaf0*/  IMAD.X R31, RZ, RZ, RZ, P3 ;  /* 0x000000ffff1f7224 */ /* 0x000fe200018e06ff */
[----:B------:R-:W-:Y:S01]  /*4ab00*/  SEL R33, RZ, 0x1, !P0 ;  /* 0x00000001ff217807 */ /* 0x000fe20004000000 */
[----:B------:R-:W-:Y:S01]  /*4ab10*/  IMAD.MOV.U32 R30, RZ, RZ, R37 ;  /* 0x000000ffff1e7224 */ /* 0x000fe200078e0025 */
[----:B------:R-:W-:Y:S01]  /*4ab20*/  IADD3.X R51, P1, PT, R51, R38, RZ, P1, !PT ;  /* 0x0000002633337210 */ /* 0x000fe20000f3e4ff */
[----:B------:R-:W-:Y:S02]  /*4ab30*/  IMAD R40, R29, R23, RZ ;  /* 0x000000171d287224 */ /* 0x000fe400078e02ff */
[----:B------:R-:W-:-:S04]  /*4ab40*/  IMAD.WIDE.U32.X R30, R71, R27, R30, P2 ;  /* 0x0000001b471e7225 */ /* 0x000fc800010e041e */
[----:B------:R-:W-:Y:S02]  /*4ab50*/  IMAD.X R33, RZ, RZ, R33, P1 ;  /* 0x000000ffff217224 */ /* 0x000fe400008e0621 */
[----:B------:R-:W-:-:S03]  /*4ab60*/  IMAD.WIDE.U32 R38, R28, R23, RZ ;  /* 0x000000171c267225 */ /* 0x000fc600078e00ff */
[----:B------:R-:W-:Y:S01]  /*4ab70*/  IADD3 R33, P3, PT, R33, R30, RZ ;  /* 0x0000001e21217210 */ /* 0x000fe20007f7e0ff */
[C---:B------:R-:W-:Y:S01]  /*4ab80*/  IMAD R41, R71.reuse, R28, R40 ;  /* 0x0000001c47297224 */ /* 0x040fe200078e0228 */
[----:B------:R-:W-:Y:S01]  /*4ab90*/  IADD3 RZ, P0, PT, RZ, R38, RZ ;  /* 0x00000026ffff7210 */ /* 0x000fe20007f1e0ff */
        /* <DEDUP_REMOVED lines=9> */
[----:B------:R-:W-:Y:S01]  /*4ac30*/  IMAD.WIDE.U32 R38, R71, R23, RZ ;  /* 0x0000001747267225 */ /* 0x000fe200078e00ff */
[----:B------:R-:W-:-:S03]  /*4ac40*/  IADD3 RZ, P2, PT, R37, R34, RZ ;  /* 0x0000002225ff7210 */ /* 0x000fc60007f5e0ff */
[----:B------:R-:W-:Y:S02]  /*4ac50*/  IMAD.X R41, RZ, RZ, RZ, P4 ;  /* 0x000000ffff297224 */ /* 0x000fe400020e06ff */
[----:B------:R-:W-:Y:S02]  /*4ac60*/  IMAD.MOV.U32 R40, RZ, RZ, R35 ;  /* 0x000000ffff287224 */ /* 0x000fe400078e0023 */
        /* <DEDUP_REMOVED lines=15> */
[----:B------:R-:W-:-:S03]  /*4ad60*/  IMAD.WIDE.U32.X R34, R71, R71, R34, P1 ;  /* 0x0000004747227225 */ /* 0x000fc600008e0422 */
[----:B------:R-:W-:Y:S01]  /*4ad70*/  IADD3.X R59, P1, PT, RZ, R59, RZ, P0, !PT ;  /* 0x0000003bff3b7210 */ /* 0x000fe2000073e4ff */
[----:B------:R-:W-:-:S03]  /*4ad80*/  IMAD.WIDE.U32 R36, R27, R28, RZ ;  /* 0x0000001c1b247225 */ /* 0x000fc600078e00ff */
[----:B------:R-:W-:Y:S01]  /*4ad90*/  IADD3.X R33, P1, PT, RZ, R34, RZ, P1, !PT ;  /* 0x00000022ff217210 */ /* 0x000fe20000f3e4ff */
[C---:B------:R-:W-:Y:S01]  /*4ada0*/  IMAD.WIDE.U32 R38, R24.reuse, R28, RZ ;  /* 0x0000001c18267225 */ /* 0x040fe200078e00ff */
[----:B------:R-:W-:Y:S02]  /*4adb0*/  IADD3.X R59, P0, PT, RZ, R59, RZ, P0, !PT ;  /* 0x0000003bff3b7210 */ /* 0x000fe4000071e4ff */
[----:B------:R-:W-:Y:S01]  /*4adc0*/  IADD3.X R58, P1, PT, RZ, R35, RZ, P1, !PT ;  /* 0x00000023ff3a7210 */ /* 0x000fe20000f3e4ff */
[----:B------:R-:W-:Y:S01]  /*4add0*/  IMAD.WIDE.U32 R44, P5, R24, R29, R44 ;  /* 0x0000001d182c7225 */ /* 0x000fe200078a002c */
[----:B------:R-:W-:-:S03]  /*4ade0*/  LEA.X R33, P0, R32, R33, 0x1, P0 ;  /* 0x0000002120217211 */ /* 0x000fc60000000cff */
[----:B------:R-:W-:-:S04]  /*4adf0*/  IMAD.WIDE.U32 R46, R25, R24, RZ ;  /* 0x00000018192e7225 */ /* 0x000fc800078e00ff */
[----:B------:R-:W-:Y:S01]  /*4ae00*/  IMAD.X R41, RZ, RZ, RZ, P3 ;  /* 0x000000ffff297224 */ /* 0x000fe200018e06ff */
[----:B------:R-:W-:Y:S01]  /*4ae10*/  IADD3 RZ, P3, PT, R39, R44, RZ ;  /* 0x0000002c27ff7210 */ /* 0x000fe20007f7e0ff */
[----:B------:R-:W-:-:S04]  /*4ae20*/  IMAD.WIDE.U32 R42, R26, R28, RZ ;  /* 0x0000001c1a2a7225 */ /* 0x000fc800078e00ff */
[----:B------:R-:W-:-:S04]  /*4ae30*/  IMAD.WIDE.U32 R36, P2, R26, R29, R36 ;  /* 0x0000001d1a247225 */ /* 0x000fc80007840024 */
[----:B------:R-:W-:Y:S01]  /*4ae40*/  IMAD.X R39, RZ, RZ, RZ, P5 ;  /* 0x000000ffff277224 */ /* 0x000fe200028e06ff */
[----:B------:R-:W-:Y:S01]  /*4ae50*/  IADD3 RZ, P4, PT, R43, R36, RZ ;  /* 0x000000242bff7210 */ /* 0x000fe20007f9e0ff */
[----:B------:R-:W-:-:S04]  /*4ae60*/  IMAD.WIDE.U32 R46, P5, R24, R25, R46 ;  /* 0x00000019182e7225 */ /* 0x000fc800078a002e */
[----:B------:R-:W-:Y:S01]  /*4ae70*/  IMAD.MOV.U32 R40, RZ, RZ, R31 ;  /* 0x000000ffff287224 */ /* 0x000fe200078e001f */
[----:B------:R-:W-:Y:S01]  /*4ae80*/  SEL R31, RZ, 0x1, !P1 ;  /* 0x00000001ff1f7807 */ /* 0x000fe20004800000 */
[----:B------:R-:W-:Y:S01]  /*4ae90*/  IMAD.WIDE.U32 R34, R24, R24, RZ ;  /* 0x0000001818227225 */ /* 0x000fe200078e00ff */
[----:B------:R-:W-:-:S03]  /*4aea0*/  IADD3.X R58, P1, PT, R58, R55, RZ, P0, !PT ;  /* 0x000000373a3a7210 */ /* 0x000fc6000073e4ff */
[----:B------:R-:W-:Y:S01]  /*4aeb0*/  IMAD R38, R27, R24, RZ ;  /* 0x000000181b267224 */ /* 0x000fe200078e02ff */
[----:B------:R-:W-:Y:S01]  /*4aec0*/  IADD3 R32, P0, PT, R31, R34, RZ ;  /* 0x000000221f207210 */ /* 0x000fe20007f1e0ff */
[----:B------:R-:W-:Y:S01]  /*4aed0*/  IMAD.X R43, RZ, RZ, RZ, P5 ;  /* 0x000000ffff2b7224 */ /* 0x000fe200028e06ff */
[----:B------:R-:W-:Y:S01]  /*4aee0*/  IADD3 R36, P5, PT, R35, R46, RZ ;  /* 0x0000002e23247210 */ /* 0x000fe20007fbe0ff */
[----:B------:R-:W-:Y:S01]  /*4aef0*/  IMAD.MOV.U32 R42, RZ, RZ, R47 ;  /* 0x000000ffff2a7224 */ /* 0x000fe200078e002f */
[----:B------:R-:W-:Y:S01]  /*4af00*/  SHF.L.W.U32.HI R31, R53, 0x1, R52 ;  /* 0x00000001351f7819 */ /* 0x000fe20000010e34 */
[----:B------:R-:W-:Y:S01]  /*4af10*/  IMAD.WIDE.U32 R34, R26, R24, RZ ;  /* 0x000000181a227225 */ /* 0x000fe200078e00ff */
[----:B------:R-:W-:Y:S02]  /*4af20*/  IADD3.X R47, P0, PT, RZ, R36, RZ, P0, !PT ;  /* 0x00000024ff2f7210 */ /* 0x000fe4000071e4ff */
[----:B------:R-:W-:Y:S01]  /*4af30*/  IADD3.X R31, P1, PT, R31, R32, RZ, P1, !PT ;  /* 0x000000201f1f7210 */ /* 0x000fe20000f3e4ff */
[----:B------:R-:W-:Y:S01]  /*4af40*/  IMAD R55, R25, R26, R38 ;  /* 0x0000001a19377224 */ /* 0x000fe200078e0226 */
[----:B------:R-:W-:Y:S01]  /*4af50*/  SHF.L.W.U32.HI R52, R52, 0x1, R51 ;  /* 0x0000000134347819 */ /* 0x000fe20000010e33 */
[----:B------:R-:W-:-:S02]  /*4af60*/  IMAD.MOV.U32 R38, RZ, RZ, R45 ;  /* 0x000000ffff267224 */ /* 0x000fc400078e002d */
[----:B------:R-:W-:Y:S01]  /*4af70*/  IMAD.WIDE.U32.X R42, R25, R25, R42, P5 ;  /* 0x00000019192a7225 */ /* 0x000fe200028e042a */
[----:B------:R-:W-:-:S03]  /*4af80*/  IADD3 R36, P5, PT, R49, R34, RZ ;  /* 0x0000002231247210 */ /* 0x000fc60007fbe0ff */
[----:B------:R-:W-:Y:S01]  /*4af90*/  IMAD.IADD R45, R35, 0x1, R55 ;  /* 0x00000001232d7824 */ /* 0x000fe200078e0237 */
[----:B------:R-:W-:Y:S01]  /*4afa0*/  IADD3.X R35, P1, PT, R52, R47, RZ, P1, !PT ;  /* 0x0000002f34237210 */ /* 0x000fe20000f3e4ff */
[----:B------:R-:W-:Y:S01]  /*4afb0*/  IMAD.WIDE.U32.X R40, R25, R27, R40, P6 ;  /* 0x0000001b19287225 */ /* 0x000fe200030e0428 */
[----:B------:R-:W-:Y:S02]  /*4afc0*/  IADD3 RZ, P6, PT, RZ, R36, RZ ;  /* 0x00000024ffff7210 */ /* 0x000fe40007fde0ff */
[----:B------:R-:W-:Y:S01]  /*4afd0*/  IADD3.X R34, P5, PT, R48, R45, RZ, P5, !PT ;  /* 0x0000002d30227210 */ /* 0x000fe20002fbe4ff */
[----:B------:R-:W-:Y:S01]  /*4afe0*/  IMAD.WIDE.U32 R46, R27, R26, RZ ;  /* 0x0000001a1b2e7225 */ /* 0x000fe200078e00ff */
[----:B------:R-:W-:Y:S02]  /*4aff0*/  IADD3.X R57, P0, PT, RZ, R42, RZ, P0, !PT ;  /* 0x0000002aff397210 */ /* 0x000fe4000071e4ff */
[----:B------:R-:W-:Y:S01]  /*4b000*/  SEL R42, RZ, 0x1, !P5 ;  /* 0x00000001ff2a7807 */ /* 0x000fe20006800000 */
[----:B------:R-:W-:Y:S01]  /*4b010*/  IMAD.WIDE.U32 R48, R26, R26, RZ ;  /* 0x0000001a1a307225 */ /* 0x000fe200078e00ff */
[----:B------:R-:W-:-:S02]  /*4b020*/  IADD3.X R53, P6, PT, RZ, R34, RZ, P6, !PT ;  /* 0x00000022ff357210 */ /* 0x000fc400037de4ff */
[----:B------:R-:W-:Y:S01]  /*4b030*/  IADD3.X R32, P0, PT, RZ, R43, RZ, P0, !PT ;  /* 0x0000002bff207210 */ /* 0x000fe2000071e4ff */
[----:B------:R-:W-:Y:S01]  /*4b040*/  IMAD R43, R29, R24, RZ ;  /* 0x000000181d2b7224 */ /* 0x000fe200078e02ff */
[----:B------:R-:W-:Y:S01]  /*4b050*/  SHF.L.W.U32.HI R34, R51, 0x1, R36 ;  /* 0x0000000133227819 */ /* 0x000fe20000010e24 */
[----:B------:R-:W-:-:S03]  /*4b060*/  IMAD.WIDE.U32 R46, P5, R26, R27, R46 ;  /* 0x0000001b1a2e7225 */ /* 0x000fc600078a002e */
[----:B------:R-:W-:Y:S01]  /*4b070*/  IADD3.X R34, P1, PT, R34, R57, RZ, P1, !PT ;  /* 0x0000003922227210 */ /* 0x000fe20000f3e4ff */
[----:B------:R-:W-:Y:S02]  /*4b080*/  IMAD.X R55, RZ, RZ, R42, P6 ;  /* 0x000000ffff377224 */ /* 0x000fe400030e062a */
[----:B------:R-:W-:Y:S02]  /*4b090*/  IMAD R63, R25, R28, R43 ;  /* 0x0000001c193f7224 */ /* 0x000fe400078e022b */
[----:B------:R-:W-:Y:S01]  /*4b0a0*/  IMAD.X R43, RZ, RZ, RZ, P5 ;  /* 0x000000ffff2b7224 */ /* 0x000fe200028e06ff */
[----:B------:R-:W-:Y:S01]  /*4b0b0*/  IADD3 R46, P5, PT, R49, R46, RZ ;  /* 0x0000002e312e7210 */ /* 0x000fe20007fbe0ff */
[----:B------:R-:W-:Y:S01]  /*4b0c0*/  IMAD.WIDE.U32 R44, R28, R24, RZ ;  /* 0x000000181c2c7225 */ /* 0x000fe200078e00ff */
[----:B------:R-:W-:Y:S02]  /*4b0d0*/  SEL R49, RZ, 0x1, !P0 ;  /* 0x00000001ff317807 */ /* 0x000fe40004000000 */
[----:B------:R-:W-:Y:S01]  /*4b0e0*/  IADD3 R51, P6, PT, R55, R40, RZ ;  /* 0x0000002837337210 */ /* 0x000fe20007fde0ff */
[----:B------:R-:W-:Y:S01]  /*4b0f0*/  IMAD.MOV.U32 R42, RZ, RZ, R47 ;  /* 0x000000ffff2a7224 */ /* 0x000fe200078e002f */
[----:B------:R-:W-:Y:S01]  /*4b100*/  IADD3 R55, P0, PT, R49, R48, RZ ;  /* 0x0000003031377210 */ /* 0x000fe20007f1e0ff */
[----:B------:R-:W-:Y:S01]  /*4b110*/  IMAD.IADD R47, R45, 0x1, R63 ;  /* 0x000000012d2f7824 */ /* 0x000fe200078e023f */
[----:B------:R-:W-:Y:S01]  /*4b120*/  SHF.L.W.U32.HI R45, R36, 0x1, R53 ;  /* 0x00000001242d7819 */ /* 0x000fe20000010e35 */
[----:B------:R-:W-:Y:S01]  /*4b130*/  IMAD.X R61, RZ, RZ, R41, P6 ;  /* 0x000000ffff3d7224 */ /* 0x000fe200030e0629 */
[----:B------:R-:W-:Y:S01]  /*4b140*/  IADD3 R50, P6, PT, R50, R44, RZ ;  /* 0x0000002c32327210 */ /* 0x000fe20007fde0ff */
[----:B------:R-:W-:Y:S01]  /*4b150*/  IMAD.X R41, RZ, RZ, RZ, P2 ;  /* 0x000000ffff297224 */ /* 0x000fe200010e06ff */
[----:B------:R-:W-:Y:S01]  /*4b160*/  IADD3.X R57, P2, PT, RZ, R46, RZ, P0, !PT ;  /* 0x0000002eff397210 */ /* 0x000fe2000075e4ff */
[----:B------:R-:W-:Y:S01]  /*4b170*/  IMAD.WIDE.U32.X R42, R27, R27, R42, P5 ;  /* 0x0000001b1b2a7225 */ /* 0x000fe200028e042a */
[----:B------:R-:W-:-:S02]  /*4b180*/  IADD3 R50, P0, PT, R50, R51, RZ ;  /* 0x0000003332327210 */ /* 0x000fc40007f1e0ff */
[----:B------:R-:W-:Y:S01]  /*4b190*/  IADD3.X R36, P6, PT, R47, R30, RZ, P6, !PT ;  /* 0x0000001e2f247210 */ /* 0x000fe200037de4ff */
[----:B------:R-:W-:Y:S01]  /*4b1a0*/  IMAD R48, R29, R26, RZ ;  /* 0x0000001a1d307224 */ /* 0x000fe200078e02ff */
[----:B------:R-:W-:Y:S01]  /*4b1b0*/  IADD3.X R49, P2, PT, RZ, R42, RZ, P2, !PT ;  /* 0x0000002aff317210 */ /* 0x000fe2000175e4ff */
[----:B------:R-:W-:Y:S01]  /*4b1c0*/  IMAD.WIDE.U32.X R38, R25, R29, R38, P3 ;  /* 0x0000001d19267225 */ /* 0x000fe200018e0426 */
[----:B------:R-:W-:Y:S02]  /*4b1d0*/  IADD3.X R51, P0, PT, R36, R61, RZ, P0, !PT ;  /* 0x0000003d24337210 */ /* 0x000fe4000071e4ff */
[----:B------:R-:W-:Y:S01]  /*4b1e0*/  SEL R44, RZ, 0x1, !P6 ;  /* 0x00000001ff2c7807 */ /* 0x000fe20007000000 */
[----:B------:R-:W-:Y:S01]  /*4b1f0*/  IMAD.MOV.U32 R40, RZ, RZ, R37 ;  /* 0x000000ffff287224 */ /* 0x000fe200078e0025 */
[----:B------:R-:W-:Y:S01]  /*4b200*/  IADD3.X R30, P1, PT, R45, R32, RZ, P1, !PT ;  /* 0x000000202d1e7210 */ /* 0x000fe20000f3e4ff */
[----:B------:R-:W-:Y:S01]  /*4b210*/  IMAD.WIDE.U32 R36, R28, R26, RZ ;  /* 0x0000001a1c247225 */ /* 0x000fe200078e00ff */
[----:B------:R-:W-:-:S02]  /*4b220*/  IADD3.X R47, P2, PT, RZ, R43, RZ, P2, !PT ;  /* 0x0000002bff2f7210 */ /* 0x000fc4000175e4ff */
[----:B------:R-:W-:Y:S01]  /*4b230*/  SHF.L.W.U32.HI R32, R53, 0x1, R50 ;  /* 0x0000000135207819 */ /* 0x000fe20000010e32 */
[-C--:B------:R-:W-:Y:S01]  /*4b240*/  IMAD.WIDE.U32 R42, R29, R28.reuse, RZ ;  /* 0x0000001c1d2a7225 */ /* 0x080fe200078e00ff */
[----:B------:R-:W-:Y:S02]  /*4b250*/  SHF.L.W.U32.HI R46, R50, 0x1, R51 ;  /* 0x00000001322e7819 */ /* 0x000fe40000010e33 */
[----:B------:R-:W-:Y:S01]  /*4b260*/  IADD3.X R32, P1, PT, R32, R55, RZ, P1, !PT ;  /* 0x0000003720207210 */ /* 0x000fe20000f3e4ff */
[----:B------:R-:W-:Y:S02]  /*4b270*/  IMAD.X R45, RZ, RZ, R44, P0 ;  /* 0x000000ffff2d7224 */ /* 0x000fe400000e062c */
[----:B------:R-:W-:Y:S01]  /*4b280*/  IMAD R55, R27, R28, R48 ;  /* 0x0000001c1b377224 */ /* 0x000fe200078e0230 */
[----:B------:R-:W-:Y:S01]  /*4b290*/  IADD3.X R46, P1, PT, R46, R57, RZ, P1, !PT ;  /* 0x000000392e2e7210 */ /* 0x000fe20000f3e4ff */
[----:B------:R-:W-:Y:S01]  /*4b2a0*/  IMAD.WIDE.U32 R42, P3, R28, R29, R42 ;  /* 0x0000001d1c2a7225 */ /* 0x000fe2000786002a */
[----:B------:R-:W-:-:S03]  /*4b2b0*/  IADD3 R53, P0, PT, R45, R38, RZ ;  /* 0x000000262d357210 */ /* 0x000fc60007f1e0ff */
[----:B------:R-:W-:Y:S02]  /*4b2c0*/  IMAD.IADD R38, R37, 0x1, R55 ;  /* 0x0000000125267824 */ /* 0x000fe400078e0237 */
[----:B------:R-:W-:Y:S01]  /*4b2d0*/  IMAD.X R37, RZ, RZ, RZ, P3 ;  /* 0x000000ffff257224 */ /* 0x000fe200018e06ff */
[----:B------:R-:W-:Y:S01]  /*4b2e0*/  IADD3 R50, P3, PT, R53, R36, RZ ;  /* 0x0000002435327210 */ /* 0x000fe20007f7e0ff */
[----:B------:R-:W-:-:S03]  /*4b2f0*/  IMAD.WIDE.U32 R44, R28, R28, RZ ;  /* 0x0000001c1c2c7225 */ /* 0x000fc600078e00ff */
[----:B------:R-:W-:Y:S01]  /*4b300*/  SHF.L.W.U32.HI R52, R51, 0x1, R50 ;  /* 0x0000000133347819 */ /* 0x000fe20000010e32 */
[----:B------:R-:W-:Y:S01]  /*4b310*/  IMAD.X R53, RZ, RZ, R39, P0 ;  /* 0x000000ffff357224 */ /* 0x000fe200000e0627 */
[----:B------:R-:W-:Y:S01]  /*4b320*/  SEL R39, RZ, 0x1, !P2 ;  /* 0x00000001ff277807 */ /* 0x000fe20005000000 */
[----:B------:R-:W-:Y:S01]  /*4b330*/  IMAD.MOV.U32 R36, RZ, RZ, R43 ;  /* 0x000000ffff247224 */ /* 0x000fe200078e002b */
[----:B------:R-:W-:Y:S01]  /*4b340*/  IADD3 R48, P5, PT, R45, R42, RZ ;  /* 0x0000002a2d307210 */ /* 0x000fe20007fbe0ff */
[----:B------:R-:W-:Y:S01]  /*4b350*/  IMAD.WIDE.U32 R42, R46, 0x3d1, RZ ;  /* 0x000003d12e2a7825 */ /* 0x000fe200078e00ff */
[----:B------:R-:W-:Y:S02]  /*4b360*/  IADD3 R54, P0, PT, R39, R44, RZ ;  /* 0x0000002c27367210 */ /* 0x000fe40007f1e0ff */
[----:B------:R-:W-:Y:S01]  /*4b370*/  IADD3.X R44, P3, PT, R38, R53, RZ, P3, !PT ;  /* 0x00000035262c7210 */ /* 0x000fe20001f7e4ff */
[----:B------:R-:W-:Y:S01]  /*4b380*/  IMAD.WIDE.U32 R38, R32, 0x3d1, RZ ;  /* 0x000003d120267825 */ /* 0x000fe200078e00ff */
[----:B------:R-:W-:-:S02]  /*4b390*/  IADD3 RZ, P2, PT, RZ, R50, RZ ;  /* 0x00000032ffff7210 */ /* 0x000fc40007f5e0ff */
[----:B------:R-:W-:Y:S01]  /*4b3a0*/  IADD3.X R48, P0, PT, RZ, R48, RZ, P0, !PT ;  /* 0x00000030ff307210 */ /* 0x000fe2000071e4ff */
[----:B------:R-:W-:Y:S01]  /*4b3b0*/  IMAD.WIDE.U32 R42, P6, RZ, R32, R42 ;  /* 0x00000020ff2a7225 */ /* 0x000fe200078c002a */
[----:B------:R-:W-:Y:S02]  /*4b3c0*/  IADD3.X R51, P2, PT, RZ, R44, RZ, P2, !PT ;  /* 0x0000002cff337210 */ /* 0x000fe4000175e4ff */
[----:B------:R-:W-:Y:S01]  /*4b3d0*/  SEL R44, RZ, 0x1, !P3 ;  /* 0x00000001ff2c7807 */ /* 0x000fe20005800000 */
[----:B------:R-:W-:Y:S01]  /*4b3e0*/  IMAD.WIDE.U32.X R40, R27, R29, R40, P4 ;  /* 0x0000001d1b287225 */ /* 0x000fe200020e0428 */
[----:B------:R-:W-:Y:S02]  /*4b3f0*/  IADD3.X R49, P3, PT, R52, R49, RZ, P1, !PT ;  /* 0x0000003134317210 */ /* 0x000fe40000f7e4ff */
[----:B------:R-:W-:Y:S01]  /*4b400*/  SHF.L.W.U32.HI R50, R50, 0x1, R51 ;  /* 0x0000000132327819 */ /* 0x000fe20000010e33 */
[----:B------:R-:W-:Y:S01]  /*4b410*/  IMAD.X R53, RZ, RZ, R44, P2 ;  /* 0x000000ffff357224 */ /* 0x000fe200010e062c */
[----:B------:R-:W-:Y:S01]  /*4b420*/  IADD3 RZ, P1, PT, RZ, R38, RZ ;  /* 0x00000026ffff7210 */ /* 0x000fe20007f3e0ff */
[----:B------:R-:W-:Y:S01]  /*4b430*/  IMAD.X R45, RZ, RZ, RZ, P6 ;  /* 0x000000ffff2d7224 */ /* 0x000fe200030e06ff */
[----:B------:R-:W-:Y:S01]  /*4b440*/  IADD3 R55, P2, PT, R39, R42, RZ ;  /* 0x0000002a27377210 */ /* 0x000fe20007f5e0ff */
[----:B------:R-:W-:Y:S01]  /*4b450*/  IMAD.MOV.U32 R44, RZ, RZ, R43 ;  /* 0x000000ffff2c7224 */ /* 0x000fe200078e002b */
[----:B------:R-:W-:Y:S01]  /*4b460*/  IADD3.X R39, P3, PT, R50, R47, RZ, P3, !PT ;  /* 0x0000002f32277210 */ /* 0x000fe20001f7e4ff */
[----:B------:R-:W-:Y:S01]  /*4b470*/  IMAD.WIDE.U32.X R36, R29, R29, R36, P5 ;  /* 0x0000001d1d247225 */ /* 0x000fe200028e0424 */
[----:B------:R-:W-:-:S02]  /*4b480*/  IADD3 R52, P4, PT, R53, R40, RZ ;  /* 0x0000002835347210 */ /* 0x000fc40007f9e0ff */
[----:B------:R-:W-:Y:S01]  /*4b490*/  IADD3.X R55, P6, PT, RZ, R55, RZ, P1, !PT ;  /* 0x00000037ff377210 */ /* 0x000fe20000fde4ff */
[----:B------:R-:W-:Y:S01]  /*4b4a0*/  IMAD.WIDE.U32.X R44, RZ, R46, R44, P2 ;  /* 0x0000002eff2c7225 */ /* 0x000fe200010e042c */
[----:B------:R-:W-:Y:S02]  /*4b4b0*/  SHF.L.W.U32.HI R47, R51, 0x1, R52 ;  /* 0x00000001332f7819 */ /* 0x000fe40000010e34 */
[----:B------:R-:W-:Y:S01]  /*4b4c0*/  SEL R57, RZ, 0x1, !P6 ;  /* 0x00000001ff397807 */ /* 0x000fe20007000000 */
[----:B------:R-:W-:Y:S01]  /*4b4d0*/  IMAD.WIDE.U32 R42, R39, 0x3d1, RZ ;  /* 0x000003d1272a7825 */ /* 0x000fe200078e00ff */
[----:B------:R-:W-:Y:S02]  /*4b4e0*/  IADD3.X R47, P2, PT, R47, R54, RZ, P3, !PT ;  /* 0x000000362f2f7210 */ /* 0x000fe40001f5e4ff */
[----:B------:R-:W-:Y:S01]  /*4b4f0*/  IADD3.X R53, P0, PT, RZ, R36, RZ, P0, !PT ;  /* 0x00000024ff357210 */ /* 0x000fe2000071e4ff */
[----:B------:R-:W-:Y:S01]  /*4b500*/  IMAD.X R50, RZ, RZ, R41, P4 ;  /* 0x000000ffff327224 */ /* 0x000fe200020e0629 */
[----:B------:R-:W-:Y:S01]  /*4b510*/  IADD3 R57, P4, PT, R57, R44, RZ ;  /* 0x0000002c39397210 */ /* 0x000fe20007f9e0ff */
[----:B------:R-:W-:Y:S01]  /*4b520*/  IMAD.WIDE.U32 R40, R49, 0x3d1, RZ ;  /* 0x000003d131287825 */ /* 0x000fe200078e00ff */
[----:B------:R-:W-:-:S02]  /*4b530*/  IADD3.X R32, P1, PT, R32, R55, RZ, P1, !PT ;  /* 0x0000003720207210 */ /* 0x000fc40000f3e4ff */
        /* <DEDUP_REMOVED lines=77> */
.L_x_179:
        /* <DEDUP_REMOVED lines=22> */
.L_x_178:
[----:B------:R-:W-:Y:S05]  /*4bb70*/  BSYNC.RECONVERGENT B0 ;  /* 0x0000000000007941 */ /* 0x000fea0003800200 */
.L_x_177:
[----:B------:R-:W-:-:S05]  /*4bb80*/  UMOV UR4, 0x1 ;  /* 0x0000000100047882 */ /* 0x000fca0000000000 */
.L_x_183:
        /* <DEDUP_REMOVED lines=25> */
[----:B------:R-:W-:Y:S01]  /*4bd20*/  IMAD R42, R35, R60, RZ ;  /* 0x0000003c232a7224 */ /* 0x000fe200078e02ff */
[----:B------:R-:W-:Y:S01]  /*4bd30*/  IADD3 RZ, P2, PT, R45, R38, RZ ;  /* 0x000000262dff7210 */ /* 0x000fe20007f5e0ff */
[----:B------:R-:W-:-:S04]  /*4bd40*/  IMAD.WIDE.U32 R50, P3, R60, R35, R50 ;  /* 0x000000233c327225 */ /* 0x000fc80007860032 */
[----:B------:R-:W-:Y:S01]  /*4bd50*/  IMAD.WIDE.U32 R48, R31, R60, RZ ;  /* 0x0000003c1f307225 */ /* 0x000fe200078e00ff */
[----:B------:R-:W-:-:S03]  /*4bd60*/  IADD3 RZ, P0, PT, R43, R50, RZ ;  /* 0x000000322bff7210 */ /* 0x000fc60007f1e0ff */
        /* <DEDUP_REMOVED lines=40> */
[----:B------:R-:W-:Y:S01]  /*4bff0*/  IMAD.MOV.U32 R52, RZ, RZ, R43 ;  /* 0x000000ffff347224 */ /* 0x000fe200078e002b */
[----:B------:R-:W-:Y:S01]  /*4c000*/  IADD3.X R37, P0, PT, RZ, R38, RZ, P0, !PT ;  /* 0x00000026ff257210 */ /* 0x000fe2000071e4ff */
[----:B------:R-:W-:Y:S01]  /*4c010*/  IMAD.WIDE.U32 R42, R58, R33, RZ ;  /* 0x000000213a2a7225 */ /* 0x000fe200078e00ff */
[----:B------:R-:W-:Y:S02]  /*4c020*/  SHF.R.U64 R38, R36, 0x1f, R32 ;  /* 0x0000001f24267819 */ /* 0x000fe40000001220 */
[----:B------:R-:W-:Y:S01]  /*4c030*/  IADD3.X R55, P0, PT, RZ, R39, RZ, P0, !PT ;  /* 0x00000027ff377210 */ /* 0x000fe2000071e4ff */
[----:B------:R-:W-:Y:S01]  /*4c040*/  IMAD.MOV.U32 R40, RZ, RZ, R47 ;  /* 0x000000ffff287224 */ /* 0x000fe200078e002f */
[----:B------:R-:W-:Y:S01]  /*4c050*/  IADD3.X R47, P1, PT, RZ, R54, RZ, P1, !PT ;  /* 0x00000036ff2f7210 */ /* 0x000fe20000f3e4ff */
[----:B------:R-:W-:Y:S02]  /*4c060*/  IMAD R44, R30, R60, RZ ;  /* 0x0000003c1e2c7224 */ /* 0x000fe400078e02ff */
[----:B------:R-:W-:Y:S01]  /*4c070*/  IMAD.X R57, RZ, RZ, R45, P6 ;  /* 0x000000ffff397224 */ /* 0x000fe200030e062d */
[----:B------:R-:W-:Y:S01]  /*4c080*/  LEA.X R54, P1, R36, R37, 0x1, P1 ;  /* 0x0000002524367211 */ /* 0x000fe20000820cff */
[----:B------:R-:W-:-:S03]  /*4c090*/  IMAD.WIDE.U32 R42, P6, R33, R58, R42 ;  /* 0x0000003a212a7225 */ /* 0x000fc600078c002a */
[----:B------:R-:W-:Y:S01]  /*4c0a0*/  IADD3.X R55, P1, PT, R55, R38, RZ, P1, !PT ;  /* 0x0000002637377210 */ /* 0x000fe20000f3e4ff */
[----:B------:R-:W-:-:S04]  /*4c0b0*/  IMAD.WIDE.U32 R36, R33, R33, RZ ;  /* 0x0000002121247225 */ /* 0x000fc800078e00ff */
        /* <DEDUP_REMOVED lines=10> */
[C---:B------:R-:W-:Y:S01]  /*4c160*/  IMAD.WIDE.U32 R38, R35.reuse, R31, RZ ;  /* 0x0000001f23267225 */ /* 0x040fe200078e00ff */
[----:B------:R-:W-:Y:S02]  /*4c170*/  SEL R37, RZ, 0x1, !P0 ;  /* 0x00000001ff257807 */ /* 0x000fe40004000000 */
[----:B------:R-:W-:Y:S01]  /*4c180*/  SEL R65, RZ, 0x1, !P2 ;  /* 0x00000001ff417807 */ /* 0x000fe20005000000 */
[----:B------:R-:W-:Y:S01]  /*4c190*/  IMAD R61, R35, R33, RZ ;  /* 0x00000021233d7224 */ /* 0x000fe200078e02ff */
[----:B------:R-:W-:Y:S01]  /*4c1a0*/  IADD3.X R60, P3, PT, R60, R57, RZ, P3, !PT ;  /* 0x000000393c3c7210 */ /* 0x000fe20001f7e4ff */
[----:B------:R-:W-:Y:S01]  /*4c1b0*/  IMAD.MOV.U32 R44, RZ, RZ, R43 ;  /* 0x000000ffff2c7224 */ /* 0x000fe200078e002b */
[----:B------:R-:W-:Y:S01]  /*4c1c0*/  IADD3 R64, P0, PT, R37, R36, RZ ;  /* 0x0000002425407210 */ /* 0x000fe20007f1e0ff */
[----:B------:R-:W-:Y:S01]  /*4c1d0*/  IMAD.WIDE.U32 R42, R31, R33, RZ ;  /* 0x000000211f2a7225 */ /* 0x000fe200078e00ff */
[----:B------:R-:W-:-:S03]  /*4c1e0*/  SHF.L.W.U32.HI R57, R32, 0x1, R62 ;  /* 0x0000000120397819 */ /* 0x000fc60000010e3e */
[----:B------:R-:W-:Y:S01]  /*4c1f0*/  IMAD R61, R58, R31, R61 ;  /* 0x0000001f3a3d7224 */ /* 0x000fe200078e023d */
[----:B------:R-:W-:Y:S01]  /*4c200*/  IADD3.X R57, P1, PT, R57, R64, RZ, P1, !PT ;  /* 0x0000004039397210 */ /* 0x000fe20000f3e4ff */
[----:B------:R-:W-:-:S04]  /*4c210*/  IMAD.WIDE.U32 R38, P2, R31, R35, R38 ;  /* 0x000000231f267225 */ /* 0x000fc80007840026 */
[----:B------:R-:W-:Y:S02]  /*4c220*/  IMAD.IADD R61, R43, 0x1, R61 ;  /* 0x000000012b3d7824 */ /* 0x000fe400078e023d */
[----:B------:R-:W-:Y:S01]  /*4c230*/  IMAD.X R43, RZ, RZ, RZ, P2 ;  /* 0x000000ffff2b7224 */ /* 0x000fe200010e06ff */
[----:B------:R-:W-:Y:S01]  /*4c240*/  IADD3 R59, P2, PT, R59, R42, RZ ;  /* 0x0000002a3b3b7210 */ /* 0x000fe20007f5e0ff */
[----:B------:R-:W-:-:S03]  /*4c250*/  IMAD.WIDE.U32 R36, R31, R31, RZ ;  /* 0x0000001f1f247225 */ /* 0x000fc600078e00ff */
[----:B------:R-:W-:Y:S01]  /*4c260*/  IADD3.X R60, P2, PT, R60, R61, RZ, P2, !PT ;  /* 0x0000003d3c3c7210 */ /* 0x000fe2000175e4ff */
[----:B------:R-:W-:Y:S01]  /*4c270*/  IMAD R67, R30, R33, RZ ;  /* 0x000000211e437224 */ /* 0x000fe200078e02ff */
[----:B------:R-:W-:Y:S01]  /*4c280*/  SHF.L.W.U32.HI R61, R62, 0x1, R46 ;  /* 0x000000013e3d7819 */ /* 0x000fe20000010e2e */
[C---:B------:R-:W-:Y:S01]  /*4c290*/  IMAD.WIDE.U32.X R52, R58.reuse, R30, R52, P4 ;  /* 0x0000001e3a347225 */ /* 0x040fe200020e0434 */
[----:B------:R-:W-:Y:S02]  /*4c2a0*/  IADD3 RZ, P4, PT, RZ, R59, RZ ;  /* 0x0000003bffff7210 */ /* 0x000fe40007f9e0ff */
[----:B------:R-:W-:Y:S01]  /*4c2b0*/  IADD3.X R62, P0, PT, RZ, R63, RZ, P0, !PT ;  /* 0x0000003fff3e7210 */ /* 0x000fe2000071e4ff */
[----:B------:R-:W-:Y:S01]  /*4c2c0*/  IMAD.X R65, RZ, RZ, R65, P3 ;  /* 0x000000ffff417224 */ /* 0x000fe200018e0641 */
[----:B------:R-:W-:Y:S01]  /*4c2d0*/  IADD3 R38, P3, PT, R37, R38, RZ ;  /* 0x0000002625267210 */ /* 0x000fe20007f7e0ff */
[----:B------:R-:W-:Y:S01]  /*4c2e0*/  IMAD.MOV.U32 R42, RZ, RZ, R39 ;  /* 0x000000ffff2a7224 */ /* 0x000fe200078e0027 */
[----:B------:R-:W-:Y:S01]  /*4c2f0*/  SEL R37, RZ, 0x1, !P2 ;  /* 0x00000001ff257807 */ /* 0x000fe20005000000 */
[C---:B------:R-:W-:Y:S01]  /*4c300*/  IMAD R39, R58.reuse, R34, R67 ;  /* 0x000000223a277224 */ /* 0x040fe200078e0243 */
[----:B------:R-:W-:Y:S01]  /*4c310*/  IADD3.X R61, P1, PT, R61, R62, RZ, P1, !PT ;  /* 0x0000003e3d3d7210 */ /* 0x000fe20000f3e4ff */
[----:B------:R-:W-:Y:S01]  /*4c320*/  IMAD.WIDE.U32.X R44, R58, R58, R44, P6 ;  /* 0x0000003a3a2c7225 */ /* 0x000fe200030e042c */
[----:B------:R-:W-:-:S02]  /*4c330*/  IADD3.X R58, P4, PT, RZ, R60, RZ, P4, !PT ;  /* 0x0000003cff3a7210 */ /* 0x000fc4000279e4ff */
[----:B------:R-:W-:Y:S01]  /*4c340*/  IADD3 R65, P6, PT, R65, R48, RZ ;  /* 0x0000003041417210 */ /* 0x000fe20007fde0ff */
[----:B------:R-:W-:Y:S01]  /*4c350*/  IMAD.WIDE.U32 R32, R34, R33, RZ ;  /* 0x0000002122207225 */ /* 0x000fe200078e00ff */
[----:B------:R-:W-:-:S03]  /*4c360*/  SHF.L.W.U32.HI R46, R46, 0x1, R59 ;  /* 0x000000012e2e7819 */ /* 0x000fc60000010e3b */
[----:B------:R-:W-:Y:S01]  /*4c370*/  IMAD.X R37, RZ, RZ, R37, P4 ;  /* 0x000000ffff257224 */ /* 0x000fe200020e0625 */
[----:B------:R-:W-:Y:S01]  /*4c380*/  IADD3 R32, P2, PT, R65, R32, RZ ;  /* 0x0000002041207210 */ /* 0x000fe20007f5e0ff */
[----:B------:R-:W-:Y:S01]  /*4c390*/  IMAD.IADD R39, R33, 0x1, R39 ;  /* 0x0000000121277824 */ /* 0x000fe200078e0227 */
[----:B------:R-:W-:Y:S01]  /*4c3a0*/  IADD3.X R33, P0, PT, RZ, R44, RZ, P0, !PT ;  /* 0x0000002cff217210 */ /* 0x000fe2000071e4ff */
[----:B------:R-:W-:Y:S01]  /*4c3b0*/  IMAD.X R48, RZ, RZ, R49, P6 ;  /* 0x000000ffff307224 */ /* 0x000fe200030e0631 */
[----:B------:R-:W-:Y:S01]  /*4c3c0*/  IADD3 R37, P4, PT, R37, R50, RZ ;  /* 0x0000003225257210 */ /* 0x000fe20007f9e0ff */
[----:B------:R-:W-:Y:S01]  /*4c3d0*/  IMAD.WIDE.U32.X R42, R35, R35, R42, P3 ;  /* 0x00000023232a7225 */ /* 0x000fe200018e042a */
[----:B------:R-:W-:Y:S02]  /*4c3e0*/  IADD3.X R45, P0, PT, RZ, R45, RZ, P0, !PT ;  /* 0x0000002dff2d7210 */ /* 0x000fe4000071e4ff */
[----:B------:R-:W-:Y:S01]  /*4c3f0*/  IADD3.X R46, P1, PT, R46, R33, RZ, P1, !PT ;  /* 0x000000212e2e7210 */ /* 0x000fe20000f3e4ff */
[----:B------:R-:W-:Y:S01]  /*4c400*/  IMAD.X R51, RZ, RZ, R51, P4 ;  /* 0x000000ffff337224 */ /* 0x000fe200020e0633 */
[----:B------:R-:W-:Y:S01]  /*4c410*/  IADD3.X R50, P2, PT, R39, R48, RZ, P2, !PT ;  /* 0x0000003027327210 */ /* 0x000fe2000175e4ff */
[----:B------:R-:W-:Y:S01]  /*4c420*/  IMAD R39, R30, R31, RZ ;  /* 0x0000001f1e277224 */ /* 0x000fe200078e02ff */
[----:B------:R-:W-:Y:S01]  /*4c430*/  SEL R33, RZ, 0x1, !P0 ;  /* 0x00000001ff217807 */ /* 0x000fe20004000000 */
[----:B------:R-:W-:Y:S01]  /*4c440*/  IMAD.WIDE.U32.X R40, R35, R30, R40, P5 ;  /* 0x0000001e23287225 */ /* 0x000fe200028e0428 */
[----:B------:R-:W-:-:S02]  /*4c450*/  SHF.L.W.U32.HI R48, R59, 0x1, R58 ;  /* 0x000000013b307819 */ /* 0x000fc40000010e3a */
[----:B------:R-:W-:Y:S01]  /*4c460*/  IADD3 R59, P6, PT, R32, R37, RZ ;  /* 0x00000025203b7210 */ /* 0x000fe20007fde0ff */
[----:B------:R-:W-:Y:S01]  /*4c470*/  IMAD R63, R35, R34, R39 ;  /* 0x00000022233f7224 */ /* 0x000fe200078e0227 */
[----:B------:R-:W-:Y:S01]  /*4c480*/  IADD3 R36, P0, PT, R33, R36, RZ ;  /* 0x0000002421247210 */ /* 0x000fe20007f1e0ff */
[-C--:B------:R-:W-:Y:S01]  /*4c490*/  IMAD.WIDE.U32 R32, R30, R34.reuse, RZ ;  /* 0x000000221e207225 */ /* 0x080fe200078e00ff */
[----:B------:R-:W-:Y:S02]  /*4c4a0*/  IADD3.X R48, P4, PT, R48, R45, RZ, P1, !PT ;  /* 0x0000002d30307210 */ /* 0x000fe40000f9e4ff */
[----:B------:R-:W-:Y:S01]  /*4c4b0*/  IADD3.X R50, P1, PT, R50, R51, RZ, P6, !PT ;  /* 0x0000003332327210 */ /* 0x000fe2000373e4ff */
[----:B------:R-:W-:Y:S01]  /*4c4c0*/  IMAD.WIDE.U32 R44, R34, R34, RZ ;  /* 0x00000022222c7225 */ /* 0x000fe200078e00ff */
[----:B------:R-:W-:Y:S02]  /*4c4d0*/  SEL R51, RZ, 0x1, !P2 ;  /* 0x00000001ff337807 */ /* 0x000fe40005000000 */
[----:B------:R-:W-:Y:S01]  /*4c4e0*/  SHF.L.W.U32.HI R49, R58, 0x1, R59 ;  /* 0x000000013a317819 */ /* 0x000fe20000010e3b */
[----:B------:R-:W-:Y:S01]  /*4c4f0*/  IMAD.WIDE.U32 R32, P6, R34, R30, R32 ;  /* 0x0000001e22207225 */ /* 0x000fe200078c0020 */
[----:B------:R-:W-:-:S02]  /*4c500*/  SHF.L.W.U32.HI R59, R59, 0x1, R50 ;  /* 0x000000013b3b7819 */ /* 0x000fc40000010e32 */
[----:B------:R-:W-:Y:S01]  /*4c510*/  IADD3.X R49, P2, PT, R49, R36, RZ, P4, !PT ;  /* 0x0000002431317210 */ /* 0x000fe2000275e4ff */
[----:B------:R-:W-:Y:S02]  /*4c520*/  IMAD.X R51, RZ, RZ, R51, P1 ;  /* 0x000000ffff337224 */ /* 0x000fe400008e0633 */
[----:B------:R-:W-:Y:S02]  /*4c530*/  IMAD.X R39, RZ, RZ, RZ, P6 ;  /* 0x000000ffff277224 */ /* 0x000fe400030e06ff */
[----:B------:R-:W-:Y:S01]  /*4c540*/  IMAD.WIDE.U32 R36, R34, R31, RZ ;  /* 0x0000001f22247225 */ /* 0x000fe200078e00ff */
[----:B------:R-:W-:Y:S02]  /*4c550*/  IADD3 R51, P6, PT, R51, R52, RZ ;  /* 0x0000003433337210 */ /* 0x000fe40007fde0ff */
[----:B------:R-:W-:Y:S01]  /*4c560*/  IADD3.X R34, P4, PT, RZ, R38, RZ, P0, !PT ;  /* 0x00000026ff227210 */ /* 0x000fe2000079e4ff */
[----:B------:R-:W-:Y:S01]  /*4c570*/  IMAD.MOV.U32 R38, RZ, RZ, R33 ;  /* 0x000000ffff267224 */ /* 0x000fe200078e0021 */
[----:B------:R-:W-:Y:S01]  /*4c580*/  IADD3 R31, P3, PT, R45, R32, RZ ;  /* 0x000000202d1f7210 */ /* 0x000fe20007f7e0ff */
[----:B------:R-:W-:Y:S01]  /*4c590*/  IMAD.IADD R32, R37, 0x1, R63 ;  /* 0x0000000125207824 */ /* 0x000fe200078e023f */
[----:B------:R-:W-:Y:S01]  /*4c5a0*/  IADD3.X R45, P0, PT, R59, R34, RZ, P2, !PT ;  /* 0x000000223b2d7210 */ /* 0x000fe2000171e4ff */
[----:B------:R-:W-:Y:S01]  /*4c5b0*/  IMAD.X R53, RZ, RZ, R53, P6 ;  /* 0x000000ffff357224 */ /* 0x000fe200030e0635 */
[----:B------:R-:W-:-:S02]  /*4c5c0*/  IADD3 R59, P1, PT, R51, R36, RZ ;  /* 0x00000024333b7210 */ /* 0x000fc40007f3e0ff */
[----:B------:R-:W-:Y:S01]  /*4c5d0*/  IADD3.X R42, P4, PT, RZ, R42, RZ, P4, !PT ;  /* 0x0000002aff2a7210 */ /* 0x000fe2000279e4ff */
[----:B------:R-:W-:Y:S01]  /*4c5e0*/  IMAD.WIDE.U32 R34, R45, 0x3d1, RZ ;  /* 0x000003d12d227825 */ /* 0x000fe200078e00ff */
[----:B------:R-:W-:Y:S02]  /*4c5f0*/  IADD3.X R36, P1, PT, R32, R53, RZ, P1, !PT ;  /* 0x0000003520247210 */ /* 0x000fe40000f3e4ff */
[----:B------:R-:W-:Y:S01]  /*4c600*/  IADD3 RZ, P2, PT, RZ, R59, RZ ;  /* 0x0000003bffff7210 */ /* 0x000fe20007f5e0ff */
[----:B------:R-:W-:Y:S01]  /*4c610*/  IMAD.WIDE.U32 R32, R49, 0x3d1, RZ ;  /* 0x000003d131207825 */ /* 0x000fe200078e00ff */
[----:B------:R-:W-:Y:S02]  /*4c620*/  SHF.L.W.U32.HI R51, R50, 0x1, R59 ;  /* 0x0000000132337819 */ /* 0x000fe40000010e3b */
[----:B------:R-:W-:Y:S02]  /*4c630*/  IADD3.X R52, P4, PT, RZ, R43, RZ, P4, !PT ;  /* 0x0000002bff347210 */ /* 0x000fe4000279e4ff */
[----:B------:R-:W-:-:S02]  /*4c640*/  IADD3.X R50, P5, PT, RZ, R36, RZ, P2, !PT ;  /* 0x00000024ff327210 */ /* 0x000fc400017be4ff */
[----:B------:R-:W-:Y:S02]  /*4c650*/  SEL R36, RZ, 0x1, !P1 ;  /* 0x00000001ff247807 */ /* 0x000fe40004800000 */
[----:B------:R-:W-:Y:S01]  /*4c660*/  SEL R37, RZ, 0x1, !P4 ;  /* 0x00000001ff257807 */ /* 0x000fe20006000000 */
[----:B------:R-:W-:Y:S01]  /*4c670*/  IMAD.WIDE.U32 R34, P4, RZ, R49, R34 ;  /* 0x00000031ff227225 */ /* 0x000fe20007880022 */
[----:B------:R-:W-:Y:S02]  /*4c680*/  IADD3.X R51, P2, PT, R51, R42, RZ, P0, !PT ;  /* 0x0000002a33337210 */ /* 0x000fe4000075e4ff */
[----:B------:R-:W-:Y:S01]  /*4c690*/  IADD3 R44, P1, PT, R37, R44, RZ ;  /* 0x0000002c252c7210 */ /* 0x000fe20007f3e0ff */
[----:B------:R-:W-:Y:S01]  /*4c6a0*/  IMAD.X R43, RZ, RZ, R36, P5 ;  /* 0x000000ffff2b7224 */ /* 0x000fe200028e0624 */
[----:B------:R-:W-:Y:S01]  /*4c6b0*/  SHF.L.W.U32.HI R59, R59, 0x1, R50 ;  /* 0x000000013b3b7819 */ /* 0x000fe20000010e32 */
[----:B------:R-:W-:Y:S01]  /*4c6c0*/  IMAD.X R37, RZ, RZ, RZ, P4 ;  /* 0x000000ffff257224 */ /* 0x000fe200020e06ff */
[----:B------:R-:W-:Y:S01]  /*4c6d0*/  IADD3 RZ, P0, PT, RZ, R32, RZ ;  /* 0x00000020ffff7210 */ /* 0x000fe20007f1e0ff */
[----:B------:R-:W-:Y:S01]  /*4c6e0*/  IMAD.MOV.U32 R36, RZ, RZ, R35 ;  /* 0x000000ffff247224 */ /* 0x000fe200078e0023 */
[----:B------:R-:W-:Y:S01]  /*4c6f0*/  IADD3 R42, P4, PT, R33, R34, RZ ;  /* 0x00000022212a7210 */ /* 0x000fe20007f9e0ff */
[----:B------:R-:W-:Y:S01]  /*4c700*/  IMAD.WIDE.U32 R34, R51, 0x3d1, RZ ;  /* 0x000003d133227825 */ /* 0x000fe200078e00ff */
[----:B------:R-:W-:-:S02]  /*4c710*/  IADD3 R53, P5, PT, R43, R40, RZ ;  /* 0x000000282b357210 */ /* 0x000fc40007fbe0ff */
[----:B------:R-:W-:Y:S01]  /*4c720*/  IADD3.X R33, P2, PT, R59, R52, RZ, P2, !PT ;  /* 0x000000343b217210 */ /* 0x000fe2000175e4ff */
[----:B------:R-:W-:Y:S01]  /*4c730*/  IMAD.WIDE.U32.X R36, RZ, R45, R36, P4 ;  /* 0x0000002dff247225 */ /* 0x000fe200020e0424 */
[----:B------:R-:W-:Y:S02]  /*4c740*/  IADD3.X R42, P6, PT, RZ, R42, RZ, P0, !PT ;  /* 0x0000002aff2a7210 */ /* 0x000fe400007de4ff */
[----:B------:R-:W-:Y:S01]  /*4c750*/  SHF.L.W.U32.HI R43, R50, 0x1, R53 ;  /* 0x00000001322b7819 */ /* 0x000fe20000010e35 */
[----:B------:R-:W-:Y:S01]  /*4c760*/  IMAD.X R52, RZ, RZ, R41, P5 ;  /* 0x000000ffff347224 */ /* 0x000fe200028e0629 */
[----:B------:R-:W-:Y:S01]  /*4c770*/  SEL R59, RZ, 0x1, !P6 ;  /* 0x00000001ff3b7807 */ /* 0x000fe20007000000 */
[----:B------:R-:W-:Y:S01]  /*4c780*/  IMAD.WIDE.U32 R40, R33, 0x3d1, RZ ;  /* 0x000003d121287825 */ /* 0x000fe200078e00ff */
[----:B------:R-:W-:Y:S02]  /*4c790*/  IADD3.X R43, P2, PT, R43, R44, RZ, P2, !PT ;  /* 0x0000002c2b2b7210 */ /* 0x000fe4000175e4ff */
[----:B------:R-:W-:-:S02]  /*4c7a0*/  IADD3 R59, P5, PT, R59, R36, RZ ;  /* 0x000000243b3b7210 */ /* 0x000fc40007fbe0ff */
[----:B------:R-:W-:Y:S01]  /*4c7b0*/  IADD3.X R44, P1, PT, RZ, R31, RZ, P1, !PT ;  /* 0x0000001fff2c7210 */ /* 0x000fe20000f3e4ff */
[----:B------:R-:W-:Y:S01]  /*4c7c0*/  IMAD.WIDE.U32 R40, P4, RZ, R51, R40 ;  /* 0x00000033ff287225 */ /* 0x000fe20007880028 */
[----:B------:R-:W-:-:S03]  /*4c7d0*/  SHF.L.W.U32.HI R53, R53, 0x1, R52 ;  /* 0x0000000135357819 */ /* 0x000fc60000010e34 */
        /* <DEDUP_REMOVED lines=13> */
[----:B------:R-:W-:Y:S02]  /*4c8b0*/  IADD3.X R41, PT, PT, RZ, RZ, R31, P2, P1 ;  /* 0x000000ffff297210 */ /* 0x000fe400017e241f */
[----:B------:R-:W-:Y:S01]  /*4c8c0*/  IADD3.X R49, P3, PT, R49, R42, RZ, P0, !PT ;  /* 0x0000002a31317210 */ /* 0x000fe2000077e4ff */
        /* <DEDUP_REMOVED lines=63> */
.L_x_182:
        /* <DEDUP_REMOVED lines=22> */
.L_x_181:
[----:B------:R-:W-:Y:S05]  /*4ce20*/  BSYNC.RECONVERGENT B0 ;  /* 0x0000000000007941 */ /* 0x000fea0003800200 */
.L_x_180:
        /* <DEDUP_REMOVED lines=14> */
[-C--:B------:R-:W-:Y:S01]  /*4cf10*/  IMAD.WIDE.U32 R38, R59, R24.reuse, RZ ;  /* 0x000000183b267225 */ /* 0x080fe200078e00ff */
[----:B------:R-:W-:Y:S02]  /*4cf20*/  IADD3.X R65, P0, PT, RZ, R65, RZ, P0, !PT ;  /* 0x00000041ff417210 */ /* 0x000fe4000071e4ff */
[----:B------:R-:W-:Y:S01]  /*4cf30*/  SEL R32, RZ, 0x1, !P1 ;  /* 0x00000001ff207807 */ /* 0x000fe20004800000 */
[----:B------:R-:W-:-:S04]  /*4cf40*/  IMAD.WIDE.U32 R52, R60, R24, RZ ;  /* 0x000000183c347225 */ /* 0x000fc800078e00ff */
[----:B------:R-:W-:-:S04]  /*4cf50*/  IMAD.WIDE.U32 R38, P5, R25, R60, R38 ;  /* 0x0000003c19267225 */ /* 0x000fc800078a0026 */
[----:B------:R-:W-:-:S04]  /*4cf60*/  IMAD.WIDE.U32.X R40, R71, R59, R40, P2 ;  /* 0x0000003b47287225 */ /* 0x000fc800010e0428 */
[----:B------:R-:W-:Y:S02]  /*4cf70*/  IMAD.X R37, RZ, RZ, R32, P0 ;  /* 0x000000ffff257224 */ /* 0x000fe400000e0620 */
[----:B------:R-:W-:-:S04]  /*4cf80*/  IMAD.WIDE.U32 R44, R59, R28, RZ ;  /* 0x0000001c3b2c7225 */ /* 0x000fc800078e00ff */
[----:B------:R-:W-:Y:S01]  /*4cf90*/  IMAD.X R49, RZ, RZ, RZ, P5 ;  /* 0x000000ffff317224 */ /* 0x000fe200028e06ff */
[----:B------:R-:W-:Y:S01]  /*4cfa0*/  IADD3 RZ, P5, PT, R53, R38, RZ ;  /* 0x0000002635ff7210 */ /* 0x000fe20007fbe0ff */
[----:B------:R-:W-:Y:S01]  /*4cfb0*/  IMAD.MOV.U32 R48, RZ, RZ, R39 ;  /* 0x000000ffff307224 */ /* 0x000fe200078e0027 */
[----:B------:R-:W-:Y:S01]  /*4cfc0*/  IADD3 R53, P0, PT, R37, R40, RZ ;  /* 0x0000002825357210 */ /* 0x000fe20007f1e0ff */
[----:B------:R-:W-:-:S04]  /*4cfd0*/  IMAD.WIDE.U32 R46, R59, R26, RZ ;  /* 0x0000001a3b2e7225 */ /* 0x000fc800078e00ff */
[----:B------:R-:W-:-:S04]  /*4cfe0*/  IMAD.WIDE.U32 R42, R60, R28, RZ ;  /* 0x0000001c3c2a7225 */ /* 0x000fc800078e00ff */
[----:B------:R-:W-:-:S04]  /*4cff0*/  IMAD.WIDE.U32 R44, P3, R29, R60, R44 ;  /* 0x0000003c1d2c7225 */ /* 0x000fc8000786002c */
[----:B------:R-:W-:Y:S01]  /*4d000*/  IMAD R32, R25, R60, RZ ;  /* 0x0000003c19207224 */ /* 0x000fe200078e02ff */
[----:B------:R-:W-:Y:S01]  /*4d010*/  IADD3 RZ, P6, PT, R43, R44, RZ ;  /* 0x0000002c2bff7210 */ /* 0x000fe20007fde0ff */
[----:B------:R-:W-:-:S04]  /*4d020*/  IMAD.WIDE.U32 R38, R58, R23, RZ ;  /* 0x000000173a267225 */ /* 0x000fc800078e00ff */
[----:B------:R-:W-:Y:S02]  /*4d030*/  IMAD.X R55, RZ, RZ, R41, P0 ;  /* 0x000000ffff377224 */ /* 0x000fe400000e0629 */
[----:B------:R-:W-:-:S04]  /*4d040*/  IMAD.WIDE.U32 R40, R24, R60, RZ ;  /* 0x0000003c18287225 */ /* 0x000fc800078e00ff */
[----:B------:R-:W-:Y:S01]  /*4d050*/  IMAD R37, R24, R59, R32 ;  /* 0x0000003b18257224 */ /* 0x000fe200078e0220 */
[----:B------:R-:W-:Y:S01]  /*4d060*/  IADD3 RZ, P0, PT, RZ, R40, RZ ;  /* 0x00000028ffff7210 */ /* 0x000fe20007f1e0ff */
[----:B------:R-:W-:-:S04]  /*4d070*/  IMAD.WIDE.U32 R46, P4, R27, R60, R46 ;  /* 0x0000003c1b2e7225 */ /* 0x000fc8000788002e */
[----:B------:R-:W-:-:S04]  /*4d080*/  IMAD.WIDE.U32 R42, R33, R23, RZ ;  /* 0x00000017212a7225 */ /* 0x000fc800078e00ff */
[----:B------:R-:W-:-:S04]  /*4d090*/  IMAD.WIDE.U32 R38, P2, R71, R33, R38 ;  /* 0x0000002147267225 */ /* 0x000fc80007840026 */
[----:B------:R-:W-:Y:S02]  /*4d0a0*/  IMAD.IADD R32, R41, 0x1, R37 ;  /* 0x0000000129207824 */ /* 0x000fe400078e0225 */
[----:B------:R-:W-:-:S03]  /*4d0b0*/  IMAD.WIDE.U32 R50, R60, R26, RZ ;  /* 0x0000001a3c327225 */ /* 0x000fc600078e00ff */
[----:B------:R-:W-:Y:S01]  /*4d0c0*/  IADD3.X R32, P0, PT, RZ, R32, RZ, P0, !PT ;  /* 0x00000020ff207210 */ /* 0x000fe2000071e4ff */
[----:B------:R-:W-:Y:S01]  /*4d0d0*/  IMAD.X R41, RZ, RZ, RZ, P4 ;  /* 0x000000ffff297224 */ /* 0x000fe200020e06ff */
[----:B------:R-:W-:Y:S01]  /*4d0e0*/  IADD3 RZ, P4, PT, R43, R38, RZ ;  /* 0x000000262bff7210 */ /* 0x000fe20007f9e0ff */
[----:B------:R-:W-:Y:S01]  /*4d0f0*/  IMAD.X R43, RZ, RZ, RZ, P3 ;  /* 0x000000ffff2b7224 */ /* 0x000fe200018e06ff */
[----:B------:R-:W-:Y:S01]  /*4d100*/  IADD3 R53, P3, PT, R53, R40, RZ ;  /* 0x0000002835357210 */ /* 0x000fe20007f7e0ff */
[----:B------:R-:W-:Y:S01]  /*4d110*/  IMAD.WIDE.U32 R56, R58, R24, RZ ;  /* 0x000000183a387225 */ /* 0x000fe200078e00ff */
[----:B------:R-:W-:Y:S02]  /*4d120*/  IADD3 RZ, P1, PT, R51, R46, RZ ;  /* 0x0000002e33ff7210 */ /* 0x000fe40007f3e0ff */
[----:B------:R-:W-:Y:S01]  /*4d130*/  SEL R37, RZ, 0x1, !P0 ;  /* 0x00000001ff257807 */ /* 0x000fe20004000000 */
[----:B------:R-:W-:Y:S01]  /*4d140*/  IMAD.WIDE.U32 R50, R33, R24, RZ ;  /* 0x0000001821327225 */ /* 0x000fe200078e00ff */
[----:B------:R-:W-:-:S03]  /*4d150*/  IADD3.X R50, P3, PT, R32, R55, RZ, P3, !PT ;  /* 0x0000003720327210 */ /* 0x000fc60001f7e4ff */
[----:B------:R-:W-:-:S04]  /*4d160*/  IMAD.WIDE.U32.X R48, R25, R59, R48, P5 ;  /* 0x0000003b19307225 */ /* 0x000fc800028e0430 */
[----:B------:R-:W-:-:S04]  /*4d170*/  IMAD.WIDE.U32 R56, P5, R25, R33, R56 ;  /* 0x0000002119387225 */ /* 0x000fc800078a0038 */
[----:B------:R-:W-:Y:S01]  /*4d180*/  IMAD.X R37, RZ, RZ, R37, P3 ;  /* 0x000000ffff257224 */ /* 0x000fe200018e0625 */
[----:B------:R-:W-:Y:S01]  /*4d190*/  IADD3 RZ, P0, PT, R51, R56, RZ ;  /* 0x0000003833ff7210 */ /* 0x000fe20007f1e0ff */
[----:B------:R-:W-:Y:S02]  /*4d1a0*/  IMAD R38, R71, R33, RZ ;  /* 0x0000002147267224 */ /* 0x000fe400078e02ff */
[----:B------:R-:W-:Y:S01]  /*4d1b0*/  IMAD R32, R27, R60, RZ ;  /* 0x0000003c1b207224 */ /* 0x000fe200078e02ff */
[----:B------:R-:W-:Y:S01]  /*4d1c0*/  IADD3 R51, P3, PT, R37, R48, RZ ;  /* 0x0000003025337210 */ /* 0x000fe20007f7e0ff */
[----:B------:R-:W-:Y:S02]  /*4d1d0*/  IMAD R63, R23, R58, R38 ;  /* 0x0000003a173f7224 */ /* 0x000fe400078e0226 */
[----:B------:R-:W-:Y:S02]  /*4d1e0*/  IMAD.MOV.U32 R44, RZ, RZ, R39 ;  /* 0x000000ffff2c7224 */ /* 0x000fe400078e0027 */
[----:B------:R-:W-:-:S04]  /*4d1f0*/  IMAD.WIDE.U32 R38, R26, R60, RZ ;  /* 0x0000003c1a267225 */ /* 0x000fc800078e00ff */
[----:B------:R-:W-:Y:S02]  /*4d200*/  IMAD R37, R26, R59, R32 ;  /* 0x0000003b1a257224 */ /* 0x000fe400078e0220 */
[----:B------:R-:W-:Y:S02]  /*4d210*/  IMAD.MOV.U32 R40, RZ, RZ, R47 ;  /* 0x000000ffff287224 */ /* 0x000fe400078e002f */
[----:B------:R-:W-:-:S04]  /*4d220*/  IMAD.WIDE.U32 R46, R23, R33, RZ ;  /* 0x00000021172e7225 */ /* 0x000fc800078e00ff */
[----:B------:R-:W-:Y:S01]  /*4d230*/  IMAD.X R64, RZ, RZ, R49, P3 ;  /* 0x000000ffff407224 */ /* 0x000fe200018e0631 */
[-C--:B------:R-:W-:Y:S01]  /*4d240*/  IADD3 RZ, P3, PT, RZ, R38.reuse, RZ ;  /* 0x00000026ffff7210 */ /* 0x080fe20007f7e0ff */
[----:B------:R-:W-:Y:S02]  /*4d250*/  IMAD.IADD R37, R39, 0x1, R37 ;  /* 0x0000000127257824 */ /* 0x000fe400078e0225 */
[----:B------:R-:W-:Y:S02]  /*4d260*/  IMAD.IADD R63, R47, 0x1, R63 ;  /* 0x000000012f3f7824 */ /* 0x000fe400078e023f */
[----:B------:R-:W-:Y:S01]  /*4d270*/  IMAD.WIDE.U32.X R40, R27, R59, R40, P1 ;  /* 0x0000003b1b287225 */ /* 0x000fe200008e0428 */
[----:B------:R-:W-:Y:S02]  /*4d280*/  IADD3 R47, P1, PT, R51, R38, RZ ;  /* 0x00000026332f7210 */ /* 0x000fe40007f3e0ff */
[----:B------:R-:W-:Y:S01]  /*4d290*/  IADD3.X R37, P3, PT, RZ, R37, RZ, P3, !PT ;  /* 0x00000025ff257210 */ /* 0x000fe20001f7e4ff */
[----:B------:R-:W-:-:S02]  /*4d2a0*/  IMAD.MOV.U32 R42, RZ, RZ, R45 ;  /* 0x000000ffff2a7224 */ /* 0x000fc400078e002d */
[----:B------:R-:W-:Y:S01]  /*4d2b0*/  IMAD.X R45, RZ, RZ, RZ, P2 ;  /* 0x000000ffff2d7224 */ /* 0x000fe200010e06ff */
[----:B------:R-:W-:Y:S01]  /*4d2c0*/  IADD3.X R64, P1, PT, R37, R64, RZ, P1, !PT ;  /* 0x0000004025407210 */ /* 0x000fe20000f3e4ff */
[----:B------:R-:W-:Y:S01]  /*4d2d0*/  IMAD R32, R29, R60, RZ ;  /* 0x0000003c1d207224 */ /* 0x000fe200078e02ff */
[----:B------:R-:W-:Y:S01]  /*4d2e0*/  IADD3 R62, P2, PT, R53, R46, RZ ;  /* 0x0000002e353e7210 */ /* 0x000fe20007f5e0ff */
[----:B------:R-:W-:Y:S02]  /*4d2f0*/  IMAD R37, R25, R33, RZ ;  /* 0x0000002119257224 */ /* 0x000fe400078e02ff */
[----:B------:R-:W-:Y:S01]  /*4d300*/  IMAD R32, R28, R59, R32 ;  /* 0x0000003b1c207224 */ /* 0x000fe200078e0220 */
[----:B------:R-:W-:Y:S01]  /*4d310*/  IADD3.X R63, P2, PT, R50, R63, RZ, P2, !PT ;  /* 0x0000003f323f7210 */ /* 0x000fe2000175e4ff */
[----:B------:R-:W-:Y:S01]  /*4d320*/  IMAD.WIDE.U32.X R54, R29, R59, R42, P6 ;  /* 0x0000003b1d367225 */ /* 0x000fe200030e042a */
[----:B------:R-:W-:-:S03]  /*4d330*/  IADD3 RZ, P6, PT, RZ, R62, RZ ;  /* 0x0000003effff7210 */ /* 0x000fc60007fde0ff */
[----:B------:R-:W-:Y:S01]  /*4d340*/  IMAD R59, R24, R58, R37 ;  /* 0x0000003a183b7224 */ /* 0x000fe200078e0225 */
[----:B------:R-:W-:Y:S01]  /*4d350*/  SEL R37, RZ, 0x1, !P3 ;  /* 0x00000001ff257807 */ /* 0x000fe20005800000 */
[-C--:B------:R-:W-:Y:S01]  /*4d360*/  IMAD.WIDE.U32 R42, R33, R26.reuse, RZ ;  /* 0x0000001a212a7225 */ /* 0x080fe200078e00ff */
[----:B------:R-:W-:Y:S02]  /*4d370*/  IADD3.X R63, P6, PT, RZ, R63, RZ, P6, !PT ;  /* 0x0000003fff3f7210 */ /* 0x000fe400037de4ff */
[----:B------:R-:W-:Y:S01]  /*4d380*/  SEL R42, RZ, 0x1, !P2 ;  /* 0x00000001ff2a7807 */ /* 0x000fe20005000000 */
[----:B------:R-:W-:-:S04]  /*4d390*/  IMAD.WIDE.U32 R50, R58, R26, RZ ;  /* 0x0000001a3a327225 */ /* 0x000fc800078e00ff */
[----:B------:R-:W-:-:S04]  /*4d3a0*/  IMAD.WIDE.U32 R38, R24, R33, RZ ;  /* 0x0000002118267225 */ /* 0x000fc800078e00ff */
[----:B------:R-:W-:Y:S02]  /*4d3b0*/  IMAD.X R49, RZ, RZ, R37, P1 ;  /* 0x000000ffff317224 */ /* 0x000fe400008e0625 */
[----:B------:R-:W-:Y:S02]  /*4d3c0*/  IMAD.X R53, RZ, RZ, R42, P6 ;  /* 0x000000ffff357224 */ /* 0x000fe400030e062a */
[----:B------:R-:W-:Y:S01]  /*4d3d0*/  IMAD.IADD R39, R39, 0x1, R59 ;  /* 0x0000000127277824 */ /* 0x000fe200078e023b */
[----:B------:R-:W-:Y:S01]  /*4d3e0*/  IADD3 R59, P3, PT, R47, R38, RZ ;  /* 0x000000262f3b7210 */ /* 0x000fe20007f7e0ff */
[----:B------:R-:W-:Y:S01]  /*4d3f0*/  IMAD.WIDE.U32.X R44, R71, R58, R44, P4 ;  /* 0x0000003a472c7225 */ /* 0x000fe200020e042c */
[----:B------:R-:W-:Y:S02]  /*4d400*/  IADD3 R56, P2, PT, R49, R40, RZ ;  /* 0x0000002831387210 */ /* 0x000fe40007f5e0ff */
[----:B------:R-:W-:Y:S01]  /*4d410*/  IADD3.X R64, P3, PT, R64, R39, RZ, P3, !PT ;  /* 0x0000002740407210 */ /* 0x000fe20001f7e4ff */
[----:B------:R-:W-:Y:S01]  /*4d420*/  IMAD.WIDE.U32 R50, P6, R27, R33, R50 ;  /* 0x000000211b327225 */ /* 0x000fe200078c0032 */
[----:B------:R-:W-:-:S02]  /*4d430*/  IADD3 R37, P4, PT, R53, R44, RZ ;  /* 0x0000002c35257210 */ /* 0x000fc40007f9e0ff */
[----:B------:R-:W-:Y:S01]  /*4d440*/  SEL R66, RZ, 0x1, !P3 ;  /* 0x00000001ff427807 */ /* 0x000fe20005800000 */
[----:B------:R-:W-:Y:S01]  /*4d450*/  IMAD.WIDE.U32 R38, R58, R28, RZ ;  /* 0x0000001c3a267225 */ /* 0x000fe200078e00ff */
[----:B------:R-:W-:-:S03]  /*4d460*/  IADD3 RZ, P1, PT, R43, R50, RZ ;  /* 0x000000322bff7210 */ /* 0x000fc60007f3e0ff */
[----:B------:R-:W-:Y:S02]  /*4d470*/  IMAD.X R50, RZ, RZ, R41, P2 ;  /* 0x000000ffff327224 */ /* 0x000fe400010e0629 */
[----:B------:R-:W-:-:S04]  /*4d480*/  IMAD.WIDE.U32 R40, R35, R23, RZ ;  /* 0x0000001723287225 */ /* 0x000fc800078e00ff */
        /* <DEDUP_REMOVED lines=20> */
[----:B------:R-:W-:Y:S01]  /*4d5d0*/  IMAD.X R51, RZ, RZ, R66, P2 ;  /* 0x000000ffff337224 */ /* 0x000fe200010e0642 */
[----:B------:R-:W-:Y:S01]  /*4d5e0*/  IADD3 RZ, P2, PT, RZ, R60, RZ ;  /* 0x0000003cffff7210 */ /* 0x000fe20007f5e0ff */
[----:B------:R-:W-:Y:S02]  /*4d5f0*/  IMAD.IADD R32, R61, 0x1, R32 ;  /* 0x000000013d207824 */ /* 0x000fe400078e0220 */
[----:B------:R-:W-:-:S03]  /*4d600*/  IMAD.WIDE.U32.X R42, R25, R58, R42, P0 ;  /* 0x0000003a192a7225 */ /* 0x000fc600000e042a */
[----:B------:R-:W-:Y:S01]  /*4d610*/  IADD3.X R57, P0, PT, RZ, R32, RZ, P2, !PT ;  /* 0x00000020ff397210 */ /* 0x000fe2000171e4ff */
[-C--:B------:R-:W-:Y:S01]  /*4d620*/  IMAD R40, R71, R31.reuse, RZ ;  /* 0x0000001f47287224 */ /* 0x080fe200078e02ff */
[----:B------:R-:W-:Y:S01]  /*4d630*/  IADD3 R32, P2, PT, R51, R42, RZ ;  /* 0x0000002a33207210 */ /* 0x000fe20007f5e0ff */
[----:B------:R-:W-:Y:S01]  /*4d640*/  IMAD.MOV.U32 R46, RZ, RZ, R39 ;  /* 0x000000ffff2e7224 */ /* 0x000fe200078e0027 */
[----:B------:R-:W-:Y:S01]  /*4d650*/  SEL R51, RZ, 0x1, !P0 ;  /* 0x00000001ff337807 */ /* 0x000fe20004000000 */
[----:B------:R-:W-:-:S04]  /*4d660*/  IMAD.WIDE.U32 R38, R23, R31, RZ ;  /* 0x0000001f17267225 */ /* 0x000fc800078e00ff */
[----:B------:R-:W-:Y:S01]  /*4d670*/  IMAD R61, R23, R35, R40 ;  /* 0x00000023173d7224 */ /* 0x000fe200078e0228 */
[----:B------:R-:W-:Y:S01]  /*4d680*/  IADD3 R37, P0, PT, R37, R38, RZ ;  /* 0x0000002625257210 */ /* 0x000fe20007f1e0ff */
[----:B------:R-:W-:Y:S02]  /*4d690*/  IMAD.MOV.U32 R48, RZ, RZ, R41 ;  /* 0x000000ffff307224 */ /* 0x000fe400078e0029 */
[----:B------:R-:W-:Y:S02]  /*4d6a0*/  IMAD.IADD R39, R39, 0x1, R61 ;  /* 0x0000000127277824 */ /* 0x000fe400078e023d */
[----:B------:R-:W-:Y:S01]  /*4d6b0*/  IMAD.X R42, RZ, RZ, R43, P2 ;  /* 0x000000ffff2a7224 */ /* 0x000fe200010e062b */
[----:B------:R-:W-:Y:S01]  /*4d6c0*/  IADD3 R61, P2, PT, R56, R60, RZ ;  /* 0x0000003c383d7210 */ /* 0x000fe20007f5e0ff */
[----:B------:R-:W-:Y:S01]  /*4d6d0*/  IMAD R59, R27, R33, RZ ;  /* 0x000000211b3b7224 */ /* 0x000fe200078e02ff */
[----:B------:R-:W-:Y:S01]  /*4d6e0*/  IADD3.X R64, P0, PT, R64, R39, RZ, P0, !PT ;  /* 0x0000002740407210 */ /* 0x000fe2000071e4ff */
[----:B------:R-:W-:Y:S01]  /*4d6f0*/  IMAD.WIDE.U32 R40, R26, R33, RZ ;  /* 0x000000211a287225 */ /* 0x000fe200078e00ff */
[----:B------:R-:W-:-:S03]  /*4d700*/  IADD3.X R50, P2, PT, R57, R50, RZ, P2, !PT ;  /* 0x0000003239327210 */ /* 0x000fc6000175e4ff */
[-C--:B------:R-:W-:Y:S02]  /*4d710*/  IMAD R59, R26, R58.reuse, R59 ;  /* 0x0000003a1a3b7224 */ /* 0x080fe400078e023b */
[----:B------:R-:W-:Y:S01]  /*4d720*/  IMAD.WIDE.U32.X R44, R27, R58, R44, P1 ;  /* 0x0000003a1b2c7225 */ /* 0x000fe200008e042c */
[----:B------:R-:W-:-:S03]  /*4d730*/  IADD3 R61, P1, PT, R61, R40, RZ ;  /* 0x000000283d3d7210 */ /* 0x000fc60007f3e0ff */
[----:B------:R-:W-:Y:S01]  /*4d740*/  IMAD.WIDE.U32.X R46, R29, R58, R46, P5 ;  /* 0x0000003a1d2e7225 */ /* 0x000fe200028e042e */
[----:B------:R-:W-:-:S03]  /*4d750*/  IADD3 RZ, P5, PT, RZ, R37, RZ ;  /* 0x00000025ffff7210 */ /* 0x000fc60007fbe0ff */
[----:B------:R-:W-:Y:S02]  /*4d760*/  IMAD R40, R25, R31, RZ ;  /* 0x0000001f19287224 */ /* 0x000fe400078e02ff */
[----:B------:R-:W-:Y:S02]  /*4d770*/  IMAD R67, R29, R33, RZ ;  /* 0x000000211d437224 */ /* 0x000fe400078e02ff */
[----:B------:R-:W-:Y:S02]  /*4d780*/  IMAD.IADD R43, R41, 0x1, R59 ;  /* 0x00000001292b7824 */ /* 0x000fe400078e023b */
[----:B------:R-:W-:Y:S01]  /*4d790*/  IMAD.X R51, RZ, RZ, R51, P2 ;  /* 0x000000ffff337224 */ /* 0x000fe200010e0633 */
[----:B------:R-:W-:Y:S01]  /*4d7a0*/  IADD3 R57, P2, PT, R61, R32, RZ ;  /* 0x000000203d397210 */ /* 0x000fe20007f5e0ff */
[C---:B------:R-:W-:Y:S01]  /*4d7b0*/  IMAD R59, R24.reuse, R35, R40 ;  /* 0x00000023183b7224 */ /* 0x040fe200078e0228 */
[----:B------:R-:W-:Y:S01]  /*4d7c0*/  IADD3.X R61, P5, PT, RZ, R64, RZ, P5, !PT ;  /* 0x00000040ff3d7210 */ /* 0x000fe20002fbe4ff */
[----:B------:R-:W-:Y:S01]  /*4d7d0*/  IMAD.WIDE.U32 R38, R24, R31, RZ ;  /* 0x0000001f18267225 */ /* 0x000fe200078e00ff */
[----:B------:R-:W-:-:S02]  /*4d7e0*/  SEL R40, RZ, 0x1, !P0 ;  /* 0x00000001ff287807 */ /* 0x000fc40004000000 */
[----:B------:R-:W-:Y:S01]  /*4d7f0*/  IADD3.X R43, P1, PT, R50, R43, RZ, P1, !PT ;  /* 0x0000002b322b7210 */ /* 0x000fe20000f3e4ff */
[C---:B------:R-:W-:Y:S01]  /*4d800*/  IMAD R41, R28.reuse, R58, R67 ;  /* 0x0000003a1c297224 */ /* 0x040fe200078e0243 */
[----:B------:R-:W-:Y:S01]  /*4d810*/  IADD3 R57, P0, PT, R57, R38, RZ ;  /* 0x0000002639397210 */ /* 0x000fe20007f1e0ff */
[----:B------:R-:W-:Y:S01]  /*4d820*/  IMAD.WIDE.U32 R32, R28, R33, RZ ;  /* 0x000000211c207225 */ /* 0x000fe200078e00ff */
[----:B------:R-:W-:-:S03]  /*4d830*/  IADD3.X R42, P2, PT, R43, R42, RZ, P2, !PT ;  /* 0x0000002a2b2a7210 */ /* 0x000fc6000175e4ff */
[----:B------:R-:W-:Y:S01]  /*4d840*/  IMAD.WIDE.U32.X R48, R71, R35, R48, P6 ;  /* 0x0000002347307225 */ /* 0x000fe200030e0430 */
[----:B------:R-:W-:-:S03]  /*4d850*/  IADD3 R51, P6, PT, R51, R54, RZ ;  /* 0x0000003633337210 */ /* 0x000fc60007fde0ff */
[----:B------:R-:W-:Y:S02]  /*4d860*/  IMAD.IADD R59, R39, 0x1, R59 ;  /* 0x00000001273b7824 */ /* 0x000fe400078e023b */
[----:B------:R-:W-:Y:S02]  /*4d870*/  IMAD.X R39, RZ, RZ, R40, P5 ;  /* 0x000000ffff277224 */ /* 0x000fe400028e0628 */
[----:B------:R-:W-:Y:S01]  /*4d880*/  IMAD.IADD R54, R33, 0x1, R41 ;  /* 0x0000000121367824 */ /* 0x000fe200078e0229 */
[----:B------:R-:W-:Y:S01]  /*4d890*/  SEL R33, RZ, 0x1, !P1 ;  /* 0x00000001ff217807 */ /* 0x000fe20004800000 */
[----:B------:R-:W-:Y:S01]  /*4d8a0*/  IMAD.WIDE.U32 R40, R35, R26, RZ ;  /* 0x0000001a23287225 */ /* 0x000fe200078e00ff */
[----:B------:R-:W-:Y:S02]  /*4d8b0*/  IADD3 R58, P5, PT, R39, R48, RZ ;  /* 0x00000030273a7210 */ /* 0x000fe40007fbe0ff */
[----:B------:R-:W-:Y:S01]  /*4d8c0*/  IADD3.X R64, P0, PT, R42, R59, RZ, P0, !PT ;  /* 0x0000003b2a407210 */ /* 0x000fe2000071e4ff */
[----:B------:R-:W-:Y:S01]  /*4d8d0*/  IMAD.X R39, RZ, RZ, R33, P2 ;  /* 0x000000ffff277224 */ /* 0x000fe200010e0621 */
[----:B------:R-:W-:Y:S01]  /*4d8e0*/  IADD3 R58, P2, PT, R57, R58, RZ ;  /* 0x0000003a393a7210 */ /* 0x000fe20007f5e0ff */
[----:B------:R-:W-:Y:S01]  /*4d8f0*/  IMAD.X R67, RZ, RZ, R55, P6 ;  /* 0x000000ffff437224 */ /* 0x000fe200030e0637 */
[----:B------:R-:W-:Y:S01]  /*4d900*/  IADD3 R55, P6, PT, R51, R32, RZ ;  /* 0x0000002033377210 */ /* 0x000fe20007fde0ff */
[----:B------:R-:W-:Y:S01]  /*4d910*/  IMAD.WIDE.U32 R32, R31, R26, RZ ;  /* 0x0000001a1f207225 */ /* 0x000fe200078e00ff */
[----:B------:R-:W-:-:S02]  /*4d920*/  IADD3 R32, P1, PT, R39, R44, RZ ;  /* 0x0000002c27207210 */ /* 0x000fc40007f3e0ff */
        /* <DEDUP_REMOVED lines=11> */
[----:B------:R-:W-:-:S04]  /*4d9e0*/  IMAD.WIDE.U32 R38, R35, R28, RZ ;  /* 0x0000001c23267225 */ /* 0x000fc800078e00ff */
[----:B------:R-:W-:Y:S01]  /*4d9f0*/  IMAD.WIDE.U32 R44, R34, R23, RZ ;  /* 0x00000017222c7225 */ /* 0x000fe200078e00ff */
[----:B------:R-:W-:-:S03]  /*4da00*/  SEL R44, RZ, 0x1, !P0 ;  /* 0x00000001ff2c7807 */ /* 0x000fc60004000000 */
[----:B------:R-:W-:-:S04]  /*4da10*/  IMAD.WIDE.U32 R32, P6, R71, R34, R32 ;  /* 0x0000002247207225 */ /* 0x000fc800078c0020 */
[----:B------:R-:W-:Y:S02]  /*4da20*/  IMAD.MOV.U32 R42, RZ, RZ, R53 ;  /* 0x000000ffff2a7224 */ /* 0x000fe400078e0035 */
[----:B------:R-:W-:Y:S01]  /*4da30*/  IMAD.X R57, RZ, RZ, R40, P3 ;  /* 0x000000ffff397224 */ /* 0x000fe200018e0628 */
[----:B------:R-:W-:Y:S01]  /*4da40*/  IADD3 RZ, P3, PT, R45, R32, RZ ;  /* 0x000000202dff7210 */ /* 0x000fe20007f7e0ff */
[----:B------:R-:W-:-:S04]  /*4da50*/  IMAD.WIDE.U32 R48, R31, R28, RZ ;  /* 0x0000001c1f307225 */ /* 0x000fc800078e00ff */
[----:B------:R-:W-:-:S04]  /*4da60*/  IMAD.WIDE.U32 R38, P0, R29, R31, R38 ;  /* 0x0000001f1d267225 */ /* 0x000fc80007800026 */
[----:B------:R-:W-:Y:S01]  /*4da70*/  IMAD.WIDE.U32.X R42, R25, R35, R42, P4 ;  /* 0x00000023192a7225 */ /* 0x000fe200020e042a */
[----:B------:R-:W-:-:S03]  /*4da80*/  IADD3 R57, P4, PT, R57, R46, RZ ;  /* 0x0000002e39397210 */ /* 0x000fc60007f9e0ff */
[----:B------:R-:W-:Y:S02]  /*4da90*/  IMAD R32, R71, R34, RZ ;  /* 0x0000002247207224 */ /* 0x000fe400078e02ff */
[----:B------:R-:W-:Y:S01]  /*4daa0*/  IMAD.X R51, RZ, RZ, R44, P2 ;  /* 0x000000ffff337224 */ /* 0x000fe200010e062c */
[----:B------:R-:W-:Y:S01]  /*4dab0*/  IADD3 RZ, P2, PT, R49, R38, RZ ;  /* 0x0000002631ff7210 */ /* 0x000fe20007f5e0ff */
[----:B------:R-:W-:-:S04]  /*4dac0*/  IMAD.WIDE.U32 R48, R23, R34, RZ ;  /* 0x0000002217307225 */ /* 0x000fc800078e00ff */
[----:B------:R-:W-:Y:S02]  /*4dad0*/  IMAD R67, R23, R30, R32 ;  /* 0x0000001e17437224 */ /* 0x000fe400078e0220 */
[----:B------:R-:W-:Y:S01]  /*4dae0*/  IMAD.X R53, RZ, RZ, RZ, P5 ;  /* 0x000000ffff357224 */ /* 0x000fe200028e06ff */
[----:B------:R-:W-:Y:S01]  /*4daf0*/  IADD3 R56, P5, PT, R51, R42, RZ ;  /* 0x0000002a33387210 */ /* 0x000fe20007fbe0ff */
[----:B------:R-:W-:Y:S02]  /*4db00*/  IMAD.X R59, RZ, RZ, R47, P4 ;  /* 0x000000ffff3b7224 */ /* 0x000fe400020e062f */
[----:B------:R-:W-:-:S04]  /*4db10*/  IMAD.WIDE.U32 R46, R30, R26, RZ ;  /* 0x0000001a1e2e7225 */ /* 0x000fc800078e00ff */
[----:B------:R-:W-:-:S04]  /*4db20*/  IMAD.WIDE.U32 R44, R30, R24, RZ ;  /* 0x000000181e2c7225 */ /* 0x000fc800078e00ff */
[----:B------:R-:W-:Y:S02]  /*4db30*/  IMAD.IADD R67, R49, 0x1, R67 ;  /* 0x0000000131437824 */ /* 0x000fe400078e0243 */
[----:B------:R-:W-:Y:S01]  /*4db40*/  IMAD.X R49, RZ, RZ, RZ, P0 ;  /* 0x000000ffff317224 */ /* 0x000fe200000e06ff */
[----:B------:R-:W-:Y:S01]  /*4db50*/  IADD3 R58, P0, PT, R58, R48, RZ ;  /* 0x000000303a3a7210 */ /* 0x000fe20007f1e0ff */
[----:B------:R-:W-:Y:S02]  /*4db60*/  IMAD.X R51, RZ, RZ, RZ, P6 ;  /* 0x000000ffff337224 */ /* 0x000fe400030e06ff */
[----:B------:R-:W-:Y:S01]  /*4db70*/  IMAD.MOV.U32 R50, RZ, RZ, R33 ;  /* 0x000000ffff327224 */ /* 0x000fe200078e0021 */
[----:B------:R-:W-:Y:S01]  /*4db80*/  IADD3.X R64, P0, PT, R64, R67, RZ, P0, !PT ;  /* 0x0000004340407210 */ /* 0x000fe2000071e4ff */
[----:B------:R-:W-:Y:S02]  /*4db90*/  IMAD.X R60, RZ, RZ, R43, P5 ;  /* 0x000000ffff3c7224 */ /* 0x000fe400028e062b */
[----:B------:R-:W-:-:S02]  /*4dba0*/  IMAD.MOV.U32 R52, RZ, RZ, R41 ;  /* 0x000000ffff347224 */ /* 0x000fc400078e0029 */
[----:B------:R-:W-:-:S04]  /*4dbb0*/  IMAD.WIDE.U32 R42, R34, R26, RZ ;  /* 0x0000001a222a7225 */ /* 0x000fc800078e00ff */
[----:B------:R-:W-:-:S04]  /*4dbc0*/  IMAD.WIDE.U32 R46, P5, R27, R34, R46 ;  /* 0x000000221b2e7225 */ /* 0x000fc800078a002e */
[----:B------:R-:W-:-:S04]  /*4dbd0*/  IMAD.WIDE.U32 R40, R34, R24, RZ ;  /* 0x0000001822287225 */ /* 0x000fc800078e00ff */
[----:B------:R-:W-:-:S04]  /*4dbe0*/  IMAD.WIDE.U32 R44, P4, R25, R34, R44 ;  /* 0x00000022192c7225 */ /* 0x000fc8000788002c */
[----:B------:R-:W-:Y:S01]  /*4dbf0*/  IMAD R38, R27, R31, RZ ;  /* 0x0000001f1b267224 */ /* 0x000fe200078e02ff */
[----:B------:R-:W-:Y:S01]  /*4dc00*/  IADD3 RZ, P6, PT, R41, R44, RZ ;  /* 0x0000002c29ff7210 */ /* 0x000fe20007fde0ff */
[----:B------:R-:W-:Y:S01]  /*4dc10*/  IMAD.WIDE.U32.X R50, R71, R30, R50, P3 ;  /* 0x0000001e47327225 */ /* 0x000fe200018e0432 */
[----:B------:R-:W-:-:S03]  /*4dc20*/  IADD3 RZ, P3, PT, RZ, R58, RZ ;  /* 0x0000003affff7210 */ /* 0x000fc60007f7e0ff */
[----:B------:R-:W-:Y:S01]  /*4dc30*/  IMAD.WIDE.U32 R32, R30, R28, RZ ;  /* 0x0000001c1e207225 */ /* 0x000fe200078e00ff */
[----:B------:R-:W-:-:S03]  /*4dc40*/  IADD3.X R64, P3, PT, RZ, R64, RZ, P3, !PT ;  /* 0x00000040ff407210 */ /* 0x000fc60001f7e4ff */
[----:B------:R-:W-:Y:S01]  /*4dc50*/  IMAD.WIDE.U32.X R52, R27, R35, R52, P1 ;  /* 0x000000231b347225 */ /* 0x000fe200008e0434 */
[----:B------:R-:W-:-:S03]  /*4dc60*/  IADD3 RZ, P1, PT, R43, R46, RZ ;  /* 0x0000002e2bff7210 */ /* 0x000fc60007f3e0ff */
[C---:B------:R-:W-:Y:S01]  /*4dc70*/  IMAD R67, R26.reuse, R35, R38 ;  /* 0x000000231a437224 */ /* 0x040fe200078e0226 */
[----:B------:R-:W-:Y:S01]  /*4dc80*/  SEL R38, RZ, 0x1, !P0 ;  /* 0x00000001ff267807 */ /* 0x000fe20004000000 */
[----:B------:R-:W-:-:S04]  /*4dc90*/  IMAD.WIDE.U32 R42, R26, R31, RZ ;  /* 0x0000001f1a2a7225 */ /* 0x000fc800078e00ff */
        /* <DEDUP_REMOVED lines=10> */
[C---:B------:R-:W-:Y:S01]  /*4dd40*/  IMAD R75, R24.reuse, R30, R41 ;  /* 0x0000001e184b7224 */ /* 0x040fe200078e0229 */
[----:B------:R-:W-:Y:S01]  /*4dd50*/  SEL R32, RZ, 0x1, !P3 ;  /* 0x00000001ff207807 */ /* 0x000fe20005800000 */
[----:B------:R-:W-:Y:S01]  /*4dd60*/  IMAD.X R41, RZ, RZ, RZ, P5 ;  /* 0x000000ffff297224 */ /* 0x000fe200028e06ff */
[----:B------:R-:W-:Y:S01]  /*4dd70*/  IADD3 R44, P5, PT, R73, R50, RZ ;  /* 0x00000032492c7210 */ /* 0x000fe20007fbe0ff */
        /* <DEDUP_REMOVED lines=8> */
[----:B------:R-:W-:-:S04]  /*4de00*/  IMAD.WIDE.U32 R38, R28, R31, RZ ;  /* 0x0000001f1c267225 */ /* 0x000fc800078e00ff */
[----:B------:R-:W-:Y:S01]  /*4de10*/  IMAD R67, R28, R35, R46 ;  /* 0x000000231c437224 */ /* 0x000fe200078e022e */
[----:B------:R-:W-:Y:S01]  /*4de20*/  IADD3.X R46, P5, PT, R60, R47, RZ, P5, !PT ;  /* 0x0000002f3c2e7210 */ /* 0x000fe20002fbe4ff */
[----:B------:R-:W-:Y:S01]  /*4de30*/  IMAD.X R47, RZ, RZ, R32, P3 ;  /* 0x000000ffff2f7224 */ /* 0x000fe200018e0620 */
[----:B------:R-:W-:Y:S01]  /*4de40*/  IADD3 R31, P3, PT, R55, R44, RZ ;  /* 0x0000002c371f7210 */ /* 0x000fe20007f7e0ff */
[----:B------:R-:W-:Y:S02]  /*4de50*/  IMAD.MOV.U32 R42, RZ, RZ, R45 ;  /* 0x000000ffff2a7224 */ /* 0x000fe400078e002d */
[----:B------:R-:W-:Y:S01]  /*4de60*/  IMAD.X R45, RZ, RZ, RZ, P0 ;  /* 0x000000ffff2d7224 */ /* 0x000fe200000e06ff */
[----:B------:R-:W-:Y:S01]  /*4de70*/  IADD3 R57, P0, PT, R57, R38, RZ ;  /* 0x0000002639397210 */ /* 0x000fe20007f1e0ff */
[----:B------:R-:W-:Y:S01]  /*4de80*/  IMAD.IADD R50, R39, 0x1, R67 ;  /* 0x0000000127327824 */ /* 0x000fe200078e0243 */
[----:B------:R-:W-:Y:S01]  /*4de90*/  IADD3.X R46, P3, PT, R46, R51, RZ, P3, !PT ;  /* 0x000000332e2e7210 */ /* 0x000fe20001f7e4ff */
[----:B------:R-:W-:Y:S01]  /*4dea0*/  IMAD R39, R27, R34, RZ ;  /* 0x000000221b277224 */ /* 0x000fe200078e02ff */
[----:B------:R-:W-:Y:S01]  /*4deb0*/  SEL R38, RZ, 0x1, !P5 ;  /* 0x00000001ff267807 */ /* 0x000fe20006800000 */
[----:B------:R-:W-:Y:S01]  /*4dec0*/  IMAD.MOV.U32 R44, RZ, RZ, R33 ;  /* 0x000000ffff2c7224 */ /* 0x000fe200078e0021 */
[----:B------:R-:W-:Y:S01]  /*4ded0*/  IADD3 R52, P5, PT, R47, R52, RZ ;  /* 0x000000342f347210 */ /* 0x000fe20007fbe0ff */
[----:B------:R-:W-:Y:S01]  /*4dee0*/  IMAD R47, R26, R30, R39 ;  /* 0x0000001e1a2f7224 */ /* 0x000fe200078e0227 */
[----:B------:R-:W-:Y:S01]  /*4def0*/  IADD3.X R59, P0, PT, R50, R59, RZ, P0, !PT ;  /* 0x0000003b323b7210 */ /* 0x000fe2000071e4ff */
[----:B------:R-:W-:Y:S01]  /*4df00*/  IMAD.X R39, RZ, RZ, R38, P3 ;  /* 0x000000ffff277224 */ /* 0x000fe200018e0626 */
[----:B------:R-:W-:Y:S01]  /*4df10*/  IADD3 R57, P3, PT, R57, R52, RZ ;  /* 0x0000003439397210 */ /* 0x000fe20007f7e0ff */
[----:B------:R-:W-:-:S04]  /*4df20*/  IMAD.WIDE.U32 R32, R26, R34, RZ ;  /* 0x000000221a207225 */ /* 0x000fc800078e00ff */
[----:B------:R-:W-:Y:S01]  /*4df30*/  IMAD.X R52, RZ, RZ, R53, P5 ;  /* 0x000000ffff347224 */ /* 0x000fe200028e0635 */
[----:B------:R-:W-:Y:S01]  /*4df40*/  IADD3 R50, P5, PT, R57, R32, RZ ;  /* 0x0000002039327210 */ /* 0x000fe20007fbe0ff */
[----:B------:R-:W-:Y:S02]  /*4df50*/  IMAD.IADD R38, R33, 0x1, R47 ;  /* 0x0000000121267824 */ /* 0x000fe400078e022f */
[----:B------:R-:W-:Y:S01]  /*4df60*/  IMAD.WIDE.U32.X R42, R25, R30, R42, P6 ;  /* 0x0000001e192a7225 */ /* 0x000fe200030e042a */
[----:B------:R-:W-:-:S03]  /*4df70*/  IADD3.X R59, P3, PT, R59, R52, RZ, P3, !PT ;  /* 0x000000343b3b7210 */ /* 0x000fc60001f7e4ff */
[----:B------:R-:W-:Y:S01]  /*4df80*/  IMAD.WIDE.U32 R32, R46, 0x3d1, RZ ;  /* 0x000003d12e207825 */ /* 0x000fe200078e00ff */
[----:B------:R-:W-:Y:S02]  /*4df90*/  IADD3.X R59, P5, PT, R59, R38, RZ, P5, !PT ;  /* 0x000000263b3b7210 */ /* 0x000fe40002fbe4ff */
[----:B------:R-:W-:Y:S01]  /*4dfa0*/  SEL R38, RZ, 0x1, !P0 ;  /* 0x00000001ff267807 */ /* 0x000fe20004000000 */
[----:B------:R-:W-:Y:S01]  /*4dfb0*/  IMAD.WIDE.U32.X R48, R29, R35, R48, P2 ;  /* 0x000000231d307225 */ /* 0x000fe200010e0430 */
[----:B------:R-:W-:-:S03]  /*4dfc0*/  IADD3 R39, P6, PT, R39, R42, RZ ;  /* 0x0000002a27277210 */ /* 0x000fc60007fde0ff */
[----:B------:R-:W-:Y:S01]  /*4dfd0*/  IMAD.WIDE.U32 R32, P0, RZ, R31, R32 ;  /* 0x0000001fff207225 */ /* 0x000fe20007800020 */
[----:B------:R-:W-:-:S03]  /*4dfe0*/  IADD3 R50, P2, PT, R50, R39, RZ ;  /* 0x0000002732327210 */ /* 0x000fc60007f5e0ff */
[----:B------:R-:W-:Y:S02]  /*4dff0*/  IMAD R51, R29, R34, RZ ;  /* 0x000000221d337224 */ /* 0x000fe400078e02ff */
[----:B------:R-:W-:Y:S02]  /*4e000*/  IMAD.X R47, RZ, RZ, R38, P3 ;  /* 0x000000ffff2f7224 */ /* 0x000fe400018e0626 */
[----:B------:R-:W-:Y:S02]  /*4e010*/  IMAD.X R42, RZ, RZ, R43, P6 ;  /* 0x000000ffff2a7224 */ /* 0x000fe400030e062b */
[----:B------:R-:W-:Y:S02]  /*4e020*/  IMAD.X R43, RZ, RZ, RZ, P0 ;  /* 0x000000ffff2b7224 */ /* 0x000fe400000e06ff */
[----:B------:R-:W-:Y:S01]  /*4e030*/  IMAD R53, R28, R30, R51 ;  /* 0x0000001e1c357224 */ /* 0x000fe200078e0233 */
[----:B------:R-:W-:Y:S01]  /*4e040*/  IADD3 R51, P0, PT, R47, R48, RZ ;  /* 0x000000302f337210 */ /* 0x000fe20007f1e0ff */
[----:B------:R-:W-:Y:S01]  /*4e050*/  IMAD.WIDE.U32 R38, R31, 0x3d1, RZ ;  /* 0x000003d11f267825 */ /* 0x000fe200078e00ff */
[----:B------:R-:W-:-:S03]  /*4e060*/  IADD3.X R47, P2, PT, R59, R42, RZ, P2, !PT ;  /* 0x0000002a3b2f7210 */ /* 0x000fc6000175e4ff */
[----:B------:R-:W-:Y:S01]  /*4e070*/  IMAD.X R52, RZ, RZ, R49, P0 ;  /* 0x000000ffff347224 */ /* 0x000fe200000e0631 */
[----:B------:R-:W-:Y:S01]  /*4e080*/  IADD3 R48, P6, PT, R39, R32, RZ ;  /* 0x0000002027307210 */ /* 0x000fe20007fde0ff */
[----:B------:R-:W-:Y:S01]  /*4e090*/  IMAD.WIDE.U32 R34, R28, R34, RZ ;  /* 0x000000221c227225 */ /* 0x000fe200078e00ff */
[----:B------:R-:W-:Y:S02]  /*4e0a0*/  IADD3 RZ, P0, PT, RZ, R38, RZ ;  /* 0x00000026ffff7210 */ /* 0x000fe40007f1e0ff */
[----:B------:R-:W-:Y:S01]  /*4e0b0*/  SEL R32, RZ, 0x1, !P5 ;  /* 0x00000001ff207807 */ /* 0x000fe20006800000 */
[----:B------:R-:W-:Y:S01]  /*4e0c0*/  IMAD.MOV.U32 R42, RZ, RZ, R33 ;  /* 0x000000ffff2a7224 */ /* 0x000fe200078e0021 */
[----:B------:R-:W-:Y:S01]  /*4e0d0*/  IADD3 R39, P3, PT, R51, R34, RZ ;  /* 0x0000002233277210 */ /* 0x000fe20007f7e0ff */
[----:B------:R-:W-:Y:S01]  /*4e0e0*/  IMAD.WIDE.U32.X R40, R27, R30, R40, P1 ;  /* 0x0000001e1b287225 */ /* 0x000fe200008e0428 */
[----:B------:R-:W-:-:S03]  /*4e0f0*/  IADD3.X R48, P1, PT, RZ, R48, RZ, P0, !PT ;  /* 0x00000030ff307210 */ /* 0x000fc6000073e4ff */
[----:B------:R-:W-:Y:S01]  /*4e100*/  IMAD.X R33, RZ, RZ, R32, P2 ;  /* 0x000000ffff217224 */ /* 0x000fe200010e0620 */
[----:B------:R-:W-:Y:S01]  /*4e110*/  SEL R51, RZ, 0x1, !P1 ;  /* 0x00000001ff337807 */ /* 0x000fe20004800000 */
[----:B------:R-:W-:Y:S02]  /*4e120*/  IMAD.IADD R49, R35, 0x1, R53 ;  /* 0x0000000123317824 */ /* 0x000fe400078e0235 */
[----:B------:R-:W-:Y:S01]  /*4e130*/  IMAD.WIDE.U32.X R42, RZ, R46, R42, P6 ;  /* 0x0000002eff2a7225 */ /* 0x000fe200030e042a */
[----:B------:R-:W-:Y:S02]  /*4e140*/  IADD3 R40, P2, PT, R33, R40, RZ ;  /* 0x0000002821287210 */ /* 0x000fe40007f5e0ff */
[----:B------:R-:W-:Y:S01]  /*4e150*/  IADD3.X R49, P1, PT, R49, R52, RZ, P3, !PT ;  /* 0x0000003431317210 */ /* 0x000fe20001f3e4ff */
        /* <DEDUP_REMOVED lines=14> */
[----:B------:R-:W-:-:S03]  /*4e240*/  IADD3.X R53, P2, PT, R53, R42, RZ, P2, !PT ;  /* 0x0000002a35357210 */ /* 0x000fc6000175e4ff */
        /* <DEDUP_REMOVED lines=10> */
[----:B------:R-:W-:Y:S02]  /*4e2f0*/  IADD3 R42, P0, PT, R55, R32, RZ ;  /* 0x00000020372a7210 */ /* 0x000fe40007f1e0ff */
[----:B------:R-:W-:Y:S01]  /*4e300*/  IADD3.X R50, P1, PT, R50, R53, RZ, P1, !PT ;  /* 0x0000003532327210 */ /* 0x000fe20000f3e4ff */
        /* <DEDUP_REMOVED lines=58> */
.L_x_186:
        /* <DEDUP_REMOVED lines=22> */
.L_x_185:
[----:B------:R-:W-:Y:S05]  /*4e810*/  BSYNC.RECONVERGENT B0 ;  /* 0x0000000000007941 */ /* 0x000fea0003800200 */
.L_x_184:
        /* <DEDUP_REMOVED lines=42> */
[-C--:B------:R-:W-:Y:S01]  /*4eac0*/  IMAD R57, R65, R33.reuse, R44 ;  /* 0x0000002141397224 */ /* 0x080fe200078e022c */
[-C--:B------:R-:W-:Y:S01]  /*4ead0*/  IADD3 RZ, P0, PT, RZ, R42.reuse, RZ ;  /* 0x0000002affff7210 */ /* 0x080fe20007f1e0ff */
        /* <DEDUP_REMOVED lines=19> */
[----:B------:R-:W-:Y:S01]  /*4ec10*/  IMAD.X R51, RZ, RZ, R43, P0 ;  /* 0x000000ffff337224 */ /* 0x000fe200000e062b */
[----:B------:R-:W-:Y:S01]  /*4ec20*/  IADD3 RZ, P0, PT, RZ, R50, RZ ;  /* 0x00000032ffff7210 */ /* 0x000fe20007f1e0ff */
[----:B------:R-:W-:-:S04]  /*4ec30*/  IMAD.WIDE.U32 R42, R60, R33, RZ ;  /* 0x000000213c2a7225 */ /* 0x000fc800078e00ff */
[----:B------:R-:W-:Y:S02]  /*4ec40*/  IMAD.MOV.U32 R38, RZ, RZ, R41 ;  /* 0x000000ffff267224 */ /* 0x000fe400078e0029 */
[----:B------:R-:W-:-:S04]  /*4ec50*/  IMAD.WIDE.U32 R46, R61, R33, RZ ;  /* 0x000000213d2e7225 */ /* 0x000fc800078e00ff */
[----:B------:R-:W-:-:S04]  /*4ec60*/  IMAD.WIDE.U32 R44, R31, R32, RZ ;  /* 0x000000201f2c7225 */ /* 0x000fc800078e00ff */
[----:B------:R-:W-:-:S04]  /*4ec70*/  IMAD.WIDE.U32 R36, P3, R31, R61, R36 ;  /* 0x0000003d1f247225 */ /* 0x000fc80007860024 */
[----:B------:R-:W-:Y:S01]  /*4ec80*/  IMAD.WIDE.U32 R48, R31, R33, RZ ;  /* 0x000000211f307225 */ /* 0x000fe200078e00ff */
[----:B------:R-:W-:Y:S02]  /*4ec90*/  IADD3 RZ, P6, PT, R45, R36, RZ ;  /* 0x000000242dff7210 */ /* 0x000fe40007fde0ff */
[----:B------:R-:W-:Y:S01]  /*4eca0*/  SHF.L.W.U32.HI R48, R55, 0x1, R56 ;  /* 0x0000000137307819 */ /* 0x000fe20000010e38 */
[----:B------:R-:W-:-:S04]  /*4ecb0*/  IMAD.WIDE.U32 R42, P5, R31, R64, R42 ;  /* 0x000000401f2a7225 */ /* 0x000fc800078a002a */
[----:B------:R-:W-:Y:S01]  /*4ecc0*/  IMAD.WIDE.U32.X R38, R65, R65, R38, P1 ;  /* 0x0000004141267225 */ /* 0x000fe200008e0426 */
[----:B------:R-:W-:-:S03]  /*4ecd0*/  IADD3.X R62, P1, PT, RZ, R62, RZ, P0, !PT ;  /* 0x0000003eff3e7210 */ /* 0x000fc6000073e4ff */
[----:B------:R-:W-:Y:S01]  /*4ece0*/  IMAD.WIDE.U32 R40, R32, R33, RZ ;  /* 0x0000002120287225 */ /* 0x000fe200078e00ff */
[----:B------:R-:W-:-:S03]  /*4ecf0*/  IADD3.X R62, P0, PT, RZ, R62, RZ, P0, !PT ;  /* 0x0000003eff3e7210 */ /* 0x000fc6000071e4ff */
[----:B------:R-:W-:-:S04]  /*4ed00*/  IMAD.WIDE.U32 R52, R60, R31, RZ ;  /* 0x0000001f3c347225 */ /* 0x000fc800078e00ff */
[----:B------:R-:W-:-:S04]  /*4ed10*/  IMAD.WIDE.U32 R46, P2, R32, R64, R46 ;  /* 0x00000040202e7225 */ /* 0x000fc8000784002e */
[----:B------:R-:W-:Y:S01]  /*4ed20*/  IMAD.X R45, RZ, RZ, RZ, P3 ;  /* 0x000000ffff2d7224 */ /* 0x000fe200018e06ff */
[----:B------:R-:W-:Y:S01]  /*4ed30*/  IADD3 RZ, P3, PT, R49, R42, RZ ;  /* 0x0000002a31ff7210 */ /* 0x000fe20007f7e0ff */
[----:B------:R-:W-:Y:S01]  /*4ed40*/  IMAD.X R35, RZ, RZ, RZ, P5 ;  /* 0x000000ffff237224 */ /* 0x000fe200028e06ff */
[----:B------:R-:W-:Y:S01]  /*4ed50*/  IADD3.X R49, P1, PT, RZ, R38, RZ, P1, !PT ;  /* 0x00000026ff317210 */ /* 0x000fe20000f3e4ff */
[----:B------:R-:W-:Y:S01]  /*4ed60*/  IMAD.MOV.U32 R44, RZ, RZ, R37 ;  /* 0x000000ffff2c7224 */ /* 0x000fe200078e0025 */
[----:B------:R-:W-:Y:S01]  /*4ed70*/  IADD3 RZ, P4, PT, R41, R46, RZ ;  /* 0x0000002e29ff7210 */ /* 0x000fe20007f9e0ff */
[C---:B------:R-:W-:Y:S01]  /*4ed80*/  IMAD.WIDE.U32 R40, P5, R31.reuse, R60, R52 ;  /* 0x0000003c1f287225 */ /* 0x040fe200078a0034 */
[----:B------:R-:W-:Y:S02]  /*4ed90*/  IADD3.X R52, P1, PT, RZ, R39, RZ, P1, !PT ;  /* 0x00000027ff347210 */ /* 0x000fe40000f3e4ff */
[----:B------:R-:W-:Y:S01]  /*4eda0*/  LEA.X R53, P0, R34, R49, 0x1, P0 ;  /* 0x0000003122357211 */ /* 0x000fe20000000cff */
[----:B------:R-:W-:Y:S01]  /*4edb0*/  IMAD.WIDE.U32 R36, R31, R31, RZ ;  /* 0x0000001f1f247225 */ /* 0x000fe200078e00ff */
[----:B------:R-:W-:-:S02]  /*4edc0*/  SEL R49, RZ, 0x1, !P1 ;  /* 0x00000001ff317807 */ /* 0x000fc40004800000 */
[----:B------:R-:W-:Y:S01]  /*4edd0*/  IADD3.X R52, P1, PT, R52, R63, RZ, P0, !PT ;  /* 0x0000003f34347210 */ /* 0x000fe2000073e4ff */
[----:B------:R-:W-:Y:S01]  /*4ede0*/  IMAD.X R39, RZ, RZ, RZ, P5 ;  /* 0x000000ffff277224 */ /* 0x000fe200028e06ff */
[----:B------:R-:W-:Y:S01]  /*4edf0*/  IADD3 R34, P5, PT, R37, R40, RZ ;  /* 0x0000002825227210 */ /* 0x000fe20007fbe0ff */
[----:B------:R-:W-:Y:S01]  /*4ee00*/  IMAD.MOV.U32 R38, RZ, RZ, R41 ;  /* 0x000000ffff267224 */ /* 0x000fe200078e0029 */
[----:B------:R-:W-:Y:S01]  /*4ee10*/  IADD3 R40, P0, PT, R49, R36, RZ ;  /* 0x0000002431287210 */ /* 0x000fe20007f1e0ff */
[----:B------:R-:W-:Y:S01]  /*4ee20*/  IMAD R41, R61, R31, RZ ;  /* 0x0000001f3d297224 */ /* 0x000fe200078e02ff */
[----:B------:R-:W-:Y:S01]  /*4ee30*/  SHF.L.W.U32.HI R49, R54, 0x1, R55 ;  /* 0x0000000136317819 */ /* 0x000fe20000010e37 */
[----:B------:R-:W-:-:S03]  /*4ee40*/  IMAD.WIDE.U32.X R38, R60, R60, R38, P5 ;  /* 0x0000003c3c267225 */ /* 0x000fc600028e0426 */
[----:B------:R-:W-:Y:S01]  /*4ee50*/  IADD3.X R49, P1, PT, R49, R40, RZ, P1, !PT ;  /* 0x0000002831317210 */ /* 0x000fe20000f3e4ff */
[----:B------:R-:W-:Y:S01]  /*4ee60*/  IMAD R63, R60, R32, R41 ;  /* 0x000000203c3f7224 */ /* 0x000fe200078e0229 */
[----:B------:R-:W-:Y:S01]  /*4ee70*/  IADD3.X R41, P0, PT, RZ, R34, RZ, P0, !PT ;  /* 0x00000022ff297210 */ /* 0x000fe2000071e4ff */
[----:B------:R-:W-:-:S03]  /*4ee80*/  IMAD.WIDE.U32 R36, R32, R31, RZ ;  /* 0x0000001f20247225 */ /* 0x000fc600078e00ff */
[----:B------:R-:W-:Y:S01]  /*4ee90*/  IADD3.X R46, P0, PT, RZ, R38, RZ, P0, !PT ;  /* 0x00000026ff2e7210 */ /* 0x000fe2000071e4ff */
[----:B------:R-:W-:Y:S01]  /*4eea0*/  IMAD.IADD R38, R37, 0x1, R63 ;  /* 0x0000000125267824 */ /* 0x000fe200078e023f */
[----:B------:R-:W-:Y:S01]  /*4eeb0*/  IADD3 R55, P5, PT, R58, R36, RZ ;  /* 0x000000243a377210 */ /* 0x000fe20007fbe0ff */
[----:B------:R-:W-:Y:S01]  /*4eec0*/  IMAD.WIDE.U32.X R44, R60, R61, R44, P6 ;  /* 0x0000003d3c2c7225 */ /* 0x000fe200030e042c */
[----:B------:R-:W-:Y:S02]  /*4eed0*/  IADD3.X R54, P0, PT, RZ, R39, RZ, P0, !PT ;  /* 0x00000027ff367210 */ /* 0x000fe4000071e4ff */
[----:B------:R-:W-:Y:S01]  /*4eee0*/  IADD3.X R57, P5, PT, R57, R38, RZ, P5, !PT ;  /* 0x0000002639397210 */ /* 0x000fe20002fbe4ff */
[----:B------:R-:W-:Y:S01]  /*4eef0*/  IMAD.WIDE.U32 R36, R61, R32, RZ ;  /* 0x000000203d247225 */ /* 0x000fe200078e00ff */
[----:B------:R-:W-:Y:S02]  /*4ef00*/  IADD3 RZ, P6, PT, RZ, R55, RZ ;  /* 0x00000037ffff7210 */ /* 0x000fe40007fde0ff */
[----:B------:R-:W-:Y:S01]  /*4ef10*/  SEL R42, RZ, 0x1, !P5 ;  /* 0x00000001ff2a7807 */ /* 0x000fe20006800000 */
[----:B------:R-:W-:Y:S01]  /*4ef20*/  IMAD.MOV.U32 R34, RZ, RZ, R43 ;  /* 0x000000ffff227224 */ /* 0x000fe200078e002b */
[----:B------:R-:W-:Y:S01]  /*4ef30*/  IADD3.X R58, P6, PT, RZ, R57, RZ, P6, !PT ;  /* 0x00000039ff3a7210 */ /* 0x000fe200037de4ff */
[----:B------:R-:W-:Y:S01]  /*4ef40*/  IMAD R43, R64, R31, RZ ;  /* 0x0000001f402b7224 */ /* 0x000fe200078e02ff */
[----:B------:R-:W-:Y:S01]  /*4ef50*/  IADD3.X R48, P1, PT, R48, R41, RZ, P1, !PT ;  /* 0x0000002930307210 */ /* 0x000fe20000f3e4ff */
[----:B------:R-:W-:Y:S01]  /*4ef60*/  IMAD.WIDE.U32 R36, P5, R32, R61, R36 ;  /* 0x0000003d20247225 */ /* 0x000fe200078a0024 */
[----:B------:R-:W-:-:S03]  /*4ef70*/  SEL R63, RZ, 0x1, !P0 ;  /* 0x00000001ff3f7807 */ /* 0x000fc60004000000 */
[----:B------:R-:W-:-:S04]  /*4ef80*/  IMAD.WIDE.U32 R38, R32, R32, RZ ;  /* 0x0000002020267225 */ /* 0x000fc800078e00ff */
[----:B------:R-:W-:Y:S01]  /*4ef90*/  IMAD.X R57, RZ, RZ, R42, P6 ;  /* 0x000000ffff397224 */ /* 0x000fe200030e062a */
[----:B------:R-:W-:Y:S01]  /*4efa0*/  IADD3 R38, P0, PT, R63, R38, RZ ;  /* 0x000000263f267210 */ /* 0x000fe20007f1e0ff */
[----:B------:R-:W-:Y:S02]  /*4efb0*/  IMAD R67, R60, R33, R43 ;  /* 0x000000213c437224 */ /* 0x000fe400078e022b */
[----:B------:R-:W-:Y:S01]  /*4efc0*/  IMAD.X R43, RZ, RZ, RZ, P5 ;  /* 0x000000ffff2b7224 */ /* 0x000fe200028e06ff */
[----:B------:R-:W-:Y:S01]  /*4efd0*/  IADD3 R36, P5, PT, R39, R36, RZ ;  /* 0x0000002427247210 */ /* 0x000fe20007fbe0ff */
[----:B------:R-:W-:Y:S01]  /*4efe0*/  IMAD.WIDE.U32 R40, R33, R31, RZ ;  /* 0x0000001f21287225 */ /* 0x000fe200078e00ff */
[----:B------:R-:W-:Y:S02]  /*4eff0*/  SHF.L.W.U32.HI R39, R56, 0x1, R55 ;  /* 0x0000000138277819 */ /* 0x000fe40000010e37 */
[----:B------:R-:W-:Y:S01]  /*4f000*/  IADD3 R44, P6, PT, R57, R44, RZ ;  /* 0x0000002c392c7210 */ /* 0x000fe20007fde0ff */
[----:B------:R-:W-:Y:S01]  /*4f010*/  IMAD.MOV.U32 R42, RZ, RZ, R37 ;  /* 0x000000ffff2a7224 */ /* 0x000fe200078e0025 */
[----:B------:R-:W-:Y:S01]  /*4f020*/  IADD3.X R46, P1, PT, R39, R46, RZ, P1, !PT ;  /* 0x0000002e272e7210 */ /* 0x000fe20000f3e4ff */
        /* <DEDUP_REMOVED lines=11> */
[----:B------:R-:W-:Y:S01]  /*4f0e0*/  IMAD.WIDE.U32 R40, R64, R33, RZ ;  /* 0x0000002140287225 */ /* 0x000fe200078e00ff */
[----:B------:R-:W-:Y:S02]  /*4f0f0*/  IADD3.X R56, P0, PT, R56, R39, RZ, P0, !PT ;  /* 0x0000002738387210 */ /* 0x000fe4000071e4ff */
[----:B------:R-:W-:Y:S01]  /*4f100*/  SEL R47, RZ, 0x1, !P6 ;  /* 0x00000001ff2f7807 */ /* 0x000fe20007000000 */
[----:B------:R-:W-:Y:S01]  /*4f110*/  IMAD.WIDE.U32.X R36, R61, R64, R36, P4 ;  /* 0x000000403d247225 */ /* 0x000fe200020e0424 */
[----:B------:R-:W-:Y:S02]  /*4f120*/  IADD3.X R44, P1, PT, R55, R54, RZ, P1, !PT ;  /* 0x00000036372c7210 */ /* 0x000fe40000f3e4ff */
[----:B------:R-:W-:Y:S01]  /*4f130*/  SHF.L.W.U32.HI R45, R58, 0x1, R59 ;  /* 0x000000013a2d7819 */ /* 0x000fe20000010e3b */
[----:B------:R-:W-:Y:S01]  /*4f140*/  IMAD R58, R64, R32, RZ ;  /* 0x00000020403a7224 */ /* 0x000fe200078e02ff */
[----:B------:R-:W-:Y:S01]  /*4f150*/  IADD3.X R54, P2, PT, RZ, R43, RZ, P2, !PT ;  /* 0x0000002bff367210 */ /* 0x000fe2000175e4ff */
[----:B------:R-:W-:Y:S01]  /*4f160*/  IMAD.WIDE.U32.X R42, R60, R64, R34, P3 ;  /* 0x000000403c2a7225 */ /* 0x000fe200018e0422 */
[----:B------:R-:W-:-:S02]  /*4f170*/  IADD3.X R45, P1, PT, R45, R38, RZ, P1, !PT ;  /* 0x000000262d2d7210 */ /* 0x000fc40000f3e4ff */
[----:B------:R-:W-:Y:S01]  /*4f180*/  SHF.L.W.U32.HI R34, R59, 0x1, R56 ;  /* 0x000000013b227819 */ /* 0x000fe20000010e38 */
[----:B------:R-:W-:Y:S02]  /*4f190*/  IMAD.X R35, RZ, RZ, R47, P0 ;  /* 0x000000ffff237224 */ /* 0x000fe400000e062f */
[----:B------:R-:W-:Y:S01]  /*4f1a0*/  IMAD.WIDE.U32 R38, R33, R32, RZ ;  /* 0x0000002021267225 */ /* 0x000fe200078e00ff */
[----:B------:R-:W-:Y:S02]  /*4f1b0*/  IADD3.X R47, P1, PT, R34, R57, RZ, P1, !PT ;  /* 0x00000039222f7210 */ /* 0x000fe40000f3e4ff */
[----:B------:R-:W-:Y:S01]  /*4f1c0*/  IADD3 R57, P0, PT, R35, R42, RZ ;  /* 0x0000002a23397210 */ /* 0x000fe20007f1e0ff */
[----:B------:R-:W-:Y:S02]  /*4f1d0*/  IMAD R55, R61, R33, R58 ;  /* 0x000000213d377224 */ /* 0x000fe400078e023a */
[----:B------:R-:W-:-:S04]  /*4f1e0*/  IMAD.WIDE.U32 R40, P3, R33, R64, R40 ;  /* 0x0000004021287225 */ /* 0x000fc80007860028 */
[----:B------:R-:W-:Y:S02]  /*4f1f0*/  IMAD.IADD R42, R39, 0x1, R55 ;  /* 0x00000001272a7824 */ /* 0x000fe400078e0237 */
[----:B------:R-:W-:Y:S01]  /*4f200*/  IMAD.X R39, RZ, RZ, RZ, P3 ;  /* 0x000000ffff277224 */ /* 0x000fe200018e06ff */
[----:B------:R-:W-:Y:S01]  /*4f210*/  IADD3 R57, P3, PT, R57, R38, RZ ;  /* 0x0000002639397210 */ /* 0x000fe20007f7e0ff */
[----:B------:R-:W-:Y:S01]  /*4f220*/  IMAD.X R59, RZ, RZ, R43, P0 ;  /* 0x000000ffff3b7224 */ /* 0x000fe200000e062b */
[----:B------:R-:W-:Y:S01]  /*4f230*/  SEL R43, RZ, 0x1, !P2 ;  /* 0x00000001ff2b7807 */ /* 0x000fe20005000000 */
[----:B------:R-:W-:Y:S01]  /*4f240*/  IMAD.WIDE.U32 R34, R33, R33, RZ ;  /* 0x0000002121227225 */ /* 0x000fe200078e00ff */
[----:B------:R-:W-:Y:S02]  /*4f250*/  IADD3 RZ, P2, PT, RZ, R57, RZ ;  /* 0x00000039ffff7210 */ /* 0x000fe40007f5e0ff */
[----:B------:R-:W-:Y:S01]  /*4f260*/  IADD3.X R42, P3, PT, R42, R59, RZ, P3, !PT ;  /* 0x0000003b2a2a7210 */ /* 0x000fe20001f7e4ff */
[----:B------:R-:W-:Y:S01]  /*4f270*/  IMAD.MOV.U32 R38, RZ, RZ, R41 ;  /* 0x000000ffff267224 */ /* 0x000fe200078e0029 */
[----:B------:R-:W-:Y:S01]  /*4f280*/  IADD3 R55, P5, PT, R35, R40, RZ ;  /* 0x0000002823377210 */ /* 0x000fe20007fbe0ff */
[----:B------:R-:W-:Y:S01]  /*4f290*/  IMAD.WIDE.U32 R40, R47, 0x3d1, RZ ;  /* 0x000003d12f287825 */ /* 0x000fe200078e00ff */
[----:B------:R-:W-:-:S02]  /*4f2a0*/  IADD3.X R66, P2, PT, RZ, R42, RZ, P2, !PT ;  /* 0x0000002aff427210 */ /* 0x000fc4000175e4ff */
[----:B------:R-:W-:Y:S01]  /*4f2b0*/  SEL R42, RZ, 0x1, !P3 ;  /* 0x00000001ff2a7807 */ /* 0x000fe20005800000 */
[----:B------:R-:W-:Y:S01]  /*4f2c0*/  IMAD.WIDE.U32.X R38, R64, R64, R38, P5 ;  /* 0x0000004040267225 */ /* 0x000fe200028e0426 */
[----:B------:R-:W-:Y:S02]  /*4f2d0*/  IADD3 R58, P0, PT, R43, R34, RZ ;  /* 0x000000222b3a7210 */ /* 0x000fe40007f1e0ff */
[----:B------:R-:W-:Y:S01]  /*4f2e0*/  SHF.L.W.U32.HI R56, R56, 0x1, R57 ;  /* 0x0000000138387819 */ /* 0x000fe20000010e39 */
[----:B------:R-:W-:Y:S01]  /*4f2f0*/  IMAD.WIDE.U32 R34, R45, 0x3d1, RZ ;  /* 0x000003d12d227825 */ /* 0x000fe200078e00ff */
[----:B------:R-:W-:Y:S02]  /*4f300*/  SHF.L.W.U32.HI R57, R57, 0x1, R66 ;  /* 0x0000000139397819 */ /* 0x000fe40000010e42 */
[----:B------:R-:W-:Y:S01]  /*4f310*/  IADD3.X R51, P3, PT, R56, R51, RZ, P1, !PT ;  /* 0x0000003338337210 */ /* 0x000fe20000f7e4ff */
[----:B------:R-:W-:Y:S01]  /*4f320*/  IMAD.WIDE.U32 R40, P6, RZ, R45, R40 ;  /* 0x0000002dff287225 */ /* 0x000fe200078c0028 */
[----:B------:R-:W-:-:S03]  /*4f330*/  IADD3 RZ, P1, PT, RZ, R34, RZ ;  /* 0x00000022ffff7210 */ /* 0x000fc60007f3e0ff */
[----:B------:R-:W-:Y:S01]  /*4f340*/  IMAD.X R59, RZ, RZ, R42, P2 ;  /* 0x000000ffff3b7224 */ /* 0x000fe200010e062a */
[----:B------:R-:W-:Y:S01]  /*4f350*/  IADD3 R40, P2, PT, R35, R40, RZ ;  /* 0x0000002823287210 */ /* 0x000fe20007f5e0ff */
[----:B------:R-:W-:Y:S01]  /*4f360*/  IMAD.X R43, RZ, RZ, RZ, P6 ;  /* 0x000000ffff2b7224 */ /* 0x000fe200030e06ff */
[----:B------:R-:W-:Y:S01]  /*4f370*/  IADD3.X R35, P3, PT, R57, R54, RZ, P3, !PT ;  /* 0x0000003639237210 */ /* 0x000fe20001f7e4ff */
[----:B------:R-:W-:Y:S01]  /*4f380*/  IMAD.MOV.U32 R42, RZ, RZ, R41 ;  /* 0x000000ffff2a7224 */ /* 0x000fe200078e0029 */
[----:B------:R-:W-:Y:S02]  /*4f390*/  IADD3 R63, P4, PT, R59, R36, RZ ;  /* 0x000000243b3f7210 */ /* 0x000fe40007f9e0ff */
[----:B------:R-:W-:Y:S01]  /*4f3a0*/  IADD3.X R57, P6, PT, RZ, R40, RZ, P1, !PT ;  /* 0x00000028ff397210 */ /* 0x000fe20000fde4ff */
[----:B------:R-:W-:-:S03]  /*4f3b0*/  IMAD.WIDE.U32.X R42, RZ, R47, R42, P2 ;  /* 0x0000002fff2a7225 */ /* 0x000fc600010e042a */
[----:B------:R-:W-:Y:S01]  /*4f3c0*/  SEL R59, RZ, 0x1, !P6 ;  /* 0x00000001ff3b7807 */ /* 0x000fe20007000000 */
[----:B------:R-:W-:Y:S01]  /*4f3d0*/  IMAD.X R56, RZ, RZ, R37, P4 ;  /* 0x000000ffff387224 */ /* 0x000fe200020e0625 */
[----:B------:R-:W-:Y:S01]  /*4f3e0*/  SHF.L.W.U32.HI R37, R66, 0x1, R63 ;  /* 0x0000000142257819 */ /* 0x000fe20000010e3f */
[----:B------:R-:W-:Y:S01]  /*4f3f0*/  IMAD.WIDE.U32 R40, R35, 0x3d1, RZ ;  /* 0x000003d123287825 */ /* 0x000fe200078e00ff */
[----:B------:R-:W-:Y:S02]  /*4f400*/  IADD3 R59, P4, PT, R59, R42, RZ ;  /* 0x0000002a3b3b7210 */ /* 0x000fe40007f9e0ff */
[----:B------:R-:W-:Y:S01]  /*4f410*/  IADD3.X R54, P2, PT, R37, R58, RZ, P3, !PT ;  /* 0x0000003a25367210 */ /* 0x000fe20001f5e4ff */
[----:B------:R-:W-:Y:S01]  /*4f420*/  IMAD.WIDE.U32 R36, R51, 0x3d1, RZ ;  /* 0x000003d133247825 */ /* 0x000fe200078e00ff */
[----:B------:R-:W-:Y:S02]  /*4f430*/  IADD3.X R58, P0, PT, RZ, R55, RZ, P0, !PT ;  /* 0x00000037ff3a7210 */ /* 0x000fe4000071e4ff */
[----:B------:R-:W-:Y:S01]  /*4f440*/  SHF.L.W.U32.HI R55, R63, 0x1, R56 ;  /* 0x000000013f377819 */ /* 0x000fe20000010e38 */
[----:B------:R-:W-:Y:S01]  /*4f450*/  IMAD.WIDE.U32 R40, P3, RZ, R51, R40 ;  /* 0x00000033ff287225 */ /* 0x000fe20007860028 */
[----:B------:R-:W-:-:S02]  /*4f460*/  IADD3 R66, P5, PT, R59, R36, RZ ;  /* 0x000000243b427210 */ /* 0x000fc40007fbe0ff */
[----:B------:R-:W-:Y:S01]  /*4f470*/  IADD3.X R55, P2, PT, R55, R58, RZ, P2, !PT ;  /* 0x0000003a37377210 */ /* 0x000fe2000175e4ff */
[----:B------:R-:W-:Y:S01]  /*4f480*/  IMAD.X R63, RZ, RZ, R43, P4 ;  /* 0x000000ffff3f7224 */ /* 0x000fe200020e062b */
[----:B------:R-:W-:Y:S01]  /*4f490*/  IADD3 R58, P4, PT, R37, R40, RZ ;  /* 0x00000028253a7210 */ /* 0x000fe20007f9e0ff */
[----:B------:R-:W-:Y:S01]  /*4f4a0*/  IMAD.X R43, RZ, RZ, RZ, P3 ;  /* 0x000000ffff2b7224 */ /* 0x000fe200018e06ff */
[----:B------:R-:W-:Y:S01]  /*4f4b0*/  IADD3.X R59, P0, PT, RZ, R38, RZ, P0, !PT ;  /* 0x00000026ff3b7210 */ /* 0x000fe2000071e4ff */
[----:B------:R-:W-:Y:S01]  /*4f4c0*/  IMAD.MOV.U32 R42, RZ, RZ, R41 ;  /* 0x000000ffff2a7224 */ /* 0x000fe200078e0029 */
[----:B------:R-:W-:Y:S01]  /*4f4d0*/  IADD3.X R58, P5, PT, R58, R63, RZ, P5, !PT ;  /* 0x0000003f3a3a7210 */ /* 0x000fe20002fbe4ff */
[----:B------:R-:W-:Y:S01]  /*4f4e0*/  IMAD.WIDE.U32 R36, R55, 0x3d1, RZ ;  /* 0x000003d137247825 */ /* 0x000fe200078e00ff */
[----:B------:R-:W-:Y:S02]  /*4f4f0*/  LEA.HI.X R56, P2, R56, R59, RZ, 0x1, P2 ;  /* 0x0000003b38387211 */ /* 0x000fe40001050cff */
[----:B------:R-:W-:Y:S01]  /*4f500*/  SEL R59, RZ, 0x1, !P5 ;  /* 0x00000001ff3b7807 */ /* 0x000fe20006800000 */
[----:B------:R-:W-:Y:S01]  /*4f510*/  IMAD.WIDE.U32.X R40, RZ, R35, R42, P4 ;  /* 0x00000023ff287225 */ /* 0x000fe200020e042a */
[----:B------:R-:W-:-:S02]  /*4f520*/  IADD3.X R45, P1, PT, R45, R57, RZ, P1, !PT ;  /* 0x000000392d2d7210 */ /* 0x000fc40000f3e4ff */
[----:B------:R-:W-:Y:S01]  /*4f530*/  IADD3.X R57, PT, PT, RZ, RZ, R39, P2, P0 ;  /* 0x000000ffff397210 */ /* 0x000fe200017e0427 */
        /* <DEDUP_REMOVED lines=18> */
[----:B------:R-:W-:-:S04]  /*4f660*/  IADD3 R51, P2, PT, R51, R36, RZ ;  /* 0x0000002433337210 */ /* 0x000fc80007f5e0ff */
[----:B------:R-:W-:Y:S01]  /*4f670*/  IADD3 R41, P4, PT, R41, R38, RZ ;  /* 0x0000002629297210 */ /* 0x000fe20007f9e0ff */
[----:B------:R-:W-:Y:S01]  /*4f680*/  IMAD.X R36, RZ, RZ, R37, P2 ;  /* 0x000000ffff247224 */ /* 0x000fe200010e0625 */
        /* <DEDUP_REMOVED lines=42> */
.L_x_189:
        /* <DEDUP_REMOVED lines=22> */
.L_x_188:
[----:B------:R-:W-:Y:S05]  /*4fa90*/  BSYNC.RECONVERGENT B0 ;  /* 0x0000000000007941 */ /* 0x000fea0003800200 */
.L_x_187:
[----:B------:R-:W-:-:S05]  /*4faa0*/  UMOV UR4, 0x1 ;  /* 0x0000000100047882 */ /* 0x000fca0000000000 */
.L_x_193:
[----:B------:R-:W-:Y:S01]  /*4fab0*/  IMAD.WIDE.U32 R46, R51, R59, RZ ;  /* 0x0000003b332e7225 */ /* 0x000fe200078e00ff */
[----:B------:R-:W-:Y:S01]  /*4fac0*/  BSSY.RECONVERGENT B0, `(.L_x_190) ;  /* 0x0000128000007945 */ /* 0x000fe20003800200 */
[----:B------:R-:W-:Y:S02]  /*4fad0*/  UIADD3 UR4, UPT, UPT, UR4, 0x1, URZ ;  /* 0x0000000104047890 */ /* 0x000fe4000fffe0ff */
[----:B------:R-:W-:Y:S02]  /*4fae0*/  IMAD R44, R35, R50, RZ ;  /* 0x00000032232c7224 */ /* 0x000fe400078e02ff */
[----:B------:R-:W-:Y:S01]  /*4faf0*/  IMAD.WIDE.U32 R40, R51, R58, RZ ;  /* 0x0000003a33287225 */ /* 0x000fe200078e00ff */
[----:B------:R-:W-:-:S03]  /*4fb00*/  UISETP.NE.AND UP0, UPT, UR4, 0x58, UPT ;  /* 0x000000580400788c */ /* 0x000fc6000bf05270 */
        /* <DEDUP_REMOVED lines=8> */
[----:B------:R-:W-:-:S03]  /*4fb90*/  IMAD.WIDE.U32 R40, P1, R50, R34, R40 ;  /* 0x0000002232287225 */ /* 0x000fc60007820028 */
[----:B------:R-:W-:Y:S01]  /*4fba0*/  IADD3.X R68, P0, PT, RZ, R68, RZ, P0, !PT ;  /* 0x00000044ff447210 */ /* 0x000fe2000071e4ff */
[----:B------:R-:W-:Y:S01]  /*4fbb0*/  IMAD.WIDE.U32 R42, R50, R59, RZ ;  /* 0x0000003b322a7225 */ /* 0x000fe200078e00ff */
[----:B------:R-:W-:Y:S02]  /*4fbc0*/  IADD3 RZ, P4, PT, R49, R40, RZ ;  /* 0x0000002831ff7210 */ /* 0x000fe40007f9e0ff */
[----:B------:R-:W-:Y:S01]  /*4fbd0*/  SEL R39, RZ, 0x1, !P2 ;  /* 0x00000001ff277807 */ /* 0x000fe20005000000 */
[----:B------:R-:W-:Y:S01]  /*4fbe0*/  IMAD.WIDE.U32 R48, R51, R36, RZ ;  /* 0x0000002433307225 */ /* 0x000fe200078e00ff */
[----:B------:R-:W-:-:S03]  /*4fbf0*/  IADD3 RZ, P3, PT, R43, R46, RZ ;  /* 0x0000002e2bff7210 */ /* 0x000fc60007f7e0ff */
[----:B------:R-:W-:Y:S02]  /*4fc00*/  IMAD.MOV.U32 R44, RZ, RZ, R47 ;  /* 0x000000ffff2c7224 */ /* 0x000fe400078e002f */
[----:B------:R-:W-:-:S04]  /*4fc10*/  IMAD.WIDE.U32 R42, R50, R36, RZ ;  /* 0x00000024322a7225 */ /* 0x000fc800078e00ff */
        /* <DEDUP_REMOVED lines=8> */
[-C--:B------:R-:W-:Y:S02]  /*4fca0*/  IMAD R57, R51, R58.reuse, R40 ;  /* 0x0000003a33397224 */ /* 0x080fe400078e0228 */
[----:B------:R-:W-:-:S04]  /*4fcb0*/  IMAD.WIDE.U32 R46, R59, R58, RZ ;  /* 0x0000003a3b2e7225 */ /* 0x000fc800078e00ff */
[----:B------:R-:W-:-:S04]  /*4fcc0*/  IMAD.WIDE.U32 R52, P3, R59, R34, R52 ;  /* 0x000000223b347225 */ /* 0x000fc80007860034 */
[----:B------:R-:W-:Y:S01]  /*4fcd0*/  IMAD.X R55, RZ, RZ, R45, P2 ;  /* 0x000000ffff377224 */ /* 0x000fe200010e062d */
[----:B------:R-:W-:Y:S01]  /*4fce0*/  IADD3 RZ, P2, PT, RZ, R42, RZ ;  /* 0x0000002affff7210 */ /* 0x000fe20007f5e0ff */
[----:B------:R-:W-:Y:S01]  /*4fcf0*/  IMAD.IADD R66, R43, 0x1, R57 ;  /* 0x000000012b427824 */ /* 0x000fe200078e0239 */
[----:B------:R-:W-:Y:S01]  /*4fd00*/  IADD3 RZ, P0, PT, R47, R52, RZ ;  /* 0x000000342fff7210 */ /* 0x000fe20007f1e0ff */
[----:B------:R-:W-:Y:S01]  /*4fd10*/  IMAD.X R47, RZ, RZ, RZ, P1 ;  /* 0x000000ffff2f7224 */ /* 0x000fe200008e06ff */
[----:B------:R-:W-:Y:S01]  /*4fd20*/  IADD3 R67, P1, PT, R39, R42, RZ ;  /* 0x0000002a27437210 */ /* 0x000fe20007f3e0ff */
[----:B------:R-:W-:Y:S01]  /*4fd30*/  IMAD.MOV.U32 R46, RZ, RZ, R41 ;  /* 0x000000ffff2e7224 */ /* 0x000fe200078e0029 */
[----:B------:R-:W-:Y:S01]  /*4fd40*/  IADD3.X R66, P2, PT, RZ, R66, RZ, P2, !PT ;  /* 0x00000042ff427210 */ /* 0x000fe2000175e4ff */
[C---:B------:R-:W-:Y:S01]  /*4fd50*/  IMAD.WIDE.U32 R44, R51.reuse, R50, RZ ;  /* 0x00000032332c7225 */ /* 0x040fe200078e00ff */
[----:B------:R-:W-:Y:S02]  /*4fd60*/  SHF.L.W.U32.HI R78, R68, 0x1, R67 ;  /* 0x00000001444e7819 */ /* 0x000fe40000010e43 */
[----:B------:R-:W-:Y:S01]  /*4fd70*/  IADD3.X R66, P1, PT, R66, R55, RZ, P1, !PT ;  /* 0x0000003742427210 */ /* 0x000fe20000f3e4ff */
[----:B------:R-:W-:Y:S01]  /*4fd80*/  IMAD.WIDE.U32.X R46, R51, R34, R46, P4 ;  /* 0x00000022332e7225 */ /* 0x000fe200020e042e */
[----:B------:R-:W-:-:S03]  /*4fd90*/  SEL R39, RZ, 0x1, !P2 ;  /* 0x00000001ff277807 */ /* 0x000fc60005000000 */
[----:B------:R-:W-:Y:S02]  /*4fda0*/  IMAD.X R43, RZ, RZ, RZ, P6 ;  /* 0x000000ffff2b7224 */ /* 0x000fe400030e06ff */
[----:B------:R-:W-:Y:S02]  /*4fdb0*/  IMAD.X R39, RZ, RZ, R39, P1 ;  /* 0x000000ffff277224 */ /* 0x000fe400008e0627 */
[----:B------:R-:W-:-:S03]  /*4fdc0*/  IMAD.WIDE.U32 R44, P6, R50, R51, R44 ;  /* 0x00000033322c7225 */ /* 0x000fc600078c002c */
[----:B------:R-:W-:Y:S01]  /*4fdd0*/  IADD3 R74, P1, PT, R39, R46, RZ ;  /* 0x0000002e274a7210 */ /* 0x000fe20007f3e0ff */
[----:B------:R-:W-:-:S04]  /*4fde0*/  IMAD.WIDE.U32 R40, R50, R50, RZ ;  /* 0x0000003232287225 */ /* 0x000fc800078e00ff */
[----:B------:R-:W-:Y:S01]  /*4fdf0*/  IMAD R48, R37, R50, RZ ;  /* 0x0000003225307224 */ /* 0x000fe200078e02ff */
[----:B------:R-:W-:Y:S01]  /*4fe00*/  IADD3 R72, P2, PT, R41, R44, RZ ;  /* 0x0000002c29487210 */ /* 0x000fe20007f5e0ff */
[----:B------:R-:W-:Y:S02]  /*4fe10*/  IMAD.MOV.U32 R42, RZ, RZ, R49 ;  /* 0x000000ffff2a7224 */ /* 0x000fe400078e0031 */
[----:B------:R-:W-:Y:S02]  /*4fe20*/  IMAD R73, R51, R36, R48 ;  /* 0x0000002433497224 */ /* 0x000fe400078e0230 */
[----:B------:R-:W-:-:S04]  /*4fe30*/  IMAD.WIDE.U32 R48, R36, R50, RZ ;  /* 0x0000003224307225 */ /* 0x000fc800078e00ff */
[----:B------:R-:W-:Y:S02]  /*4fe40*/  IMAD.X R55, RZ, RZ, RZ, P6 ;  /* 0x000000ffff377224 */ /* 0x000fe400030e06ff */
[----:B------:R-:W-:Y:S02]  /*4fe50*/  IMAD.MOV.U32 R54, RZ, RZ, R45 ;  /* 0x000000ffff367224 */ /* 0x000fe400078e002d */
[----:B------:R-:W-:-:S04]  /*4fe60*/  IMAD.WIDE.U32 R44, R35, R36, RZ ;  /* 0x00000024232c7225 */ /* 0x000fc800078e00ff */
[----:B------:R-:W-:Y:S01]  /*4fe70*/  IMAD.X R41, RZ, RZ, R47, P1 ;  /* 0x000000ffff297224 */ /* 0x000fe200008e062f */
[----:B------:R-:W-:Y:S01]  /*4fe80*/  IADD3 RZ, P1, PT, RZ, R48, RZ ;  /* 0x00000030ffff7210 */ /* 0x000fe20007f3e0ff */
[----:B------:R-:W-:-:S04]  /*4fe90*/  IMAD.WIDE.U32 R46, R34, R36, RZ ;  /* 0x00000024222e7225 */ /* 0x000fc800078e00ff */
[----:B------:R-:W-:Y:S02]  /*4fea0*/  IMAD.IADD R50, R49, 0x1, R73 ;  /* 0x0000000131327824 */ /* 0x000fe400078e0249 */
[----:B------:R-:W-:Y:S01]  /*4feb0*/  IMAD.WIDE.U32.X R54, R51, R51, R54, P2 ;  /* 0x0000003333367225 */ /* 0x000fe200010e0436 */
[----:B------:R-:W-:Y:S02]  /*4fec0*/  IADD3 RZ, P2, PT, RZ, R40, RZ ;  /* 0x00000028ffff7210 */ /* 0x000fe40007f5e0ff */
[----:B------:R-:W-:Y:S01]  /*4fed0*/  IADD3.X R50, P1, PT, RZ, R50, RZ, P1, !PT ;  /* 0x00000032ff327210 */ /* 0x000fe20000f3e4ff */
[----:B------:R-:W-:-:S03]  /*4fee0*/  IMAD.WIDE.U32 R62, R59, R36, RZ ;  /* 0x000000243b3e7225 */ /* 0x000fc600078e00ff */
[----:B------:R-:W-:Y:S01]  /*4fef0*/  SEL R73, RZ, 0x1, !P1 ;  /* 0x00000001ff497807 */ /* 0x000fe20004800000 */
[----:B------:R-:W-:-:S04]  /*4ff00*/  IMAD.WIDE.U32 R44, P4, R59, R37, R44 ;  /* 0x000000253b2c7225 */ /* 0x000fc8000788002c */
[----:B------:R-:W-:-:S04]  /*4ff10*/  IMAD.WIDE.U32 R56, R58, R36, RZ ;  /* 0x000000243a387225 */ /* 0x000fc800078e00ff */
[----:B------:R-:W-:-:S04]  /*4ff20*/  IMAD.WIDE.U32 R46, P6, R58, R37, R46 ;  /* 0x000000253a2e7225 */ /* 0x000fc800078c002e */
[----:B------:R-:W-:Y:S01]  /*4ff30*/  IMAD.X R49, RZ, RZ, RZ, P3 ;  /* 0x000000ffff317224 */ /* 0x000fe200018e06ff */
[----:B------:R-:W-:Y:S01]  /*4ff40*/  IADD3.X R72, P3, PT, RZ, R72, RZ, P2, !PT ;  /* 0x00000048ff487210 */ /* 0x000fe2000177e4ff */
[----:B------:R-:W-:Y:S01]  /*4ff50*/  IMAD.WIDE.U32.X R42, R51, R37, R42, P5 ;  /* 0x00000025332a7225 */ /* 0x000fe200028e042a */
[----:B------:R-:W-:Y:S02]  /*4ff60*/  IADD3 RZ, P5, PT, R63, R44, RZ ;  /* 0x0000002c3fff7210 */ /* 0x000fe40007fbe0ff */
[----:B------:R-:W-:Y:S01]  /*4ff70*/  IADD3.X R63, P1, PT, RZ, R54, RZ, P3, !PT ;  /* 0x00000036ff3f7210 */ /* 0x000fe20001f3e4ff */
[----:B------:R-:W-:Y:S01]  /*4ff80*/  IMAD.X R51, RZ, RZ, RZ, P4 ;  /* 0x000000ffff337224 */ /* 0x000fe200020e06ff */
[----:B------:R-:W-:Y:S01]  /*4ff90*/  IADD3 RZ, P4, PT, R57, R46, RZ ;  /* 0x0000002e39ff7210 */ /* 0x000fe20007f9e0ff */
[----:B------:R-:W-:Y:S01]  /*4ffa0*/  IMAD.WIDE.U32 R56, R35, R59, RZ ;  /* 0x0000003b23387225 */ /* 0x000fe200078e00ff */
[----:B------:R-:W-:Y:S02]  /*4ffb0*/  IADD3 R74, P3, PT, R74, R48, RZ ;  /* 0x000000304a4a7210 */ /* 0x000fe40007f7e0ff */
[----:B------:R-:W-:Y:S01]  /*4ffc0*/  IADD3.X R62, P1, PT, RZ, R55, RZ, P1, !PT ;  /* 0x00000037ff3e7210 */ /* 0x000fe20000f3e4ff */
[----:B------:R-:W-:Y:S01]  /*4ffd0*/  IMAD.MOV.U32 R48, RZ, RZ, R53 ;  /* 0x000000ffff307224 */ /* 0x000fe200078e0035 */
[----:B------:R-:W-:Y:S01]  /*4ffe0*/  IADD3.X R41, P3, PT, R50, R41, RZ, P3, !PT ;  /* 0x0000002932297210 */ /* 0x000fe20001f7e4ff */
[----:B------:R-:W-:Y:S01]  /*4fff0*/  IMAD.X R53, RZ, RZ, RZ, P6 ;  /* 0x000000ffff357224 */ /* 0x000fe200030e06ff */
[----:B------:R-:W-:Y:S01]  /*50000*/  SEL R75, RZ, 0x1, !P1 ;  /* 0x00000001ff4b7807 */ /* 0x000fe20004800000 */
[----:B------:R-:W-:Y:S01]  /*50010*/  IMAD.WIDE.U32 R54, R59, R59, RZ ;  /* 0x0000003b3b367225 */ /* 0x000fe200078e00ff */
[----:B------:R-:W-:-:S03]  /*50020*/  IADD3.X R72, P2, PT, RZ, R72, RZ, P2, !PT ;  /* 0x00000048ff487210 */ /* 0x000fc6000175e4ff */
[----:B------:R-:W-:Y:S01]  /*50030*/  IMAD.WIDE.U32 R56, P6, R59, R35, R56 ;  /* 0x000000233b387225 */ /* 0x000fe200078c0038 */
[----:B------:R-:W-:Y:S02]  /*50040*/  IADD3 R75, P1, PT, R75, R54, RZ ;  /* 0x000000364b4b7210 */ /* 0x000fe40007f3e0ff */
[----:B------:R-:W-:Y:S01]  /*50050*/  LEA.X R63, P2, R38, R63, 0x1, P2 ;  /* 0x0000003f263f7211 */ /* 0x000fe20001040cff */
[----:B------:R-:W-:Y:S02]  /*50060*/  IMAD R39, R34, R59, RZ ;  /* 0x0000003b22277224 */ /* 0x000fe400078e02ff */
[----:B------:R-:W-:Y:S02]  /*50070*/  IMAD.MOV.U32 R52, RZ, RZ, R47 ;  /* 0x000000ffff347224 */ /* 0x000fe400078e002f */
[----:B------:R-:W-:Y:S01]  /*50080*/  IMAD.X R73, RZ, RZ, R73, P3 ;  /* 0x000000ffff497224 */ /* 0x000fe200018e0649 */
[----:B------:R-:W-:Y:S01]  /*50090*/  IADD3 R56, P3, PT, R55, R56, RZ ;  /* 0x0000003837387210 */ /* 0x000fe20007f7e0ff */
[----:B------:R-:W-:-:S02]  /*500a0*/  IMAD R77, R35, R58, R39 ;  /* 0x0000003a234d7224 */ /* 0x000fc400078e0227 */
[----:B------:R-:W-:Y:S01]  /*500b0*/  IMAD.WIDE.U32 R46, R58, R59, RZ ;  /* 0x0000003b3a2e7225 */ /* 0x000fe200078e00ff */
[----:B------:R-:W-:-:S03]  /*500c0*/  IADD3.X R56, P1, PT, RZ, R56, RZ, P1, !PT ;  /* 0x00000038ff387210 */ /* 0x000fc60000f3e4ff */
[----:B------:R-:W-:Y:S01]  /*500d0*/  IMAD.MOV.U32 R44, RZ, RZ, R57 ;  /* 0x000000ffff2c7224 */ /* 0x000fe200078e0039 */
[----:B------:R-:W-:Y:S01]  /*500e0*/  SHF.R.U64 R57, R38, 0x1f, R68 ;  /* 0x0000001f26397819 */ /* 0x000fe20000001244 */
[----:B------:R-:W-:-:S03]  /*500f0*/  IMAD.WIDE.U32 R54, R34, R58, RZ ;  /* 0x0000003a22367225 */ /* 0x000fc600078e00ff */
[----:B------:R-:W-:Y:S01]  /*50100*/  IADD3.X R62, P2, PT, R62, R57, RZ, P2, !PT ;  /* 0x000000393e3e7210 */ /* 0x000fe2000175e4ff */
[----:B------:R-:W-:Y:S02]  /*50110*/  IMAD.IADD R76, R47, 0x1, R77 ;  /* 0x000000012f4c7824 */ /* 0x000fe400078e024d */
[----:B------:R-:W-:Y:S01]  /*50120*/  IMAD.WIDE.U32.X R48, R35, R34, R48, P0 ;  /* 0x0000002223307225 */ /* 0x000fe200000e0430 */
[----:B------:R-:W-:Y:S02]  /*50130*/  IADD3 R74, P0, PT, R74, R46, RZ ;  /* 0x0000002e4a4a7210 */ /* 0x000fe40007f1e0ff */
[----:B------:R-:W-:Y:S01]  /*50140*/  IADD3.X R57, P2, PT, R78, R75, RZ, P2, !PT ;  /* 0x0000004b4e397210 */ /* 0x000fe2000175e4ff */
[----:B------:R-:W-:Y:S01]  /*50150*/  IMAD.MOV.U32 R50, RZ, RZ, R45 ;  /* 0x000000ffff327224 */ /* 0x000fe200078e002d */
[----:B------:R-:W-:Y:S01]  /*50160*/  IADD3.X R76, P0, PT, R41, R76, RZ, P0, !PT ;  /* 0x0000004c294c7210 */ /* 0x000fe2000071e4ff */
[----:B------:R-:W-:Y:S01]  /*50170*/  IMAD.X R45, RZ, RZ, RZ, P6 ;  /* 0x000000ffff2d7224 */ /* 0x000fe200030e06ff */
[----:B------:R-:W-:Y:S01]  /*50180*/  SHF.L.W.U32.HI R41, R67, 0x1, R66 ;  /* 0x0000000143297819 */ /* 0x000fe20000010e42 */
[----:B------:R-:W-:-:S03]  /*50190*/  IMAD.WIDE.U32 R38, P6, R58, R34, R54 ;  /* 0x000000223a267225 */ /* 0x000fc600078c0036 */
[----:B------:R-:W-:Y:S01]  /*501a0*/  IADD3.X R41, P2, PT, R41, R56, RZ, P2, !PT ;  /* 0x0000003829297210 */ /* 0x000fe2000175e4ff */
[----:B------:R-:W-:Y:S01]  /*501b0*/  IMAD.WIDE.U32 R46, R58, R58, RZ ;  /* 0x0000003a3a2e7225 */ /* 0x000fe200078e00ff */
[----:B------:R-:W-:Y:S02]  /*501c0*/  SEL R56, RZ, 0x1, !P0 ;  /* 0x00000001ff387807 */ /* 0x000fe40004000000 */
[----:B------:R-:W-:Y:S01]  /*501d0*/  IADD3 R73, P0, PT, R73, R42, RZ ;  /* 0x0000002a49497210 */ /* 0x000fe20007f1e0ff */
[----:B------:R-:W-:Y:S02]  /*501e0*/  IMAD R77, R37, R59, RZ ;  /* 0x0000003b254d7224 */ /* 0x000fe400078e02ff */
[----:B------:R-:W-:Y:S01]  /*501f0*/  IMAD.WIDE.U32.X R50, R35, R37, R50, P5 ;  /* 0x0000002523327225 */ /* 0x000fe200028e0432 */
[----:B------:R-:W-:-:S03]  /*50200*/  IADD3 RZ, P5, PT, RZ, R74, RZ ;  /* 0x0000004affff7210 */ /* 0x000fc60007fbe0ff */
[----:B------:R-:W-:Y:S01]  /*50210*/  IMAD.X R55, RZ, RZ, RZ, P6 ;  /* 0x000000ffff377224 */ /* 0x000fe200030e06ff */
[----:B------:R-:W-:Y:S01]  /*50220*/  IADD3 R68, P6, PT, R47, R38, RZ ;  /* 0x000000262f447210 */ /* 0x000fe20007fde0ff */
[----:B------:R-:W-:Y:S02]  /*50230*/  IMAD.MOV.U32 R54, RZ, RZ, R39 ;  /* 0x000000ffff367224 */ /* 0x000fe400078e0027 */
[C---:B------:R-:W-:Y:S02]  /*50240*/  IMAD R47, R35.reuse, R36, R77 ;  /* 0x00000024232f7224 */ /* 0x040fe400078e024d */
[----:B------:R-:W-:Y:S01]  /*50250*/  IMAD.WIDE.U32.X R44, R35, R35, R44, P3 ;  /* 0x00000023232c7225 */ /* 0x000fe200018e042c */
[----:B------:R-:W-:-:S03]  /*50260*/  IADD3.X R35, P5, PT, RZ, R76, RZ, P5, !PT ;  /* 0x0000004cff237210 */ /* 0x000fc60002fbe4ff */
[----:B------:R-:W-:Y:S01]  /*50270*/  IMAD.WIDE.U32 R38, R36, R59, RZ ;  /* 0x0000003b24267225 */ /* 0x000fe200078e00ff */
[----:B------:R-:W-:-:S03]  /*50280*/  IADD3.X R44, P3, PT, RZ, R44, RZ, P1, !PT ;  /* 0x0000002cff2c7210 */ /* 0x000fc60000f7e4ff */
[----:B------:R-:W-:Y:S01]  /*50290*/  IMAD.IADD R59, R39, 0x1, R47 ;  /* 0x00000001273b7824 */ /* 0x000fe200078e022f */
[----:B------:R-:W-:Y:S01]  /*502a0*/  SHF.L.W.U32.HI R47, R66, 0x1, R74 ;  /* 0x00000001422f7819 */ /* 0x000fe20000010e4a */
[----:B------:R-:W-:Y:S01]  /*502b0*/  IMAD.X R39, RZ, RZ, R56, P5 ;  /* 0x000000ffff277224 */ /* 0x000fe200028e0638 */
[----:B------:R-:W-:Y:S01]  /*502c0*/  IADD3 R42, P1, PT, R73, R38, RZ ;  /* 0x00000026492a7210 */ /* 0x000fe20007f3e0ff */
[----:B------:R-:W-:Y:S01]  /*502d0*/  IMAD.X R66, RZ, RZ, R43, P0 ;  /* 0x000000ffff427224 */ /* 0x000fe200000e062b */
[----:B------:R-:W-:Y:S01]  /*502e0*/  IADD3.X R45, P0, PT, RZ, R45, RZ, P3, !PT ;  /* 0x0000002dff2d7210 */ /* 0x000fe20001f1e4ff */
[----:B------:R-:W-:Y:S01]  /*502f0*/  IMAD.WIDE.U32.X R54, R34, R34, R54, P6 ;  /* 0x0000002222367225 */ /* 0x000fe200030e0436 */
[----:B------:R-:W-:Y:S02]  /*50300*/  IADD3 R43, P3, PT, R39, R48, RZ ;  /* 0x00000030272b7210 */ /* 0x000fe40007f7e0ff */
[----:B------:R-:W-:Y:S02]  /*50310*/  SEL R39, RZ, 0x1, !P0 ;  /* 0x00000001ff277807 */ /* 0x000fe40004000000 */
[----:B------:R-:W-:Y:S01]  /*50320*/  IADD3.X R47, P2, PT, R47, R44, RZ, P2, !PT ;  /* 0x0000002c2f2f7210 */ /* 0x000fe2000175e4ff */
[----:B------:R-:W-:Y:S01]  /*50330*/  IMAD.X R49, RZ, RZ, R49, P3 ;  /* 0x000000ffff317224 */ /* 0x000fe200018e0631 */
[----:B------:R-:W-:-:S02]  /*50340*/  SHF.L.W.U32.HI R74, R74, 0x1, R35 ;  /* 0x000000014a4a7819 */ /* 0x000fc40000010e23 */
[----:B------:R-:W-:Y:S02]  /*50350*/  IADD3 R42, P5, PT, R42, R43, RZ ;  /* 0x0000002b2a2a7210 */ /* 0x000fe40007fbe0ff */
[----:B------:R-:W-:Y:S02]  /*50360*/  IADD3.X R66, P1, PT, R59, R66, RZ, P1, !PT ;  /* 0x000000423b427210 */ /* 0x000fe40000f3e4ff */
[----:B------:R-:W-:Y:S01]  /*50370*/  IADD3 R43, P0, PT, R39, R46, RZ ;  /* 0x0000002e272b7210 */ /* 0x000fe20007f1e0ff */
[----:B------:R-:W-:Y:S01]  /*50380*/  IMAD.WIDE.U32 R38, R37, R36, RZ ;  /* 0x0000002425267225 */ /* 0x000fe200078e00ff */
[----:B------:R-:W-:Y:S02]  /*50390*/  IADD3.X R46, P3, PT, R74, R45, RZ, P2, !PT ;  /* 0x0000002d4a2e7210 */ /* 0x000fe4000177e4ff */
[----:B------:R-:W-:Y:S01]  /*503a0*/  SHF.L.W.U32.HI R56, R35, 0x1, R42 ;  /* 0x0000000123387819 */ /* 0x000fe20000010e2a */
[----:B------:R-:W-:Y:S01]  /*503b0*/  IMAD R45, R37, R58, RZ ;  /* 0x0000003a252d7224 */ /* 0x000fe200078e02ff */
[----:B------:R-:W-:Y:S01]  /*503c0*/  IADD3.X R66, P2, PT, R66, R49, RZ, P5, !PT ;  /* 0x0000003142427210 */ /* 0x000fe20002f5e4ff */
[----:B------:R-:W-:Y:S01]  /*503d0*/  IMAD.WIDE.U32 R38, P5, R36, R37, R38 ;  /* 0x0000002524267225 */ /* 0x000fe200078a0026 */
[----:B------:R-:W-:-:S02]  /*503e0*/  SEL R35, RZ, 0x1, !P1 ;  /* 0x00000001ff237807 */ /* 0x000fc40004800000 */
[----:B------:R-:W-:Y:S01]  /*503f0*/  IADD3.X R56, P1, PT, R56, R43, RZ, P3, !PT ;  /* 0x0000002b38387210 */ /* 0x000fe20001f3e4ff */
[----:B------:R-:W-:Y:S01]  /*50400*/  IMAD R67, R34, R36, R45 ;  /* 0x0000002422437224 */ /* 0x000fe200078e022d */
[----:B------:R-:W-:Y:S01]  /*50410*/  IADD3.X R49, P3, PT, RZ, R68, RZ, P0, !PT ;  /* 0x00000044ff317210 */ /* 0x000fe2000077e4ff */
[----:B------:R-:W-:Y:S01]  /*50420*/  IMAD.WIDE.U32 R44, R36, R36, RZ ;  /* 0x00000024242c7225 */ /* 0x000fe200078e00ff */
[----:B------:R-:W-:-:S03]  /*50430*/  SHF.L.W.U32.HI R48, R42, 0x1, R66 ;  /* 0x000000012a307819 */ /* 0x000fc60000010e42 */
[----:B------:R-:W-:Y:S02]  /*50440*/  IMAD.X R35, RZ, RZ, R35, P2 ;  /* 0x000000ffff237224 */ /* 0x000fe400010e0623 */
[----:B------:R-:W-:Y:S01]  /*50450*/  IMAD.WIDE.U32 R58, R36, R58, RZ ;  /* 0x0000003a243a7225 */ /* 0x000fe200078e00ff */
[----:B------:R-:W-:Y:S02]  /*50460*/  IADD3 R36, P2, PT, R45, R38, RZ ;  /* 0x000000262d247210 */ /* 0x000fe40007f5e0ff */
[----:B------:R-:W-:Y:S01]  /*50470*/  IADD3.X R45, P3, PT, RZ, R54, RZ, P3, !PT ;  /* 0x00000036ff2d7210 */ /* 0x000fe20001f7e4ff */
[----:B------:R-:W-:Y:S01]  /*50480*/  IMAD.X R43, RZ, RZ, RZ, P5 ;  /* 0x000000ffff2b7224 */ /* 0x000fe200028e06ff */
[----:B------:R-:W-:Y:S01]  /*50490*/  IADD3 R35, P5, PT, R35, R50, RZ ;  /* 0x0000003223237210 */ /* 0x000fe20007fbe0ff */
[----:B------:R-:W-:Y:S01]  /*504a0*/  IMAD.IADD R38, R59, 0x1, R67 ;  /* 0x000000013b267824 */ /* 0x000fe200078e0243 */
[----:B------:R-:W-:Y:S01]  /*504b0*/  IADD3.X R50, P0, PT, R48, R49, RZ, P1, !PT ;  /* 0x0000003130327210 */ /* 0x000fe20000f1e4ff */
[----:B------:R-:W-:Y:S01]  /*504c0*/  IMAD.MOV.U32 R42, RZ, RZ, R39 ;  /* 0x000000ffff2a7224 */ /* 0x000fe200078e0027 */
[----:B------:R-:W-:Y:S01]  /*504d0*/  IADD3.X R54, P3, PT, RZ, R55, RZ, P3, !PT ;  /* 0x00000037ff367210 */ /* 0x000fe20001f7e4ff */
[----:B------:R-:W-:Y:S01]  /*504e0*/  IMAD.X R51, RZ, RZ, R51, P5 ;  /* 0x000000ffff337224 */ /* 0x000fe200028e0633 */
[----:B------:R-:W-:Y:S01]  /*504f0*/  IADD3 R59, P1, PT, R35, R58, RZ ;  /* 0x0000003a233b7210 */ /* 0x000fe20007f3e0ff */
[----:B------:R-:W-:Y:S01]  /*50500*/  IMAD.WIDE.U32.X R34, R34, R37, R52, P4 ;  /* 0x0000002522227225 */ /* 0x000fe200020e0434 */
[----:B------:R-:W-:-:S02]  /*50510*/  SEL R53, RZ, 0x1, !P3 ;  /* 0x00000001ff357807 */ /* 0x000fc40005800000 */
[----:B------:R-:W-:Y:S01]  /*50520*/  IADD3.X R51, P1, PT, R38, R51, RZ, P1, !PT ;  /* 0x0000003326337210 */ /* 0x000fe20000f3e4ff */
[----:B------:R-:W-:Y:S01]  /*50530*/  IMAD.WIDE.U32 R48, R50, 0x3d1, RZ ;  /* 0x000003d132307825 */ /* 0x000fe200078e00ff */
[----:B------:R-:W-:Y:S02]  /*50540*/  IADD3 RZ, P3, PT, RZ, R59, RZ ;  /* 0x0000003bffff7210 */ /* 0x000fe40007f7e0ff */
[----:B------:R-:W-:Y:S01]  /*50550*/  SHF.L.W.U32.HI R52, R66, 0x1, R59 ;  /* 0x0000000142347819 */ /* 0x000fe20000010e3b */
[----:B------:R-:W-:Y:S01]  /*50560*/  IMAD.WIDE.U32 R38, R56, 0x3d1, RZ ;  /* 0x000003d138267825 */ /* 0x000fe200078e00ff */
[----:B------:R-:W-:Y:S02]  /*50570*/  IADD3.X R58, P5, PT, RZ, R51, RZ, P3, !PT ;  /* 0x00000033ff3a7210 */ /* 0x000fe40001fbe4ff */
[----:B------:R-:W-:Y:S01]  /*50580*/  SEL R51, RZ, 0x1, !P1 ;  /* 0x00000001ff337807 */ /* 0x000fe20004800000 */
[----:B------:R-:W-:Y:S01]  /*50590*/  IMAD.WIDE.U32 R48, P4, RZ, R56, R48 ;  /* 0x00000038ff307225 */ /* 0x000fe20007880030 */
[----:B------:R-:W-:-:S02]  /*505a0*/  IADD3.X R52, P3, PT, R52, R45, RZ, P0, !PT ;  /* 0x0000002d34347210 */ /* 0x000fc4000077e4ff */
[----:B------:R-:W-:Y:S01]  /*505b0*/  SHF.L.W.U32.HI R59, R59, 0x1, R58 ;  /* 0x000000013b3b7819 */ /* 0x000fe20000010e3a */
[----:B------:R-:W-:Y:S01]  /*505c0*/  IMAD.X R51, RZ, RZ, R51, P5 ;  /* 0x000000ffff337224 */ /* 0x000fe200028e0633 */
[----:B------:R-:W-:Y:S01]  /*505d0*/  IADD3 RZ, P0, PT, RZ, R38, RZ ;  /* 0x00000026ffff7210 */ /* 0x000fe20007f1e0ff */
[----:B------:R-:W-:Y:S01]  /*505e0*/  IMAD.X R45, RZ, RZ, RZ, P4 ;  /* 0x000000ffff2d7224 */ /* 0x000fe200020e06ff */
[----:B------:R-:W-:Y:S01]  /*505f0*/  IADD3 R48, P4, PT, R39, R48, RZ ;  /* 0x0000003027307210 */ /* 0x000fe20007f9e0ff */
[----:B------:R-:W-:Y:S01]  /*50600*/  IMAD.WIDE.U32.X R42, R37, R37, R42, P2 ;  /* 0x00000025252a7225 */ /* 0x000fe200010e042a */
[----:B------:R-:W-:Y:S02]  /*50610*/  IADD3 R66, P1, PT, R53, R44, RZ ;  /* 0x0000002c35427210 */ /* 0x000fe40007f3e0ff */
[----:B------:R-:W-:Y:S01]  /*50620*/  IADD3.X R39, P3, PT, R59, R54, RZ, P3, !PT ;  /* 0x000000363b277210 */ /* 0x000fe20001f7e4ff */
[----:B------:R-:W-:Y:S01]  /*50630*/  IMAD.MOV.U32 R44, RZ, RZ, R49 ;  /* 0x000000ffff2c7224 */ /* 0x000fe200078e0031 */
        /* <DEDUP_REMOVED lines=10> */
[----:B------:R-:W-:-:S03]  /*506e0*/  IMAD.WIDE.U32 R34, R52, 0x3d1, RZ ;  /* 0x000003d134227825 */ /* 0x000fc600078e00ff */
        /* <DEDUP_REMOVED lines=15> */
[----:B------:R-:W-:Y:S01]  /*507e0*/  IMAD.WIDE.U32 R44, R51, 0x3d1, RZ ;  /* 0x000003d1332c7825 */ /* 0x000fe200078e00ff */
[----:B------:R-:W-:Y:S02]  /*507f0*/  IADD3 R55, P5, PT, R55, R36, RZ ;  /* 0x0000002437377210 */ /* 0x000fe40007fbe0ff */
[----:B------:R-:W-:Y:S01]  /*50800*/  IADD3.X R49, PT, PT, RZ, RZ, R43, P2, P1 ;  /* 0x000000ffff317210 */ /* 0x000fe200017e242b */
        /* <DEDUP_REMOVED lines=12> */
[----:B------:R-:W-:-:S04]  /*508d0*/  IMAD.WIDE.U32.X R34, RZ, R53, R42, P1 ;  /* 0x00000035ff227225 */ /* 0x000fc800008e042a */
[----:B------:R-:W-:Y:S01]  /*508e0*/  IMAD.WIDE.U32 R42, R48, 0x3d1, RZ ;  /* 0x000003d1302a7825 */ /* 0x000fe200078e00ff */
[----:B------:R-:W-:-:S03]  /*508f0*/  IADD3 R45, P1, PT, R45, R34, RZ ;  /* 0x000000222d2d7210 */ /* 0x000fc60007f3e0ff */
[----:B------:R-:W-:Y:S01]  /*50900*/  IMAD.WIDE.U32 R36, P2, RZ, R48, R36 ;  /* 0x00000030ff247225 */ /* 0x000fe20007840024 */
[----:B------:R-:W-:Y:S02]  /*50910*/  IADD3 R42, P0, PT, R45, R42, RZ ;  /* 0x0000002a2d2a7210 */ /* 0x000fe40007f1e0ff */
[----:B------:R-:W-:Y:S01]  /*50920*/  IADD3.X R45, P3, PT, R51, R50, RZ, P3, !PT ;  /* 0x00000032332d7210 */ /* 0x000fe20001f7e4ff */
        /* <DEDUP_REMOVED lines=43> */
.L_x_192:
        /* <DEDUP_REMOVED lines=22> */
.L_x_191:
[----:B------:R-:W-:Y:S05]  /*50d40*/  BSYNC.RECONVERGENT B0 ;  /* 0x0000000000007941 */ /* 0x000fea0003800200 */
.L_x_190:
        /* <DEDUP_REMOVED lines=21> */
[----:B------:R-:W-:Y:S01]  /*50ea0*/  IMAD.WIDE.U32.X R40, R65, R51, R38, P2 ;  /* 0x0000003341287225 */ /* 0x000fe200010e0426 */
[----:B------:R-:W-:-:S03]  /*50eb0*/  IADD3 RZ, P2, PT, R45, R56, RZ ;  /* 0x000000382dff7210 */ /* 0x000fc60007f5e0ff */
[----:B------:R-:W-:Y:S02]  /*50ec0*/  IMAD.X R39, RZ, RZ, R42, P0 ;  /* 0x000000ffff277224 */ /* 0x000fe400000e062a */
[----:B------:R-:W-:-:S03]  /*50ed0*/  IMAD.WIDE.U32 R54, P5, R61, R50, R54 ;  /* 0x000000323d367225 */ /* 0x000fc600078a0036 */
[----:B------:R-:W-:Y:S01]  /*50ee0*/  IADD3 R56, P0, PT, R39, R40, RZ ;  /* 0x0000002827387210 */ /* 0x000fe20007f1e0ff */
[----:B------:R-:W-:Y:S01]  /*50ef0*/  IMAD R42, R60, R50, RZ ;  /* 0x000000323c2a7224 */ /* 0x000fe200078e02ff */
[----:B------:R-:W-:Y:S01]  /*50f00*/  IADD3 RZ, P3, PT, R43, R54, RZ ;  /* 0x000000362bff7210 */ /* 0x000fe20007f7e0ff */
[----:B------:R-:W-:-:S04]  /*50f10*/  IMAD.WIDE.U32 R48, R51, R33, RZ ;  /* 0x0000002133307225 */ /* 0x000fc800078e00ff */
[----:B------:R-:W-:-:S04]  /*50f20*/  IMAD.WIDE.U32 R52, R35, R30, RZ ;  /* 0x0000001e23347225 */ /* 0x000fc800078e00ff */
[----:B------:R-:W-:-:S04]  /*50f30*/  IMAD.WIDE.U32 R38, R31, R50, RZ ;  /* 0x000000321f267225 */ /* 0x000fc800078e00ff */
[----:B------:R-:W-:Y:S02]  /*50f40*/  IMAD R43, R31, R51, R42 ;  /* 0x000000331f2b7224 */ /* 0x000fe400078e022a */
[----:B------:R-:W-:Y:S01]  /*50f50*/  IMAD.X R54, RZ, RZ, R41, P0 ;  /* 0x000000ffff367224 */ /* 0x000fe200000e0629 */
[----:B------:R-:W-:Y:S01]  /*50f60*/  IADD3 RZ, P0, PT, RZ, R38, RZ ;  /* 0x00000026ffff7210 */ /* 0x000fe20007f1e0ff */
[----:B------:R-:W-:-:S04]  /*50f70*/  IMAD.WIDE.U32 R40, R50, R33, RZ ;  /* 0x0000002132287225 */ /* 0x000fc800078e00ff */
[----:B------:R-:W-:-:S04]  /*50f80*/  IMAD.WIDE.U32 R48, P6, R64, R50, R48 ;  /* 0x0000003240307225 */ /* 0x000fc800078c0030 */
[----:B------:R-:W-:Y:S02]  /*50f90*/  IMAD.IADD R68, R39, 0x1, R43 ;  /* 0x0000000127447824 */ /* 0x000fe400078e022b */
[----:B------:R-:W-:-:S03]  /*50fa0*/  IMAD.WIDE.U32 R52, P1, R65, R59, R52 ;  /* 0x0000003b41347225 */ /* 0x000fc60007820034 */
[----:B------:R-:W-:Y:S01]  /*50fb0*/  IADD3.X R68, P0, PT, RZ, R68, RZ, P0, !PT ;  /* 0x00000044ff447210 */ /* 0x000fe2000071e4ff */
[----:B------:R-:W-:Y:S01]  /*50fc0*/  IMAD.X R47, RZ, RZ, RZ, P4 ;  /* 0x000000ffff2f7224 */ /* 0x000fe200020e06ff */
[----:B------:R-:W-:Y:S01]  /*50fd0*/  IADD3 RZ, P4, PT, R41, R48, RZ ;  /* 0x0000003029ff7210 */ /* 0x000fe20007f9e0ff */
        /* <DEDUP_REMOVED lines=8> */
[----:B------:R-:W-:-:S04]  /*51060*/  IMAD.WIDE.U32 R38, R30, R59, RZ ;  /* 0x0000003b1e267225 */ /* 0x000fc800078e00ff */
[----:B------:R-:W-:Y:S02]  /*51070*/  IMAD R49, R30, R35, R40 ;  /* 0x000000231e317224 */ /* 0x000fe400078e0228 */
[----:B------:R-:W-:Y:S02]  /*51080*/  IMAD.MOV.U32 R46, RZ, RZ, R57 ;  /* 0x000000ffff2e7224 */ /* 0x000fe400078e0039 */
[----:B------:R-:W-:Y:S02]  /*51090*/  IMAD.MOV.U32 R40, RZ, RZ, R53 ;  /* 0x000000ffff287224 */ /* 0x000fe400078e0035 */
[----:B------:R-:W-:Y:S02]  /*510a0*/  IMAD.IADD R53, R39, 0x1, R49 ;  /* 0x0000000127357824 */ /* 0x000fe400078e0231 */
[----:B------:R-:W-:Y:S01]  /*510b0*/  IMAD.X R39, RZ, RZ, R66, P1 ;  /* 0x000000ffff277224 */ /* 0x000fe200008e0642 */
[----:B------:R-:W-:Y:S01]  /*510c0*/  IADD3 R75, P1, PT, R75, R38, RZ ;  /* 0x000000264b4b7210 */ /* 0x000fe20007f3e0ff */
[----:B------:R-:W-:-:S03]  /*510d0*/  IMAD.WIDE.U32.X R46, R60, R51, R46, P2 ;  /* 0x000000333c2e7225 */ /* 0x000fc600010e042e */
[----:B------:R-:W-:Y:S01]  /*510e0*/  IADD3.X R68, P1, PT, R68, R53, RZ, P1, !PT ;  /* 0x0000003544447210 */ /* 0x000fe20000f3e4ff */
[----:B------:R-:W-:Y:S01]  /*510f0*/  IMAD.X R45, RZ, RZ, RZ, P5 ;  /* 0x000000ffff2d7224 */ /* 0x000fe200028e06ff */
[----:B------:R-:W-:Y:S01]  /*51100*/  IADD3 RZ, P5, PT, R43, R52, RZ ;  /* 0x000000342bff7210 */ /* 0x000fe20007fbe0ff */
[----:B------:R-:W-:Y:S01]  /*51110*/  IMAD.MOV.U32 R44, RZ, RZ, R55 ;  /* 0x000000ffff2c7224 */ /* 0x000fe200078e0037 */
[----:B------:R-:W-:Y:S01]  /*51120*/  IADD3 R55, P2, PT, R39, R46, RZ ;  /* 0x0000002e27377210 */ /* 0x000fe20007f5e0ff */
[-C--:B------:R-:W-:Y:S02]  /*51130*/  IMAD R48, R61, R50.reuse, RZ ;  /* 0x000000323d307224 */ /* 0x080fe400078e02ff */
[----:B------:R-:W-:Y:S02]  /*51140*/  IMAD.X R43, RZ, RZ, RZ, P6 ;  /* 0x000000ffff2b7224 */ /* 0x000fe400030e06ff */
[----:B------:R-:W-:Y:S02]  /*51150*/  IMAD R54, R64, R50, RZ ;  /* 0x0000003240367224 */ /* 0x000fe400078e02ff */
[----:B------:R-:W-:-:S02]  /*51160*/  IMAD R46, R60, R59, RZ ;  /* 0x0000003b3c2e7224 */ /* 0x000fc400078e02ff */
[-C--:B------:R-:W-:Y:S02]  /*51170*/  IMAD R57, R32, R51.reuse, R48 ;  /* 0x0000003320397224 */ /* 0x080fe400078e0230 */
[-C--:B------:R-:W-:Y:S02]  /*51180*/  IMAD R54, R33, R51.reuse, R54 ;  /* 0x0000003321367224 */ /* 0x080fe400078e0236 */
[----:B------:R-:W-:-:S04]  /*51190*/  IMAD.WIDE.U32.X R44, R61, R51, R44, P3 ;  /* 0x000000333d2c7225 */ /* 0x000fc800018e042c */
[----:B------:R-:W-:Y:S01]  /*511a0*/  IMAD.WIDE.U32.X R48, R64, R51, R42, P4 ;  /* 0x0000003340307225 */ /* 0x000fe200020e042a */
[----:B------:R-:W-:-:S03]  /*511b0*/  IADD3 RZ, P4, PT, RZ, R75, RZ ;  /* 0x0000004bffff7210 */ /* 0x000fc60007f9e0ff */
[----:B------:R-:W-:Y:S01]  /*511c0*/  IMAD.WIDE.U32 R42, R31, R59, RZ ;  /* 0x0000003b1f2a7225 */ /* 0x000fe200078e00ff */
[----:B------:R-:W-:-:S03]  /*511d0*/  IADD3.X R77, P4, PT, RZ, R68, RZ, P4, !PT ;  /* 0x00000044ff4d7210 */ /* 0x000fc6000279e4ff */
[----:B------:R-:W-:Y:S02]  /*511e0*/  IMAD R51, R31, R35, R46 ;  /* 0x000000231f337224 */ /* 0x000fe400078e022e */
[----:B------:R-:W-:-:S04]  /*511f0*/  IMAD.WIDE.U32 R38, R32, R50, RZ ;  /* 0x0000003220267225 */ /* 0x000fc800078e00ff */
[----:B------:R-:W-:Y:S01]  /*51200*/  IMAD.IADD R51, R43, 0x1, R51 ;  /* 0x000000012b337824 */ /* 0x000fe200078e0233 */
[----:B------:R-:W-:Y:S01]  /*51210*/  SEL R43, RZ, 0x1, !P1 ;  /* 0x00000001ff2b7807 */ /* 0x000fe20004800000 */
[----:B------:R-:W-:Y:S01]  /*51220*/  IMAD.X R52, RZ, RZ, R47, P2 ;  /* 0x000000ffff347224 */ /* 0x000fe200010e062f */
[-C--:B------:R-:W-:Y:S01]  /*51230*/  IADD3 RZ, P3, PT, RZ, R38.reuse, RZ ;  /* 0x00000026ffff7210 */ /* 0x080fe20007f7e0ff */
[----:B------:R-:W-:Y:S01]  /*51240*/  IMAD.IADD R53, R39, 0x1, R57 ;  /* 0x0000000127357824 */ /* 0x000fe200078e0239 */
[----:B------:R-:W-:Y:S01]  /*51250*/  IADD3 R55, P2, PT, R55, R38, RZ ;  /* 0x0000002637377210 */ /* 0x000fe20007f5e0ff */
[----:B------:R-:W-:-:S03]  /*51260*/  IMAD.WIDE.U32 R38, R35, R32, RZ ;  /* 0x0000002023267225 */ /* 0x000fc600078e00ff */
[----:B------:R-:W-:Y:S01]  /*51270*/  IADD3 R55, P1, PT, R55, R42, RZ ;  /* 0x0000002a37377210 */ /* 0x000fe20007f3e0ff */
[----:B------:R-:W-:Y:S01]  /*51280*/  IMAD.WIDE.U32.X R40, R65, R35, R40, P5 ;  /* 0x0000002341287225 */ /* 0x000fe200028e0428 */
[----:B------:R-:W-:-:S03]  /*51290*/  IADD3.X R53, P5, PT, RZ, R53, RZ, P3, !PT ;  /* 0x00000035ff357210 */ /* 0x000fc60001fbe4ff */
[----:B------:R-:W-:Y:S02]  /*512a0*/  IMAD.X R57, RZ, RZ, R43, P4 ;  /* 0x000000ffff397224 */ /* 0x000fe400020e062b */
[----:B------:R-:W-:-:S03]  /*512b0*/  IMAD.WIDE.U32 R62, R35, R31, RZ ;  /* 0x0000001f233e7225 */ /* 0x000fc600078e00ff */
[----:B------:R-:W-:Y:S01]  /*512c0*/  IADD3 R56, P4, PT, R57, R40, RZ ;  /* 0x0000002839387210 */ /* 0x000fe20007f9e0ff */
[-C--:B------:R-:W-:Y:S01]  /*512d0*/  IMAD.WIDE.U32 R42, P3, R61, R59.reuse, R38 ;  /* 0x0000003b3d2a7225 */ /* 0x080fe20007860026 */
[----:B------:R-:W-:Y:S02]  /*512e0*/  SEL R38, RZ, 0x1, !P5 ;  /* 0x00000001ff267807 */ /* 0x000fe40006800000 */
[----:B------:R-:W-:Y:S01]  /*512f0*/  IADD3.X R40, P5, PT, R53, R52, RZ, P2, !PT ;  /* 0x0000003435287210 */ /* 0x000fe200017be4ff */
[----:B------:R-:W-:-:S04]  /*51300*/  IMAD.WIDE.U32 R62, P0, R60, R59, R62 ;  /* 0x0000003b3c3e7225 */ /* 0x000fc8000780003e */
[----:B------:R-:W-:Y:S01]  /*51310*/  IMAD.WIDE.U32 R46, R59, R32, RZ ;  /* 0x000000203b2e7225 */ /* 0x000fe200078e00ff */
[----:B------:R-:W-:-:S03]  /*51320*/  IADD3 RZ, P6, PT, R67, R62, RZ ;  /* 0x0000003e43ff7210 */ /* 0x000fc60007fde0ff */
[----:B------:R-:W-:Y:S01]  /*51330*/  IMAD.WIDE.U32 R52, R35, R33, RZ ;  /* 0x0000002123347225 */ /* 0x000fe200078e00ff */
        /* <DEDUP_REMOVED lines=14> */
[----:B------:R-:W-:Y:S01]  /*51420*/  IMAD.MOV.U32 R40, RZ, RZ, R63 ;  /* 0x000000ffff287224 */ /* 0x000fe200078e003f */
[----:B------:R-:W-:Y:S01]  /*51430*/  IADD3 R57, P1, PT, R67, R50, RZ ;  /* 0x0000003243397210 */ /* 0x000fe20007f3e0ff */
[----:B------:R-:W-:-:S02]  /*51440*/  IMAD.IADD R54, R51, 0x1, R54 ;  /* 0x0000000133367824 */ /* 0x000fc400078e0236 */
[----:B------:R-:W-:Y:S02]  /*51450*/  IMAD.MOV.U32 R38, RZ, RZ, R43 ;  /* 0x000000ffff267224 */ /* 0x000fe400078e002b */
[----:B------:R-:W-:-:S04]  /*51460*/  IMAD.WIDE.U32.X R40, R60, R35, R40, P6 ;  /* 0x000000233c287225 */ /* 0x000fc800030e0428 */
[----:B------:R-:W-:Y:S02]  /*51470*/  IMAD.X R51, RZ, RZ, R42, P0 ;  /* 0x000000ffff337224 */ /* 0x000fe400000e062a */
[-C--:B------:R-:W-:Y:S02]  /*51480*/  IMAD R43, R61, R59.reuse, RZ ;  /* 0x0000003b3d2b7224 */ /* 0x080fe400078e02ff */
[----:B------:R-:W-:Y:S01]  /*51490*/  IMAD.X R39, RZ, RZ, RZ, P3 ;  /* 0x000000ffff277224 */ /* 0x000fe200018e06ff */
[----:B------:R-:W-:Y:S01]  /*514a0*/  IADD3 RZ, P3, PT, RZ, R50, RZ ;  /* 0x00000032ffff7210 */ /* 0x000fe20007f7e0ff */
[----:B------:R-:W-:Y:S01]  /*514b0*/  IMAD R63, R65, R58, RZ ;  /* 0x0000003a413f7224 */ /* 0x000fe200078e02ff */
[----:B------:R-:W-:Y:S01]  /*514c0*/  IADD3 R50, P6, PT, R51, R40, RZ ;  /* 0x0000002833327210 */ /* 0x000fe20007fde0ff */
[----:B------:R-:W-:-:S04]  /*514d0*/  IMAD.WIDE.U32 R44, R32, R59, RZ ;  /* 0x0000003b202c7225 */ /* 0x000fc800078e00ff */
[----:B------:R-:W-:Y:S01]  /*514e0*/  IMAD.WIDE.U32 R46, R34, R30, RZ ;  /* 0x0000001e222e7225 */ /* 0x000fe200078e00ff */
[----:B------:R-:W-:-:S03]  /*514f0*/  IADD3 R57, P0, PT, R57, R44, RZ ;  /* 0x0000002c39397210 */ /* 0x000fc60007f1e0ff */
[----:B------:R-:W-:Y:S02]  /*51500*/  IMAD R67, R32, R35, R43 ;  /* 0x0000002320437224 */ /* 0x000fe400078e022b */
[C---:B------:R-:W-:Y:S01]  /*51510*/  IMAD R73, R30.reuse, R34, R63 ;  /* 0x000000221e497224 */ /* 0x040fe200078e023f */
[----:B------:R-:W-:Y:S01]  /*51520*/  IADD3.X R63, P3, PT, RZ, R54, RZ, P3, !PT ;  /* 0x00000036ff3f7210 */ /* 0x000fe20001f7e4ff */
[----:B------:R-:W-:-:S03]  /*51530*/  IMAD.WIDE.U32 R42, R30, R58, RZ ;  /* 0x0000003a1e2a7225 */ /* 0x000fc600078e00ff */
[----:B------:R-:W-:Y:S01]  /*51540*/  IADD3.X R56, P1, PT, R63, R56, RZ, P1, !PT ;  /* 0x000000383f387210 */ /* 0x000fe20000f3e4ff */
[----:B------:R-:W-:Y:S01]  /*51550*/  IMAD.IADD R51, R45, 0x1, R67 ;  /* 0x000000012d337824 */ /* 0x000fe200078e0243 */
[----:B------:R-:W-:Y:S01]  /*51560*/  SEL R54, RZ, 0x1, !P3 ;  /* 0x00000001ff367807 */ /* 0x000fe20005800000 */
[----:B------:R-:W-:Y:S02]  /*51570*/  IMAD.X R67, RZ, RZ, R41, P6 ;  /* 0x000000ffff437224 */ /* 0x000fe400030e0629 */
[----:B------:R-:W-:Y:S01]  /*51580*/  IMAD.WIDE.U32 R40, P6, R65, R58, R46 ;  /* 0x0000003a41287225 */ /* 0x000fe200078c002e */
[----:B------:R-:W-:Y:S02]  /*51590*/  IADD3.X R56, P0, PT, R56, R51, RZ, P0, !PT ;  /* 0x0000003338387210 */ /* 0x000fe4000071e4ff */
[----:B------:R-:W-:Y:S01]  /*515a0*/  IADD3 R51, P3, PT, R57, R50, RZ ;  /* 0x0000003239337210 */ /* 0x000fe20007f7e0ff */
[----:B------:R-:W-:Y:S01]  /*515b0*/  IMAD.WIDE.U32.X R44, R61, R35, R38, P2 ;  /* 0x000000233d2c7225 */ /* 0x000fe200010e0426 */
[----:B------:R-:W-:-:S02]  /*515c0*/  IADD3 R63, P2, PT, R55, R42, RZ ;  /* 0x0000002a373f7210 */ /* 0x000fc40007f5e0ff */
[----:B------:R-:W-:Y:S01]  /*515d0*/  IADD3.X R50, P3, PT, R56, R67, RZ, P3, !PT ;  /* 0x0000004338327210 */ /* 0x000fe20001f7e4ff */
[----:B------:R-:W-:Y:S02]  /*515e0*/  IMAD.IADD R47, R43, 0x1, R73 ;  /* 0x000000012b2f7824 */ /* 0x000fe400078e0249 */
[----:B------:R-:W-:-:S03]  /*515f0*/  IMAD.WIDE.U32 R42, R58, R30, RZ ;  /* 0x0000001e3a2a7225 */ /* 0x000fc600078e00ff */
[----:B------:R-:W-:Y:S01]  /*51600*/  IADD3.X R52, P2, PT, R52, R47, RZ, P2, !PT ;  /* 0x0000002f34347210 */ /* 0x000fe2000175e4ff */
[----:B------:R-:W-:Y:S01]  /*51610*/  IMAD.X R39, RZ, RZ, RZ, P6 ;  /* 0x000000ffff277224 */ /* 0x000fe200030e06ff */
[----:B------:R-:W-:Y:S01]  /*51620*/  IADD3 RZ, P6, PT, R43, R40, RZ ;  /* 0x000000282bff7210 */ /* 0x000fe20007fde0ff */
[----:B------:R-:W-:Y:S02]  /*51630*/  IMAD.MOV.U32 R38, RZ, RZ, R41 ;  /* 0x000000ffff267224 */ /* 0x000fe400078e0029 */
[----:B------:R-:W-:Y:S02]  /*51640*/  IMAD R55, R60, R58, RZ ;  /* 0x0000003a3c377224 */ /* 0x000fe400078e02ff */
[----:B------:R-:W-:Y:S01]  /*51650*/  IMAD.WIDE.U32.X R38, R65, R34, R38, P6 ;  /* 0x0000002241267225 */ /* 0x000fe200030e0426 */
[----:B------:R-:W-:-:S03]  /*51660*/  IADD3 RZ, P6, PT, RZ, R63, RZ ;  /* 0x0000003fffff7210 */ /* 0x000fc60007fde0ff */
[----:B------:R-:W-:Y:S01]  /*51670*/  IMAD.WIDE.U32 R46, R58, R31, RZ ;  /* 0x0000001f3a2e7225 */ /* 0x000fe200078e00ff */
[----:B------:R-:W-:Y:S02]  /*51680*/  IADD3.X R76, P6, PT, RZ, R52, RZ, P6, !PT ;  /* 0x00000034ff4c7210 */ /* 0x000fe400037de4ff */
[----:B------:R-:W-:Y:S01]  /*51690*/  SEL R46, RZ, 0x1, !P2 ;  /* 0x00000001ff2e7807 */ /* 0x000fe20005000000 */
[----:B------:R-:W-:-:S04]  /*516a0*/  IMAD.WIDE.U32 R40, R31, R58, RZ ;  /* 0x0000003a1f287225 */ /* 0x000fc800078e00ff */
[----:B------:R-:W-:Y:S01]  /*516b0*/  IMAD R55, R31, R34, R55 ;  /* 0x000000221f377224 */ /* 0x000fe200078e0237 */
[----:B------:R-:W-:Y:S01]  /*516c0*/  IADD3 R62, P2, PT, R51, R40, RZ ;  /* 0x00000028333e7210 */ /* 0x000fe20007f5e0ff */
[----:B------:R-:W-:Y:S02]  /*516d0*/  IMAD.X R67, RZ, RZ, R54, P1 ;  /* 0x000000ffff437224 */ /* 0x000fe400008e0636 */
[----:B------:R-:W-:Y:S01]  /*516e0*/  IMAD.IADD R57, R41, 0x1, R55 ;  /* 0x0000000129397824 */ /* 0x000fe200078e0237 */
[----:B------:R-:W-:Y:S01]  /*516f0*/  SEL R41, RZ, 0x1, !P0 ;  /* 0x00000001ff297807 */ /* 0x000fe20004000000 */
[----:B------:R-:W-:Y:S01]  /*51700*/  IMAD.X R55, RZ, RZ, R46, P6 ;  /* 0x000000ffff377224 */ /* 0x000fe200030e062e */
[----:B------:R-:W-:Y:S01]  /*51710*/  IADD3 R67, P0, PT, R67, R48, RZ ;  /* 0x0000003043437210 */ /* 0x000fe20007f1e0ff */
[----:B------:R-:W-:-:S03]  /*51720*/  IMAD.WIDE.U32 R42, R34, R31, RZ ;  /* 0x0000001f222a7225 */ /* 0x000fc600078e00ff */
[----:B------:R-:W-:Y:S01]  /*51730*/  IADD3 R79, P6, PT, R55, R38, RZ ;  /* 0x00000026374f7210 */ /* 0x000fe20007fde0ff */
[----:B------:R-:W-:Y:S01]  /*51740*/  IMAD.X R41, RZ, RZ, R41, P3 ;  /* 0x000000ffff297224 */ /* 0x000fe200018e0629 */
[----:B------:R-:W-:Y:S01]  /*51750*/  IADD3.X R55, P2, PT, R50, R57, RZ, P2, !PT ;  /* 0x0000003932377210 */ /* 0x000fe2000175e4ff */
[----:B------:R-:W-:Y:S02]  /*51760*/  IMAD.X R73, RZ, RZ, R49, P0 ;  /* 0x000000ffff497224 */ /* 0x000fe400000e0631 */
[----:B------:R-:W-:Y:S01]  /*51770*/  IMAD.X R40, RZ, RZ, R39, P6 ;  /* 0x000000ffff287224 */ /* 0x000fe200030e0627 */
[----:B------:R-:W-:Y:S01]  /*51780*/  IADD3 R74, P0, PT, R41, R44, RZ ;  /* 0x0000002c294a7210 */ /* 0x000fe20007f1e0ff */
[----:B------:R-:W-:-:S04]  /*51790*/  IMAD.WIDE.U32 R42, P1, R60, R58, R42 ;  /* 0x0000003a3c2a7225 */ /* 0x000fc8000782002a */
[----:B------:R-:W-:Y:S01]  /*517a0*/  IMAD.WIDE.U32 R38, R34, R32, RZ ;  /* 0x0000002022267225 */ /* 0x000fe200078e00ff */
[----:B------:R-:W-:Y:S02]  /*517b0*/  IADD3 RZ, P3, PT, R47, R42, RZ ;  /* 0x0000002a2fff7210 */ /* 0x000fe40007f7e0ff */
[----:B------:R-:W-:Y:S01]  /*517c0*/  SEL R42, RZ, 0x1, !P2 ;  /* 0x00000001ff2a7807 */ /* 0x000fe20005000000 */
[----:B------:R-:W-:Y:S01]  /*517d0*/  IMAD.X R68, RZ, RZ, R45, P0 ;  /* 0x000000ffff447224 */ /* 0x000fe200000e062d */
[----:B------:R-:W-:Y:S01]  /*517e0*/  IADD3 R62, P0, PT, R62, R79, RZ ;  /* 0x0000004f3e3e7210 */ /* 0x000fe20007f1e0ff */
[----:B------:R-:W-:-:S04]  /*517f0*/  IMAD.WIDE.U32 R50, R34, R33, RZ ;  /* 0x0000002122327225 */ /* 0x000fc800078e00ff */
[----:B------:R-:W-:-:S04]  /*51800*/  IMAD.WIDE.U32 R46, R58, R32, RZ ;  /* 0x000000203a2e7225 */ /* 0x000fc800078e00ff */
[----:B------:R-:W-:-:S04]  /*51810*/  IMAD.WIDE.U32 R44, P6, R61, R58, R38 ;  /* 0x0000003a3d2c7225 */ /* 0x000fc800078c0026 */
[----:B------:R-:W-:Y:S02]  /*51820*/  IMAD.X R41, RZ, RZ, RZ, P5 ;  /* 0x000000ffff297224 */ /* 0x000fe400028e06ff */
[----:B------:R-:W-:Y:S01]  /*51830*/  IMAD.X R39, RZ, RZ, RZ, P1 ;  /* 0x000000ffff277224 */ /* 0x000fe200008e06ff */
[----:B------:R-:W-:Y:S01]  /*51840*/  IADD3 RZ, P1, PT, R47, R44, RZ ;  /* 0x0000002c2fff7210 */ /* 0x000fe20007f3e0ff */
[----:B------:R-:W-:Y:S01]  /*51850*/  IMAD.WIDE.U32 R48, R58, R33, RZ ;  /* 0x000000213a307225 */ /* 0x000fe200078e00ff */
[----:B------:R-:W-:-:S03]  /*51860*/  IADD3.X R44, P2, PT, R55, R40, RZ, P0, !PT ;  /* 0x00000028372c7210 */ /* 0x000fc6000075e4ff */
[----:B------:R-:W-:-:S04]  /*51870*/  IMAD.WIDE.U32 R50, P5, R64, R58, R50 ;  /* 0x0000003a40327225 */ /* 0x000fc800078a0032 */
        /* <DEDUP_REMOVED lines=10> */
[----:B------:R-:W-:Y:S02]  /*51920*/  IMAD R38, R65, R36, RZ ;  /* 0x0000002441267224 */ /* 0x000fe400078e02ff */
[----:B------:R-:W-:Y:S01]  /*51930*/  IMAD.WIDE.U32.X R56, R64, R35, R40, P4 ;  /* 0x0000002340387225 */ /* 0x000fe200020e0428 */
[----:B------:R-:W-:-:S03]  /*51940*/  IADD3 RZ, P4, PT, R43, R46, RZ ;  /* 0x0000002e2bff7210 */ /* 0x000fc60007f9e0ff */
[----:B------:R-:W-:Y:S02]  /*51950*/  IMAD.X R50, RZ, RZ, R39, P3 ;  /* 0x000000ffff327224 */ /* 0x000fe400018e0627 */
[----:B------:R-:W-:-:S04]  /*51960*/  IMAD.WIDE.U32 R42, R36, R31, RZ ;  /* 0x0000001f242a7225 */ /* 0x000fc800078e00ff */
[----:B------:R-:W-:-:S04]  /*51970*/  IMAD.WIDE.U32 R52, P3, R60, R36, R52 ;  /* 0x000000243c347225 */ /* 0x000fc80007860034 */
[C---:B------:R-:W-:Y:S02]  /*51980*/  IMAD R55, R30.reuse, R37, R38 ;  /* 0x000000251e377224 */ /* 0x040fe400078e0226 */
[----:B------:R-:W-:-:S04]  /*51990*/  IMAD.WIDE.U32 R40, R30, R36, RZ ;  /* 0x000000241e287225 */ /* 0x000fc800078e00ff */
[----:B------:R-:W-:-:S04]  /*519a0*/  IMAD.WIDE.U32 R48, R37, R32, RZ ;  /* 0x0000002025307225 */ /* 0x000fc800078e00ff */
[----:B------:R-:W-:Y:S01]  /*519b0*/  IMAD.X R39, RZ, RZ, RZ, P6 ;  /* 0x000000ffff277224 */ /* 0x000fe200030e06ff */
[----:B------:R-:W-:Y:S01]  /*519c0*/  IADD3 RZ, P6, PT, R43, R52, RZ ;  /* 0x000000342bff7210 */ /* 0x000fe20007fde0ff */
[----:B------:R-:W-:Y:S02]  /*519d0*/  IMAD.MOV.U32 R38, RZ, RZ, R45 ;  /* 0x000000ffff267224 */ /* 0x000fe400078e002d */
[----:B------:R-:W-:Y:S02]  /*519e0*/  IMAD.IADD R30, R41, 0x1, R55 ;  /* 0x00000001291e7824 */ /* 0x000fe400078e0237 */
[----:B------:R-:W-:Y:S02]  /*519f0*/  IMAD.X R41, RZ, RZ, RZ, P5 ;  /* 0x000000ffff297224 */ /* 0x000fe400028e06ff */
[----:B------:R-:W-:-:S04]  /*51a00*/  IMAD.WIDE.U32 R42, R36, R32, RZ ;  /* 0x00000020242a7225 */ /* 0x000fc800078e00ff */
[----:B------:R-:W-:-:S04]  /*51a10*/  IMAD.WIDE.U32 R48, P5, R61, R36, R48 ;  /* 0x000000243d307225 */ /* 0x000fc800078a0030 */
[----:B------:R-:W-:Y:S01]  /*51a20*/  IMAD.WIDE.U32.X R54, R61, R34, R38, P1 ;  /* 0x000000223d367225 */ /* 0x000fe200008e0426 */
[----:B------:R-:W-:-:S03]  /*51a30*/  IADD3 R46, P1, PT, R62, R40, RZ ;  /* 0x000000283e2e7210 */ /* 0x000fc60007f3e0ff */
[----:B------:R-:W-:Y:S01]  /*51a40*/  IMAD R38, R64, R59, RZ ;  /* 0x0000003b40267224 */ /* 0x000fe200078e02ff */
[----:B------:R-:W-:Y:S01]  /*51a50*/  IADD3.X R44, P1, PT, R44, R30, RZ, P1, !PT ;  /* 0x0000001e2c2c7210 */ /* 0x000fe20000f3e4ff */
[----:B------:R-:W-:Y:S01]  /*51a60*/  IMAD.X R39, RZ, RZ, RZ, P2 ;  /* 0x000000ffff277224 */ /* 0x000fe200010e06ff */
[----:B------:R-:W-:Y:S01]  /*51a70*/  IADD3 RZ, P2, PT, R43, R48, RZ ;  /* 0x000000302bff7210 */ /* 0x000fe20007f5e0ff */
[C---:B------:R-:W-:Y:S02]  /*51a80*/  IMAD R35, R33.reuse, R35, R38 ;  /* 0x0000002321237224 */ /* 0x040fe400078e0226 */
[----:B------:R-:W-:-:S04]  /*51a90*/  IMAD.WIDE.U32 R42, R33, R59, RZ ;  /* 0x0000003b212a7225 */ /* 0x000fc800078e00ff */
[----:B------:R-:W-:Y:S02]  /*51aa0*/  IMAD.MOV.U32 R40, RZ, RZ, R51 ;  /* 0x000000ffff287224 */ /* 0x000fe400078e0033 */
[----:B------:R-:W-:Y:S01]  /*51ab0*/  IMAD.IADD R30, R43, 0x1, R35 ;  /* 0x000000012b1e7824 */ /* 0x000fe200078e0223 */
[----:B------:R-:W-:Y:S01]  /*51ac0*/  SEL R35, RZ, 0x1, !P1 ;  /* 0x00000001ff237807 */ /* 0x000fe20004800000 */
[----:B------:R-:W-:Y:S01]  /*51ad0*/  IMAD.WIDE.U32.X R40, R64, R34, R40, P0 ;  /* 0x0000002240287225 */ /* 0x000fe200000e0428 */
[----:B------:R-:W-:Y:S02]  /*51ae0*/  IADD3 RZ, P1, PT, RZ, R46, RZ ;  /* 0x0000002effff7210 */ /* 0x000fe40007f3e0ff */
[----:B------:R-:W-:Y:S01]  /*51af0*/  IADD3 R67, P0, PT, R67, R42, RZ ;  /* 0x0000002a43437210 */ /* 0x000fe20007f1e0ff */
[----:B------:R-:W-:Y:S01]  /*51b00*/  IMAD.MOV.U32 R38, RZ, RZ, R47 ;  /* 0x000000ffff267224 */ /* 0x000fe200078e002f */
[----:B------:R-:W-:Y:S01]  /*51b10*/  IADD3.X R47, P1, PT, RZ, R44, RZ, P1, !PT ;  /* 0x0000002cff2f7210 */ /* 0x000fe20000f3e4ff */
[----:B------:R-:W-:Y:S01]  /*51b20*/  IMAD.WIDE.U32 R42, R37, R33, RZ ;  /* 0x00000021252a7225 */ /* 0x000fe200078e00ff */
[----:B------:R-:W-:-:S03]  /*51b30*/  IADD3.X R73, P0, PT, R30, R73, RZ, P0, !PT ;  /* 0x000000491e497210 */ /* 0x000fc6000071e4ff */
[----:B------:R-:W-:-:S04]  /*51b40*/  IMAD.WIDE.U32.X R38, R65, R37, R38, P4 ;  /* 0x0000002541267225 */ /* 0x000fc800020e0426 */
[----:B------:R-:W-:-:S04]  /*51b50*/  IMAD.WIDE.U32 R42, P4, R64, R36, R42 ;  /* 0x00000024402a7225 */ /* 0x000fc8000788002a */
        /* <DEDUP_REMOVED lines=9> */
[----:B------:R-:W-:Y:S01]  /*51bf0*/  IMAD.WIDE.U32 R44, R32, R58, RZ ;  /* 0x0000003a202c7225 */ /* 0x000fe200078e00ff */
[----:B------:R-:W-:-:S03]  /*51c00*/  IADD3 R67, P0, PT, R67, R74, RZ ;  /* 0x0000004a43437210 */ /* 0x000fc60007f1e0ff */
[----:B------:R-:W-:Y:S01]  /*51c10*/  IMAD R51, R33, R34, R51 ;  /* 0x0000002221337224 */ /* 0x000fe200078e0233 */
[----:B------:R-:W-:Y:S01]  /*51c20*/  IADD3.X R68, P0, PT, R73, R68, RZ, P0, !PT ;  /* 0x0000004449447210 */ /* 0x000fe2000071e4ff */
[----:B------:R-:W-:Y:S02]  /*51c30*/  IMAD.MOV.U32 R34, RZ, RZ, R53 ;  /* 0x000000ffff227224 */ /* 0x000fe400078e0035 */
[----:B------:R-:W-:Y:S02]  /*51c40*/  IMAD R30, R60, R36, RZ ;  /* 0x000000243c1e7224 */ /* 0x000fe400078e02ff */
[----:B------:R-:W-:Y:S01]  /*51c50*/  IMAD.X R52, RZ, RZ, R39, P1 ;  /* 0x000000ffff347224 */ /* 0x000fe200008e0627 */
[----:B------:R-:W-:Y:S01]  /*51c60*/  IADD3 R67, P1, PT, R67, R44, RZ ;  /* 0x0000002c43437210 */ /* 0x000fe20007f3e0ff */
[----:B------:R-:W-:Y:S02]  /*51c70*/  IMAD.IADD R53, R45, 0x1, R59 ;  /* 0x000000012d357824 */ /* 0x000fe400078e023b */
[----:B------:R-:W-:-:S02]  /*51c80*/  IMAD R59, R31, R37, R30 ;  /* 0x000000251f3b7224 */ /* 0x000fc400078e021e */
[----:B------:R-:W-:Y:S01]  /*51c90*/  IMAD.WIDE.U32 R30, R31, R36, RZ ;  /* 0x000000241f1e7225 */ /* 0x000fe200078e00ff */
[----:B------:R-:W-:-:S03]  /*51ca0*/  IADD3.X R53, P1, PT, R68, R53, RZ, P1, !PT ;  /* 0x0000003544357210 */ /* 0x000fc60000f3e4ff */
[----:B------:R-:W-:Y:S01]  /*51cb0*/  IMAD.X R39, RZ, RZ, RZ, P5 ;  /* 0x000000ffff277224 */ /* 0x000fe200028e06ff */
[----:B------:R-:W-:Y:S01]  /*51cc0*/  IADD3 R67, P5, PT, R67, R66, RZ ;  /* 0x0000004243437210 */ /* 0x000fe20007fbe0ff */
[----:B------:R-:W-:Y:S02]  /*51cd0*/  IMAD.X R45, RZ, RZ, RZ, P4 ;  /* 0x000000ffff2d7224 */ /* 0x000fe400020e06ff */
[----:B------:R-:W-:Y:S01]  /*51ce0*/  IMAD.IADD R31, R31, 0x1, R59 ;  /* 0x000000011f1f7824 */ /* 0x000fe200078e023b */
        /* <DEDUP_REMOVED lines=8> */
[----:B------:R-:W-:Y:S01]  /*51d70*/  IADD3 R48, P0, PT, R67, R48, RZ ;  /* 0x0000003043307210 */ /* 0x000fe20007f1e0ff */
[----:B------:R-:W-:-:S03]  /*51d80*/  IMAD.WIDE.U32 R58, R33, R58, RZ ;  /* 0x0000003a213a7225 */ /* 0x000fc600078e00ff */
[----:B------:R-:W-:Y:S01]  /*51d90*/  IADD3 R43, P6, PT, R31, R56, RZ ;  /* 0x000000381f2b7210 */ /* 0x000fe20007fde0ff */
[----:B------:R-:W-:Y:S01]  /*51da0*/  IMAD R42, R61, R36, RZ ;  /* 0x000000243d2a7224 */ /* 0x000fe200078e02ff */
[----:B------:R-:W-:Y:S01]  /*51db0*/  IADD3.X R49, P0, PT, R49, R52, RZ, P0, !PT ;  /* 0x0000003431317210 */ /* 0x000fe2000071e4ff */
[----:B------:R-:W-:Y:S01]  /*51dc0*/  IMAD.X R31, RZ, RZ, R30, P5 ;  /* 0x000000ffff1f7224 */ /* 0x000fe200028e061e */
[----:B------:R-:W-:Y:S01]  /*51dd0*/  IADD3 R58, P1, PT, R43, R58, RZ ;  /* 0x0000003a2b3a7210 */ /* 0x000fe20007f3e0ff */
[----:B------:R-:W-:Y:S02]  /*51de0*/  IMAD.IADD R51, R59, 0x1, R51 ;  /* 0x000000013b337824 */ /* 0x000fe400078e0233 */
[----:B------:R-:W-:Y:S01]  /*51df0*/  IMAD.X R56, RZ, RZ, R57, P6 ;  /* 0x000000ffff387224 */ /* 0x000fe200030e0639 */
[----:B------:R-:W-:Y:S01]  /*51e00*/  IADD3 R43, P5, PT, R31, R54, RZ ;  /* 0x000000361f2b7210 */ /* 0x000fe20007fbe0ff */
[C---:B------:R-:W-:Y:S01]  /*51e10*/  IMAD R53, R32.reuse, R37, R42 ;  /* 0x0000002520357224 */ /* 0x040fe200078e022a */
[----:B------:R-:W-:Y:S01]  /*51e20*/  SEL R42, RZ, 0x1, !P4 ;  /* 0x00000001ff2a7807 */ /* 0x000fe20006000000 */
[----:B------:R-:W-:Y:S01]  /*51e30*/  IMAD.WIDE.U32 R30, R32, R36, RZ ;  /* 0x00000024201e7225 */ /* 0x000fe200078e00ff */
[----:B------:R-:W-:-:S02]  /*51e40*/  IADD3.X R32, P1, PT, R51, R56, RZ, P1, !PT ;  /* 0x0000003833207210 */ /* 0x000fc40000f3e4ff */
[----:B------:R-:W-:Y:S01]  /*51e50*/  IADD3 R43, P4, PT, R58, R43, RZ ;  /* 0x0000002b3a2b7210 */ /* 0x000fe20007f9e0ff */
[----:B------:R-:W-:Y:S02]  /*51e60*/  IMAD.X R51, RZ, RZ, R42, P0 ;  /* 0x000000ffff337224 */ /* 0x000fe400000e062a */
[----:B------:R-:W-:Y:S01]  /*51e70*/  IMAD.X R55, RZ, RZ, R55, P5 ;  /* 0x000000ffff377224 */ /* 0x000fe200028e0637 */
[----:B------:R-:W-:Y:S01]  /*51e80*/  IADD3 R43, P0, PT, R43, R30, RZ ;  /* 0x0000001e2b2b7210 */ /* 0x000fe20007f1e0ff */
[----:B------:R-:W-:Y:S01]  /*51e90*/  IMAD R42, R64, R36, RZ ;  /* 0x00000024402a7224 */ /* 0x000fe200078e02ff */
[----:B------:R-:W-:Y:S01]  /*51ea0*/  IADD3 R34, P5, PT, R51, R34, RZ ;  /* 0x0000002233227210 */ /* 0x000fe20007fbe0ff */
[----:B------:R-:W-:Y:S01]  /*51eb0*/  IMAD.IADD R53, R31, 0x1, R53 ;  /* 0x000000011f357824 */ /* 0x000fe200078e0235 */
[----:B------:R-:W-:Y:S01]  /*51ec0*/  IADD3.X R32, P4, PT, R32, R55, RZ, P4, !PT ;  /* 0x0000003720207210 */ /* 0x000fe2000279e4ff */
[----:B------:R-:W-:-:S04]  /*51ed0*/  IMAD.WIDE.U32 R30, R49, 0x3d1, RZ ;  /* 0x000003d1311e7825 */ /* 0x000fc800078e00ff */
[-C--:B------:R-:W-:Y:S01]  /*51ee0*/  IMAD R57, R33, R37.reuse, R42 ;  /* 0x0000002521397224 */ /* 0x080fe200078e022a */
[----:B------:R-:W-:Y:S01]  /*51ef0*/  SEL R42, RZ, 0x1, !P1 ;  /* 0x00000001ff2a7807 */ /* 0x000fe20004800000 */
[----:B------:R-:W-:Y:S01]  /*51f00*/  IMAD.WIDE.U32.X R38, R61, R37, R38, P2 ;  /* 0x000000253d267225 */ /* 0x000fe200010e0426 */
[----:B------:R-:W-:Y:S02]  /*51f10*/  IADD3.X R50, P2, PT, R32, R53, RZ, P0, !PT ;  /* 0x0000003520327210 */ /* 0x000fe4000075e4ff */
[----:B------:R-:W-:Y:S01]  /*51f20*/  IADD3 R51, P0, PT, R43, R34, RZ ;  /* 0x000000222b337210 */ /* 0x000fe20007f1e0ff */
[----:B------:R-:W-:Y:S02]  /*51f30*/  IMAD.X R55, RZ, RZ, R35, P5 ;  /* 0x000000ffff377224 */ /* 0x000fe400028e0623 */
[----:B------:R-:W-:-:S03]  /*51f40*/  IMAD.WIDE.U32 R30, P5, RZ, R48, R30 ;  /* 0x00000030ff1e7225 */ /* 0x000fc600078a001e */
[----:B------:R-:W-:Y:S01]  /*51f50*/  IADD3.X R50, P1, PT, R50, R55, RZ, P0, !PT ;  /* 0x0000003732327210 */ /* 0x000fe2000073e4ff */
[----:B------:R-:W-:-:S04]  /*51f60*/  IMAD.WIDE.U32 R34, R48, 0x3d1, RZ ;  /* 0x000003d130227825 */ /* 0x000fc800078e00ff */
[----:B------:R-:W-:Y:S01]  /*51f70*/  IMAD.X R53, RZ, RZ, R42, P4 ;  /* 0x000000ffff357224 */ /* 0x000fe200020e062a */
[----:B------:R-:W-:Y:S01]  /*51f80*/  IADD3 RZ, P0, PT, RZ, R34, RZ ;  /* 0x00000022ffff7210 */ /* 0x000fe20007f1e0ff */
[----:B------:R-:W-:Y:S01]  /*51f90*/  IMAD.WIDE.U32 R32, R33, R36, RZ ;  /* 0x0000002421207225 */ /* 0x000fe200078e00ff */
[----:B------:R-:W-:Y:S02]  /*51fa0*/  IADD3 R36, P4, PT, R35, R30, RZ ;  /* 0x0000001e23247210 */ /* 0x000fe40007f9e0ff */
[----:B------:R-:W-:Y:S01]  /*51fb0*/  SEL R30, RZ, 0x1, !P2 ;  /* 0x00000001ff1e7807 */ /* 0x000fe20005000000 */
[----:B------:R-:W-:Y:S01]  /*51fc0*/  IMAD.X R43, RZ, RZ, RZ, P5 ;  /* 0x000000ffff2b7224 */ /* 0x000fe200028e06ff */
[----:B------:R-:W-:Y:S01]  /*51fd0*/  IADD3 R35, P5, PT, R53, R40, RZ ;  /* 0x0000002835237210 */ /* 0x000fe20007fbe0ff */
[----:B------:R-:W-:Y:S02]  /*51fe0*/  IMAD.MOV.U32 R42, RZ, RZ, R31 ;  /* 0x000000ffff2a7224 */ /* 0x000fe400078e001f */
        /* <DEDUP_REMOVED lines=94> */
.L_x_196:
        /* <DEDUP_REMOVED lines=22> */
.L_x_195:
[----:B------:R-:W-:Y:S05]  /*52730*/  BSYNC.RECONVERGENT B0 ;  /* 0x0000000000007941 */ /* 0x000fea0003800200 */
.L_x_194:
[----:B------:R-:W-:Y:S01]  /*52740*/  IMAD.WIDE.U32 R36, R56, R32, RZ ;  /* 0x0000002038247225 */ /* 0x000fe200078e00ff */
[----:B------:R-:W-:Y:S03]  /*52750*/  BSSY.RECONVERGENT B0, `(.L_x_197) ;  /* 0x0000126000007945 */ /* 0x000fe60003800200 */
[----:B------:R-:W-:Y:S02]  /*52760*/  IMAD R39, R55, R57, RZ ;  /* 0x0000003937277224 */ /* 0x000fe400078e02ff */
        /* <DEDUP_REMOVED lines=21> */
[----:B------:R-:W-:Y:S02]  /*528c0*/  IMAD R40, R54, R57, RZ ;  /* 0x0000003936287224 */ /* 0x000fe400078e02ff */
[----:B------:R-:W-:-:S04]  /*528d0*/  IMAD.WIDE.U32 R44, P3, R57, R54, R44 ;  /* 0x00000036392c7225 */ /* 0x000fc8000786002c */
[----:B------:R-:W-:Y:S01]  /*528e0*/  IMAD.X R36, RZ, RZ, R39, P4 ;  /* 0x000000ffff247224 */ /* 0x000fe200020e0627 */
[----:B------:R-:W-:Y:S01]  /*528f0*/  IADD3 RZ, P0, PT, R41, R44, RZ ;  /* 0x0000002c29ff7210 */ /* 0x000fe20007f1e0ff */
[----:B------:R-:W-:-:S04]  /*52900*/  IMAD.WIDE.U32 R38, R55, R31, RZ ;  /* 0x0000001f37267225 */ /* 0x000fc800078e00ff */
[----:B------:R-:W-:-:S04]  /*52910*/  IMAD.WIDE.U32 R46, R31, R57, RZ ;  /* 0x000000391f2e7225 */ /* 0x000fc800078e00ff */
[----:B------:R-:W-:Y:S01]  /*52920*/  IMAD R63, R56, R31, R40 ;  /* 0x0000001f383f7224 */ /* 0x000fe200078e0228 */
[----:B------:R-:W-:Y:S01]  /*52930*/  IADD3 RZ, P4, PT, RZ, R46, RZ ;  /* 0x0000002effff7210 */ /* 0x000fe20007f9e0ff */
[----:B------:R-:W-:-:S04]  /*52940*/  IMAD.WIDE.U32 R40, R55, R33, RZ ;  /* 0x0000002137287225 */ /* 0x000fc800078e00ff */
[----:B------:R-:W-:Y:S02]  /*52950*/  IMAD.IADD R63, R47, 0x1, R63 ;  /* 0x000000012f3f7824 */ /* 0x000fe400078e023f */
[----:B------:R-:W-:-:S03]  /*52960*/  IMAD.WIDE.U32 R52, R32, R31, RZ ;  /* 0x0000001f20347225 */ /* 0x000fc600078e00ff */
[----:B------:R-:W-:Y:S01]  /*52970*/  IADD3.X R63, P4, PT, RZ, R63, RZ, P4, !PT ;  /* 0x0000003fff3f7210 */ /* 0x000fe2000279e4ff */
[----:B------:R-:W-:-:S03]  /*52980*/  IMAD.WIDE.U32 R38, P5, R32, R54, R38 ;  /* 0x0000003620267225 */ /* 0x000fc600078a0026 */
[----:B------:R-:W-:Y:S01]  /*52990*/  SEL R35, RZ, 0x1, !P4 ;  /* 0x00000001ff237807 */ /* 0x000fe20006000000 */
[----:B------:R-:W-:-:S04]  /*529a0*/  IMAD.WIDE.U32 R50, R54, R33, RZ ;  /* 0x0000002136327225 */ /* 0x000fc800078e00ff */
[----:B------:R-:W-:Y:S01]  /*529b0*/  IMAD.X R43, RZ, RZ, RZ, P3 ;  /* 0x000000ffff2b7224 */ /* 0x000fe200018e06ff */
[----:B------:R-:W-:Y:S01]  /*529c0*/  IADD3 RZ, P3, PT, R53, R38, RZ ;  /* 0x0000002635ff7210 */ /* 0x000fe20007f7e0ff */
[----:B------:R-:W-:Y:S02]  /*529d0*/  IMAD.MOV.U32 R42, RZ, RZ, R45 ;  /* 0x000000ffff2a7224 */ /* 0x000fe400078e002d */
[----:B------:R-:W-:-:S04]  /*529e0*/  IMAD.WIDE.U32 R48, R32, R33, RZ ;  /* 0x0000002120307225 */ /* 0x000fc800078e00ff */
[----:B------:R-:W-:-:S04]  /*529f0*/  IMAD.WIDE.U32 R40, P6, R32, R30, R40 ;  /* 0x0000001e20287225 */ /* 0x000fc800078c0028 */
[----:B------:R-:W-:Y:S01]  /*52a00*/  IMAD.WIDE.U32.X R42, R56, R54, R42, P0 ;  /* 0x00000036382a7225 */ /* 0x000fe200000e042a */
[----:B------:R-:W-:-:S03]  /*52a10*/  IADD3 RZ, P4, PT, R49, R40, RZ ;  /* 0x0000002831ff7210 */ /* 0x000fc60007f9e0ff */
[----:B------:R-:W-:-:S04]  /*52a20*/  IMAD.WIDE.U32 R52, R56, R57, RZ ;  /* 0x0000003938347225 */ /* 0x000fc800078e00ff */
[----:B------:R-:W-:-:S04]  /*52a30*/  IMAD.WIDE.U32 R58, R31, R33, RZ ;  /* 0x000000211f3a7225 */ /* 0x000fc800078e00ff */
[----:B------:R-:W-:-:S04]  /*52a40*/  IMAD.WIDE.U32 R44, P0, R31, R30, R50 ;  /* 0x0000001e1f2c7225 */ /* 0x000fc80007800032 */
[----:B------:R-:W-:Y:S01]  /*52a50*/  IMAD.X R47, RZ, RZ, RZ, P1 ;  /* 0x000000ffff2f7224 */ /* 0x000fe200008e06ff */
[----:B------:R-:W-:Y:S01]  /*52a60*/  IADD3 R58, P1, PT, R61, R46, RZ ;  /* 0x0000002e3d3a7210 */ /* 0x000fe20007f3e0ff */
[----:B------:R-:W-:Y:S01]  /*52a70*/  IMAD.X R49, RZ, RZ, RZ, P5 ;  /* 0x000000ffff317224 */ /* 0x000fe200028e06ff */
[----:B------:R-:W-:Y:S01]  /*52a80*/  IADD3 RZ, P5, PT, R59, R44, RZ ;  /* 0x0000002c3bff7210 */ /* 0x000fe20007fbe0ff */
[----:B------:R-:W-:Y:S01]  /*52a90*/  IMAD.X R51, RZ, RZ, RZ, P6 ;  /* 0x000000ffff337224 */ /* 0x000fe200030e06ff */
[----:B------:R-:W-:Y:S01]  /*52aa0*/  IADD3.X R44, P1, PT, R63, R36, RZ, P1, !PT ;  /* 0x000000243f2c7210 */ /* 0x000fe20000f3e4ff */
[----:B------:R-:W-:Y:S01]  /*52ab0*/  IMAD.WIDE.U32 R52, P6, R57, R56, R52 ;  /* 0x0000003839347225 */ /* 0x000fe200078c0034 */
[----:B------:R-:W-:-:S03]  /*52ac0*/  SHF.R.U64 R63, R34, 0x1f, R62 ;  /* 0x0000001f223f7819 */ /* 0x000fc6000000123e */
        /* <DEDUP_REMOVED lines=15> */
[----:B------:R-:W-:Y:S02]  /*52bc0*/  IMAD.MOV.U32 R50, RZ, RZ, R41 ;  /* 0x000000ffff327224 */ /* 0x000fe400078e0029 */
[----:B------:R-:W-:Y:S01]  /*52bd0*/  IMAD.WIDE.U32 R40, R55, R32, RZ ;  /* 0x0000002037287225 */ /* 0x000fe200078e00ff */
[----:B------:R-:W-:Y:S02]  /*52be0*/  LEA.X R45, P1, R34, R45, 0x1, P1 ;  /* 0x0000002d222d7211 */ /* 0x000fe40000820cff */
[----:B------:R-:W-:Y:S01]  /*52bf0*/  IADD3.X R52, P0, PT, RZ, R37, RZ, P0, !PT ;  /* 0x00000025ff347210 */ /* 0x000fe2000071e4ff */
[-C--:B------:R-:W-:Y:S02]  /*52c00*/  IMAD R34, R30, R57.reuse, RZ ;  /* 0x000000391e227224 */ /* 0x080fe400078e02ff */
[----:B------:R-:W-:Y:S01]  /*52c10*/  IMAD.WIDE.U32 R36, R33, R57, RZ ;  /* 0x0000003921247225 */ /* 0x000fe200078e00ff */
[----:B------:R-:W-:-:S03]  /*52c20*/  IADD3.X R52, P1, PT, R52, R63, RZ, P1, !PT ;  /* 0x0000003f34347210 */ /* 0x000fc60000f3e4ff */
[C---:B------:R-:W-:Y:S02]  /*52c30*/  IMAD R65, R56.reuse, R33, R34 ;  /* 0x0000002138417224 */ /* 0x040fe400078e0222 */
[----:B------:R-:W-:Y:S01]  /*52c40*/  IMAD.WIDE.U32.X R46, R56, R30, R46, P2 ;  /* 0x0000001e382e7225 */ /* 0x000fe200010e042e */
[----:B------:R-:W-:-:S03]  /*52c50*/  IADD3 RZ, P2, PT, RZ, R36, RZ ;  /* 0x00000024ffff7210 */ /* 0x000fc60007f5e0ff */
[----:B------:R-:W-:Y:S02]  /*52c60*/  IMAD.IADD R56, R37, 0x1, R65 ;  /* 0x0000000125387824 */ /* 0x000fe400078e0241 */
[----:B------:R-:W-:Y:S02]  /*52c70*/  IMAD.X R53, RZ, RZ, R43, P6 ;  /* 0x000000ffff357224 */ /* 0x000fe400030e062b */
[----:B------:R-:W-:Y:S01]  /*52c80*/  IMAD.WIDE.U32.X R48, R55, R54, R48, P3 ;  /* 0x0000003637307225 */ /* 0x000fe200018e0430 */
[----:B------:R-:W-:Y:S02]  /*52c90*/  IADD3 R61, P3, PT, R61, R36, RZ ;  /* 0x000000243d3d7210 */ /* 0x000fe40007f7e0ff */
[----:B------:R-:W-:Y:S01]  /*52ca0*/  IADD3.X R56, P2, PT, RZ, R56, RZ, P2, !PT ;  /* 0x00000038ff387210 */ /* 0x000fe2000175e4ff */
[----:B------:R-:W-:-:S03]  /*52cb0*/  IMAD.WIDE.U32 R40, P6, R32, R55, R40 ;  /* 0x0000003720287225 */ /* 0x000fc600078c0028 */
[----:B------:R-:W-:Y:S01]  /*52cc0*/  SEL R63, RZ, 0x1, !P2 ;  /* 0x00000001ff3f7807 */ /* 0x000fe20005000000 */
[----:B------:R-:W-:-:S04]  /*52cd0*/  IMAD.WIDE.U32 R42, R32, R32, RZ ;  /* 0x00000020202a7225 */ /* 0x000fc800078e00ff */
[----:B------:R-:W-:-:S04]  /*52ce0*/  IMAD.WIDE.U32 R36, R54, R31, RZ ;  /* 0x0000001f36247225 */ /* 0x000fc800078e00ff */
[----:B------:R-:W-:Y:S02]  /*52cf0*/  IMAD R64, R54, R32, RZ ;  /* 0x0000002036407224 */ /* 0x000fe400078e02ff */
[----:B------:R-:W-:Y:S01]  /*52d00*/  IMAD.X R35, RZ, RZ, RZ, P6 ;  /* 0x000000ffff237224 */ /* 0x000fe200030e06ff */
[----:B------:R-:W-:Y:S01]  /*52d10*/  IADD3 R57, P6, PT, R43, R40, RZ ;  /* 0x000000282b397210 */ /* 0x000fe20007fde0ff */
[----:B------:R-:W-:Y:S01]  /*52d20*/  IMAD.MOV.U32 R34, RZ, RZ, R41 ;  /* 0x000000ffff227224 */ /* 0x000fe200078e0029 */
[----:B------:R-:W-:Y:S01]  /*52d30*/  SEL R43, RZ, 0x1, !P0 ;  /* 0x00000001ff2b7807 */ /* 0x000fe20004000000 */
[----:B------:R-:W-:-:S03]  /*52d40*/  IMAD.WIDE.U32 R40, R31, R32, RZ ;  /* 0x000000201f287225 */ /* 0x000fc600078e00ff */
[----:B------:R-:W-:Y:S01]  /*52d50*/  IADD3 R66, P0, PT, R43, R42, RZ ;  /* 0x0000002a2b427210 */ /* 0x000fe20007f1e0ff */
[----:B------:R-:W-:Y:S01]  /*52d60*/  IMAD R65, R55, R31, R64 ;  /* 0x0000001f37417224 */ /* 0x000fe200078e0240 */
[----:B------:R-:W-:Y:S01]  /*52d70*/  IADD3.X R64, P3, PT, R56, R53, RZ, P3, !PT ;  /* 0x0000003538407210 */ /* 0x000fe20001f7e4ff */
[----:B------:R-:W-:Y:S01]  /*52d80*/  IMAD.WIDE.U32 R36, P2, R31, R54, R36 ;  /* 0x000000361f247225 */ /* 0x000fe20007840024 */
[----:B------:R-:W-:Y:S02]  /*52d90*/  SHF.L.W.U32.HI R53, R62, 0x1, R58 ;  /* 0x000000013e357819 */ /* 0x000fe40000010e3a */
[----:B------:R-:W-:Y:S01]  /*52da0*/  IADD3.X R57, P0, PT, RZ, R57, RZ, P0, !PT ;  /* 0x00000039ff397210 */ /* 0x000fe2000071e4ff */
[----:B------:R-:W-:Y:S01]  /*52db0*/  IMAD.IADD R65, R41, 0x1, R65 ;  /* 0x0000000129417824 */ /* 0x000fe200078e0241 */
[----:B------:R-:W-:Y:S01]  /*52dc0*/  IADD3.X R53, P1, PT, R53, R66, RZ, P1, !PT ;  /* 0x0000004235357210 */ /* 0x000fe20000f3e4ff */
[----:B------:R-:W-:Y:S01]  /*52dd0*/  IMAD.X R41, RZ, RZ, RZ, P2 ;  /* 0x000000ffff297224 */ /* 0x000fe200010e06ff */
[----:B------:R-:W-:Y:S01]  /*52de0*/  IADD3 R61, P2, PT, R61, R40, RZ ;  /* 0x000000283d3d7210 */ /* 0x000fe20007f5e0ff */
[----:B------:R-:W-:Y:S01]  /*52df0*/  IMAD.WIDE.U32 R42, R31, R31, RZ ;  /* 0x0000001f1f2a7225 */ /* 0x000fe200078e00ff */
[----:B------:R-:W-:-:S02]  /*52e00*/  SHF.L.W.U32.HI R58, R58, 0x1, R44 ;  /* 0x000000013a3a7819 */ /* 0x000fc40000010e2c */
[----:B------:R-:W-:Y:S01]  /*52e10*/  IADD3.X R64, P2, PT, R64, R65, RZ, P2, !PT ;  /* 0x0000004140407210 */ /* 0x000fe2000175e4ff */
[----:B------:R-:W-:Y:S01]  /*52e20*/  IMAD.WIDE.U32.X R50, R55, R30, R50, P4 ;  /* 0x0000001e37327225 */ /* 0x000fe200020e0432 */
[----:B------:R-:W-:Y:S02]  /*52e30*/  IADD3 RZ, P4, PT, RZ, R61, RZ ;  /* 0x0000003dffff7210 */ /* 0x000fe40007f9e0ff */
[----:B------:R-:W-:Y:S01]  /*52e40*/  SHF.L.W.U32.HI R44, R44, 0x1, R61 ;  /* 0x000000012c2c7819 */ /* 0x000fe20000010e3d */
[----:B------:R-:W-:Y:S01]  /*52e50*/  IMAD.X R63, RZ, RZ, R63, P3 ;  /* 0x000000ffff3f7224 */ /* 0x000fe200018e063f */
[----:B------:R-:W-:Y:S01]  /*52e60*/  IADD3 R56, P3, PT, R43, R36, RZ ;  /* 0x000000242b387210 */ /* 0x000fe20007f7e0ff */
[-C--:B------:R-:W-:Y:S01]  /*52e70*/  IMAD R62, R30, R32.reuse, RZ ;  /* 0x000000201e3e7224 */ /* 0x080fe200078e02ff */
[----:B------:R-:W-:Y:S01]  /*52e80*/  SEL R43, RZ, 0x1, !P2 ;  /* 0x00000001ff2b7807 */ /* 0x000fe20005000000 */
[----:B------:R-:W-:Y:S02]  /*52e90*/  IMAD.MOV.U32 R40, RZ, RZ, R37 ;  /* 0x000000ffff287224 */ /* 0x000fe400078e0025 */
[----:B------:R-:W-:Y:S01]  /*52ea0*/  IMAD.WIDE.U32 R36, R33, R32, RZ ;  /* 0x0000002021247225 */ /* 0x000fe200078e00ff */
[----:B------:R-:W-:-:S03]  /*52eb0*/  IADD3.X R32, P4, PT, RZ, R64, RZ, P4, !PT ;  /* 0x00000040ff207210 */ /* 0x000fc6000279e4ff */
[C---:B------:R-:W-:Y:S02]  /*52ec0*/  IMAD R65, R55.reuse, R33, R62 ;  /* 0x0000002137417224 */ /* 0x040fe400078e023e */
[----:B------:R-:W-:Y:S01]  /*52ed0*/  IMAD.WIDE.U32.X R34, R55, R55, R34, P6 ;  /* 0x0000003737227225 */ /* 0x000fe200030e0422 */
[----:B------:R-:W-:Y:S02]  /*52ee0*/  IADD3 R63, P6, PT, R63, R46, RZ ;  /* 0x0000002e3f3f7210 */ /* 0x000fe40007fde0ff */
[----:B------:R-:W-:Y:S01]  /*52ef0*/  IADD3.X R55, P1, PT, R58, R57, RZ, P1, !PT ;  /* 0x000000393a377210 */ /* 0x000fe20000f3e4ff */
[----:B------:R-:W-:Y:S01]  /*52f00*/  IMAD.X R43, RZ, RZ, R43, P4 ;  /* 0x000000ffff2b7224 */ /* 0x000fe200020e062b */
[----:B------:R-:W-:Y:S01]  /*52f10*/  IADD3 R36, P2, PT, R63, R36, RZ ;  /* 0x000000243f247210 */ /* 0x000fe20007f5e0ff */
[----:B------:R-:W-:Y:S01]  /*52f20*/  IMAD.IADD R46, R37, 0x1, R65 ;  /* 0x00000001252e7824 */ /* 0x000fe200078e0241 */
[----:B------:R-:W-:Y:S01]  /*52f30*/  IADD3.X R37, P0, PT, RZ, R34, RZ, P0, !PT ;  /* 0x00000022ff257210 */ /* 0x000fe2000071e4ff */
[----:B------:R-:W-:Y:S01]  /*52f40*/  IMAD.X R57, RZ, RZ, R47, P6 ;  /* 0x000000ffff397224 */ /* 0x000fe200030e062f */
[----:B------:R-:W-:Y:S01]  /*52f50*/  IADD3 R43, P4, PT, R43, R48, RZ ;  /* 0x000000302b2b7210 */ /* 0x000fe20007f9e0ff */
[----:B------:R-:W-:Y:S01]  /*52f60*/  IMAD.WIDE.U32.X R40, R54, R54, R40, P3 ;  /* 0x0000003636287225 */ /* 0x000fe200018e0428 */
[----:B------:R-:W-:-:S02]  /*52f70*/  IADD3.X R47, P0, PT, RZ, R35, RZ, P0, !PT ;  /* 0x00000023ff2f7210 */ /* 0x000fc4000071e4ff */
[----:B------:R-:W-:Y:S01]  /*52f80*/  IADD3.X R44, P1, PT, R44, R37, RZ, P1, !PT ;  /* 0x000000252c2c7210 */ /* 0x000fe20000f3e4ff */
[----:B------:R-:W-:Y:S01]  /*52f90*/  IMAD.X R37, RZ, RZ, R49, P4 ;  /* 0x000000ffff257224 */ /* 0x000fe200020e0631 */
[----:B------:R-:W-:Y:S01]  /*52fa0*/  IADD3.X R48, P2, PT, R46, R57, RZ, P2, !PT ;  /* 0x000000392e307210 */ /* 0x000fe2000175e4ff */
[----:B------:R-:W-:Y:S01]  /*52fb0*/  IMAD.WIDE.U32.X R38, R54, R30, R38, P5 ;  /* 0x0000001e36267225 */ /* 0x000fe200028e0426 */
[----:B------:R-:W-:Y:S02]  /*52fc0*/  SEL R35, RZ, 0x1, !P0 ;  /* 0x00000001ff237807 */ /* 0x000fe40004000000 */
[----:B------:R-:W-:Y:S02]  /*52fd0*/  SHF.L.W.U32.HI R46, R61, 0x1, R32 ;  /* 0x000000013d2e7819 */ /* 0x000fe40000010e20 */
[----:B------:R-:W-:Y:S01]  /*52fe0*/  IADD3 R49, P6, PT, R36, R43, RZ ;  /* 0x0000002b24317210 */ /* 0x000fe20007fde0ff */
[C---:B------:R-:W-:Y:S01]  /*52ff0*/  IMAD R43, R30.reuse, R31, RZ ;  /* 0x0000001f1e2b7224 */ /* 0x040fe200078e02ff */
[----:B------:R-:W-:Y:S01]  /*53000*/  IADD3 R42, P0, PT, R35, R42, RZ ;  /* 0x0000002a232a7210 */ /* 0x000fe20007f1e0ff */
[----:B------:R-:W-:Y:S01]  /*53010*/  IMAD.WIDE.U32 R34, R30, R33, RZ ;  /* 0x000000211e227225 */ /* 0x000fe200078e00ff */
[----:B------:R-:W-:-:S02]  /*53020*/  IADD3.X R46, P4, PT, R46, R47, RZ, P1, !PT ;  /* 0x0000002f2e2e7210 */ /* 0x000fc40000f9e4ff */
[----:B------:R-:W-:Y:S01]  /*53030*/  SHF.L.W.U32.HI R47, R32, 0x1, R49 ;  /* 0x00000001202f7819 */ /* 0x000fe20000010e31 */
[----:B------:R-:W-:Y:S01]  /*53040*/  IMAD R61, R54, R33, R43 ;  /* 0x00000021363d7224 */ /* 0x000fe200078e022b */
[----:B------:R-:W-:Y:S01]  /*53050*/  IADD3.X R48, P1, PT, R48, R37, RZ, P6, !PT ;  /* 0x0000002530307210 */ /* 0x000fe2000373e4ff */
[----:B------:R-:W-:Y:S01]  /*53060*/  IMAD.WIDE.U32 R34, P6, R33, R30, R34 ;  /* 0x0000001e21227225 */ /* 0x000fe200078c0022 */
[----:B------:R-:W-:Y:S02]  /*53070*/  SEL R32, RZ, 0x1, !P2 ;  /* 0x00000001ff207807 */ /* 0x000fe40005000000 */
[----:B------:R-:W-:Y:S01]  /*53080*/  IADD3.X R47, P2, PT, R47, R42, RZ, P4, !PT ;  /* 0x0000002a2f2f7210 */ /* 0x000fe2000275e4ff */
[----:B------:R-:W-:Y:S01]  /*53090*/  IMAD.WIDE.U32 R36, R33, R31, RZ ;  /* 0x0000001f21247225 */ /* 0x000fe200078e00ff */
[----:B------:R-:W-:Y:S02]  /*530a0*/  IADD3.X R56, P4, PT, RZ, R56, RZ, P0, !PT ;  /* 0x00000038ff387210 */ /* 0x000fe4000079e4ff */
[----:B------:R-:W-:Y:S01]  /*530b0*/  SHF.L.W.U32.HI R49, R49, 0x1, R48 ;  /* 0x0000000131317819 */ /* 0x000fe20000010e30 */
[----:B------:R-:W-:-:S02]  /*530c0*/  IMAD.X R57, RZ, RZ, R32, P1 ;  /* 0x000000ffff397224 */ /* 0x000fc400008e0620 */
[----:B------:R-:W-:-:S04]  /*530d0*/  IMAD.WIDE.U32 R42, R33, R33, RZ ;  /* 0x00000021212a7225 */ /* 0x000fc800078e00ff */
[----:B------:R-:W-:Y:S01]  /*530e0*/  IMAD.X R33, RZ, RZ, RZ, P6 ;  /* 0x000000ffff217224 */ /* 0x000fe200030e06ff */
[----:B------:R-:W-:Y:S01]  /*530f0*/  IADD3 R57, P6, PT, R57, R50, RZ ;  /* 0x0000003239397210 */ /* 0x000fe20007fde0ff */
[----:B------:R-:W-:Y:S01]  /*53100*/  IMAD.MOV.U32 R32, RZ, RZ, R35 ;  /* 0x000000ffff207224 */ /* 0x000fe200078e0023 */
[----:B------:R-:W-:Y:S01]  /*53110*/  IADD3 R31, P3, PT, R43, R34, RZ ;  /* 0x000000222b1f7210 */ /* 0x000fe20007f7e0ff */
[----:B------:R-:W-:Y:S01]  /*53120*/  IMAD.WIDE.U32 R34, R47, 0x3d1, RZ ;  /* 0x000003d12f227825 */ /* 0x000fe200078e00ff */
[----:B------:R-:W-:Y:S02]  /*53130*/  IADD3.X R50, P4, PT, RZ, R40, RZ, P4, !PT ;  /* 0x00000028ff327210 */ /* 0x000fe4000279e4ff */
[----:B------:R-:W-:Y:S01]  /*53140*/  IADD3.X R43, P0, PT, R49, R56, RZ, P2, !PT ;  /* 0x00000038312b7210 */ /* 0x000fe2000171e4ff */
[----:B------:R-:W-:Y:S01]  /*53150*/  IMAD.IADD R40, R37, 0x1, R61 ;  /* 0x0000000125287824 */ /* 0x000fe200078e023d */
[----:B------:R-:W-:Y:S01]  /*53160*/  IADD3 R49, P1, PT, R57, R36, RZ ;  /* 0x0000002439317210 */ /* 0x000fe20007f3e0ff */
[----:B------:R-:W-:Y:S01]  /*53170*/  IMAD.X R51, RZ, RZ, R51, P6 ;  /* 0x000000ffff337224 */ /* 0x000fe200030e0633 */
[----:B------:R-:W-:Y:S01]  /*53180*/  IADD3.X R56, P4, PT, RZ, R41, RZ, P4, !PT ;  /* 0x00000029ff387210 */ /* 0x000fe2000279e4ff */
[----:B------:R-:W-:Y:S01]  /*53190*/  IMAD.WIDE.U32 R36, R43, 0x3d1, RZ ;  /* 0x000003d12b247825 */ /* 0x000fe200078e00ff */
[----:B------:R-:W-:-:S02]  /*531a0*/  IADD3 RZ, P2, PT, RZ, R49, RZ ;  /* 0x00000031ffff7210 */ /* 0x000fc40007f5e0ff */
[----:B------:R-:W-:Y:S02]  /*531b0*/  IADD3.X R40, P1, PT, R40, R51, RZ, P1, !PT ;  /* 0x0000003328287210 */ /* 0x000fe40000f3e4ff */
[----:B------:R-:W-:Y:S02]  /*531c0*/  SHF.L.W.U32.HI R51, R48, 0x1, R49 ;  /* 0x0000000130337819 */ /* 0x000fe40000010e31 */
[----:B------:R-:W-:Y:S02]  /*531d0*/  IADD3.X R48, P5, PT, RZ, R40, RZ, P2, !PT ;  /* 0x00000028ff307210 */ /* 0x000fe400017be4ff */
[----:B------:R-:W-:Y:S02]  /*531e0*/  SEL R40, RZ, 0x1, !P1 ;  /* 0x00000001ff287807 */ /* 0x000fe40004800000 */
[----:B------:R-:W-:Y:S01]  /*531f0*/  SEL R41, RZ, 0x1, !P4 ;  /* 0x00000001ff297807 */ /* 0x000fe20006000000 */
[----:B------:R-:W-:Y:S01]  /*53200*/  IMAD.WIDE.U32 R36, P4, RZ, R47, R36 ;  /* 0x0000002fff247225 */ /* 0x000fe20007880024 */
[----:B------:R-:W-:-:S02]  /*53210*/  IADD3.X R51, P2, PT, R51, R50, RZ, P0, !PT ;  /* 0x0000003233337210 */ /* 0x000fc4000075e4ff */
        /* <DEDUP_REMOVED lines=21> */
[----:B------:R-:W-:Y:S01]  /*53370*/  IMAD.WIDE.U32.X R30, R30, R30, R32, P3 ;  /* 0x0000001e1e1e7225 */ /* 0x000fe200018e0420 */
[----:B------:R-:W-:-:S03]  /*53380*/  IADD3 R48, P3, PT, R37, R38, RZ ;  /* 0x0000002625307210 */ /* 0x000fc60007f7e0ff */
[----:B------:R-:W-:Y:S01]  /*53390*/  IMAD.X R33, RZ, RZ, R41, P5 ;  /* 0x000000ffff217224 */ /* 0x000fe200028e0629 */
[----:B------:R-:W-:Y:S01]  /*533a0*/  IADD3.X R41, P2, PT, R40, R57, RZ, P2, !PT ;  /* 0x0000003928297210 */ /* 0x000fe2000175e4ff */
        /* <DEDUP_REMOVED lines=74> */
.L_x_199:
        /* <DEDUP_REMOVED lines=22> */
.L_x_198:
[----:B------:R-:W-:Y:S05]  /*539b0*/  BSYNC.RECONVERGENT B0 ;  /* 0x0000000000007941 */ /* 0x000fea0003800200 */
.L_x_197:
[----:B------:R-:W-:-:S05]  /*539c0*/  UMOV UR4, 0x1 ;  /* 0x0000000100047882 */ /* 0x000fca0000000000 */
.L_x_203:
        /* <DEDUP_REMOVED lines=275> */
.L_x_202:
        /* <DEDUP_REMOVED lines=22> */
.L_x_201:
[----:B------:R-:W-:Y:S05]  /*54c60*/  BSYNC.RECONVERGENT B0 ;  /* 0x0000000000007941 */ /* 0x000fea0003800200 */
.L_x_200:
        /* <DEDUP_REMOVED lines=28> */
[----:B------:R-:W-:-:S03]  /*54e30*/  IMAD.WIDE.U32 R40, P3, R25, R60, R40 ;  /* 0x0000003c19287225 */ /* 0x000fc60007860028 */
[----:B------:R-:W-:Y:S01]  /*54e40*/  SEL R32, RZ, 0x1, !P0 ;  /* 0x00000001ff207807 */ /* 0x000fe20004000000 */
[----:B------:R-:W-:Y:S01]  /*54e50*/  IMAD.X R39, RZ, RZ, R39, P2 ;  /* 0x000000ffff277224 */ /* 0x000fe200010e0627 */
[----:B------:R-:W-:Y:S01]  /*54e60*/  IADD3 RZ, P5, PT, R43, R40, RZ ;  /* 0x000000282bff7210 */ /* 0x000fe20007fbe0ff */
[----:B------:R-:W-:-:S03]  /*54e70*/  IMAD.WIDE.U32 R48, R59, R26, RZ ;  /* 0x0000001a3b307225 */ /* 0x000fc600078e00ff */
[----:B------:R-:W-:Y:S01]  /*54e80*/  IADD3.X R56, P2, PT, R56, R39, RZ, P1, !PT ;  /* 0x0000002738387210 */ /* 0x000fe20000f5e4ff */
[----:B------:R-:W-:Y:S02]  /*54e90*/  IMAD.X R43, RZ, RZ, RZ, P3 ;  /* 0x000000ffff2b7224 */ /* 0x000fe400018e06ff */
[----:B------:R-:W-:Y:S02]  /*54ea0*/  IMAD.MOV.U32 R42, RZ, RZ, R41 ;  /* 0x000000ffff2a7224 */ /* 0x000fe400078e0029 */
[----:B------:R-:W-:-:S04]  /*54eb0*/  IMAD.WIDE.U32 R46, R60, R26, RZ ;  /* 0x0000001a3c2e7225 */ /* 0x000fc800078e00ff */
[----:B------:R-:W-:-:S04]  /*54ec0*/  IMAD.WIDE.U32 R48, P4, R27, R60, R48 ;  /* 0x0000003c1b307225 */ /* 0x000fc80007880030 */
[----:B------:R-:W-:-:S04]  /*54ed0*/  IMAD.WIDE.U32.X R40, R25, R59, R42, P5 ;  /* 0x0000003b19287225 */ /* 0x000fc800028e042a */
[----:B------:R-:W-:Y:S01]  /*54ee0*/  IMAD.X R37, RZ, RZ, R32, P2 ;  /* 0x000000ffff257224 */ /* 0x000fe200010e0620 */
[----:B------:R-:W-:Y:S01]  /*54ef0*/  IADD3 RZ, P2, PT, R47, R48, RZ ;  /* 0x000000302fff7210 */ /* 0x000fe20007f5e0ff */
[----:B------:R-:W-:-:S03]  /*54f00*/  IMAD.WIDE.U32 R44, R59, R28, RZ ;  /* 0x0000001c3b2c7225 */ /* 0x000fc600078e00ff */
[----:B------:R-:W-:Y:S01]  /*54f10*/  IADD3 R65, P0, PT, R37, R40, RZ ;  /* 0x0000002825417210 */ /* 0x000fe20007f1e0ff */
[-C--:B------:R-:W-:Y:S02]  /*54f20*/  IMAD R32, R27, R60.reuse, RZ ;  /* 0x0000003c1b207224 */ /* 0x080fe400078e02ff */
[----:B------:R-:W-:-:S04]  /*54f30*/  IMAD.WIDE.U32 R46, R26, R60, RZ ;  /* 0x0000003c1a2e7225 */ /* 0x000fc800078e00ff */
[----:B------:R-:W-:Y:S02]  /*54f40*/  IMAD R37, R26, R59, R32 ;  /* 0x0000003b1a257224 */ /* 0x000fe400078e0220 */
[----:B------:R-:W-:-:S04]  /*54f50*/  IMAD.WIDE.U32 R38, R60, R28, RZ ;  /* 0x0000001c3c267225 */ /* 0x000fc800078e00ff */
[----:B------:R-:W-:-:S04]  /*54f60*/  IMAD.WIDE.U32 R44, P1, R29, R60, R44 ;  /* 0x0000003c1d2c7225 */ /* 0x000fc8000782002c */
[----:B------:R-:W-:Y:S01]  /*54f70*/  IMAD.X R55, RZ, RZ, R41, P0 ;  /* 0x000000ffff377224 */ /* 0x000fe200000e0629 */
[----:B------:R-:W-:Y:S01]  /*54f80*/  IADD3 RZ, P0, PT, RZ, R46, RZ ;  /* 0x0000002effff7210 */ /* 0x000fe20007f1e0ff */
[----:B------:R-:W-:Y:S01]  /*54f90*/  IMAD.IADD R32, R47, 0x1, R37 ;  /* 0x000000012f207824 */ /* 0x000fe200078e0225 */
[----:B------:R-:W-:Y:S01]  /*54fa0*/  IADD3 RZ, P6, PT, R39, R44, RZ ;  /* 0x0000002c27ff7210 */ /* 0x000fe20007fde0ff */
[----:B------:R-:W-:-:S03]  /*54fb0*/  IMAD.WIDE.U32 R38, R58, R23, RZ ;  /* 0x000000173a267225 */ /* 0x000fc600078e00ff */
[----:B------:R-:W-:Y:S01]  /*54fc0*/  IADD3.X R32, P0, PT, RZ, R32, RZ, P0, !PT ;  /* 0x00000020ff207210 */ /* 0x000fe2000071e4ff */
[----:B------:R-:W-:-:S03]  /*54fd0*/  IMAD.WIDE.U32 R42, R58, R24, RZ ;  /* 0x000000183a2a7225 */ /* 0x000fc600078e00ff */
[----:B------:R-:W-:Y:S01]  /*54fe0*/  SEL R37, RZ, 0x1, !P0 ;  /* 0x00000001ff257807 */ /* 0x000fe20004000000 */
[----:B------:R-:W-:Y:S01]  /*54ff0*/  IMAD.WIDE.U32 R52, R33, R23, RZ ;  /* 0x0000001721347225 */ /* 0x000fe200078e00ff */
[----:B------:R-:W-:-:S03]  /*55000*/  IADD3 R65, P0, PT, R65, R46, RZ ;  /* 0x0000002e41417210 */ /* 0x000fc60007f1e0ff */
[----:B------:R-:W-:Y:S01]  /*55010*/  IMAD.WIDE.U32 R38, P3, R71, R33, R38 ;  /* 0x0000002147267225 */ /* 0x000fe20007860026 */
[----:B------:R-:W-:-:S03]  /*55020*/  IADD3.X R32, P0, PT, R32, R55, RZ, P0, !PT ;  /* 0x0000003720207210 */ /* 0x000fc6000071e4ff */
[----:B------:R-:W-:-:S04]  /*55030*/  IMAD.WIDE.U32 R50, R33, R24, RZ ;  /* 0x0000001821327225 */ /* 0x000fc800078e00ff */
[----:B------:R-:W-:-:S04]  /*55040*/  IMAD.WIDE.U32 R42, P5, R25, R33, R42 ;  /* 0x00000021192a7225 */ /* 0x000fc800078a002a */
[----:B------:R-:W-:Y:S01]  /*55050*/  IMAD.X R41, RZ, RZ, RZ, P4 ;  /* 0x000000ffff297224 */ /* 0x000fe200020e06ff */
[----:B------:R-:W-:Y:S01]  /*55060*/  IADD3 RZ, P4, PT, R53, R38, RZ ;  /* 0x0000002635ff7210 */ /* 0x000fe20007f9e0ff */
[----:B------:R-:W-:Y:S02]  /*55070*/  IMAD.MOV.U32 R40, RZ, RZ, R49 ;  /* 0x000000ffff287224 */ /* 0x000fe400078e0031 */
[----:B------:R-:W-:Y:S02]  /*55080*/  IMAD R38, R71, R33, RZ ;  /* 0x0000002147267224 */ /* 0x000fe400078e02ff */
[----:B------:R-:W-:Y:S01]  /*55090*/  IMAD.X R47, RZ, RZ, RZ, P1 ;  /* 0x000000ffff2f7224 */ /* 0x000fe200008e06ff */
[----:B------:R-:W-:Y:S01]  /*550a0*/  IADD3 RZ, P1, PT, R51, R42, RZ ;  /* 0x0000002a33ff7210 */ /* 0x000fe20007f3e0ff */
[----:B------:R-:W-:Y:S02]  /*550b0*/  IMAD.MOV.U32 R46, RZ, RZ, R45 ;  /* 0x000000ffff2e7224 */ /* 0x000fe400078e002d */
[----:B------:R-:W-:-:S02]  /*550c0*/  IMAD R42, R29, R60, RZ ;  /* 0x0000003c1d2a7224 */ /* 0x000fc400078e02ff */
[----:B------:R-:W-:-:S04]  /*550d0*/  IMAD.WIDE.U32 R44, R23, R33, RZ ;  /* 0x00000021172c7225 */ /* 0x000fc800078e00ff */
[----:B------:R-:W-:Y:S02]  /*550e0*/  IMAD R49, R23, R58, R38 ;  /* 0x0000003a17317224 */ /* 0x000fe400078e0226 */
[----:B------:R-:W-:-:S04]  /*550f0*/  IMAD.WIDE.U32.X R40, R27, R59, R40, P2 ;  /* 0x0000003b1b287225 */ /* 0x000fc800010e0428 */
[----:B------:R-:W-:Y:S01]  /*55100*/  IMAD.X R37, RZ, RZ, R37, P0 ;  /* 0x000000ffff257224 */ /* 0x000fe200000e0625 */
[----:B------:R-:W-:Y:S01]  /*55110*/  IADD3 R62, P0, PT, R62, R44, RZ ;  /* 0x0000002c3e3e7210 */ /* 0x000fe20007f1e0ff */
[-C--:B------:R-:W-:Y:S02]  /*55120*/  IMAD R42, R28, R59.reuse, R42 ;  /* 0x0000003b1c2a7224 */ /* 0x080fe400078e022a */
[----:B------:R-:W-:Y:S01]  /*55130*/  IMAD.WIDE.U32.X R52, R29, R59, R46, P6 ;  /* 0x0000003b1d347225 */ /* 0x000fe200030e042e */
[----:B------:R-:W-:-:S03]  /*55140*/  IADD3 R37, P6, PT, R37, R40, RZ ;  /* 0x0000002825257210 */ /* 0x000fc60007fde0ff */
[----:B------:R-:W-:-:S04]  /*55150*/  IMAD.WIDE.U32 R46, R58, R26, RZ ;  /* 0x0000001a3a2e7225 */ /* 0x000fc800078e00ff */
[----:B------:R-:W-:Y:S02]  /*55160*/  IMAD.IADD R59, R45, 0x1, R49 ;  /* 0x000000012d3b7824 */ /* 0x000fe400078e0231 */
[----:B------:R-:W-:-:S03]  /*55170*/  IMAD.WIDE.U32 R48, R58, R28, RZ ;  /* 0x0000001c3a307225 */ /* 0x000fc600078e00ff */
[----:B------:R-:W-:Y:S01]  /*55180*/  IADD3.X R56, P0, PT, R56, R59, RZ, P0, !PT ;  /* 0x0000003b38387210 */ /* 0x000fe2000071e4ff */
[----:B------:R-:W-:-:S04]  /*55190*/  IMAD.WIDE.U32 R44, P2, R27, R33, R46 ;  /* 0x000000211b2c7225 */ /* 0x000fc8000784002e */
[----:B------:R-:W-:Y:S02]  /*551a0*/  IMAD.X R57, RZ, RZ, R41, P6 ;  /* 0x000000ffff397224 */ /* 0x000fe400030e0629 */
[----:B------:R-:W-:Y:S02]  /*551b0*/  IMAD.X R47, RZ, RZ, RZ, P3 ;  /* 0x000000ffff2f7224 */ /* 0x000fe400018e06ff */
[----:B------:R-:W-:-:S04]  /*551c0*/  IMAD.WIDE.U32 R50, R33, R28, RZ ;  /* 0x0000001c21327225 */ /* 0x000fc800078e00ff */
[----:B------:R-:W-:-:S04]  /*551d0*/  IMAD.WIDE.U32 R40, P6, R29, R33, R48 ;  /* 0x000000211d287225 */ /* 0x000fc800078c0030 */
[----:B------:R-:W-:Y:S02]  /*551e0*/  IMAD.MOV.U32 R46, RZ, RZ, R39 ;  /* 0x000000ffff2e7224 */ /* 0x000fe400078e0027 */
[----:B------:R-:W-:-:S04]  /*551f0*/  IMAD.WIDE.U32 R60, R28, R60, RZ ;  /* 0x0000003c1c3c7225 */ /* 0x000fc800078e00ff */
[----:B------:R-:W-:Y:S01]  /*55200*/  IMAD.WIDE.U32.X R38, R71, R58, R46, P4 ;  /* 0x0000003a47267225 */ /* 0x000fe200020e042e */
[----:B------:R-:W-:Y:S02]  /*55210*/  IADD3 RZ, P4, PT, R51, R40, RZ ;  /* 0x0000002833ff7210 */ /* 0x000fe40007f9e0ff */
[----:B------:R-:W-:Y:S01]  /*55220*/  SEL R40, RZ, 0x1, !P0 ;  /* 0x00000001ff287807 */ /* 0x000fe20004000000 */
[----:B------:R-:W-:Y:S01]  /*55230*/  IMAD R51, R25, R33, RZ ;  /* 0x0000002119337224 */ /* 0x000fe200078e02ff */
[----:B------:R-:W-:Y:S01]  /*55240*/  IADD3 RZ, P0, PT, RZ, R62, RZ ;  /* 0x0000003effff7210 */ /* 0x000fe20007f1e0ff */
[----:B------:R-:W-:Y:S01]  /*55250*/  IMAD.X R47, RZ, RZ, RZ, P5 ;  /* 0x000000ffff2f7224 */ /* 0x000fe200028e06ff */
[----:B------:R-:W-:Y:S01]  /*55260*/  IADD3 RZ, P5, PT, RZ, R60, RZ ;  /* 0x0000003cffff7210 */ /* 0x000fe20007fbe0ff */
[----:B------:R-:W-:Y:S01]  /*55270*/  IMAD.IADD R42, R61, 0x1, R42 ;  /* 0x000000013d2a7824 */ /* 0x000fe200078e022a */
[----:B------:R-:W-:Y:S01]  /*55280*/  IADD3.X R63, P0, PT, RZ, R56, RZ, P0, !PT ;  /* 0x00000038ff3f7210 */ /* 0x000fe2000071e4ff */
[----:B------:R-:W-:-:S04]  /*55290*/  IMAD.WIDE.U32 R54, R33, R26, RZ ;  /* 0x0000001a21367225 */ /* 0x000fc800078e00ff */
[C---:B------:R-:W-:Y:S01]  /*552a0*/  IMAD R61, R24.reuse, R58, R51 ;  /* 0x0000003a183d7224 */ /* 0x040fe200078e0233 */
[----:B------:R-:W-:Y:S01]  /*552b0*/  IADD3 RZ, P3, PT, R55, R44, RZ ;  /* 0x0000002c37ff7210 */ /* 0x000fe20007f7e0ff */
[----:B------:R-:W-:Y:S01]  /*552c0*/  IMAD.X R51, RZ, RZ, R40, P0 ;  /* 0x000000ffff337224 */ /* 0x000fe200000e0628 */
[----:B------:R-:W-:Y:S01]  /*552d0*/  IADD3.X R56, P0, PT, RZ, R42, RZ, P5, !PT ;  /* 0x0000002aff387210 */ /* 0x000fe20002f1e4ff */
[----:B------:R-:W-:-:S03]  /*552e0*/  IMAD.WIDE.U32 R48, R24, R33, RZ ;  /* 0x0000002118307225 */ /* 0x000fc600078e00ff */
[----:B------:R-:W-:Y:S01]  /*552f0*/  IADD3 R44, P5, PT, R51, R38, RZ ;  /* 0x00000026332c7210 */ /* 0x000fe20007fbe0ff */
[----:B------:R-:W-:Y:S01]  /*55300*/  IMAD.MOV.U32 R46, RZ, RZ, R43 ;  /* 0x000000ffff2e7224 */ /* 0x000fe200078e002b */
[----:B------:R-:W-:Y:S01]  /*55310*/  SEL R40, RZ, 0x1, !P0 ;  /* 0x00000001ff287807 */ /* 0x000fe20004000000 */
[----:B------:R-:W-:Y:S01]  /*55320*/  IMAD.WIDE.U32 R42, R35, R23, RZ ;  /* 0x00000017232a7225 */ /* 0x000fe200078e00ff */
[----:B------:R-:W-:-:S03]  /*55330*/  IADD3 R65, P0, PT, R65, R48, RZ ;  /* 0x0000003041417210 */ /* 0x000fc60007f1e0ff */
        /* <DEDUP_REMOVED lines=11> */
[----:B------:R-:W-:Y:S01]  /*553f0*/  IMAD.X R51, RZ, RZ, RZ, P6 ;  /* 0x000000ffff337224 */ /* 0x000fe200030e06ff */
[----:B------:R-:W-:Y:S01]  /*55400*/  IADD3 RZ, P6, PT, R55, R46, RZ ;  /* 0x0000002e37ff7210 */ /* 0x000fe20007fde0ff */
[----:B------:R-:W-:Y:S01]  /*55410*/  IMAD R54, R71, R31, RZ ;  /* 0x0000001f47367224 */ /* 0x000fe200078e02ff */
[----:B------:R-:W-:Y:S01]  /*55420*/  SEL R46, RZ, 0x1, !P0 ;  /* 0x00000001ff2e7807 */ /* 0x000fe20004000000 */
[----:B------:R-:W-:Y:S01]  /*55430*/  IMAD.MOV.U32 R48, RZ, RZ, R45 ;  /* 0x000000ffff307224 */ /* 0x000fe200078e002d */
[----:B------:R-:W-:Y:S01]  /*55440*/  IADD3 R65, P0, PT, R65, R44, RZ ;  /* 0x0000002c41417210 */ /* 0x000fe20007f1e0ff */
[----:B------:R-:W-:Y:S01]  /*55450*/  IMAD.X R45, RZ, RZ, RZ, P5 ;  /* 0x000000ffff2d7224 */ /* 0x000fe200028e06ff */
[----:B------:R-:W-:Y:S01]  /*55460*/  IADD3 R61, P5, PT, R37, R60, RZ ;  /* 0x0000003c253d7210 */ /* 0x000fe20007fbe0ff */
[----:B------:R-:W-:Y:S01]  /*55470*/  IMAD.MOV.U32 R50, RZ, RZ, R41 ;  /* 0x000000ffff327224 */ /* 0x000fe200078e0029 */
[----:B------:R-:W-:Y:S01]  /*55480*/  IADD3.X R59, P0, PT, R32, R59, RZ, P0, !PT ;  /* 0x0000003b203b7210 */ /* 0x000fe2000071e4ff */
[----:B------:R-:W-:Y:S01]  /*55490*/  IMAD.MOV.U32 R44, RZ, RZ, R39 ;  /* 0x000000ffff2c7224 */ /* 0x000fe200078e0027 */
[----:B------:R-:W-:Y:S01]  /*554a0*/  IADD3.X R32, P5, PT, R56, R57, RZ, P5, !PT ;  /* 0x0000003938207210 */ /* 0x000fe20002fbe4ff */
[----:B------:R-:W-:-:S04]  /*554b0*/  IMAD.WIDE.U32 R38, R23, R31, RZ ;  /* 0x0000001f17267225 */ /* 0x000fc800078e00ff */
[----:B------:R-:W-:Y:S02]  /*554c0*/  IMAD R41, R23, R35, R54 ;  /* 0x0000002317297224 */ /* 0x000fe400078e0236 */
[----:B------:R-:W-:Y:S02]  /*554d0*/  IMAD R37, R29, R33, RZ ;  /* 0x000000211d257224 */ /* 0x000fe400078e02ff */
[----:B------:R-:W-:Y:S02]  /*554e0*/  IMAD.IADD R54, R39, 0x1, R41 ;  /* 0x0000000127367824 */ /* 0x000fe400078e0229 */
[----:B------:R-:W-:Y:S02]  /*554f0*/  IMAD.X R41, RZ, RZ, R46, P0 ;  /* 0x000000ffff297224 */ /* 0x000fe400000e062e */
[-C--:B------:R-:W-:Y:S02]  /*55500*/  IMAD R60, R28, R58.reuse, R37 ;  /* 0x0000003a1c3c7224 */ /* 0x080fe400078e0225 */
[----:B------:R-:W-:Y:S01]  /*55510*/  IMAD.WIDE.U32.X R48, R27, R58, R48, P3 ;  /* 0x0000003a1b307225 */ /* 0x000fe200018e0430 */
[----:B------:R-:W-:-:S03]  /*55520*/  IADD3 R37, P3, PT, R65, R38, RZ ;  /* 0x0000002641257210 */ /* 0x000fc60007f7e0ff */
[----:B------:R-:W-:Y:S01]  /*55530*/  IMAD.WIDE.U32.X R50, R29, R58, R50, P4 ;  /* 0x0000003a1d327225 */ /* 0x000fe200020e0432 */
[----:B------:R-:W-:Y:S02]  /*55540*/  IADD3 R65, P4, PT, R41, R42, RZ ;  /* 0x0000002a29417210 */ /* 0x000fe40007f9e0ff */
[----:B------:R-:W-:Y:S01]  /*55550*/  IADD3.X R59, P3, PT, R59, R54, RZ, P3, !PT ;  /* 0x000000363b3b7210 */ /* 0x000fe20001f7e4ff */
[----:B------:R-:W-:Y:S01]  /*55560*/  IMAD.X R57, RZ, RZ, R40, P5 ;  /* 0x000000ffff397224 */ /* 0x000fe200028e0628 */
[----:B------:R-:W-:Y:S01]  /*55570*/  IADD3 RZ, P5, PT, RZ, R37, RZ ;  /* 0x00000025ffff7210 */ /* 0x000fe20007fbe0ff */
[----:B------:R-:W-:-:S03]  /*55580*/  IMAD.WIDE.U32 R38, R35, R26, RZ ;  /* 0x0000001a23267225 */ /* 0x000fc600078e00ff */
[----:B------:R-:W-:Y:S01]  /*55590*/  IADD3 R57, P0, PT, R57, R52, RZ ;  /* 0x0000003439397210 */ /* 0x000fe20007f1e0ff */
[-C--:B------:R-:W-:Y:S02]  /*555a0*/  IMAD R55, R27, R33.reuse, RZ ;  /* 0x000000211b377224 */ /* 0x080fe400078e02ff */
[----:B------:R-:W-:-:S04]  /*555b0*/  IMAD.WIDE.U32 R40, R26, R33, RZ ;  /* 0x000000211a287225 */ /* 0x000fc800078e00ff */
[----:B------:R-:W-:Y:S02]  /*555c0*/  IMAD R55, R26, R58, R55 ;  /* 0x0000003a1a377224 */ /* 0x000fe400078e0237 */
[----:B------:R-:W-:Y:S02]  /*555d0*/  IMAD.X R67, RZ, RZ, R43, P4 ;  /* 0x000000ffff437224 */ /* 0x000fe400020e062b */
[----:B------:R-:W-:-:S04]  /*555e0*/  IMAD.WIDE.U32 R42, R31, R26, RZ ;  /* 0x0000001a1f2a7225 */ /* 0x000fc800078e00ff */
[----:B------:R-:W-:-:S04]  /*555f0*/  IMAD.WIDE.U32 R38, P4, R27, R31, R38 ;  /* 0x0000001f1b267225 */ /* 0x000fc80007880026 */
[----:B------:R-:W-:Y:S01]  /*55600*/  IMAD.X R56, RZ, RZ, R53, P0 ;  /* 0x000000ffff387224 */ /* 0x000fe200000e0635 */
[----:B------:R-:W-:Y:S01]  /*55610*/  IADD3 R40, P0, PT, R61, R40, RZ ;  /* 0x000000283d287210 */ /* 0x000fe20007f1e0ff */
[----:B------:R-:W-:Y:S01]  /*55620*/  IMAD.IADD R55, R41, 0x1, R55 ;  /* 0x0000000129377824 */ /* 0x000fe200078e0237 */
[----:B------:R-:W-:Y:S01]  /*55630*/  IADD3.X R61, P5, PT, RZ, R59, RZ, P5, !PT ;  /* 0x0000003bff3d7210 */ /* 0x000fe20002fbe4ff */
[----:B------:R-:W-:Y:S01]  /*55640*/  IMAD.WIDE.U32.X R44, R71, R35, R44, P2 ;  /* 0x00000023472c7225 */ /* 0x000fe200010e042c */
[----:B------:R-:W-:Y:S02]  /*55650*/  IADD3 RZ, P2, PT, R43, R38, RZ ;  /* 0x000000262bff7210 */ /* 0x000fe40007f5e0ff */
[----:B------:R-:W-:Y:S01]  /*55660*/  SEL R38, RZ, 0x1, !P3 ;  /* 0x00000001ff267807 */ /* 0x000fe20005800000 */
[----:B------:R-:W-:Y:S01]  /*55670*/  IMAD R41, R25, R31, RZ ;  /* 0x0000001f19297224 */ /* 0x000fe200078e02ff */
[----:B------:R-:W-:Y:S01]  /*55680*/  IADD3.X R32, P0, PT, R32, R55, RZ, P0, !PT ;  /* 0x0000003720207210 */ /* 0x000fe2000071e4ff */
[----:B------:R-:W-:Y:S01]  /*55690*/  IMAD.WIDE.U32 R42, R24, R31, RZ ;  /* 0x0000001f182a7225 */ /* 0x000fe200078e00ff */
[----:B------:R-:W-:-:S03]  /*556a0*/  IADD3 R53, P3, PT, R40, R65, RZ ;  /* 0x0000004128357210 */ /* 0x000fc60007f7e0ff */
[----:B------:R-:W-:Y:S01]  /*556b0*/  IMAD.X R55, RZ, RZ, R38, P5 ;  /* 0x000000ffff377224 */ /* 0x000fe200028e0626 */
[----:B------:R-:W-:Y:S01]  /*556c0*/  IADD3.X R38, P3, PT, R32, R67, RZ, P3, !PT ;  /* 0x0000004320267210 */ /* 0x000fe20001f7e4ff */
[----:B------:R-:W-:Y:S01]  /*556d0*/  IMAD R59, R24, R35, R41 ;  /* 0x00000023183b7224 */ /* 0x000fe200078e0229 */
[----:B------:R-:W-:Y:S01]  /*556e0*/  SEL R32, RZ, 0x1, !P0 ;  /* 0x00000001ff207807 */ /* 0x000fe20004000000 */
[----:B------:R-:W-:Y:S01]  /*556f0*/  IMAD.WIDE.U32 R40, R35, R28, RZ ;  /* 0x0000001c23287225 */ /* 0x000fe200078e00ff */
[----:B------:R-:W-:Y:S02]  /*55700*/  IADD3 R46, P0, PT, R55, R44, RZ ;  /* 0x0000002c372e7210 */ /* 0x000fe40007f1e0ff */
[----:B------:R-:W-:Y:S01]  /*55710*/  IADD3 R53, P5, PT, R53, R42, RZ ;  /* 0x0000002a35357210 */ /* 0x000fe20007fbe0ff */
[----:B------:R-:W-:Y:S02]  /*55720*/  IMAD.IADD R43, R43, 0x1, R59 ;  /* 0x000000012b2b7824 */ /* 0x000fe400078e023b */
[----:B------:R-:W-:-:S02]  /*55730*/  IMAD.X R59, RZ, RZ, R32, P3 ;  /* 0x000000ffff3b7224 */ /* 0x000fc400018e0620 */
[----:B------:R-:W-:Y:S01]  /*55740*/  IMAD.X R55, RZ, RZ, R45, P0 ;  /* 0x000000ffff377224 */ /* 0x000fe200000e062d */
[----:B------:R-:W-:Y:S01]  /*55750*/  IADD3.X R38, P5, PT, R38, R43, RZ, P5, !PT ;  /* 0x0000002b26267210 */ /* 0x000fe20002fbe4ff */
[----:B------:R-:W-:Y:S01]  /*55760*/  IMAD.WIDE.U32 R44, R31, R28, RZ ;  /* 0x0000001c1f2c7225 */ /* 0x000fe200078e00ff */
[----:B------:R-:W-:Y:S02]  /*55770*/  IADD3 R59, P0, PT, R59, R48, RZ ;  /* 0x000000303b3b7210 */ /* 0x000fe40007f1e0ff */
[----:B------:R-:W-:Y:S01]  /*55780*/  SEL R32, RZ, 0x1, !P5 ;  /* 0x00000001ff207807 */ /* 0x000fe20006800000 */
[----:B------:R-:W-:-:S04]  /*55790*/  IMAD.WIDE.U32 R40, P3, R29, R31, R40 ;  /* 0x0000001f1d287225 */ /* 0x000fc80007860028 */
        /* <DEDUP_REMOVED lines=8> */
[----:B------:R-:W-:-:S04]  /*55820*/  IMAD.WIDE.U32 R44, P5, R71, R34, R44 ;  /* 0x00000022472c7225 */ /* 0x000fc800078a002c */
[----:B------:R-:W-:-:S04]  /*55830*/  IMAD.WIDE.U32 R48, R30, R24, RZ ;  /* 0x000000181e307225 */ /* 0x000fc800078e00ff */
[----:B------:R-:W-:Y:S02]  /*55840*/  IMAD R38, R71, R34, RZ ;  /* 0x0000002247267224 */ /* 0x000fe400078e02ff */
[----:B------:R-:W-:-:S04]  /*55850*/  IMAD.WIDE.U32.X R42, R25, R35, R42, P6 ;  /* 0x00000023192a7225 */ /* 0x000fc800030e042a */
[----:B------:R-:W-:Y:S02]  /*55860*/  IMAD.X R67, RZ, RZ, R32, P1 ;  /* 0x000000ffff437224 */ /* 0x000fe400008e0620 */
[----:B------:R-:W-:Y:S01]  /*55870*/  IMAD.X R53, RZ, RZ, RZ, P4 ;  /* 0x000000ffff357224 */ /* 0x000fe200020e06ff */
[----:B------:R-:W-:Y:S01]  /*55880*/  IADD3 RZ, P4, PT, R47, R44, RZ ;  /* 0x0000002c2fff7210 */ /* 0x000fe20007f9e0ff */
[----:B------:R-:W-:Y:S02]  /*55890*/  IMAD.MOV.U32 R46, RZ, RZ, R45 ;  /* 0x000000ffff2e7224 */ /* 0x000fe400078e002d */
[----:B------:R-:W-:Y:S02]  /*558a0*/  IMAD.MOV.U32 R52, RZ, RZ, R39 ;  /* 0x000000ffff347224 */ /* 0x000fe400078e0027 */
[----:B------:R-:W-:Y:S02]  /*558b0*/  IMAD R45, R23, R30, R38 ;  /* 0x0000001e172d7224 */ /* 0x000fe400078e0226 */
[----:B------:R-:W-:Y:S01]  /*558c0*/  IMAD.X R47, RZ, RZ, RZ, P5 ;  /* 0x000000ffff2f7224 */ /* 0x000fe200028e06ff */
[----:B------:R-:W-:Y:S01]  /*558d0*/  IADD3 R40, P5, PT, R67, R42, RZ ;  /* 0x0000002a43287210 */ /* 0x000fe20007fbe0ff */
[----:B------:R-:W-:-:S04]  /*558e0*/  IMAD.WIDE.U32 R38, R23, R34, RZ ;  /* 0x0000002217267225 */ /* 0x000fc800078e00ff */
[----:B------:R-:W-:-:S04]  /*558f0*/  IMAD.WIDE.U32 R54, R34, R24, RZ ;  /* 0x0000001822367225 */ /* 0x000fc800078e00ff */
[----:B------:R-:W-:-:S04]  /*55900*/  IMAD.WIDE.U32 R48, P6, R25, R34, R48 ;  /* 0x0000002219307225 */ /* 0x000fc800078c0030 */
[----:B------:R-:W-:Y:S01]  /*55910*/  IMAD.WIDE.U32 R32, R28, R33, RZ ;  /* 0x000000211c207225 */ /* 0x000fe200078e00ff */
[----:B------:R-:W-:-:S03]  /*55920*/  IADD3 RZ, P1, PT, R55, R48, RZ ;  /* 0x0000003037ff7210 */ /* 0x000fc60007f3e0ff */
[----:B------:R-:W-:Y:S02]  /*55930*/  IMAD.IADD R39, R39, 0x1, R45 ;  /* 0x0000000127277824 */ /* 0x000fe400078e022d */
[----:B------:R-:W-:Y:S01]  /*55940*/  IMAD.WIDE.U32.X R46, R71, R30, R46, P4 ;  /* 0x0000001e472e7225 */ /* 0x000fe200020e042e */
[----:B------:R-:W-:-:S03]  /*55950*/  IADD3 R65, P4, PT, R65, R38, RZ ;  /* 0x0000002641417210 */ /* 0x000fc60007f9e0ff */
[----:B------:R-:W-:Y:S01]  /*55960*/  IMAD.WIDE.U32 R44, R30, R28, RZ ;  /* 0x0000001c1e2c7225 */ /* 0x000fe200078e00ff */
[----:B------:R-:W-:-:S03]  /*55970*/  IADD3.X R66, P4, PT, R66, R39, RZ, P4, !PT ;  /* 0x0000002742427210 */ /* 0x000fc6000279e4ff */
[----:B------:R-:W-:Y:S01]  /*55980*/  IMAD.X R23, RZ, RZ, R43, P5 ;  /* 0x000000ffff177224 */ /* 0x000fe200028e062b */
[----:B------:R-:W-:Y:S01]  /*55990*/  IADD3 R48, P5, PT, R57, R32, RZ ;  /* 0x0000002039307210 */ /* 0x000fe20007fbe0ff */
[----:B------:R-:W-:Y:S02]  /*559a0*/  IMAD.IADD R67, R33, 0x1, R60 ;  /* 0x0000000121437824 */ /* 0x000fe400078e023c */
[----:B------:R-:W-:Y:S02]  /*559b0*/  IMAD.X R33, RZ, RZ, RZ, P3 ;  /* 0x000000ffff217224 */ /* 0x000fe400018e06ff */
[----:B------:R-:W-:Y:S01]  /*559c0*/  IMAD.WIDE.U32 R38, R34, R28, RZ ;  /* 0x0000001c22267225 */ /* 0x000fe200078e00ff */
[----:B------:R-:W-:Y:S02]  /*559d0*/  IADD3.X R67, P5, PT, R67, R56, RZ, P5, !PT ;  /* 0x0000003843437210 */ /* 0x000fe40002fbe4ff */
[----:B------:R-:W-:Y:S01]  /*559e0*/  SEL R38, RZ, 0x1, !P4 ;  /* 0x00000001ff267807 */ /* 0x000fe20006000000 */
[----:B------:R-:W-:Y:S01]  /*559f0*/  IMAD.WIDE.U32 R44, P3, R29, R34, R44 ;  /* 0x000000221d2c7225 */ /* 0x000fe2000786002c */
[----:B------:R-:W-:-:S03]  /*55a00*/  SEL R60, RZ, 0x1, !P5 ;  /* 0x00000001ff3c7807 */ /* 0x000fc60006800000 */
[----:B------:R-:W-:Y:S01]  /*55a10*/  IMAD.X R57, RZ, RZ, RZ, P6 ;  /* 0x000000ffff397224 */ /* 0x000fe200030e06ff */
[----:B------:R-:W-:Y:S01]  /*55a20*/  IADD3 RZ, P6, PT, RZ, R65, RZ ;  /* 0x00000041ffff7210 */ /* 0x000fe20007fde0ff */
[----:B------:R-:W-:Y:S01]  /*55a30*/  IMAD.WIDE.U32 R54, R30, R26, RZ ;  /* 0x0000001a1e367225 */ /* 0x000fe200078e00ff */
[----:B------:R-:W-:Y:S02]  /*55a40*/  IADD3 RZ, P5, PT, R39, R44, RZ ;  /* 0x0000002c27ff7210 */ /* 0x000fe40007fbe0ff */
[----:B------:R-:W-:Y:S01]  /*55a50*/  IADD3.X R44, P6, PT, RZ, R66, RZ, P6, !PT ;  /* 0x00000042ff2c7210 */ /* 0x000fe200037de4ff */
[----:B------:R-:W-:-:S04]  /*55a60*/  IMAD.WIDE.U32.X R52, R27, R35, R52, P2 ;  /* 0x000000231b347225 */ /* 0x000fc800010e0434 */
[----:B------:R-:W-:Y:S02]  /*55a70*/  IMAD.MOV.U32 R32, RZ, RZ, R41 ;  /* 0x000000ffff207224 */ /* 0x000fe400078e0029 */
[----:B------:R-:W-:-:S04]  /*55a80*/  IMAD.WIDE.U32 R42, R34, R26, RZ ;  /* 0x0000001a222a7225 */ /* 0x000fc800078e00ff */
[----:B------:R-:W-:-:S04]  /*55a90*/  IMAD.WIDE.U32 R54, P2, R27, R34, R54 ;  /* 0x000000221b367225 */ /* 0x000fc80007840036 */
[----:B------:R-:W-:Y:S01]  /*55aa0*/  IMAD.X R41, RZ, RZ, R38, P6 ;  /* 0x000000ffff297224 */ /* 0x000fe200030e0626 */
[----:B------:R-:W-:Y:S01]  /*55ab0*/  IADD3 RZ, P4, PT, R43, R54, RZ ;  /* 0x000000362bff7210 */ /* 0x000fe20007f9e0ff */
[-C--:B------:R-:W-:Y:S02]  /*55ac0*/  IMAD R42, R27, R31.reuse, RZ ;  /* 0x0000001f1b2a7224 */ /* 0x080fe400078e02ff */
[----:B------:R-:W-:Y:S01]  /*55ad0*/  IMAD.MOV.U32 R56, RZ, RZ, R49 ;  /* 0x000000ffff387224 */ /* 0x000fe200078e0031 */
        /* <DEDUP_REMOVED lines=8> */
[----:B------:R-:W-:Y:S02]  /*55b60*/  IMAD R41, R25, R34, RZ ;  /* 0x0000002219297224 */ /* 0x000fe400078e02ff */
        /* <DEDUP_REMOVED lines=11> */
[----:B------:R-:W-:Y:S01]  /*55c20*/  IMAD.WIDE.U32.X R56, R25, R30, R56, P1 ;  /* 0x0000001e19387225 */ /* 0x000fe200008e0438 */
[----:B------:R-:W-:-:S03]  /*55c30*/  IADD3.X R23, P2, PT, R58, R23, RZ, P2, !PT ;  /* 0x000000173a177210 */ /* 0x000fc6000175e4ff */
[----:B------:R-:W-:Y:S01]  /*55c40*/  IMAD.X R35, RZ, RZ, R60, P0 ;  /* 0x000000ffff237224 */ /* 0x000fe200000e063c */
[----:B------:R-:W-:Y:S01]  /*55c50*/  IADD3.X R38, P3, PT, R23, R24, RZ, P3, !PT ;  /* 0x0000001817267210 */ /* 0x000fe20001f7e4ff */
[----:B------:R-:W-:Y:S01]  /*55c60*/  IMAD.WIDE.U32 R24, R28, R31, RZ ;  /* 0x0000001f1c187225 */ /* 0x000fe200078e00ff */
[----:B------:R-:W-:Y:S02]  /*55c70*/  SEL R31, RZ, 0x1, !P6 ;  /* 0x00000001ff1f7807 */ /* 0x000fe40007000000 */
[----:B------:R-:W-:Y:S01]  /*55c80*/  IADD3 R23, P0, PT, R59, R46, RZ ;  /* 0x0000002e3b177210 */ /* 0x000fe20007f1e0ff */
[----:B------:R-:W-:Y:S01]  /*55c90*/  IMAD.MOV.U32 R42, RZ, RZ, R45 ;  /* 0x000000ffff2a7224 */ /* 0x000fe200078e002d */
[----:B------:R-:W-:Y:S01]  /*55ca0*/  IADD3 R35, P6, PT, R35, R50, RZ ;  /* 0x0000003223237210 */ /* 0x000fe20007fde0ff */
[----:B------:R-:W-:Y:S01]  /*55cb0*/  IMAD.X R31, RZ, RZ, R31, P2 ;  /* 0x000000ffff1f7224 */ /* 0x000fe200010e061f */
[----:B------:R-:W-:Y:S01]  /*55cc0*/  IADD3.X R45, P0, PT, R38, R47, RZ, P0, !PT ;  /* 0x0000002f262d7210 */ /* 0x000fe2000071e4ff */
[----:B------:R-:W-:Y:S01]  /*55cd0*/  IMAD R39, R27, R34, RZ ;  /* 0x000000221b277224 */ /* 0x000fe200078e02ff */
[----:B------:R-:W-:Y:S01]  /*55ce0*/  IADD3 R35, P1, PT, R35, R24, RZ ;  /* 0x0000001823237210 */ /* 0x000fe20007f3e0ff */
[----:B------:R-:W-:Y:S01]  /*55cf0*/  IMAD.IADD R49, R25, 0x1, R49 ;  /* 0x0000000119317824 */ /* 0x000fe200078e0231 */
[----:B------:R-:W-:Y:S01]  /*55d00*/  IADD3 R38, P2, PT, R31, R52, RZ ;  /* 0x000000341f267210 */ /* 0x000fe20007f5e0ff */
[----:B------:R-:W-:Y:S01]  /*55d10*/  IMAD.X R50, RZ, RZ, R51, P6 ;  /* 0x000000ffff327224 */ /* 0x000fe200030e0633 */
[----:B------:R-:W-:Y:S01]  /*55d20*/  SEL R31, RZ, 0x1, !P3 ;  /* 0x00000001ff1f7807 */ /* 0x000fe20005800000 */
[----:B------:R-:W-:Y:S01]  /*55d30*/  IMAD.WIDE.U32 R24, R26, R34, RZ ;  /* 0x000000221a187225 */ /* 0x000fe200078e00ff */
[----:B------:R-:W-:-:S03]  /*55d40*/  IADD3 R35, P3, PT, R35, R38, RZ ;  /* 0x0000002623237210 */ /* 0x000fc60007f7e0ff */
[----:B------:R-:W-:Y:S01]  /*55d50*/  IMAD R39, R26, R30, R39 ;  /* 0x0000001e1a277224 */ /* 0x000fe200078e0227 */
[----:B------:R-:W-:Y:S01]  /*55d60*/  IADD3.X R26, P1, PT, R49, R50, RZ, P1, !PT ;  /* 0x00000032311a7210 */ /* 0x000fe20000f3e4ff */
[----:B------:R-:W-:Y:S02]  /*55d70*/  IMAD.MOV.U32 R40, RZ, RZ, R55 ;  /* 0x000000ffff287224 */ /* 0x000fe400078e0037 */
[----:B------:R-:W-:Y:S02]  /*55d80*/  IMAD.X R31, RZ, RZ, R31, P0 ;  /* 0x000000ffff1f7224 */ /* 0x000fe400000e061f */
[----:B------:R-:W-:Y:S01]  /*55d90*/  IMAD.X R53, RZ, RZ, R53, P2 ;  /* 0x000000ffff357224 */ /* 0x000fe200010e0635 */
[----:B------:R-:W-:Y:S01]  /*55da0*/  IADD3 R35, P2, PT, R35, R24, RZ ;  /* 0x0000001823237210 */ /* 0x000fe20007f5e0ff */
[----:B------:R-:W-:Y:S01]  /*55db0*/  IMAD.IADD R47, R25, 0x1, R39 ;  /* 0x00000001192f7824 */ /* 0x000fe200078e0227 */
[----:B------:R-:W-:Y:S01]  /*55dc0*/  IADD3 R38, P0, PT, R31, R56, RZ ;  /* 0x000000381f267210 */ /* 0x000fe20007f1e0ff */
[----:B------:R-:W-:Y:S01]  /*55dd0*/  IMAD.WIDE.U32 R24, R45, 0x3d1, RZ ;  /* 0x000003d12d187825 */ /* 0x000fe200078e00ff */
[----:B------:R-:W-:-:S02]  /*55de0*/  IADD3.X R26, P3, PT, R26, R53, RZ, P3, !PT ;  /* 0x000000351a1a7210 */ /* 0x000fc40001f7e4ff */
[----:B------:R-:W-:Y:S01]  /*55df0*/  SEL R31, RZ, 0x1, !P1 ;  /* 0x00000001ff1f7807 */ /* 0x000fe20004800000 */
[----:B------:R-:W-:Y:S01]  /*55e00*/  IMAD.WIDE.U32.X R40, R27, R30, R40, P4 ;  /* 0x0000001e1b287225 */ /* 0x000fe200020e0428 */
[----:B------:R-:W-:-:S03]  /*55e10*/  IADD3.X R47, P2, PT, R26, R47, RZ, P2, !PT ;  /* 0x0000002f1a2f7210 */ /* 0x000fc6000175e4ff */
[----:B------:R-:W-:Y:S02]  /*55e20*/  IMAD R27, R29, R34, RZ ;  /* 0x000000221d1b7224 */ /* 0x000fe400078e02ff */
[----:B------:R-:W-:-:S04]  /*55e30*/  IMAD.WIDE.U32 R24, P4, RZ, R23, R24 ;  /* 0x00000017ff187225 */ /* 0x000fc80007880018 */
[----:B------:R-:W-:Y:S02]  /*55e40*/  IMAD R51, R28, R30, R27 ;  /* 0x0000001e1c337224 */ /* 0x000fe400078e021b */
[----:B------:R-:W-:-:S04]  /*55e50*/  IMAD.WIDE.U32 R26, R23, 0x3d1, RZ ;  /* 0x000003d1171a7825 */ /* 0x000fc800078e00ff */
[----:B------:R-:W-:Y:S02]  /*55e60*/  IMAD.X R31, RZ, RZ, R31, P3 ;  /* 0x000000ffff1f7224 */ /* 0x000fe400018e061f */
[----:B------:R-:W-:Y:S01]  /*55e70*/  IMAD.X R56, RZ, RZ, R57, P0 ;  /* 0x000000ffff387224 */ /* 0x000fe200000e0639 */
[----:B------:R-:W-:Y:S01]  /*55e80*/  IADD3 R49, P0, PT, R35, R38, RZ ;  /* 0x0000002623317210 */ /* 0x000fe20007f1e0ff */
[----:B------:R-:W-:Y:S01]  /*55e90*/  IMAD.WIDE.U32 R38, R28, R34, RZ ;  /* 0x000000221c267225 */ /* 0x000fe200078e00ff */
[----:B------:R-:W-:Y:S02]  /*55ea0*/  IADD3 R28, P3, PT, R27, R24, RZ ;  /* 0x000000181b1c7210 */ /* 0x000fe40007f7e0ff */
[----:B------:R-:W-:Y:S01]  /*55eb0*/  IADD3.X R47, P1, PT, R47, R56, RZ, P0, !PT ;  /* 0x000000382f2f7210 */ /* 0x000fe2000073e4ff */
[----:B------:R-:W-:Y:S01]  /*55ec0*/  IMAD.X R35, RZ, RZ, RZ, P4 ;  /* 0x000000ffff237224 */ /* 0x000fe200020e06ff */
[----:B------:R-:W-:Y:S01]  /*55ed0*/  IADD3 R27, P4, PT, R31, R32, RZ ;  /* 0x000000201f1b7210 */ /* 0x000fe20007f9e0ff */
[----:B------:R-:W-:Y:S01]  /*55ee0*/  IMAD.MOV.U32 R34, RZ, RZ, R25 ;  /* 0x000000ffff227224 */ /* 0x000fe200078e0019 */
[----:B------:R-:W-:Y:S01]  /*55ef0*/  IADD3 RZ, P0, PT, RZ, R26, RZ ;  /* 0x0000001affff7210 */ /* 0x000fe20007f1e0ff */
[----:B------:R-:W-:Y:S01]  /*55f00*/  IMAD.IADD R39, R39, 0x1, R51 ;  /* 0x0000000127277824 */ /* 0x000fe200078e0233 */
[----:B------:R-:W-:Y:S01]  /*55f10*/  SEL R24, RZ, 0x1, !P2 ;  /* 0x00000001ff187807 */ /* 0x000fe20005000000 */
[----:B------:R-:W-:Y:S01]  /*55f20*/  IMAD.X R46, RZ, RZ, R33, P4 ;  /* 0x000000ffff2e7224 */ /* 0x000fe200020e0621 */
[----:B------:R-:W-:Y:S01]  /*55f30*/  IADD3 R27, P2, PT, R27, R38, RZ ;  /* 0x000000261b1b7210 */ /* 0x000fe20007f5e0ff */
[----:B------:R-:W-:Y:S01]  /*55f40*/  IMAD.WIDE.U32.X R34, RZ, R45, R34, P3 ;  /* 0x0000002dff227225 */ /* 0x000fe200018e0422 */
[----:B------:R-:W-:-:S03]  /*55f50*/  IADD3.X R38, P4, PT, RZ, R28, RZ, P0, !PT ;  /* 0x0000001cff267210 */ /* 0x000fc6000079e4ff */
[----:B------:R-:W-:Y:S01]  /*55f60*/  IMAD.X R25, RZ, RZ, R24, P1 ;  /* 0x000000ffff197224 */ /* 0x000fe200008e0618 */
[----:B------:R-:W-:Y:S01]  /*55f70*/  SEL R31, RZ, 0x1, !P4 ;  /* 0x00000001ff1f7807 */ /* 0x000fe20006000000 */
[----:B------:R-:W-:Y:S01]  /*55f80*/  IMAD.WIDE.U32 R32, R47, 0x3d1, RZ ;  /* 0x000003d12f207825 */ /* 0x000fe200078e00ff */
[----:B------:R-:W-:Y:S02]  /*55f90*/  IADD3.X R28, P1, PT, R39, R46, RZ, P2, !PT ;  /* 0x0000002e271c7210 */ /* 0x000fe4000173e4ff */
[----:B------:R-:W-:Y:S01]  /*55fa0*/  IADD3 R40, P2, PT, R25, R40, RZ ;  /* 0x0000002819287210 */ /* 0x000fe20007f5e0ff */
[----:B------:R-:W-:Y:S01]  /*55fb0*/  IMAD.WIDE.U32 R24, R49, 0x3d1, RZ ;  /* 0x000003d131187825 */ /* 0x000fe200078e00ff */
[----:B------:R-:W-:Y:S02]  /*55fc0*/  IADD3 R31, P6, PT, R31, R34, RZ ;  /* 0x000000221f1f7210 */ /* 0x000fe40007fde0ff */
        /* <DEDUP_REMOVED lines=82> */
.L_x_206:
        /* <DEDUP_REMOVED lines=22> */
.L_x_205:
[----:B------:R-:W-:Y:S05]  /*56650*/  BSYNC.RECONVERGENT B0 ;  /* 0x0000000000007941 */ /* 0x000fea0003800200 */
.L_x_204:
        /* <DEDUP_REMOVED lines=25> */
[-C--:B------:R-:W-:Y:S02]  /*567f0*/  IMAD R25, R64, R37.reuse, R30 ;  /* 0x0000002540197224 */ /* 0x080fe400078e021e */
        /* <DEDUP_REMOVED lines=46> */
[-C--:B------:R-:W-:Y:S02]  /*56ae0*/  IMAD R32, R23, R36.reuse, RZ ;  /* 0x0000002417207224 */ /* 0x080fe400078e02ff */
[----:B------:R-:W-:Y:S01]  /*56af0*/  IMAD.MOV.U32 R42, RZ, RZ, R31 ;  /* 0x000000ffff2a7224 */ /* 0x000fe200078e001f */
[----:B------:R-:W-:Y:S01]  /*56b00*/  IADD3.X R44, P0, PT, RZ, R27, RZ, P0, !PT ;  /* 0x0000001bff2c7210 */ /* 0x000fe2000071e4ff */
[----:B------:R-:W-:Y:S01]  /*56b10*/  IMAD.WIDE.U32 R26, R65, R36, RZ ;  /* 0x00000024411a7225 */ /* 0x000fe200078e00ff */
[----:B------:R-:W-:-:S03]  /*56b20*/  LEA.X R35, P1, R24, R35, 0x1, P1 ;  /* 0x0000002318237211 */ /* 0x000fc60000820cff */
[----:B------:R-:W-:Y:S01]  /*56b30*/  IMAD R53, R64, R65, R32 ;  /* 0x0000004140357224 */ /* 0x000fe200078e0220 */
[----:B------:R-:W-:Y:S01]  /*56b40*/  IADD3.X R44, P1, PT, R44, R47, RZ, P1, !PT ;  /* 0x0000002f2c2c7210 */ /* 0x000fe20000f3e4ff */
[----:B------:R-:W-:-:S04]  /*56b50*/  IMAD.WIDE.U32 R30, R63, R62, RZ ;  /* 0x0000003e3f1e7225 */ /* 0x000fc800078e00ff */
        /* <DEDUP_REMOVED lines=9> */
[----:B------:R-:W-:Y:S01]  /*56bf0*/  IMAD.WIDE.U32 R24, R62, R62, RZ ;  /* 0x0000003e3e187225 */ /* 0x000fe200078e00ff */
[----:B------:R-:W-:Y:S02]  /*56c00*/  IADD3.X R50, P3, PT, R50, R45, RZ, P3, !PT ;  /* 0x0000002d32327210 */ /* 0x000fe40001f7e4ff */
[----:B------:R-:W-:Y:S01]  /*56c10*/  SHF.L.W.U32.HI R45, R48, 0x1, R49 ;  /* 0x00000001302d7819 */ /* 0x000fe20000010e31 */
[----:B------:R-:W-:-:S04]  /*56c20*/  IMAD.WIDE.U32 R26, R61, R37, RZ ;  /* 0x000000253d1a7225 */ /* 0x000fc800078e00ff */
[----:B------:R-:W-:Y:S02]  /*56c30*/  IMAD R54, R61, R62, RZ ;  /* 0x0000003e3d367224 */ /* 0x000fe400078e02ff */
[----:B------:R-:W-:Y:S01]  /*56c40*/  IMAD.X R33, RZ, RZ, RZ, P6 ;  /* 0x000000ffff217224 */ /* 0x000fe200030e06ff */
[----:B------:R-:W-:Y:S01]  /*56c50*/  IADD3 R36, P6, PT, R25, R30, RZ ;  /* 0x0000001e19247210 */ /* 0x000fe20007fde0ff */
[----:B------:R-:W-:Y:S01]  /*56c60*/  IMAD.MOV.U32 R32, RZ, RZ, R31 ;  /* 0x000000ffff207224 */ /* 0x000fe200078e001f */
[----:B------:R-:W-:Y:S01]  /*56c70*/  SEL R25, RZ, 0x1, !P0 ;  /* 0x00000001ff197807 */ /* 0x000fe20004000000 */
[----:B------:R-:W-:-:S04]  /*56c80*/  IMAD.WIDE.U32 R30, R37, R62, RZ ;  /* 0x0000003e251e7225 */ /* 0x000fc800078e00ff */
[----:B------:R-:W-:Y:S01]  /*56c90*/  IMAD R55, R63, R37, R54 ;  /* 0x000000253f377224 */ /* 0x000fe200078e0236 */
[----:B------:R-:W-:Y:S01]  /*56ca0*/  IADD3 R54, P0, PT, R25, R24, RZ ;  /* 0x0000001819367210 */ /* 0x000fe20007f1e0ff */
[----:B------:R-:W-:-:S03]  /*56cb0*/  IMAD.WIDE.U32 R26, P2, R37, R61, R26 ;  /* 0x0000003d251a7225 */ /* 0x000fc6000784001a */
[----:B------:R-:W-:Y:S01]  /*56cc0*/  IADD3.X R36, P0, PT, RZ, R36, RZ, P0, !PT ;  /* 0x00000024ff247210 */ /* 0x000fe2000071e4ff */
[----:B------:R-:W-:Y:S01]  /*56cd0*/  IMAD.IADD R55, R31, 0x1, R55 ;  /* 0x000000011f377824 */ /* 0x000fe200078e0237 */
[----:B------:R-:W-:Y:S01]  /*56ce0*/  IADD3.X R45, P1, PT, R45, R54, RZ, P1, !PT ;  /* 0x000000362d2d7210 */ /* 0x000fe20000f3e4ff */
[----:B------:R-:W-:Y:S01]  /*56cf0*/  IMAD.X R31, RZ, RZ, RZ, P2 ;  /* 0x000000ffff1f7224 */ /* 0x000fe200010e06ff */
[----:B------:R-:W-:Y:S01]  /*56d00*/  IADD3 R51, P2, PT, R51, R30, RZ ;  /* 0x0000001e33337210 */ /* 0x000fe20007f5e0ff */
[----:B------:R-:W-:-:S03]  /*56d10*/  IMAD.WIDE.U32 R24, R37, R37, RZ ;  /* 0x0000002525187225 */ /* 0x000fc600078e00ff */
[----:B------:R-:W-:Y:S01]  /*56d20*/  IADD3.X R50, P2, PT, R50, R55, RZ, P2, !PT ;  /* 0x0000003732327210 */ /* 0x000fe2000175e4ff */
[----:B------:R-:W-:Y:S01]  /*56d30*/  IMAD.WIDE.U32.X R42, R63, R23, R42, P4 ;  /* 0x000000173f2a7225 */ /* 0x000fe200020e042a */
[----:B------:R-:W-:-:S03]  /*56d40*/  IADD3 RZ, P4, PT, RZ, R51, RZ ;  /* 0x00000033ffff7210 */ /* 0x000fc60007f9e0ff */
[----:B------:R-:W-:Y:S01]  /*56d50*/  IMAD R56, R23, R62, RZ ;  /* 0x0000003e17387224 */ /* 0x000fe200078e02ff */
[----:B------:R-:W-:Y:S01]  /*56d60*/  IADD3.X R50, P4, PT, RZ, R50, RZ, P4, !PT ;  /* 0x00000032ff327210 */ /* 0x000fe2000279e4ff */
[----:B------:R-:W-:Y:S01]  /*56d70*/  IMAD.X R53, RZ, RZ, R47, P3 ;  /* 0x000000ffff357224 */ /* 0x000fe200018e062f */
[----:B------:R-:W-:Y:S01]  /*56d80*/  IADD3 R48, P3, PT, R25, R26, RZ ;  /* 0x0000001a19307210 */ /* 0x000fe20007f7e0ff */
[----:B------:R-:W-:Y:S01]  /*56d90*/  IMAD.MOV.U32 R30, RZ, RZ, R27 ;  /* 0x000000ffff1e7224 */ /* 0x000fe200078e001b */
[----:B------:R-:W-:Y:S01]  /*56da0*/  SEL R25, RZ, 0x1, !P2 ;  /* 0x00000001ff197807 */ /* 0x000fe20005000000 */
[----:B------:R-:W-:Y:S01]  /*56db0*/  IMAD R27, R63, R65, R56 ;  /* 0x000000413f1b7224 */ /* 0x000fe200078e0238 */
[----:B------:R-:W-:Y:S01]  /*56dc0*/  SHF.L.W.U32.HI R47, R49, 0x1, R34 ;  /* 0x00000001312f7819 */ /* 0x000fe20000010e22 */
[----:B------:R-:W-:Y:S01]  /*56dd0*/  IMAD.WIDE.U32.X R32, R63, R63, R32, P6 ;  /* 0x0000003f3f207225 */ /* 0x000fe200030e0420 */
[----:B------:R-:W-:Y:S02]  /*56de0*/  IADD3 R53, P6, PT, R53, R38, RZ ;  /* 0x0000002635357210 */ /* 0x000fe40007fde0ff */
[----:B------:R-:W-:Y:S01]  /*56df0*/  IADD3.X R47, P1, PT, R47, R36, RZ, P1, !PT ;  /* 0x000000242f2f7210 */ /* 0x000fe20000f3e4ff */
[----:B------:R-:W-:Y:S01]  /*56e00*/  IMAD.WIDE.U32 R62, R65, R62, RZ ;  /* 0x0000003e413e7225 */ /* 0x000fe200078e00ff */
[----:B------:R-:W-:-:S02]  /*56e10*/  SHF.L.W.U32.HI R34, R34, 0x1, R51 ;  /* 0x0000000122227819 */ /* 0x000fc40000010e33 */
        /* <DEDUP_REMOVED lines=10> */
[----:B------:R-:W-:Y:S01]  /*56ec0*/  IMAD R40, R23, R37, RZ ;  /* 0x0000002517287224 */ /* 0x000fe200078e02ff */
[----:B------:R-:W-:Y:S01]  /*56ed0*/  SEL R25, RZ, 0x1, !P0 ;  /* 0x00000001ff197807 */ /* 0x000fe20004000000 */
[----:B------:R-:W-:Y:S01]  /*56ee0*/  IMAD.X R27, RZ, RZ, R41, P4 ;  /* 0x000000ffff1b7224 */ /* 0x000fe200020e0629 */
[----:B------:R-:W-:Y:S01]  /*56ef0*/  IADD3.X R26, P2, PT, R26, R49, RZ, P2, !PT ;  /* 0x000000311a1a7210 */ /* 0x000fe2000175e4ff */
[C---:B------:R-:W-:Y:S01]  /*56f00*/  IMAD R51, R61.reuse, R65, R40 ;  /* 0x000000413d337224 */ /* 0x040fe200078e0228 */
[----:B------:R-:W-:Y:S01]  /*56f10*/  IADD3 R41, P6, PT, R62, R39, RZ ;  /* 0x000000273e297210 */ /* 0x000fe20007fde0ff */
[----:B------:R-:W-:Y:S01]  /*56f20*/  IMAD.WIDE.U32.X R28, R61, R23, R28, P5 ;  /* 0x000000173d1c7225 */ /* 0x000fe200028e041c */
[----:B------:R-:W-:-:S02]  /*56f30*/  IADD3 R36, P0, PT, R25, R24, RZ ;  /* 0x0000001819247210 */ /* 0x000fc40007f1e0ff */
[----:B------:R-:W-:Y:S01]  /*56f40*/  IADD3.X R38, P4, PT, R38, R33, RZ, P1, !PT ;  /* 0x0000002126267210 */ /* 0x000fe20000f9e4ff */
[----:B------:R-:W-:Y:S01]  /*56f50*/  IMAD.WIDE.U32 R24, R23, R65, RZ ;  /* 0x0000004117187225 */ /* 0x000fe200078e00ff */
[----:B------:R-:W-:Y:S02]  /*56f60*/  IADD3.X R54, P1, PT, R26, R27, RZ, P6, !PT ;  /* 0x0000001b1a367210 */ /* 0x000fe4000373e4ff */
[----:B------:R-:W-:Y:S01]  /*56f70*/  SEL R32, RZ, 0x1, !P2 ;  /* 0x00000001ff207807 */ /* 0x000fe20005000000 */
[----:B------:R-:W-:Y:S01]  /*56f80*/  IMAD.WIDE.U32 R26, R65, R37, RZ ;  /* 0x00000025411a7225 */ /* 0x000fe200078e00ff */
[----:B------:R-:W-:Y:S02]  /*56f90*/  SHF.L.W.U32.HI R39, R50, 0x1, R41 ;  /* 0x0000000132277819 */ /* 0x000fe40000010e29 */
[----:B------:R-:W-:Y:S01]  /*56fa0*/  SHF.L.W.U32.HI R41, R41, 0x1, R54 ;  /* 0x0000000129297819 */ /* 0x000fe20000010e36 */
[----:B------:R-:W-:Y:S01]  /*56fb0*/  IMAD.WIDE.U32 R24, P6, R65, R23, R24 ;  /* 0x0000001741187225 */ /* 0x000fe200078c0018 */
[----:B------:R-:W-:-:S02]  /*56fc0*/  IADD3.X R39, P2, PT, R39, R36, RZ, P4, !PT ;  /* 0x0000002427277210 */ /* 0x000fc4000275e4ff */
[----:B------:R-:W-:Y:S01]  /*56fd0*/  IADD3.X R48, P4, PT, RZ, R48, RZ, P0, !PT ;  /* 0x00000030ff307210 */ /* 0x000fe2000079e4ff */
[----:B------:R-:W-:Y:S02]  /*56fe0*/  IMAD.X R49, RZ, RZ, R32, P1 ;  /* 0x000000ffff317224 */ /* 0x000fe400008e0620 */
[----:B------:R-:W-:-:S04]  /*56ff0*/  IMAD.WIDE.U32 R36, R65, R65, RZ ;  /* 0x0000004141247225 */ /* 0x000fc800078e00ff */
[----:B------:R-:W-:Y:S01]  /*57000*/  IMAD.X R33, RZ, RZ, RZ, P6 ;  /* 0x000000ffff217224 */ /* 0x000fe200030e06ff */
[----:B------:R-:W-:Y:S01]  /*57010*/  IADD3 R49, P6, PT, R49, R42, RZ ;  /* 0x0000002a31317210 */ /* 0x000fe20007fde0ff */
[----:B------:R-:W-:Y:S01]  /*57020*/  IMAD.MOV.U32 R32, RZ, RZ, R25 ;  /* 0x000000ffff207224 */ /* 0x000fe200078e0019 */
[----:B------:R-:W-:Y:S01]  /*57030*/  IADD3 R40, P3, PT, R37, R24, RZ ;  /* 0x0000001825287210 */ /* 0x000fe20007f7e0ff */
[----:B------:R-:W-:Y:S01]  /*57040*/  IMAD.WIDE.U32 R24, R39, 0x3d1, RZ ;  /* 0x000003d127187825 */ /* 0x000fe200078e00ff */
        /* <DEDUP_REMOVED lines=9> */
[----:B------:R-:W-:Y:S01]  /*570e0*/  IMAD.WIDE.U32.X R32, R23, R23, R32, P3 ;  /* 0x0000001717207225 */ /* 0x000fe200018e0420 */
[----:B------:R-:W-:Y:S02]  /*570f0*/  SEL R31, RZ, 0x1, !P4 ;  /* 0x00000001ff1f7807 */ /* 0x000fe40006000000 */
[----:B------:R-:W-:Y:S01]  /*57100*/  SHF.L.W.U32.HI R41, R54, 0x1, R49 ;  /* 0x0000000136297819 */ /* 0x000fe20000010e31 */
[----:B------:R-:W-:Y:S01]  /*57110*/  IMAD.WIDE.U32 R26, P4, RZ, R39, R26 ;  /* 0x00000027ff1a7225 */ /* 0x000fe2000788001a */
[----:B------:R-:W-:Y:S02]  /*57120*/  IADD3.X R42, P5, PT, RZ, R30, RZ, P2, !PT ;  /* 0x0000001eff2a7210 */ /* 0x000fe400017be4ff */
[----:B------:R-:W-:Y:S02]  /*57130*/  SEL R30, RZ, 0x1, !P1 ;  /* 0x00000001ff1e7807 */ /* 0x000fe40004800000 */
[----:B------:R-:W-:Y:S01]  /*57140*/  IADD3 R54, P1, PT, R31, R36, RZ ;  /* 0x000000241f367210 */ /* 0x000fe20007f3e0ff */
[----:B------:R-:W-:Y:S01]  /*57150*/  IMAD.X R31, RZ, RZ, RZ, P4 ;  /* 0x000000ffff1f7224 */ /* 0x000fe200020e06ff */
[----:B------:R-:W-:Y:S01]  /*57160*/  IADD3.X R41, P2, PT, R41, R48, RZ, P0, !PT ;  /* 0x0000003029297210 */ /* 0x000fe2000075e4ff */
[----:B------:R-:W-:Y:S01]  /*57170*/  IMAD.X R43, RZ, RZ, R30, P5 ;  /* 0x000000ffff2b7224 */ /* 0x000fe200028e061e */
[----:B------:R-:W-:Y:S01]  /*57180*/  SHF.L.W.U32.HI R49, R49, 0x1, R42 ;  /* 0x0000000131317819 */ /* 0x000fe20000010e2a */
[----:B------:R-:W-:Y:S01]  /*57190*/  IMAD.MOV.U32 R30, RZ, RZ, R27 ;  /* 0x000000ffff1e7224 */ /* 0x000fe200078e001b */
[----:B------:R-:W-:-:S02]  /*571a0*/  IADD3 RZ, P0, PT, RZ, R24, RZ ;  /* 0x00000018ffff7210 */ /* 0x000fc40007f1e0ff */
[----:B------:R-:W-:Y:S02]  /*571b0*/  IADD3 R36, P4, PT, R25, R26, RZ ;  /* 0x0000001a19247210 */ /* 0x000fe40007f9e0ff */
[----:B------:R-:W-:Y:S02]  /*571c0*/  IADD3.X R25, P2, PT, R49, R50, RZ, P2, !PT ;  /* 0x0000003231197210 */ /* 0x000fe4000175e4ff */
[----:B------:R-:W-:Y:S01]  /*571d0*/  IADD3.X R36, P6, PT, RZ, R36, RZ, P0, !PT ;  /* 0x00000024ff247210 */ /* 0x000fe200007de4ff */
[----:B------:R-:W-:Y:S01]  /*571e0*/  IMAD.WIDE.U32.X R26, RZ, R37, R30, P4 ;  /* 0x00000025ff1a7225 */ /* 0x000fe200020e041e */
[----:B------:R-:W-:Y:S02]  /*571f0*/  IADD3 R53, P5, PT, R43, R28, RZ ;  /* 0x0000001c2b357210 */ /* 0x000fe40007fbe0ff */
[----:B------:R-:W-:Y:S01]  /*57200*/  SEL R51, RZ, 0x1, !P6 ;  /* 0x00000001ff337807 */ /* 0x000fe20007000000 */
[----:B------:R-:W-:Y:S01]  /*57210*/  IMAD.WIDE.U32 R30, R25, 0x3d1, RZ ;  /* 0x000003d1191e7825 */ /* 0x000fe200078e00ff */
[----:B------:R-:W-:-:S02]  /*57220*/  SHF.L.W.U32.HI R43, R42, 0x1, R53 ;  /* 0x000000012a2b7819 */ /* 0x000fc40000010e35 */
[----:B------:R-:W-:Y:S01]  /*57230*/  IADD3.X R49, P1, PT, RZ, R40, RZ, P1, !PT ;  /* 0x00000028ff317210 */ /* 0x000fe20000f3e4ff */
[----:B------:R-:W-:Y:S01]  /*57240*/  IMAD.X R48, RZ, RZ, R29, P5 ;  /* 0x000000ffff307224 */ /* 0x000fe200028e061d */
[----:B------:R-:W-:Y:S01]  /*57250*/  IADD3 R51, P5, PT, R51, R26, RZ ;  /* 0x0000001a33337210 */ /* 0x000fe20007fbe0ff */
[----:B------:R-:W-:Y:S01]  /*57260*/  IMAD.WIDE.U32 R28, R41, 0x3d1, RZ ;  /* 0x000003d1291c7825 */ /* 0x000fe200078e00ff */
[----:B------:R-:W-:Y:S02]  /*57270*/  IADD3.X R43, P2, PT, R43, R54, RZ, P2, !PT ;  /* 0x000000362b2b7210 */ /* 0x000fe4000175e4ff */
[----:B------:R-:W-:Y:S01]  /*57280*/  SHF.L.W.U32.HI R26, R53, 0x1, R48 ;  /* 0x00000001351a7819 */ /* 0x000fe20000010e30 */
[----:B------:R-:W-:-:S03]  /*57290*/  IMAD.WIDE.U32 R30, P4, RZ, R41, R30 ;  /* 0x00000029ff1e7225 */ /* 0x000fc6000788001e */
[----:B------:R-:W-:Y:S01]  /*572a0*/  IADD3.X R23, P2, PT, R26, R49, RZ, P2, !PT ;  /* 0x000000311a177210 */ /* 0x000fe2000175e4ff */
[----:B------:R-:W-:Y:S01]  /*572b0*/  IMAD.X R27, RZ, RZ, R27, P5 ;  /* 0x000000ffff1b7224 */ /* 0x000fe200028e061b */
[----:B------:R-:W-:Y:S02]  /*572c0*/  IADD3 R40, P5, PT, R51, R28, RZ ;  /* 0x0000001c33287210 */ /* 0x000fe40007fbe0ff */
[----:B------:R-:W-:Y:S01]  /*572d0*/  IADD3 R28, P3, PT, R29, R30, RZ ;  /* 0x0000001e1d1c7210 */ /* 0x000fe20007f7e0ff */
[----:B------:R-:W-:Y:S01]  /*572e0*/  IMAD.X R29, RZ, RZ, RZ, P4 ;  /* 0x000000ffff1d7224 */ /* 0x000fe200020e06ff */
[----:B------:R-:W-:Y:S02]  /*572f0*/  IADD3.X R49, P1, PT, RZ, R32, RZ, P1, !PT ;  /* 0x00000020ff317210 */ /* 0x000fe40000f3e4ff */
[----:B------:R-:W-:Y:S01]  /*57300*/  IADD3.X R32, P5, PT, R28, R27, RZ, P5, !PT ;  /* 0x0000001b1c207210 */ /* 0x000fe20002fbe4ff */
[----:B------:R-:W-:Y:S01]  /*57310*/  IMAD.MOV.U32 R28, RZ, RZ, R31 ;  /* 0x000000ffff1c7224 */ /* 0x000fe200078e001f */
[----:B------:R-:W-:Y:S01]  /*57320*/  LEA.HI.X R49, P2, R48, R49, RZ, 0x1, P2 ;  /* 0x0000003130317211 */ /* 0x000fe20001050cff */
[----:B------:R-:W-:Y:S01]  /*57330*/  IMAD.WIDE.U32 R26, R23, 0x3d1, RZ ;  /* 0x000003d1171a7825 */ /* 0x000fe200078e00ff */
[----:B------:R-:W-:-:S02]  /*57340*/  SEL R51, RZ, 0x1, !P5 ;  /* 0x00000001ff337807 */ /* 0x000fc40006800000 */
[----:B------:R-:W-:Y:S01]  /*57350*/  IADD3.X R33, PT, PT, RZ, RZ, R33, P2, P1 ;  /* 0x000000ffff217210 */ /* 0x000fe200017e2421 */
        /* <DEDUP_REMOVED lines=65> */
.L_x_209:
        /* <DEDUP_REMOVED lines=22> */
.L_x_208:
[----:B------:R-:W-:Y:S05]  /*578d0*/  BSYNC.RECONVERGENT B0 ;  /* 0x0000000000007941 */ /* 0x000fea0003800200 */
.L_x_207:
        /* <DEDUP_REMOVED lines=89> */
[-C--:B------:R-:W-:Y:S01]  /*57e70*/  IMAD.WIDE.U32 R30, R26, R26.reuse, RZ ;  /* 0x0000001a1a1e7225 */ /* 0x080fe200078e00ff */
[----:B------:R-:W-:Y:S02]  /*57e80*/  SHF.L.W.U32.HI R51, R25, 0x1, R54 ;  /* 0x0000000119337819 */ /* 0x000fe40000010e36 */
[----:B------:R-:W-:Y:S01]  /*57e90*/  SHF.L.W.U32.HI R54, R54, 0x1, R40 ;  /* 0x0000000136367819 */ /* 0x000fe20000010e28 */
        /* <DEDUP_REMOVED lines=18> */
[----:B------:R-:W-:-:S03]  /*57fc0*/  IMAD.WIDE.U32.X R46, R29, R23, R46, P4 ;  /* 0x000000171d2e7225 */ /* 0x000fc600020e042e */
[----:B------:R-:W-:Y:S01]  /*57fd0*/  IADD3.X R56, P2, PT, R56, R61, RZ, P2, !PT ;  /* 0x0000003d38387210 */ /* 0x000fe2000175e4ff */
[----:B------:R-:W-:Y:S01]  /*57fe0*/  IMAD.WIDE.U32 R30, R24, R24, RZ ;  /* 0x00000018181e7225 */ /* 0x000fe200078e00ff */
[----:B------:R-:W-:Y:S02]  /*57ff0*/  IADD3 RZ, P4, PT, RZ, R55, RZ ;  /* 0x00000037ffff7210 */ /* 0x000fe40007f9e0ff */
[----:B------:R-:W-:Y:S01]  /*58000*/  SEL R25, RZ, 0x1, !P2 ;  /* 0x00000001ff197807 */ /* 0x000fe20005000000 */
[----:B------:R-:W-:Y:S01]  /*58010*/  IMAD R60, R23, R26, RZ ;  /* 0x0000001a173c7224 */ /* 0x000fe200078e02ff */
[----:B------:R-:W-:Y:S01]  /*58020*/  IADD3.X R56, P4, PT, RZ, R56, RZ, P4, !PT ;  /* 0x00000038ff387210 */ /* 0x000fe2000279e4ff */
[----:B------:R-:W-:Y:S01]  /*58030*/  IMAD.WIDE.U32.X R38, R29, R29, R38, P6 ;  /* 0x0000001d1d267225 */ /* 0x000fe200030e0426 */
[----:B------:R-:W-:Y:S02]  /*58040*/  IADD3 R52, P3, PT, R31, R32, RZ ;  /* 0x000000201f347210 */ /* 0x000fe40007f7e0ff */
[----:B------:R-:W-:Y:S01]  /*58050*/  IADD3 R59, P6, PT, R59, R42, RZ ;  /* 0x0000002a3b3b7210 */ /* 0x000fe20007fde0ff */
[----:B------:R-:W-:-:S02]  /*58060*/  IMAD.MOV.U32 R36, RZ, RZ, R33 ;  /* 0x000000ffff247224 */ /* 0x000fc400078e0021 */
[----:B------:R-:W-:Y:S01]  /*58070*/  IMAD R31, R29, R27, R60 ;  /* 0x0000001b1d1f7224 */ /* 0x000fe200078e023c */
[----:B------:R-:W-:Y:S01]  /*58080*/  IADD3.X R29, P0, PT, RZ, R38, RZ, P0, !PT ;  /* 0x00000026ff1d7210 */ /* 0x000fe2000071e4ff */
[----:B------:R-:W-:Y:S01]  /*58090*/  IMAD.WIDE.U32 R32, R27, R26, RZ ;  /* 0x0000001a1b207225 */ /* 0x000fe200078e00ff */
[----:B------:R-:W-:Y:S02]  /*580a0*/  SHF.L.W.U32.HI R38, R40, 0x1, R55 ;  /* 0x0000000128267819 */ /* 0x000fe40000010e37 */
[----:B------:R-:W-:Y:S01]  /*580b0*/  IADD3.X R26, P0, PT, RZ, R39, RZ, P0, !PT ;  /* 0x00000027ff1a7210 */ /* 0x000fe2000071e4ff */
[----:B------:R-:W-:Y:S01]  /*580c0*/  IMAD.X R25, RZ, RZ, R25, P4 ;  /* 0x000000ffff197224 */ /* 0x000fe200020e0619 */
[----:B------:R-:W-:Y:S01]  /*580d0*/  IADD3 R32, P2, PT, R59, R32, RZ ;  /* 0x000000203b207210 */ /* 0x000fe20007f5e0ff */
[----:B------:R-:W-:Y:S01]  /*580e0*/  IMAD.IADD R31, R33, 0x1, R31 ;  /* 0x00000001211f7824 */ /* 0x000fe200078e021f */
[----:B------:R-:W-:Y:S01]  /*580f0*/  IADD3.X R38, P1, PT, R38, R29, RZ, P1, !PT ;  /* 0x0000001d26267210 */ /* 0x000fe20000f3e4ff */
[----:B------:R-:W-:Y:S01]  /*58100*/  IMAD.X R42, RZ, RZ, R43, P6 ;  /* 0x000000ffff2a7224 */ /* 0x000fe200030e062b */
[----:B------:R-:W-:Y:S01]  /*58110*/  IADD3 R33, P4, PT, R25, R44, RZ ;  /* 0x0000002c19217210 */ /* 0x000fe20007f9e0ff */
[----:B------:R-:W-:Y:S01]  /*58120*/  IMAD.WIDE.U32.X R36, R28, R28, R36, P3 ;  /* 0x0000001c1c247225 */ /* 0x000fe200018e0424 */
[----:B------:R-:W-:-:S02]  /*58130*/  SHF.L.W.U32.HI R39, R55, 0x1, R56 ;  /* 0x0000000137277819 */ /* 0x000fc40000010e38 */
[----:B------:R-:W-:Y:S01]  /*58140*/  IADD3.X R25, P2, PT, R31, R42, RZ, P2, !PT ;  /* 0x0000002a1f197210 */ /* 0x000fe2000175e4ff */
[----:B------:R-:W-:Y:S01]  /*58150*/  IMAD.X R42, RZ, RZ, R45, P4 ;  /* 0x000000ffff2a7224 */ /* 0x000fe200020e062d */
[----:B------:R-:W-:Y:S02]  /*58160*/  SEL R31, RZ, 0x1, !P0 ;  /* 0x00000001ff1f7807 */ /* 0x000fe40004000000 */
[----:B------:R-:W-:Y:S01]  /*58170*/  IADD3 R29, P6, PT, R32, R33, RZ ;  /* 0x00000021201d7210 */ /* 0x000fe20007fde0ff */
[----:B------:R-:W-:Y:S01]  /*58180*/  IMAD R33, R23, R24, RZ ;  /* 0x0000001817217224 */ /* 0x000fe200078e02ff */
[----:B------:R-:W-:Y:S01]  /*58190*/  IADD3 R32, P0, PT, R31, R30, RZ ;  /* 0x0000001e1f207210 */ /* 0x000fe20007f1e0ff */
[-C--:B------:R-:W-:Y:S01]  /*581a0*/  IMAD.WIDE.U32 R30, R23, R27.reuse, RZ ;  /* 0x0000001b171e7225 */ /* 0x080fe200078e00ff */
[----:B------:R-:W-:Y:S02]  /*581b0*/  IADD3.X R39, P4, PT, R39, R26, RZ, P1, !PT ;  /* 0x0000001a27277210 */ /* 0x000fe40000f9e4ff */
[----:B------:R-:W-:Y:S01]  /*581c0*/  IADD3.X R42, P1, PT, R25, R42, RZ, P6, !PT ;  /* 0x0000002a192a7210 */ /* 0x000fe2000373e4ff */
[----:B------:R-:W-:Y:S01]  /*581d0*/  IMAD R55, R28, R27, R33 ;  /* 0x0000001b1c377224 */ /* 0x000fe200078e0221 */
[----:B------:R-:W-:Y:S01]  /*581e0*/  SEL R26, RZ, 0x1, !P2 ;  /* 0x00000001ff1a7807 */ /* 0x000fe20005000000 */
[----:B------:R-:W-:Y:S01]  /*581f0*/  IMAD.WIDE.U32 R30, P6, R27, R23, R30 ;  /* 0x000000171b1e7225 */ /* 0x000fe200078c001e */
[----:B------:R-:W-:-:S02]  /*58200*/  SHF.L.W.U32.HI R43, R56, 0x1, R29 ;  /* 0x00000001382b7819 */ /* 0x000fc40000010e1d */
[----:B------:R-:W-:Y:S01]  /*58210*/  SHF.L.W.U32.HI R29, R29, 0x1, R42 ;  /* 0x000000011d1d7819 */ /* 0x000fe20000010e2a */
[----:B------:R-:W-:Y:S01]  /*58220*/  IMAD.X R45, RZ, RZ, R26, P1 ;  /* 0x000000ffff2d7224 */ /* 0x000fe200008e061a */
[----:B------:R-:W-:Y:S01]  /*58230*/  IADD3.X R43, P2, PT, R43, R32, RZ, P4, !PT ;  /* 0x000000202b2b7210 */ /* 0x000fe2000275e4ff */
[----:B------:R-:W-:Y:S01]  /*58240*/  IMAD.WIDE.U32 R24, R27, R24, RZ ;  /* 0x000000181b187225 */ /* 0x000fe200078e00ff */
[----:B------:R-:W-:-:S03]  /*58250*/  IADD3.X R52, P4, PT, RZ, R52, RZ, P0, !PT ;  /* 0x00000034ff347210 */ /* 0x000fc6000079e4ff */
[----:B------:R-:W-:Y:S01]  /*58260*/  IMAD.WIDE.U32 R32, R27, R27, RZ ;  /* 0x0000001b1b207225 */ /* 0x000fe200078e00ff */
[----:B------:R-:W-:-:S03]  /*58270*/  IADD3.X R44, P4, PT, RZ, R36, RZ, P4, !PT ;  /* 0x00000024ff2c7210 */ /* 0x000fc6000279e4ff */
[----:B------:R-:W-:Y:S01]  /*58280*/  IMAD.X R27, RZ, RZ, RZ, P6 ;  /* 0x000000ffff1b7224 */ /* 0x000fe200030e06ff */
[----:B------:R-:W-:Y:S01]  /*58290*/  IADD3 R53, P6, PT, R45, R46, RZ ;  /* 0x0000002e2d357210 */ /* 0x000fe20007fde0ff */
[----:B------:R-:W-:Y:S01]  /*582a0*/  IMAD.MOV.U32 R26, RZ, RZ, R31 ;  /* 0x000000ffff1a7224 */ /* 0x000fe200078e001f */
[----:B------:R-:W-:Y:S01]  /*582b0*/  IADD3 R40, P3, PT, R33, R30, RZ ;  /* 0x0000001e21287210 */ /* 0x000fe20007f7e0ff */
[----:B------:R-:W-:Y:S01]  /*582c0*/  IMAD.IADD R33, R25, 0x1, R55 ;  /* 0x0000000119217824 */ /* 0x000fe200078e0237 */
[----:B------:R-:W-:Y:S01]  /*582d0*/  IADD3 R53, P1, PT, R53, R24, RZ ;  /* 0x0000001835357210 */ /* 0x000fe20007f3e0ff */
[----:B------:R-:W-:Y:S01]  /*582e0*/  IMAD.X R24, RZ, RZ, R47, P6 ;  /* 0x000000ffff187224 */ /* 0x000fe200030e062f */
[----:B------:R-:W-:Y:S01]  /*582f0*/  IADD3.X R45, P0, PT, R29, R52, RZ, P2, !PT ;  /* 0x000000341d2d7210 */ /* 0x000fe2000171e4ff */
[----:B------:R-:W-:Y:S01]  /*58300*/  IMAD.WIDE.U32.X R28, R28, R23, R34, P5 ;  /* 0x000000171c1c7225 */ /* 0x000fe200028e0422 */
[----:B------:R-:W-:Y:S02]  /*58310*/  IADD3.X R46, P4, PT, RZ, R37, RZ, P4, !PT ;  /* 0x00000025ff2e7210 */ /* 0x000fe4000279e4ff */
[----:B------:R-:W-:Y:S01]  /*58320*/  IADD3.X R33, P1, PT, R33, R24, RZ, P1, !PT ;  /* 0x0000001821217210 */ /* 0x000fe20000f3e4ff */
[----:B------:R-:W-:Y:S01]  /*58330*/  IMAD.WIDE.U32 R30, R45, 0x3d1, RZ ;  /* 0x000003d12d1e7825 */ /* 0x000fe200078e00ff */
[----:B------:R-:W-:-:S02]  /*58340*/  IADD3 RZ, P2, PT, RZ, R53, RZ ;  /* 0x00000035ffff7210 */ /* 0x000fc40007f5e0ff */
[----:B------:R-:W-:Y:S01]  /*58350*/  SEL R37, RZ, 0x1, !P4 ;  /* 0x00000001ff257807 */ /* 0x000fe20006000000 */
[----:B------:R-:W-:Y:S01]  /*58360*/  IMAD.WIDE.U32 R24, R43, 0x3d1, RZ ;  /* 0x000003d12b187825 */ /* 0x000fe200078e00ff */
[----:B------:R-:W-:Y:S02]  /*58370*/  IADD3.X R36, P5, PT, RZ, R33, RZ, P2, !PT ;  /* 0x00000021ff247210 */ /* 0x000fe400017be4ff */
[----:B------:R-:W-:Y:S01]  /*58380*/  SEL R34, RZ, 0x1, !P1 ;  /* 0x00000001ff227807 */ /* 0x000fe20004800000 */
[----:B------:R-:W-:Y:S01]  /*58390*/  IMAD.WIDE.U32 R30, P4, RZ, R43, R30 ;  /* 0x0000002bff1e7225 */ /* 0x000fe2000788001e */
[----:B------:R-:W-:Y:S02]  /*583a0*/  SHF.L.W.U32.HI R35, R42, 0x1, R53 ;  /* 0x000000012a237819 */ /* 0x000fe40000010e35 */
[----:B------:R-:W-:Y:S01]  /*583b0*/  IADD3 R42, P1, PT, R37, R32, RZ ;  /* 0x00000020252a7210 */ /* 0x000fe20007f3e0ff */
[----:B------:R-:W-:Y:S01]  /*583c0*/  IMAD.X R37, RZ, RZ, R34, P5 ;  /* 0x000000ffff257224 */ /* 0x000fe200028e0622 */
[----:B------:R-:W-:Y:S01]  /*583d0*/  IADD3.X R35, P2, PT, R35, R44, RZ, P0, !PT ;  /* 0x0000002c23237210 */ /* 0x000fe2000075e4ff */
[----:B------:R-:W-:Y:S01]  /*583e0*/  IMAD.X R33, RZ, RZ, RZ, P4 ;  /* 0x000000ffff217224 */ /* 0x000fe200020e06ff */
[----:B------:R-:W-:Y:S01]  /*583f0*/  SHF.L.W.U32.HI R53, R53, 0x1, R36 ;  /* 0x0000000135357819 */ /* 0x000fe20000010e24 */
[----:B------:R-:W-:Y:S01]  /*58400*/  IMAD.MOV.U32 R32, RZ, RZ, R31 ;  /* 0x000000ffff207224 */ /* 0x000fe200078e001f */
[----:B------:R-:W-:Y:S01]  /*58410*/  IADD3 RZ, P0, PT, RZ, R24, RZ ;  /* 0x00000018ffff7210 */ /* 0x000fe20007f1e0ff */
[----:B------:R-:W-:Y:S01]  /*58420*/  IMAD.WIDE.U32.X R26, R23, R23, R26, P3 ;  /* 0x00000017171a7225 */ /* 0x000fe200018e041a */
[----:B------:R-:W-:-:S02]  /*58430*/  IADD3 R34, P4, PT, R25, R30, RZ ;  /* 0x0000001e19227210 */ /* 0x000fc40007f9e0ff */
[----:B------:R-:W-:Y:S01]  /*58440*/  IADD3 R55, P5, PT, R37, R28, RZ ;  /* 0x0000001c25377210 */ /* 0x000fe20007fbe0ff */
[----:B------:R-:W-:Y:S01]  /*58450*/  IMAD.WIDE.U32 R30, R35, 0x3d1, RZ ;  /* 0x000003d1231e7825 */ /* 0x000fe200078e00ff */
[----:B------:R-:W-:Y:S02]  /*58460*/  IADD3.X R25, P2, PT, R53, R46, RZ, P2, !PT ;  /* 0x0000002e35197210 */ /* 0x000fe4000175e4ff */
[----:B------:R-:W-:Y:S01]  /*58470*/  IADD3.X R34, P6, PT, RZ, R34, RZ, P0, !PT ;  /* 0x00000022ff227210 */ /* 0x000fe200007de4ff */
[----:B------:R-:W-:Y:S01]  /*58480*/  IMAD.X R44, RZ, RZ, R29, P5 ;  /* 0x000000ffff2c7224 */ /* 0x000fe200028e061d */
[----:B------:R-:W-:Y:S01]  /*58490*/  SHF.L.W.U32.HI R37, R36, 0x1, R55 ;  /* 0x0000000124257819 */ /* 0x000fe20000010e37 */
[----:B------:R-:W-:Y:S01]  /*584a0*/  IMAD.WIDE.U32.X R28, RZ, R45, R32, P4 ;  /* 0x0000002dff1c7225 */ /* 0x000fe200020e0420 */
[----:B------:R-:W-:Y:S02]  /*584b0*/  SEL R53, RZ, 0x1, !P6 ;  /* 0x00000001ff357807 */ /* 0x000fe40007000000 */
[----:B------:R-:W-:Y:S01]  /*584c0*/  IADD3.X R37, P2, PT, R37, R42, RZ, P2, !PT ;  /* 0x0000002a25257210 */ /* 0x000fe2000175e4ff */
[----:B------:R-:W-:Y:S01]  /*584d0*/  IMAD.WIDE.U32 R32, R25, 0x3d1, RZ ;  /* 0x000003d119207825 */ /* 0x000fe200078e00ff */
[----:B------:R-:W-:-:S02]  /*584e0*/  IADD3 R53, P5, PT, R53, R28, RZ ;  /* 0x0000001c35357210 */ /* 0x000fc40007fbe0ff */
[----:B------:R-:W-:Y:S02]  /*584f0*/  IADD3.X R47, P1, PT, RZ, R40, RZ, P1, !PT ;  /* 0x00000028ff2f7210 */ /* 0x000fe40000f3e4ff */
        /* <DEDUP_REMOVED lines=79> */
.L_x_212:
        /* <DEDUP_REMOVED lines=22> */
.L_x_211:
[----:B------:R-:W-:Y:S05]  /*58b50*/  BSYNC.RECONVERGENT B0 ;  /* 0x0000000000007941 */ /* 0x000fea0003800200 */
.L_x_210:
        /* <DEDUP_REMOVED lines=70> */
[----:B------:R-:W-:Y:S01]  /*58fc0*/  IMAD R38, R23, R53, RZ ;  /* 0x0000003517267224 */ /* 0x000fe200078e02ff */
[----:B------:R-:W-:Y:S01]  /*58fd0*/  IADD3.X R55, P0, PT, RZ, R32, RZ, P0, !PT ;  /* 0x00000020ff377210 */ /* 0x000fe2000071e4ff */
[----:B------:R-:W-:Y:S02]  /*58fe0*/  IMAD.MOV.U32 R46, RZ, RZ, R37 ;  /* 0x000000ffff2e7224 */ /* 0x000fe400078e0025 */
[----:B------:R-:W-:Y:S01]  /*58ff0*/  IMAD.WIDE.U32 R36, R29, R26, RZ ;  /* 0x0000001a1d247225 */ /* 0x000fe200078e00ff */
[----:B------:R-:W-:Y:S02]  /*59000*/  IADD3.X R51, P0, PT, RZ, R33, RZ, P0, !PT ;  /* 0x00000021ff337210 */ /* 0x000fe4000071e4ff */
[----:B------:R-:W-:Y:S01]  /*59010*/  LEA.X R55, P1, R30, R55, 0x1, P1 ;  /* 0x000000371e377211 */ /* 0x000fe20000820cff */
[----:B------:R-:W-:-:S04]  /*59020*/  IMAD.WIDE.U32 R32, R27, R53, RZ ;  /* 0x000000351b207225 */ /* 0x000fc800078e00ff */
[C---:B------:R-:W-:Y:S02]  /*59030*/  IMAD R53, R52.reuse, R27, R38 ;  /* 0x0000001b34357224 */ /* 0x040fe400078e0226 */
[----:B------:R-:W-:Y:S01]  /*59040*/  IMAD.WIDE.U32.X R42, R52, R23, R42, P2 ;  /* 0x00000017342a7225 */ /* 0x000fe200010e042a */
[----:B------:R-:W-:Y:S02]  /*59050*/  IADD3.X R52, P1, PT, R51, R56, RZ, P1, !PT ;  /* 0x0000003833347210 */ /* 0x000fe40000f3e4ff */
[----:B------:R-:W-:Y:S01]  /*59060*/  IADD3 RZ, P2, PT, RZ, R32, RZ ;  /* 0x00000020ffff7210 */ /* 0x000fe20007f5e0ff */
[----:B------:R-:W-:Y:S02]  /*59070*/  IMAD.IADD R56, R33, 0x1, R53 ;  /* 0x0000000121387824 */ /* 0x000fe400078e0235 */
[----:B------:R-:W-:Y:S02]  /*59080*/  IMAD.MOV.U32 R34, RZ, RZ, R41 ;  /* 0x000000ffff227224 */ /* 0x000fe400078e0029 */
[----:B------:R-:W-:Y:S01]  /*59090*/  IMAD.X R41, RZ, RZ, R39, P6 ;  /* 0x000000ffff297224 */ /* 0x000fe200030e0627 */
[----:B------:R-:W-:Y:S01]  /*590a0*/  IADD3.X R56, P2, PT, RZ, R56, RZ, P2, !PT ;  /* 0x00000038ff387210 */ /* 0x000fe2000175e4ff */
[----:B------:R-:W-:Y:S01]  /*590b0*/  IMAD.WIDE.U32.X R44, R29, R28, R44, P3 ;  /* 0x0000001c1d2c7225 */ /* 0x000fe200018e042c */
[----:B------:R-:W-:-:S03]  /*590c0*/  IADD3 R53, P3, PT, R57, R32, RZ ;  /* 0x0000002039357210 */ /* 0x000fc60007f7e0ff */
[----:B------:R-:W-:Y:S01]  /*590d0*/  IMAD.WIDE.U32 R36, P6, R26, R29, R36 ;  /* 0x0000001d1a247225 */ /* 0x000fe200078c0024 */
[----:B------:R-:W-:Y:S02]  /*590e0*/  IADD3.X R56, P3, PT, R56, R41, RZ, P3, !PT ;  /* 0x0000002938387210 */ /* 0x000fe40001f7e4ff */
[----:B------:R-:W-:Y:S01]  /*590f0*/  SHF.L.W.U32.HI R41, R25, 0x1, R54 ;  /* 0x0000000119297819 */ /* 0x000fe20000010e36 */
        /* <DEDUP_REMOVED lines=17> */
[----:B------:R-:W-:Y:S01]  /*59210*/  IADD3 R53, P2, PT, R53, R36, RZ ;  /* 0x0000002435357210 */ /* 0x000fe20007f5e0ff */
[----:B------:R-:W-:Y:S01]  /*59220*/  IMAD.WIDE.U32.X R46, R29, R23, R46, P4 ;  /* 0x000000171d2e7225 */ /* 0x000fe200020e042e */
[----:B------:R-:W-:Y:S02]  /*59230*/  IADD3.X R49, P1, PT, R54, R49, RZ, P1, !PT ;  /* 0x0000003136317210 */ /* 0x000fe40000f3e4ff */
[----:B------:R-:W-:Y:S01]  /*59240*/  IADD3.X R56, P2, PT, R56, R59, RZ, P2, !PT ;  /* 0x0000003b38387210 */ /* 0x000fe2000175e4ff */
[----:B------:R-:W-:Y:S01]  /*59250*/  IMAD.WIDE.U32 R30, R24, R24, RZ ;  /* 0x00000018181e7225 */ /* 0x000fe200078e00ff */
[----:B------:R-:W-:-:S02]  /*59260*/  IADD3 RZ, P4, PT, RZ, R53, RZ ;  /* 0x00000035ffff7210 */ /* 0x000fc40007f9e0ff */
[----:B------:R-:W-:Y:S01]  /*59270*/  SEL R25, RZ, 0x1, !P2 ;  /* 0x00000001ff197807 */ /* 0x000fe20005000000 */
[----:B------:R-:W-:Y:S01]  /*59280*/  IMAD.X R57, RZ, RZ, R51, P3 ;  /* 0x000000ffff397224 */ /* 0x000fe200018e0633 */
[----:B------:R-:W-:Y:S01]  /*59290*/  IADD3.X R56, P4, PT, RZ, R56, RZ, P4, !PT ;  /* 0x00000038ff387210 */ /* 0x000fe2000279e4ff */
[----:B------:R-:W-:Y:S01]  /*592a0*/  IMAD R60, R23, R26, RZ ;  /* 0x0000001a173c7224 */ /* 0x000fe200078e02ff */
[----:B------:R-:W-:Y:S01]  /*592b0*/  IADD3 R51, P3, PT, R31, R32, RZ ;  /* 0x000000201f337210 */ /* 0x000fe20007f7e0ff */
[----:B------:R-:W-:Y:S01]  /*592c0*/  IMAD.WIDE.U32.X R38, R29, R29, R38, P6 ;  /* 0x0000001d1d267225 */ /* 0x000fe200030e0426 */
[----:B------:R-:W-:-:S03]  /*592d0*/  IADD3 R57, P6, PT, R57, R42, RZ ;  /* 0x0000002a39397210 */ /* 0x000fc60007fde0ff */
[----:B------:R-:W-:Y:S02]  /*592e0*/  IMAD.MOV.U32 R36, RZ, RZ, R33 ;  /* 0x000000ffff247224 */ /* 0x000fe400078e0021 */
        /* <DEDUP_REMOVED lines=31> */
[----:B------:R-:W-:-:S04]  /*594e0*/  IMAD.WIDE.U32 R32, R27, R27, RZ ;  /* 0x0000001b1b207225 */ /* 0x000fc800078e00ff */
        /* <DEDUP_REMOVED lines=12> */
[----:B------:R-:W-:-:S02]  /*595b0*/  IADD3.X R46, P4, PT, RZ, R37, RZ, P4, !PT ;  /* 0x00000025ff2e7210 */ /* 0x000fc4000279e4ff */
        /* <DEDUP_REMOVED lines=10> */
[----:B------:R-:W-:Y:S01]  /*59660*/  IADD3.X R35, P2, PT, R35, R44, RZ, P0, !PT ;  /* 0x0000002c23237210 */ /* 0x000fe2000075e4ff */
[----:B------:R-:W-:Y:S01]  /*59670*/  IMAD.MOV.U32 R32, RZ, RZ, R31 ;  /* 0x000000ffff207224 */ /* 0x000fe200078e001f */
[----:B------:R-:W-:Y:S01]  /*59680*/  SHF.L.W.U32.HI R51, R51, 0x1, R36 ;  /* 0x0000000133337819 */ /* 0x000fe20000010e24 */
[----:B------:R-:W-:Y:S01]  /*59690*/  IMAD.WIDE.U32.X R26, R23, R23, R26, P3 ;  /* 0x00000017171a7225 */ /* 0x000fe200018e041a */
[----:B------:R-:W-:-:S02]  /*596a0*/  IADD3 RZ, P0, PT, RZ, R24, RZ ;  /* 0x00000018ffff7210 */ /* 0x000fc40007f1e0ff */
[----:B------:R-:W-:Y:S01]  /*596b0*/  IADD3 R34, P4, PT, R25, R30, RZ ;  /* 0x0000001e19227210 */ /* 0x000fe20007f9e0ff */
[----:B------:R-:W-:Y:S01]  /*596c0*/  IMAD.WIDE.U32 R30, R35, 0x3d1, RZ ;  /* 0x000003d1231e7825 */ /* 0x000fe200078e00ff */
[----:B------:R-:W-:Y:S02]  /*596d0*/  IADD3 R53, P5, PT, R37, R28, RZ ;  /* 0x0000001c25357210 */ /* 0x000fe40007fbe0ff */
        /* <DEDUP_REMOVED lines=89> */
.L_x_215:
        /* <DEDUP_REMOVED lines=22> */
.L_x_214:
[----:B------:R-:W-:Y:S05]  /*59dd0*/  BSYNC.RECONVERGENT B0 ;  /* 0x0000000000007941 */ /* 0x000fea0003800200 */
.L_x_213:
        /* <DEDUP_REMOVED lines=48> */
[----:B------:R-:W-:Y:S01]  /*5a0e0*/  IMAD.X R24, RZ, RZ, R33, P0 ;  /* 0x000000ffff187224 */ /* 0x000fe200000e0621 */
[----:B------:R-:W-:Y:S01]  /*5a0f0*/  IADD3 RZ, P0, PT, RZ, R40, RZ ;  /* 0x00000028ffff7210 */ /* 0x000fe20007f1e0ff */
[----:B------:R-:W-:Y:S02]  /*5a100*/  IMAD.IADD R53, R41, 0x1, R39 ;  /* 0x0000000129357824 */ /* 0x000fe400078e0227 */
[----:B------:R-:W-:Y:S02]  /*5a110*/  IMAD.X R39, RZ, RZ, RZ, P4 ;  /* 0x000000ffff277224 */ /* 0x000fe400020e06ff */
[----:B------:R-:W-:Y:S01]  /*5a120*/  IMAD.MOV.U32 R38, RZ, RZ, R25 ;  /* 0x000000ffff267224 */ /* 0x000fe200078e0019 */
[----:B------:R-:W-:Y:S01]  /*5a130*/  IADD3.X R53, P0, PT, RZ, R53, RZ, P0, !PT ;  /* 0x00000035ff357210 */ /* 0x000fe2000071e4ff */
[----:B------:R-:W-:-:S03]  /*5a140*/  IMAD.WIDE.U32 R32, R52, R10, RZ ;  /* 0x0000000a34207225 */ /* 0x000fc600078e00ff */
[----:B------:R-:W-:Y:S01]  /*5a150*/  SEL R37, RZ, 0x1, !P0 ;  /* 0x00000001ff257807 */ /* 0x000fe20004000000 */
[----:B------:R-:W-:Y:S01]  /*5a160*/  IMAD.WIDE.U32 R42, R52, R8, RZ ;  /* 0x00000008342a7225 */ /* 0x000fe200078e00ff */
[----:B------:R-:W-:-:S03]  /*5a170*/  IADD3 R51, P0, PT, R51, R40, RZ ;  /* 0x0000002833337210 */ /* 0x000fc60007f1e0ff */
[----:B------:R-:W-:Y:S01]  /*5a180*/  IMAD.MOV.U32 R40, RZ, RZ, R35 ;  /* 0x000000ffff287224 */ /* 0x000fe200078e0023 */
[----:B------:R-:W-:Y:S01]  /*5a190*/  IADD3.X R53, P0, PT, R53, R24, RZ, P0, !PT ;  /* 0x0000001835357210 */ /* 0x000fe2000071e4ff */
[-C--:B------:R-:W-:Y:S02]  /*5a1a0*/  IMAD R35, R9, R55.reuse, RZ ;  /* 0x0000003709237224 */ /* 0x080fe400078e02ff */
[----:B------:R-:W-:-:S04]  /*5a1b0*/  IMAD.WIDE.U32 R24, R8, R55, RZ ;  /* 0x0000003708187225 */ /* 0x000fc800078e00ff */
[----:B------:R-:W-:Y:S02]  /*5a1c0*/  IMAD.X R41, RZ, RZ, RZ, P1 ;  /* 0x000000ffff297224 */ /* 0x000fe400008e06ff */
[----:B------:R-:W-:Y:S02]  /*5a1d0*/  IMAD R49, R8, R52, R35 ;  /* 0x0000003408317224 */ /* 0x000fe400078e0223 */
[----:B------:R-:W-:-:S04]  /*5a1e0*/  IMAD.WIDE.U32.X R38, R13, R48, R38, P2 ;  /* 0x000000300d267225 */ /* 0x000fc800010e0426 */
[----:B------:R-:W-:Y:S01]  /*5a1f0*/  IMAD.X R37, RZ, RZ, R37, P0 ;  /* 0x000000ffff257224 */ /* 0x000fe200000e0625 */
[----:B------:R-:W-:Y:S01]  /*5a200*/  IADD3 R23, P0, PT, R23, R24, RZ ;  /* 0x0000001817177210 */ /* 0x000fe20007f1e0ff */
[----:B------:R-:W-:-:S04]  /*5a210*/  IMAD.WIDE.U32 R44, R55, R10, RZ ;  /* 0x0000000a372c7225 */ /* 0x000fc800078e00ff */
[----:B------:R-:W-:-:S04]  /*5a220*/  IMAD.WIDE.U32 R32, P5, R11, R55, R32 ;  /* 0x000000370b207225 */ /* 0x000fc800078a0020 */
[----:B------:R-:W-:Y:S01]  /*5a230*/  IMAD.WIDE.U32 R34, R52, R12, RZ ;  /* 0x0000000c34227225 */ /* 0x000fe200078e00ff */
[----:B------:R-:W-:-:S03]  /*5a240*/  IADD3 RZ, P1, PT, R45, R32, RZ ;  /* 0x000000202dff7210 */ /* 0x000fc60007f3e0ff */
[----:B------:R-:W-:Y:S01]  /*5a250*/  IMAD.WIDE.U32.X R40, R15, R48, R40, P6 ;  /* 0x000000300f287225 */ /* 0x000fe200030e0428 */
[----:B------:R-:W-:-:S03]  /*5a260*/  IADD3 R37, P6, PT, R37, R38, RZ ;  /* 0x0000002625257210 */ /* 0x000fc60007fde0ff */
[----:B------:R-:W-:Y:S02]  /*5a270*/  IMAD.IADD R49, R25, 0x1, R49 ;  /* 0x0000000119317824 */ /* 0x000fe400078e0231 */
[----:B------:R-:W-:-:S03]  /*5a280*/  IMAD.WIDE.U32 R46, R55, R8, RZ ;  /* 0x00000008372e7225 */ /* 0x000fc600078e00ff */
[----:B------:R-:W-:Y:S01]  /*5a290*/  IADD3.X R26, P0, PT, R26, R49, RZ, P0, !PT ;  /* 0x000000311a1a7210 */ /* 0x000fe2000071e4ff */
[----:B------:R-:W-:-:S04]  /*5a2a0*/  IMAD.WIDE.U32 R42, P3, R9, R55, R42 ;  /* 0x00000037092a7225 */ /* 0x000fc8000786002a */
[----:B------:R-:W-:Y:S01]  /*5a2b0*/  IMAD.WIDE.U32 R24, R52, R14, RZ ;  /* 0x0000000e34187225 */ /* 0x000fe200078e00ff */
[----:B------:R-:W-:-:S03]  /*5a2c0*/  IADD3 RZ, P4, PT, R47, R42, RZ ;  /* 0x0000002a2fff7210 */ /* 0x000fc60007f9e0ff */
[----:B------:R-:W-:-:S04]  /*5a2d0*/  IMAD.WIDE.U32 R44, R55, R12, RZ ;  /* 0x0000000c372c7225 */ /* 0x000fc800078e00ff */
[----:B------:R-:W-:-:S04]  /*5a2e0*/  IMAD.WIDE.U32 R34, P2, R13, R55, R34 ;  /* 0x000000370d227225 */ /* 0x000fc80007840022 */
[----:B------:R-:W-:Y:S02]  /*5a2f0*/  IMAD.X R54, RZ, RZ, R39, P6 ;  /* 0x000000ffff367224 */ /* 0x000fe400030e0627 */
[----:B------:R-:W-:Y:S01]  /*5a300*/  IMAD.X R47, RZ, RZ, RZ, P3 ;  /* 0x000000ffff2f7224 */ /* 0x000fe200018e06ff */
[----:B------:R-:W-:Y:S01]  /*5a310*/  IADD3 RZ, P3, PT, R45, R34, RZ ;  /* 0x000000222dff7210 */ /* 0x000fe20007f7e0ff */
[----:B------:R-:W-:-:S04]  /*5a320*/  IMAD.WIDE.U32 R38, R55, R14, RZ ;  /* 0x0000000e37267225 */ /* 0x000fc800078e00ff */
[----:B------:R-:W-:-:S04]  /*5a330*/  IMAD.WIDE.U32 R24, P6, R15, R55, R24 ;  /* 0x000000370f187225 */ /* 0x000fc800078c0018 */
[----:B------:R-:W-:Y:S02]  /*5a340*/  IMAD.MOV.U32 R46, RZ, RZ, R43 ;  /* 0x000000ffff2e7224 */ /* 0x000fe400078e002b */
[----:B------:R-:W-:Y:S02]  /*5a350*/  IMAD R57, R15, R50, RZ ;  /* 0x000000320f397224 */ /* 0x000fe400078e02ff */
[----:B------:R-:W-:Y:S01]  /*5a360*/  IMAD.WIDE.U32.X R44, R9, R52, R46, P4 ;  /* 0x00000034092c7225 */ /* 0x000fe200020e042e */
[----:B------:R-:W-:Y:S02]  /*5a370*/  IADD3 RZ, P4, PT, R39, R24, RZ ;  /* 0x0000001827ff7210 */ /* 0x000fe40007f9e0ff */
[----:B------:R-:W-:Y:S01]  /*5a380*/  SEL R24, RZ, 0x1, !P0 ;  /* 0x00000001ff187807 */ /* 0x000fe20004000000 */
[C---:B------:R-:W-:Y:S01]  /*5a390*/  IMAD R57, R14.reuse, R48, R57 ;  /* 0x000000300e397224 */ /* 0x040fe200078e0239 */
[----:B------:R-:W-:Y:S01]  /*5a3a0*/  IADD3 RZ, P0, PT, RZ, R23, RZ ;  /* 0x00000017ffff7210 */ /* 0x000fe20007f1e0ff */
[----:B------:R-:W-:-:S03]  /*5a3b0*/  IMAD.WIDE.U32 R42, R14, R50, RZ ;  /* 0x000000320e2a7225 */ /* 0x000fc600078e00ff */
[----:B------:R-:W-:Y:S01]  /*5a3c0*/  IADD3.X R26, P0, PT, RZ, R26, RZ, P0, !PT ;  /* 0x0000001aff1a7210 */ /* 0x000fe2000071e4ff */
[----:B------:R-:W-:Y:S01]  /*5a3d0*/  IMAD.X R49, RZ, RZ, RZ, P5 ;  /* 0x000000ffff317224 */ /* 0x000fe200028e06ff */
[----:B------:R-:W-:Y:S01]  /*5a3e0*/  IADD3 RZ, P5, PT, RZ, R42, RZ ;  /* 0x0000002affff7210 */ /* 0x000fe20007fbe0ff */
[----:B------:R-:W-:Y:S02]  /*5a3f0*/  IMAD.IADD R57, R43, 0x1, R57 ;  /* 0x000000012b397824 */ /* 0x000fe400078e0239 */
        /* <DEDUP_REMOVED lines=17> */
[----:B------:R-:W-:Y:S01]  /*5a510*/  IMAD.X R47, RZ, RZ, RZ, P2 ;  /* 0x000000ffff2f7224 */ /* 0x000fe200010e06ff */
[----:B------:R-:W-:Y:S01]  /*5a520*/  IADD3 RZ, P2, PT, R51, R32, RZ ;  /* 0x0000002033ff7210 */ /* 0x000fe20007f5e0ff */
[----:B------:R-:W-:Y:S01]  /*5a530*/  IMAD.WIDE.U32 R44, R31, R10, RZ ;  /* 0x0000000a1f2c7225 */ /* 0x000fe200078e00ff */
[----:B------:R-:W-:Y:S02]  /*5a540*/  SEL R32, RZ, 0x1, !P0 ;  /* 0x00000001ff207807 */ /* 0x000fe40004000000 */
[----:B------:R-:W-:Y:S01]  /*5a550*/  IADD3 R51, P0, PT, R24, R59, RZ ;  /* 0x0000003b18337210 */ /* 0x000fe20007f1e0ff */
[----:B------:R-:W-:-:S04]  /*5a560*/  IMAD.WIDE.U32 R38, P1, R11, R31, R38 ;  /* 0x0000001f0b267225 */ /* 0x000fc80007820026 */
[----:B------:R-:W-:Y:S02]  /*5a570*/  IMAD.MOV.U32 R46, RZ, RZ, R35 ;  /* 0x000000ffff2e7224 */ /* 0x000fe400078e0023 */
[----:B------:R-:W-:Y:S01]  /*5a580*/  IMAD.X R35, RZ, RZ, RZ, P5 ;  /* 0x000000ffff237224 */ /* 0x000fe200028e06ff */
[----:B------:R-:W-:Y:S01]  /*5a590*/  IADD3 R37, P5, PT, R37, R42, RZ ;  /* 0x0000002a25257210 */ /* 0x000fe20007fbe0ff */
[----:B------:R-:W-:Y:S01]  /*5a5a0*/  IMAD.X R43, RZ, RZ, RZ, P6 ;  /* 0x000000ffff2b7224 */ /* 0x000fe200030e06ff */
[----:B------:R-:W-:Y:S01]  /*5a5b0*/  IADD3 RZ, P6, PT, R45, R38, RZ ;  /* 0x000000262dff7210 */ /* 0x000fe20007fde0ff */
[----:B------:R-:W-:Y:S01]  /*5a5c0*/  IMAD.MOV.U32 R34, RZ, RZ, R33 ;  /* 0x000000ffff227224 */ /* 0x000fe200078e0021 */
[----:B------:R-:W-:Y:S01]  /*5a5d0*/  IADD3.X R38, P0, PT, R53, R58, RZ, P0, !PT ;  /* 0x0000003a35267210 */ /* 0x000fe2000071e4ff */
[----:B------:R-:W-:Y:S01]  /*5a5e0*/  IMAD.MOV.U32 R42, RZ, RZ, R25 ;  /* 0x000000ffff2a7224 */ /* 0x000fe200078e0019 */
[----:B------:R-:W-:Y:S01]  /*5a5f0*/  IADD3.X R57, P5, PT, R57, R54, RZ, P5, !PT ;  /* 0x0000003639397210 */ /* 0x000fe20002fbe4ff */
[----:B------:R-:W-:-:S02]  /*5a600*/  IMAD R44, R9, R31, RZ ;  /* 0x0000001f092c7224 */ /* 0x000fc400078e02ff */
[----:B------:R-:W-:Y:S02]  /*5a610*/  IMAD R33, R13, R55, RZ ;  /* 0x000000370d217224 */ /* 0x000fe400078e02ff */
[----:B------:R-:W-:Y:S02]  /*5a620*/  IMAD.X R59, RZ, RZ, R32, P0 ;  /* 0x000000ffff3b7224 */ /* 0x000fe400000e0620 */
[----:B------:R-:W-:Y:S02]  /*5a630*/  IMAD.X R45, RZ, RZ, R56, P5 ;  /* 0x000000ffff2d7224 */ /* 0x000fe400028e0638 */
[----:B------:R-:W-:-:S03]  /*5a640*/  IMAD.WIDE.U32 R24, R8, R31, RZ ;  /* 0x0000001f08187225 */ /* 0x000fc600078e00ff */
[----:B------:R-:W-:Y:S01]  /*5a650*/  IADD3 R54, P0, PT, R45, R40, RZ ;  /* 0x000000282d367210 */ /* 0x000fe20007f1e0ff */
[----:B------:R-:W-:Y:S02]  /*5a660*/  IMAD R61, R8, R29, R44 ;  /* 0x0000001d083d7224 */ /* 0x000fe400078e022c */
[-C--:B------:R-:W-:Y:S02]  /*5a670*/  IMAD R63, R12, R52.reuse, R33 ;  /* 0x000000340c3f7224 */ /* 0x080fe400078e0221 */
[----:B------:R-:W-:Y:S01]  /*5a680*/  IMAD.WIDE.U32.X R42, R15, R52, R42, P4 ;  /* 0x000000340f2a7225 */ /* 0x000fe200020e042a */
[----:B------:R-:W-:-:S03]  /*5a690*/  IADD3 R48, P4, PT, R59, R48, RZ ;  /* 0x000000303b307210 */ /* 0x000fc60007f9e0ff */
[----:B------:R-:W-:Y:S02]  /*5a6a0*/  IMAD R53, R15, R55, RZ ;  /* 0x000000370f357224 */ /* 0x000fe400078e02ff */
[----:B------:R-:W-:-:S04]  /*5a6b0*/  IMAD.WIDE.U32 R32, R29, R12, RZ ;  /* 0x0000000c1d207225 */ /* 0x000fc800078e00ff */
[----:B------:R-:W-:-:S04]  /*5a6c0*/  IMAD.WIDE.U32.X R46, R13, R52, R46, P3 ;  /* 0x000000340d2e7225 */ /* 0x000fc800018e042e */
[----:B------:R-:W-:Y:S01]  /*5a6d0*/  IMAD.IADD R61, R25, 0x1, R61 ;  /* 0x00000001193d7824 */ /* 0x000fe200078e023d */
[----:B------:R-:W-:Y:S01]  /*5a6e0*/  IADD3 R25, P3, PT, R51, R24, RZ ;  /* 0x0000001833197210 */ /* 0x000fe20007f7e0ff */
[----:B------:R-:W-:Y:S02]  /*5a6f0*/  IMAD R53, R14, R52, R53 ;  /* 0x000000340e357224 */ /* 0x000fe400078e0235 */
[----:B------:R-:W-:Y:S01]  /*5a700*/  IMAD.WIDE.U32 R44, R12, R55, RZ ;  /* 0x000000370c2c7225 */ /* 0x000fe200078e00ff */
[----:B------:R-:W-:Y:S02]  /*5a710*/  IADD3.X R24, P3, PT, R38, R61, RZ, P3, !PT ;  /* 0x0000003d26187210 */ /* 0x000fe40001f7e4ff */
[----:B------:R-:W-:Y:S01]  /*5a720*/  IADD3 RZ, P5, PT, RZ, R25, RZ ;  /* 0x00000019ffff7210 */ /* 0x000fe20007fbe0ff */
[----:B------:R-:W-:Y:S02]  /*5a730*/  IMAD.X R50, RZ, RZ, R49, P4 ;  /* 0x000000ffff327224 */ /* 0x000fe400020e0631 */
[----:B------:R-:W-:Y:S01]  /*5a740*/  IMAD.X R52, RZ, RZ, R41, P0 ;  /* 0x000000ffff347224 */ /* 0x000fe200000e0629 */
[----:B------:R-:W-:Y:S01]  /*5a750*/  IADD3 R37, P0, PT, R37, R44, RZ ;  /* 0x0000002c25257210 */ /* 0x000fe20007f1e0ff */
[----:B------:R-:W-:Y:S01]  /*5a760*/  IMAD.WIDE.U32 R40, R31, R12, RZ ;  /* 0x0000000c1f287225 */ /* 0x000fe200078e00ff */
[----:B------:R-:W-:-:S03]  /*5a770*/  IADD3.X R24, P5, PT, RZ, R24, RZ, P5, !PT ;  /* 0x00000018ff187210 */ /* 0x000fc60002fbe4ff */
[----:B------:R-:W-:-:S04]  /*5a780*/  IMAD.WIDE.U32 R32, P4, R13, R31, R32 ;  /* 0x0000001f0d207225 */ /* 0x000fc80007880020 */
[----:B------:R-:W-:Y:S02]  /*5a790*/  IMAD.IADD R38, R45, 0x1, R63 ;  /* 0x000000012d267824 */ /* 0x000fe400078e023f */
[----:B------:R-:W-:Y:S01]  /*5a7a0*/  IMAD.WIDE.U32.X R34, R9, R29, R34, P2 ;  /* 0x0000001d09227225 */ /* 0x000fe200010e0422 */
[----:B------:R-:W-:Y:S02]  /*5a7b0*/  IADD3 RZ, P2, PT, R41, R32, RZ ;  /* 0x0000002029ff7210 */ /* 0x000fe40007f5e0ff */
[----:B------:R-:W-:Y:S01]  /*5a7c0*/  SEL R32, RZ, 0x1, !P3 ;  /* 0x00000001ff207807 */ /* 0x000fe20005800000 */
[-C--:B------:R-:W-:Y:S01]  /*5a7d0*/  IMAD.WIDE.U32 R40, R10, R31.reuse, RZ ;  /* 0x0000001f0a287225 */ /* 0x080fe200078e00ff */
[----:B------:R-:W-:Y:S02]  /*5a7e0*/  IADD3.X R57, P0, PT, R57, R38, RZ, P0, !PT ;  /* 0x0000002639397210 */ /* 0x000fe4000071e4ff */
[----:B------:R-:W-:Y:S01]  /*5a7f0*/  IADD3 R37, P3, PT, R37, R48, RZ ;  /* 0x0000003025257210 */ /* 0x000fe20007f7e0ff */
[----:B------:R-:W-:-:S02]  /*5a800*/  IMAD R38, R11, R31, RZ ;  /* 0x0000001f0b267224 */ /* 0x000fc400078e02ff */
[----:B------:R-:W-:Y:S01]  /*5a810*/  IMAD.X R49, RZ, RZ, R32, P5 ;  /* 0x000000ffff317224 */ /* 0x000fe200028e0620 */
[----:B------:R-:W-:Y:S01]  /*5a820*/  IADD3.X R57, P3, PT, R57, R50, RZ, P3, !PT ;  /* 0x0000003239397210 */ /* 0x000fe20001f7e4ff */
[----:B------:R-:W-:Y:S01]  /*5a830*/  IMAD R51, R10, R29, R38 ;  /* 0x0000001d0a337224 */ /* 0x000fe200078e0226 */
[----:B------:R-:W-:Y:S01]  /*5a840*/  SEL R32, RZ, 0x1, !P0 ;  /* 0x00000001ff207807 */ /* 0x000fe20004000000 */
[----:B------:R-:W-:Y:S01]  /*5a850*/  IMAD.WIDE.U32 R44, R29, R14, RZ ;  /* 0x0000000e1d2c7225 */ /* 0x000fe200078e00ff */
[----:B------:R-:W-:Y:S02]  /*5a860*/  IADD3 R38, P0, PT, R49, R34, RZ ;  /* 0x0000002231267210 */ /* 0x000fe40007f1e0ff */
[----:B------:R-:W-:Y:S01]  /*5a870*/  IADD3 R59, P5, PT, R37, R40, RZ ;  /* 0x00000028253b7210 */ /* 0x000fe20007fbe0ff */
[----:B------:R-:W-:Y:S02]  /*5a880*/  IMAD.X R49, RZ, RZ, R32, P3 ;  /* 0x000000ffff317224 */ /* 0x000fe400018e0620 */
[----:B------:R-:W-:-:S02]  /*5a890*/  IMAD.X R48, RZ, RZ, R35, P0 ;  /* 0x000000ffff307224 */ /* 0x000fc400000e0623 */
[----:B------:R-:W-:Y:S01]  /*5a8a0*/  IMAD.IADD R34, R41, 0x1, R51 ;  /* 0x0000000129227824 */ /* 0x000fe200078e0233 */
[----:B------:R-:W-:Y:S01]  /*5a8b0*/  IADD3 R32, P0, PT, R49, R46, RZ ;  /* 0x0000002e31207210 */ /* 0x000fe20007f1e0ff */
[----:B------:R-:W-:Y:S01]  /*5a8c0*/  IMAD.X R35, RZ, RZ, RZ, P1 ;  /* 0x000000ffff237224 */ /* 0x000fe200008e06ff */
[----:B------:R-:W-:Y:S01]  /*5a8d0*/  IADD3 R59, P1, PT, R59, R38, RZ ;  /* 0x000000263b3b7210 */ /* 0x000fe20007f3e0ff */
[----:B------:R-:W-:Y:S01]  /*5a8e0*/  IMAD.WIDE.U32 R40, R31, R14, RZ ;  /* 0x0000000e1f287225 */ /* 0x000fe200078e00ff */
[----:B------:R-:W-:-:S03]  /*5a8f0*/  IADD3.X R57, P5, PT, R57, R34, RZ, P5, !PT ;  /* 0x0000002239397210 */ /* 0x000fc60002fbe4ff */
[----:B------:R-:W-:Y:S01]  /*5a900*/  IMAD.X R37, RZ, RZ, R47, P0 ;  /* 0x000000ffff257224 */ /* 0x000fe200000e062f */
[----:B------:R-:W-:Y:S01]  /*5a910*/  IADD3.X R57, P1, PT, R57, R48, RZ, P1, !PT ;  /* 0x0000003039397210 */ /* 0x000fe20000f3e4ff */
[----:B------:R-:W-:Y:S01]  /*5a920*/  IMAD.WIDE.U32 R46, R30, R8, RZ ;  /* 0x000000081e2e7225 */ /* 0x000fe200078e00ff */
[----:B------:R-:W-:-:S03]  /*5a930*/  SEL R40, RZ, 0x1, !P5 ;  /* 0x00000001ff287807 */ /* 0x000fc60006800000 */
[----:B------:R-:W-:Y:S02]  /*5a940*/  IMAD.MOV.U32 R34, RZ, RZ, R39 ;  /* 0x000000ffff227224 */ /* 0x000fe400078e0027 */
[----:B------:R-:W-:-:S04]  /*5a950*/  IMAD.WIDE.U32 R38, R30, R10, RZ ;  /* 0x0000000a1e267225 */ /* 0x000fc800078e00ff */
[----:B------:R-:W-:-:S04]  /*5a960*/  IMAD.WIDE.U32 R44, P3, R15, R31, R44 ;  /* 0x0000001f0f2c7225 */ /* 0x000fc8000786002c */
[----:B------:R-:W-:Y:S01]  /*5a970*/  IMAD.WIDE.U32 R50, R28, R8, RZ ;  /* 0x000000081c327225 */ /* 0x000fe200078e00ff */
[----:B------:R-:W-:-:S03]  /*5a980*/  IADD3 RZ, P0, PT, R41, R44, RZ ;  /* 0x0000002c29ff7210 */ /* 0x000fc60007f1e0ff */
        /* <DEDUP_REMOVED lines=8> */
[----:B------:R-:W-:Y:S01]  /*5aa10*/  IMAD.X R51, RZ, RZ, RZ, P5 ;  /* 0x000000ffff337224 */ /* 0x000fe200028e06ff */
[----:B------:R-:W-:Y:S01]  /*5aa20*/  IADD3 R38, P5, PT, R61, R34, RZ ;  /* 0x000000223d267210 */ /* 0x000fe20007fbe0ff */
[----:B------:R-:W-:Y:S02]  /*5aa30*/  IMAD.MOV.U32 R40, RZ, RZ, R33 ;  /* 0x000000ffff287224 */ /* 0x000fe400078e0021 */
[----:B------:R-:W-:Y:S02]  /*5aa40*/  IMAD.MOV.U32 R50, RZ, RZ, R47 ;  /* 0x000000ffff327224 */ /* 0x000fe400078e002f */
[----:B------:R-:W-:-:S02]  /*5aa50*/  IMAD R33, R9, R28, RZ ;  /* 0x0000001c09217224 */ /* 0x000fc400078e02ff */
[----:B------:R-:W-:-:S04]  /*5aa60*/  IMAD.WIDE.U32 R46, R14, R55, RZ ;  /* 0x000000370e2e7225 */ /* 0x000fc800078e00ff */
[C---:B------:R-:W-:Y:S02]  /*5aa70*/  IMAD R55, R8.reuse, R30, R33 ;  /* 0x0000001e08377224 */ /* 0x040fe400078e0221 */
[----:B------:R-:W-:-:S04]  /*5aa80*/  IMAD.WIDE.U32 R48, R8, R28, RZ ;  /* 0x0000001c08307225 */ /* 0x000fc800078e00ff */
[----:B------:R-:W-:Y:S01]  /*5aa90*/  IMAD.X R56, RZ, RZ, R35, P5 ;  /* 0x000000ffff387224 */ /* 0x000fe200028e0623 */
[----:B------:R-:W-:Y:S01]  /*5aaa0*/  IADD3 R33, P5, PT, R54, R46, RZ ;  /* 0x0000002e36217210 */ /* 0x000fe20007fbe0ff */
[----:B------:R-:W-:Y:S02]  /*5aab0*/  IMAD.IADD R53, R47, 0x1, R53 ;  /* 0x000000012f357824 */ /* 0x000fe400078e0235 */
[----:B------:R-:W-:Y:S01]  /*5aac0*/  IMAD.WIDE.U32.X R50, R9, R30, R50, P4 ;  /* 0x0000001e09327225 */ /* 0x000fe200020e0432 */
[----:B------:R-:W-:Y:S02]  /*5aad0*/  IADD3 R44, P4, PT, R59, R48, RZ ;  /* 0x000000303b2c7210 */ /* 0x000fe40007f9e0ff */
[----:B------:R-:W-:Y:S01]  /*5aae0*/  IADD3.X R58, P5, PT, R53, R52, RZ, P5, !PT ;  /* 0x00000034353a7210 */ /* 0x000fe20002fbe4ff */
[----:B------:R-:W-:Y:S02]  /*5aaf0*/  IMAD.IADD R8, R49, 0x1, R55 ;  /* 0x0000000131087824 */ /* 0x000fe400078e0237 */
[----:B------:R-:W-:-:S03]  /*5ab00*/  IMAD.WIDE.U32 R52, R30, R12, RZ ;  /* 0x0000000c1e347225 */ /* 0x000fc600078e00ff */
[----:B------:R-:W-:Y:S01]  /*5ab10*/  IADD3.X R8, P4, PT, R57, R8, RZ, P4, !PT ;  /* 0x0000000839087210 */ /* 0x000fe2000279e4ff */
[----:B------:R-:W-:Y:S01]  /*5ab20*/  IMAD.X R55, RZ, RZ, RZ, P6 ;  /* 0x000000ffff377224 */ /* 0x000fe200030e06ff */
[----:B------:R-:W-:Y:S01]  /*5ab30*/  IADD3 RZ, P6, PT, RZ, R44, RZ ;  /* 0x0000002cffff7210 */ /* 0x000fe20007fde0ff */
[----:B------:R-:W-:Y:S01]  /*5ab40*/  IMAD.WIDE.U32.X R40, R13, R29, R40, P2 ;  /* 0x0000001d0d287225 */ /* 0x000fe200010e0428 */
[----:B------:R-:W-:-:S03]  /*5ab50*/  SEL R57, RZ, 0x1, !P5 ;  /* 0x00000001ff397807 */ /* 0x000fc60006800000 */
[----:B------:R-:W-:Y:S01]  /*5ab60*/  IMAD.WIDE.U32 R46, R28, R12, RZ ;  /* 0x0000000c1c2e7225 */ /* 0x000fe200078e00ff */
[----:B------:R-:W-:-:S03]  /*5ab70*/  IADD3.X R46, P6, PT, RZ, R8, RZ, P6, !PT ;  /* 0x00000008ff2e7210 */ /* 0x000fc600037de4ff */
[----:B------:R-:W-:Y:S01]  /*5ab80*/  IMAD.WIDE.U32 R34, R28, R14, RZ ;  /* 0x0000000e1c227225 */ /* 0x000fe200078e00ff */
[----:B------:R-:W-:-:S03]  /*5ab90*/  SEL R34, RZ, 0x1, !P4 ;  /* 0x00000001ff227807 */ /* 0x000fc60006000000 */
[----:B------:R-:W-:-:S04]  /*5aba0*/  IMAD.WIDE.U32 R52, P2, R13, R28, R52 ;  /* 0x0000001c0d347225 */ /* 0x000fc80007840034 */
[----:B------:R-:W-:Y:S01]  /*5abb0*/  IMAD.WIDE.U32 R48, R30, R14, RZ ;  /* 0x0000000e1e307225 */ /* 0x000fe200078e00ff */
[----:B------:R-:W-:-:S03]  /*5abc0*/  IADD3 RZ, P4, PT, R47, R52, RZ ;  /* 0x000000342fff7210 */ /* 0x000fc60007f9e0ff */
[----:B------:R-:W-:Y:S02]  /*5abd0*/  IMAD.X R9, RZ, RZ, RZ, P3 ;  /* 0x000000ffff097224 */ /* 0x000fe400018e06ff */
[----:B------:R-:W-:Y:S02]  /*5abe0*/  IMAD.X R47, RZ, RZ, R34, P6 ;  /* 0x000000ffff2f7224 */ /* 0x000fe400030e0622 */
[----:B------:R-:W-:-:S03]  /*5abf0*/  IMAD.WIDE.U32 R48, P3, R15, R28, R48 ;  /* 0x0000001c0f307225 */ /* 0x000fc60007860030 */
[----:B------:R-:W-:Y:S01]  /*5ac00*/  IADD3 R47, P6, PT, R47, R50, RZ ;  /* 0x000000322f2f7210 */ /* 0x000fe20007fde0ff */
[----:B------:R-:W-:Y:S01]  /*5ac10*/  IMAD.MOV.U32 R54, RZ, RZ, R39 ;  /* 0x000000ffff367224 */ /* 0x000fe200078e0027 */
[----:B------:R-:W-:Y:S01]  /*5ac20*/  IADD3 RZ, P5, PT, R35, R48, RZ ;  /* 0x0000003023ff7210 */ /* 0x000fe20007fbe0ff */
[----:B------:R-:W-:Y:S02]  /*5ac30*/  IMAD.MOV.U32 R8, RZ, RZ, R45 ;  /* 0x000000ffff087224 */ /* 0x000fe400078e002d */
[-C--:B------:R-:W-:Y:S02]  /*5ac40*/  IMAD R39, R13, R31.reuse, RZ ;  /* 0x0000001f0d277224 */ /* 0x080fe400078e02ff */
[-C--:B------:R-:W-:Y:S02]  /*5ac50*/  IMAD R45, R15, R31.reuse, RZ ;  /* 0x0000001f0f2d7224 */ /* 0x080fe400078e02ff */
[----:B------:R-:W-:-:S04]  /*5ac60*/  IMAD.WIDE.U32 R34, R12, R31, RZ ;  /* 0x0000001f0c227225 */ /* 0x000fc800078e00ff */
[-C--:B------:R-:W-:Y:S02]  /*5ac70*/  IMAD R39, R12, R29.reuse, R39 ;  /* 0x0000001d0c277224 */ /* 0x080fe400078e0227 */
[----:B------:R-:W-:Y:S01]  /*5ac80*/  IMAD.WIDE.U32.X R8, R15, R29, R8, P0 ;  /* 0x0000001d0f087225 */ /* 0x000fe200000e0408 */
[----:B------:R-:W-:-:S03]  /*5ac90*/  IADD3 R33, P0, PT, R33, R32, RZ ;  /* 0x0000002021217210 */ /* 0x000fc60007f1e0ff */
[----:B------:R-:W-:Y:S01]  /*5aca0*/  IMAD.X R50, RZ, RZ, R51, P6 ;  /* 0x000000ffff327224 */ /* 0x000fe200030e0633 */
[----:B------:R-:W-:Y:S01]  /*5acb0*/  IADD3.X R37, P0, PT, R58, R37, RZ, P0, !PT ;  /* 0x000000253a257210 */ /* 0x000fe2000071e4ff */
[----:B------:R-:W-:Y:S01]  /*5acc0*/  IMAD R45, R14, R29, R45 ;  /* 0x0000001d0e2d7224 */ /* 0x000fe200078e022d */
        /* <DEDUP_REMOVED lines=11> */
[----:B------:R-:W-:Y:S01]  /*5ad80*/  IMAD.X R57, RZ, RZ, R57, P0 ;  /* 0x000000ffff397224 */ /* 0x000fe200000e0639 */
[----:B------:R-:W-:Y:S01]  /*5ad90*/  IADD3.X R37, P2, PT, R37, R56, RZ, P2, !PT ;  /* 0x0000003825257210 */ /* 0x000fe2000175e4ff */
[----:B------:R-:W-:Y:S01]  /*5ada0*/  IMAD.WIDE.U32.X R54, R11, R30, R54, P1 ;  /* 0x0000001e0b367225 */ /* 0x000fe200008e0436 */
[----:B------:R-:W-:Y:S02]  /*5adb0*/  SEL R29, RZ, 0x1, !P6 ;  /* 0x00000001ff1d7807 */ /* 0x000fe40007000000 */
[----:B------:R-:W-:Y:S01]  /*5adc0*/  IADD3.X R33, P3, PT, R37, R10, RZ, P3, !PT ;  /* 0x0000000a25217210 */ /* 0x000fe20001f7e4ff */
[----:B------:R-:W-:Y:S01]  /*5add0*/  IMAD.WIDE.U32 R10, R14, R31, RZ ;  /* 0x0000001f0e0a7225 */ /* 0x000fe200078e00ff */
[----:B------:R-:W-:-:S02]  /*5ade0*/  IADD3 R31, P6, PT, R57, R42, RZ ;  /* 0x0000002a391f7210 */ /* 0x000fc40007fde0ff */
[----:B------:R-:W-:Y:S01]  /*5adf0*/  IADD3 R37, P0, PT, R32, R47, RZ ;  /* 0x0000002f20257210 */ /* 0x000fe20007f1e0ff */
[----:B------:R-:W-:Y:S01]  /*5ae00*/  IMAD.X R29, RZ, RZ, R29, P2 ;  /* 0x000000ffff1d7224 */ /* 0x000fe200010e061d */
[----:B------:R-:W-:Y:S01]  /*5ae10*/  IADD3 R31, P1, PT, R31, R10, RZ ;  /* 0x0000000a1f1f7210 */ /* 0x000fe20007f3e0ff */
[----:B------:R-:W-:Y:S02]  /*5ae20*/  IMAD R47, R13, R28, RZ ;  /* 0x0000001c0d2f7224 */ /* 0x000fe400078e02ff */
[----:B------:R-:W-:Y:S01]  /*5ae30*/  IMAD.IADD R45, R11, 0x1, R45 ;  /* 0x000000010b2d7824 */ /* 0x000fe200078e022d */
[----:B------:R-:W-:Y:S01]  /*5ae40*/  IADD3 R32, P2, PT, R29, R40, RZ ;  /* 0x000000281d207210 */ /* 0x000fe20007f5e0ff */
[----:B------:R-:W-:Y:S01]  /*5ae50*/  IMAD.X R42, RZ, RZ, R43, P6 ;  /* 0x000000ffff2a7224 */ /* 0x000fe200030e062b */
[----:B------:R-:W-:Y:S01]  /*5ae60*/  IADD3.X R43, P0, PT, R33, R50, RZ, P0, !PT ;  /* 0x00000032212b7210 */ /* 0x000fe2000071e4ff */
        /* <DEDUP_REMOVED lines=8> */
[----:B------:R-:W-:Y:S01]  /*5aef0*/  IMAD.IADD R41, R11, 0x1, R47 ;  /* 0x000000010b297824 */ /* 0x000fe200078e022f */
[----:B------:R-:W-:Y:S01]  /*5af00*/  IADD3.X R12, P3, PT, R12, R45, RZ, P3, !PT ;  /* 0x0000002d0c0c7210 */ /* 0x000fe20001f7e4ff */
[----:B------:R-:W-:Y:S01]  /*5af10*/  IMAD.WIDE.U32 R32, R43, 0x3d1, RZ ;  /* 0x000003d12b207825 */ /* 0x000fe200078e00ff */
[----:B------:R-:W-:Y:S02]  /*5af20*/  IADD3 R10, P0, PT, R29, R54, RZ ;  /* 0x000000361d0a7210 */ /* 0x000fe40007f1e0ff */
[----:B------:R-:W-:Y:S01]  /*5af30*/  IADD3.X R41, P2, PT, R12, R41, RZ, P2, !PT ;  /* 0x000000290c297210 */ /* 0x000fe2000175e4ff */
[----:B------:R-:W-:Y:S01]  /*5af40*/  IMAD.MOV.U32 R34, RZ, RZ, R53 ;  /* 0x000000ffff227224 */ /* 0x000fe200078e0035 */
[----:B------:R-:W-:Y:S01]  /*5af50*/  SEL R12, RZ, 0x1, !P1 ;  /* 0x00000001ff0c7807 */ /* 0x000fe20004800000 */
[----:B------:R-:W-:-:S02]  /*5af60*/  IMAD R11, R15, R28, RZ ;  /* 0x0000001c0f0b7224 */ /* 0x000fc400078e02ff */
[----:B------:R-:W-:Y:S01]  /*5af70*/  IMAD.X R54, RZ, RZ, R55, P0 ;  /* 0x000000ffff367224 */ /* 0x000fe200000e0637 */
[----:B------:R-:W-:Y:S01]  /*5af80*/  IADD3 R45, P0, PT, R31, R10, RZ ;  /* 0x0000000a1f2d7210 */ /* 0x000fe20007f1e0ff */
[----:B------:R-:W-:-:S03]  /*5af90*/  IMAD.WIDE.U32.X R34, R13, R30, R34, P4 ;  /* 0x0000001e0d227225 */ /* 0x000fc600020e0422 */
[----:B------:R-:W-:Y:S01]  /*5afa0*/  IADD3.X R41, P1, PT, R41, R54, RZ, P0, !PT ;  /* 0x0000003629297210 */ /* 0x000fe2000073e4ff */
[----:B------:R-:W-:Y:S02]  /*5afb0*/  IMAD R47, R14, R30, R11 ;  /* 0x0000001e0e2f7224 */ /* 0x000fe400078e020b */
[----:B------:R-:W-:-:S04]  /*5afc0*/  IMAD.WIDE.U32 R32, P4, RZ, R37, R32 ;  /* 0x00000025ff207225 */ /* 0x000fc80007880020 */
[----:B------:R-:W-:-:S04]  /*5afd0*/  IMAD.WIDE.U32 R10, R37, 0x3d1, RZ ;  /* 0x000003d1250a7825 */ /* 0x000fc800078e00ff */
[----:B------:R-:W-:Y:S01]  /*5afe0*/  IMAD.X R31, RZ, RZ, R12, P3 ;  /* 0x000000ffff1f7224 */ /* 0x000fe200018e060c */
[----:B------:R-:W-:Y:S01]  /*5aff0*/  IADD3 RZ, P0, PT, RZ, R10, RZ ;  /* 0x0000000affff7210 */ /* 0x000fe20007f1e0ff */
[----:B------:R-:W-:Y:S01]  /*5b000*/  IMAD.WIDE.U32 R28, R14, R28, RZ ;  /* 0x0000001c0e1c7225 */ /* 0x000fe200078e00ff */
[----:B------:R-:W-:-:S03]  /*5b010*/  IADD3 R14, P3, PT, R11, R32, RZ ;  /* 0x000000200b0e7210 */ /* 0x000fc60007f7e0ff */
[----:B------:R-:W-:Y:S01]  /*5b020*/  IMAD.X R13, RZ, RZ, RZ, P4 ;  /* 0x000000ffff0d7224 */ /* 0x000fe200020e06ff */
[----:B------:R-:W-:Y:S01]  /*5b030*/  IADD3 R11, P4, PT, R31, R8, RZ ;  /* 0x000000081f0b7210 */ /* 0x000fe20007f9e0ff */
[----:B------:R-:W-:Y:S01]  /*5b040*/  IMAD.MOV.U32 R12, RZ, RZ, R33 ;  /* 0x000000ffff0c7224 */ /* 0x000fe200078e0021 */
[----:B------:R-:W-:Y:S01]  /*5b050*/  SEL R8, RZ, 0x1, !P2 ;  /* 0x00000001ff087807 */ /* 0x000fe20005000000 */
[----:B------:R-:W-:Y:S01]  /*5b060*/  IMAD.IADD R33, R29, 0x1, R47 ;  /* 0x000000011d217824 */ /* 0x000fe200078e022f */
[----:B------:R-:W-:Y:S01]  /*5b070*/  IADD3 R11, P2, PT, R11, R28, RZ ;  /* 0x0000001c0b0b7210 */ /* 0x000fe20007f5e0ff */
[----:B------:R-:W-:Y:S01]  /*5b080*/  IMAD.X R32, RZ, RZ, R9, P4 ;  /* 0x000000ffff207224 */ /* 0x000fe200020e0609 */
[----:B------:R-:W-:Y:S01]  /*5b090*/  IADD3.X R14, P4, PT, RZ, R14, RZ, P0, !PT ;  /* 0x0000000eff0e7210 */ /* 0x000fe2000079e4ff */
[----:B------:R-:W-:Y:S02]  /*5b0a0*/  IMAD.X R9, RZ, RZ, R8, P1 ;  /* 0x000000ffff097224 */ /* 0x000fe400008e0608 */
[----:B------:R-:W-:Y:S01]  /*5b0b0*/  IMAD.WIDE.U32.X R28, RZ, R43, R12, P3 ;  /* 0x0000002bff1c7225 */ /* 0x000fe200018e040c */
[----:B------:R-:W-:-:S02]  /*5b0c0*/  SEL R31, RZ, 0x1, !P4 ;  /* 0x00000001ff1f7807 */ /* 0x000fc40006000000 */
        /* <DEDUP_REMOVED lines=15> */
[----:B------:R-:W-:Y:S01]  /*5b1c0*/  IMAD.MOV.U32 R28, RZ, RZ, R13 ;  /* 0x000000ffff1c7224 */ /* 0x000fe200078e000d */
[----:B------:R-:W-:Y:S01]  /*5b1d0*/  IADD3.X R34, P2, PT, R34, R35, RZ, P2, !PT ;  /* 0x0000002322227210 */ /* 0x000fe2000175e4ff */
[----:B------:R-:W-:Y:S01]  /*5b1e0*/  IMAD.WIDE.U32.X R30, R15, R30, R38, P5 ;  /* 0x0000001e0f1e7225 */ /* 0x000fe200028e0426 */
        /* <DEDUP_REMOVED lines=70> */
.L_x_218:
        /* <DEDUP_REMOVED lines=22> */
.L_x_217:
[----:B------:R-:W-:Y:S05]  /*5b7b0*/  BSYNC.RECONVERGENT B0 ;  /* 0x0000000000007941 */ /* 0x000fea0003800200 */
.L_x_216:
        /* <DEDUP_REMOVED lines=28> */
[----:B------:R-:W-:Y:S02]  /*5b980*/  IMAD R47, R49, R34, R10 ;  /* 0x00000022312f7224 */ /* 0x000fe400078e020a */
        /* <DEDUP_REMOVED lines=45> */
[----:B------:R-:W-:Y:S02]  /*5bc60*/  SHF.L.W.U32.HI R38, R38, 0x1, R47 ;  /* 0x0000000126267819 */ /* 0x000fe40000010e2f */
        /* <DEDUP_REMOVED lines=19> */
[----:B------:R-:W-:Y:S01]  /*5bda0*/  IMAD.MOV.U32 R26, RZ, RZ, R37 ;  /* 0x000000ffff1a7224 */ /* 0x000fe200078e0025 */
[----:B------:R-:W-:Y:S01]  /*5bdb0*/  IADD3 R50, P0, PT, R49, R28, RZ ;  /* 0x0000001c31327210 */ /* 0x000fe20007f1e0ff */
[----:B------:R-:W-:Y:S01]  /*5bdc0*/  IMAD R37, R39, R23, RZ ;  /* 0x0000001727257224 */ /* 0x000fe200078e02ff */
[----:B------:R-:W-:Y:S01]  /*5bdd0*/  IADD3.X R46, P3, PT, R29, R46, RZ, P3, !PT ;  /* 0x0000002e1d2e7210 */ /* 0x000fe20001f7e4ff */
[----:B------:R-:W-:-:S04]  /*5bde0*/  IMAD.WIDE.U32 R30, R39, R34, RZ ;  /* 0x00000022271e7225 */ /* 0x000fc800078e00ff */
[----:B------:R-:W-:Y:S01]  /*5bdf0*/  IMAD R51, R35, R34, R37 ;  /* 0x0000002223337224 */ /* 0x000fe200078e0225 */
[----:B------:R-:W-:Y:S01]  /*5be00*/  SEL R37, RZ, 0x1, !P2 ;  /* 0x00000001ff257807 */ /* 0x000fe20005000000 */
[----:B------:R-:W-:-:S04]  /*5be10*/  IMAD.WIDE.U32 R32, R34, R23, RZ ;  /* 0x0000001722207225 */ /* 0x000fc800078e00ff */
[----:B------:R-:W-:-:S04]  /*5be20*/  IMAD.WIDE.U32 R30, P2, R34, R39, R30 ;  /* 0x00000027221e7225 */ /* 0x000fc8000784001e */
        /* <DEDUP_REMOVED lines=9> */
[----:B------:R-:W-:Y:S02]  /*5bec0*/  IADD3.X R45, P0, PT, RZ, R42, RZ, P0, !PT ;  /* 0x0000002aff2d7210 */ /* 0x000fe4000071e4ff */
[----:B------:R-:W-:Y:S01]  /*5bed0*/  IADD3.X R46, P2, PT, R46, R49, RZ, P2, !PT ;  /* 0x000000312e2e7210 */ /* 0x000fe2000175e4ff */
[----:B------:R-:W-:Y:S01]  /*5bee0*/  IMAD.MOV.U32 R32, RZ, RZ, R31 ;  /* 0x000000ffff207224 */ /* 0x000fe200078e001f */
[----:B------:R-:W-:Y:S01]  /*5bef0*/  IADD3 RZ, P4, PT, RZ, R48, RZ ;  /* 0x00000030ffff7210 */ /* 0x000fe20007f9e0ff */
[----:B------:R-:W-:Y:S01]  /*5bf00*/  IMAD.WIDE.U32 R30, R44, R23, RZ ;  /* 0x000000172c1e7225 */ /* 0x000fe200078e00ff */
[----:B------:R-:W-:-:S02]  /*5bf10*/  IADD3.X R23, P1, PT, R38, R45, RZ, P1, !PT ;  /* 0x0000002d26177210 */ /* 0x000fc40000f3e4ff */
[----:B------:R-:W-:Y:S01]  /*5bf20*/  IADD3.X R45, P4, PT, RZ, R46, RZ, P4, !PT ;  /* 0x0000002eff2d7210 */ /* 0x000fe2000279e4ff */
[C---:B------:R-:W-:Y:S02]  /*5bf30*/  IMAD R51, R35.reuse, R44, R51 ;  /* 0x0000002c23337224 */ /* 0x040fe400078e0233 */
[----:B------:R-:W-:Y:S01]  /*5bf40*/  IMAD.WIDE.U32.X R26, R35, R35, R26, P6 ;  /* 0x00000023231a7225 */ /* 0x000fe200030e041a */
        /* <DEDUP_REMOVED lines=23> */
[----:B------:R-:W-:Y:S01]  /*5c0c0*/  IADD3.X R31, P1, PT, R14, R31, RZ, P6, !PT ;  /* 0x0000001f0e1f7210 */ /* 0x000fe2000373e4ff */
[C---:B------:R-:W-:Y:S01]  /*5c0d0*/  IMAD.WIDE.U32 R34, R44.reuse, R34, RZ ;  /* 0x000000222c227225 */ /* 0x040fe200078e00ff */
[----:B------:R-:W-:Y:S02]  /*5c0e0*/  SHF.L.W.U32.HI R27, R45, 0x1, R30 ;  /* 0x000000012d1b7819 */ /* 0x000fe40000010e1e */
[----:B------:R-:W-:Y:S01]  /*5c0f0*/  SEL R14, RZ, 0x1, !P2 ;  /* 0x00000001ff0e7807 */ /* 0x000fe20005000000 */
[----:B------:R-:W-:Y:S01]  /*5c100*/  IMAD.WIDE.U32 R24, P6, R44, R43, R24 ;  /* 0x0000002b2c187225 */ /* 0x000fe200078c0018 */
[----:B------:R-:W-:Y:S02]  /*5c110*/  IADD3.X R27, P2, PT, R27, R28, RZ, P4, !PT ;  /* 0x0000001c1b1b7210 */ /* 0x000fe4000275e4ff */
[----:B------:R-:W-:Y:S01]  /*5c120*/  IADD3.X R47, P4, PT, RZ, R41, RZ, P0, !PT ;  /* 0x00000029ff2f7210 */ /* 0x000fe2000079e4ff */
[----:B------:R-:W-:Y:S01]  /*5c130*/  IMAD.X R41, RZ, RZ, R14, P1 ;  /* 0x000000ffff297224 */ /* 0x000fe200008e060e */
[----:B------:R-:W-:Y:S01]  /*5c140*/  SHF.L.W.U32.HI R30, R30, 0x1, R31 ;  /* 0x000000011e1e7819 */ /* 0x000fe20000010e1f */
[----:B------:R-:W-:Y:S01]  /*5c150*/  IMAD.X R15, RZ, RZ, RZ, P6 ;  /* 0x000000ffff0f7224 */ /* 0x000fe200030e06ff */
[----:B------:R-:W-:Y:S01]  /*5c160*/  IADD3.X R32, P4, PT, RZ, R32, RZ, P4, !PT ;  /* 0x00000020ff207210 */ /* 0x000fe2000279e4ff */
[----:B------:R-:W-:Y:S01]  /*5c170*/  IMAD.MOV.U32 R14, RZ, RZ, R25 ;  /* 0x000000ffff0e7224 */ /* 0x000fe200078e0019 */
[----:B------:R-:W-:Y:S01]  /*5c180*/  IADD3 R25, P6, PT, R41, R10, RZ ;  /* 0x0000000a29197210 */ /* 0x000fe20007fde0ff */
[----:B------:R-:W-:Y:S01]  /*5c190*/  IMAD.WIDE.U32 R44, R44, R44, RZ ;  /* 0x0000002c2c2c7225 */ /* 0x000fe200078e00ff */
[----:B------:R-:W-:-:S02]  /*5c1a0*/  IADD3.X R41, P0, PT, R30, R47, RZ, P2, !PT ;  /* 0x0000002f1e297210 */ /* 0x000fc4000171e4ff */
[----:B------:R-:W-:Y:S01]  /*5c1b0*/  IADD3 R34, P1, PT, R25, R34, RZ ;  /* 0x0000002219227210 */ /* 0x000fe20007f3e0ff */
[----:B------:R-:W-:Y:S01]  /*5c1c0*/  IMAD.IADD R30, R35, 0x1, R49 ;  /* 0x00000001231e7824 */ /* 0x000fe200078e0231 */
[----:B------:R-:W-:Y:S01]  /*5c1d0*/  IADD3 R28, P3, PT, R45, R24, RZ ;  /* 0x000000182d1c7210 */ /* 0x000fe20007f7e0ff */
[----:B------:R-:W-:Y:S01]  /*5c1e0*/  IMAD.X R11, RZ, RZ, R11, P6 ;  /* 0x000000ffff0b7224 */ /* 0x000fe200030e060b */
[----:B------:R-:W-:Y:S01]  /*5c1f0*/  IADD3 RZ, P2, PT, RZ, R34, RZ ;  /* 0x00000022ffff7210 */ /* 0x000fe20007f5e0ff */
[----:B------:R-:W-:Y:S01]  /*5c200*/  IMAD.WIDE.U32 R24, R41, 0x3d1, RZ ;  /* 0x000003d129187825 */ /* 0x000fe200078e00ff */
[----:B------:R-:W-:Y:S02]  /*5c210*/  IADD3.X R45, P4, PT, RZ, R33, RZ, P4, !PT ;  /* 0x00000021ff2d7210 */ /* 0x000fe4000279e4ff */
[----:B------:R-:W-:Y:S01]  /*5c220*/  IADD3.X R30, P1, PT, R30, R11, RZ, P1, !PT ;  /* 0x0000000b1e1e7210 */ /* 0x000fe20000f3e4ff */
[----:B------:R-:W-:Y:S01]  /*5c230*/  IMAD.WIDE.U32 R10, R27, 0x3d1, RZ ;  /* 0x000003d11b0a7825 */ /* 0x000fe200078e00ff */
[----:B------:R-:W-:-:S02]  /*5c240*/  SEL R39, RZ, 0x1, !P4 ;  /* 0x00000001ff277807 */ /* 0x000fc40006000000 */
        /* <DEDUP_REMOVED lines=12> */
[----:B------:R-:W-:Y:S02]  /*5c310*/  IADD3 R24, P4, PT, R11, R24, RZ ;  /* 0x000000180b187210 */ /* 0x000fe40007f9e0ff */
[----:B------:R-:W-:Y:S02]  /*5c320*/  IADD3 R32, P5, PT, R39, R12, RZ ;  /* 0x0000000c27207210 */ /* 0x000fe40007fbe0ff */
[----:B------:R-:W-:Y:S01]  /*5c330*/  IADD3.X R11, P2, PT, R34, R45, RZ, P2, !PT ;  /* 0x0000002d220b7210 */ /* 0x000fe2000175e4ff */
[----:B------:R-:W-:Y:S01]  /*5c340*/  IMAD.WIDE.U32.X R30, RZ, R41, R30, P4 ;  /* 0x00000029ff1e7225 */ /* 0x000fe200020e041e */
[----:B------:R-:W-:Y:S02]  /*5c350*/  IADD3.X R34, P6, PT, RZ, R24, RZ, P0, !PT ;  /* 0x00000018ff227210 */ /* 0x000fe400007de4ff */
[----:B------:R-:W-:Y:S01]  /*5c360*/  SHF.L.W.U32.HI R39, R33, 0x1, R32 ;  /* 0x0000000121277819 */ /* 0x000fe20000010e20 */
[----:B------:R-:W-:Y:S01]  /*5c370*/  IMAD.X R49, RZ, RZ, R13, P5 ;  /* 0x000000ffff317224 */ /* 0x000fe200028e060d */
[----:B------:R-:W-:Y:S01]  /*5c380*/  SEL R45, RZ, 0x1, !P6 ;  /* 0x00000001ff2d7807 */ /* 0x000fe20007000000 */
[----:B------:R-:W-:Y:S01]  /*5c390*/  IMAD.WIDE.U32 R12, R11, 0x3d1, RZ ;  /* 0x000003d10b0c7825 */ /* 0x000fe200078e00ff */
[----:B------:R-:W-:-:S02]  /*5c3a0*/  IADD3.X R33, P1, PT, RZ, R28, RZ, P1, !PT ;  /* 0x0000001cff217210 */ /* 0x000fc40000f3e4ff */
[----:B------:R-:W-:Y:S01]  /*5c3b0*/  IADD3 R45, P5, PT, R45, R30, RZ ;  /* 0x0000001e2d2d7210 */ /* 0x000fe20007fbe0ff */
[----:B------:R-:W-:Y:S01]  /*5c3c0*/  IMAD.WIDE.U32 R24, R35, 0x3d1, RZ ;  /* 0x000003d123187825 */ /* 0x000fe200078e00ff */
[----:B------:R-:W-:Y:S02]  /*5c3d0*/  IADD3.X R39, P2, PT, R39, R44, RZ, P2, !PT ;  /* 0x0000002c27277210 */ /* 0x000fe4000175e4ff */
        /* <DEDUP_REMOVED lines=79> */
.L_x_221:
        /* <DEDUP_REMOVED lines=22> */
.L_x_220:
[----:B------:R-:W-:Y:S05]  /*5ca30*/  BSYNC.RECONVERGENT B0 ;  /* 0x0000000000007941 */ /* 0x000fea0003800200 */
.L_x_219:
[----:B------:R-:W-:-:S05]  /*5ca40*/  UMOV UR4, 0x1 ;  /* 0x0000000100047882 */ /* 0x000fca0000000000 */
.L_x_225:
        /* <DEDUP_REMOVED lines=16> */
[C---:B------:R-:W-:Y:S01]  /*5cb50*/  IMAD.WIDE.U32 R10, R31.reuse, R23, RZ ;  /* 0x000000171f0a7225 */ /* 0x040fe200078e00ff */
[----:B------:R-:W-:Y:S02]  /*5cb60*/  IADD3.X R45, P0, PT, RZ, R45, RZ, P0, !PT ;  /* 0x0000002dff2d7210 */ /* 0x000fe4000071e4ff */
[----:B------:R-:W-:Y:S01]  /*5cb70*/  SEL R10, RZ, 0x1, !P1 ;  /* 0x00000001ff0a7807 */ /* 0x000fe20004800000 */
[----:B------:R-:W-:-:S04]  /*5cb80*/  IMAD.WIDE.U32 R14, R31, R38, RZ ;  /* 0x000000261f0e7225 */ /* 0x000fc800078e00ff */
        /* <DEDUP_REMOVED lines=9> */
[----:B------:R-:W-:-:S04]  /*5cc20*/  IMAD.WIDE.U32 R34, P1, R31, R37, R34 ;  /* 0x000000251f227225 */ /* 0x000fc80007820022 */
[----:B------:R-:W-:Y:S01]  /*5cc30*/  IMAD.WIDE.U32 R24, R30, R23, RZ ;  /* 0x000000171e187225 */ /* 0x000fe200078e00ff */
[----:B------:R-:W-:-:S03]  /*5cc40*/  IADD3 RZ, P2, PT, R11, R34, RZ ;  /* 0x000000220bff7210 */ /* 0x000fc60007f5e0ff */
[----:B------:R-:W-:Y:S01]  /*5cc50*/  IMAD.X R8, RZ, RZ, R13, P4 ;  /* 0x000000ffff087224 */ /* 0x000fe200020e060d */
[----:B------:R-:W-:Y:S01]  /*5cc60*/  IADD3 RZ, P4, PT, RZ, R46, RZ ;  /* 0x0000002effff7210 */ /* 0x000fe20007f9e0ff */
[----:B------:R-:W-:Y:S02]  /*5cc70*/  IMAD.IADD R47, R47, 0x1, R15 ;  /* 0x000000012f2f7824 */ /* 0x000fe400078e020f */
[----:B------:R-:W-:-:S03]  /*5cc80*/  IMAD.WIDE.U32 R40, R30, R38, RZ ;  /* 0x000000261e287225 */ /* 0x000fc600078e00ff */
[----:B------:R-:W-:Y:S01]  /*5cc90*/  IADD3.X R47, P4, PT, RZ, R47, RZ, P4, !PT ;  /* 0x0000002fff2f7210 */ /* 0x000fe2000279e4ff */
[----:B------:R-:W-:-:S04]  /*5cca0*/  IMAD.WIDE.U32 R10, R39, R23, RZ ;  /* 0x00000017270a7225 */ /* 0x000fc800078e00ff */
[----:B------:R-:W-:-:S04]  /*5ccb0*/  IMAD.WIDE.U32 R24, P6, R39, R37, R24 ;  /* 0x0000002527187225 */ /* 0x000fc800078c0018 */
[----:B------:R-:W-:-:S04]  /*5ccc0*/  IMAD.WIDE.U32 R32, R36, R23, RZ ;  /* 0x0000001724207225 */ /* 0x000fc800078e00ff */
[----:B------:R-:W-:Y:S02]  /*5ccd0*/  IMAD.X R29, RZ, RZ, RZ, P3 ;  /* 0x000000ffff1d7224 */ /* 0x000fe400018e06ff */
[----:B------:R-:W-:Y:S02]  /*5cce0*/  IMAD.MOV.U32 R28, RZ, RZ, R9 ;  /* 0x000000ffff1c7224 */ /* 0x000fe400078e0009 */
[----:B------:R-:W-:Y:S01]  /*5ccf0*/  IMAD.WIDE.U32 R12, R39, R38, RZ ;  /* 0x00000026270c7225 */ /* 0x000fe200078e00ff */
[----:B------:R-:W-:Y:S02]  /*5cd00*/  SEL R12, RZ, 0x1, !P4 ;  /* 0x00000001ff0c7807 */ /* 0x000fe40006000000 */
[----:B------:R-:W-:Y:S01]  /*5cd10*/  IADD3 RZ, P4, PT, R11, R24, RZ ;  /* 0x000000180bff7210 */ /* 0x000fe20007f9e0ff */
        /* <DEDUP_REMOVED lines=41> */
[C---:B------:R-:W-:Y:S02]  /*5cfb0*/  IMAD R49, R44.reuse, R23, R26 ;  /* 0x000000172c317224 */ /* 0x040fe400078e021a */
[----:B------:R-:W-:Y:S01]  /*5cfc0*/  IMAD.X R27, RZ, RZ, RZ, P6 ;  /* 0x000000ffff1b7224 */ /* 0x000fe200030e06ff */
[----:B------:R-:W-:Y:S01]  /*5cfd0*/  IADD3 R31, P6, PT, R29, R32, RZ ;  /* 0x000000201d1f7210 */ /* 0x000fe20007fde0ff */
[----:B------:R-:W-:Y:S01]  /*5cfe0*/  IMAD.WIDE.U32.X R14, R44, R37, R14, P2 ;  /* 0x000000252c0e7225 */ /* 0x000fe200010e040e */
[----:B------:R-:W-:-:S03]  /*5cff0*/  IADD3 RZ, P2, PT, RZ, R34, RZ ;  /* 0x00000022ffff7210 */ /* 0x000fc60007f5e0ff */
[----:B------:R-:W-:Y:S01]  /*5d000*/  IMAD.IADD R29, R35, 0x1, R49 ;  /* 0x00000001231d7824 */ /* 0x000fe200078e0231 */
[----:B------:R-:W-:Y:S01]  /*5d010*/  SEL R49, RZ, 0x1, !P0 ;  /* 0x00000001ff317807 */ /* 0x000fe20004000000 */
[----:B------:R-:W-:Y:S02]  /*5d020*/  IMAD.MOV.U32 R26, RZ, RZ, R33 ;  /* 0x000000ffff1a7224 */ /* 0x000fe400078e0021 */
[----:B------:R-:W-:Y:S01]  /*5d030*/  IMAD.WIDE.U32.X R8, R30, R36, R8, P3 ;  /* 0x000000241e087225 */ /* 0x000fe200018e0408 */
[----:B------:R-:W-:Y:S02]  /*5d040*/  IADD3 R43, P3, PT, R43, R34, RZ ;  /* 0x000000222b2b7210 */ /* 0x000fe40007f7e0ff */
[----:B------:R-:W-:Y:S01]  /*5d050*/  IADD3.X R29, P2, PT, RZ, R29, RZ, P2, !PT ;  /* 0x0000001dff1d7210 */ /* 0x000fe2000175e4ff */
[C---:B------:R-:W-:Y:S01]  /*5d060*/  IMAD.WIDE.U32 R32, R36.reuse, R38, RZ ;  /* 0x0000002624207225 */ /* 0x040fe200078e00ff */
[----:B------:R-:W-:Y:S02]  /*5d070*/  IADD3 R48, P0, PT, R49, R28, RZ ;  /* 0x0000001c31307210 */ /* 0x000fe40007f1e0ff */
[----:B------:R-:W-:Y:S01]  /*5d080*/  SEL R42, RZ, 0x1, !P2 ;  /* 0x00000001ff2a7807 */ /* 0x000fe20005000000 */
[-C--:B------:R-:W-:Y:S01]  /*5d090*/  IMAD R51, R36, R39.reuse, RZ ;  /* 0x0000002724337224 */ /* 0x080fe200078e02ff */
[----:B------:R-:W-:Y:S01]  /*5d0a0*/  IADD3.X R44, P3, PT, R29, R50, RZ, P3, !PT ;  /* 0x000000321d2c7210 */ /* 0x000fe20001f7e4ff */
[----:B------:R-:W-:-:S04]  /*5d0b0*/  IMAD.WIDE.U32 R34, R38, R39, RZ ;  /* 0x0000002726227225 */ /* 0x000fc800078e00ff */
[----:B------:R-:W-:Y:S02]  /*5d0c0*/  IMAD R51, R30, R38, R51 ;  /* 0x000000261e337224 */ /* 0x000fe400078e0233 */
[----:B------:R-:W-:-:S04]  /*5d0d0*/  IMAD.WIDE.U32 R32, P2, R38, R36, R32 ;  /* 0x0000002426207225 */ /* 0x000fc80007840020 */
[----:B------:R-:W-:Y:S02]  /*5d0e0*/  IMAD.IADD R51, R35, 0x1, R51 ;  /* 0x0000000123337824 */ /* 0x000fe400078e0233 */
[----:B------:R-:W-:-:S04]  /*5d0f0*/  IMAD.WIDE.U32 R28, R38, R38, RZ ;  /* 0x00000026261c7225 */ /* 0x000fc800078e00ff */
[----:B------:R-:W-:Y:S02]  /*5d100*/  IMAD.X R35, RZ, RZ, RZ, P2 ;  /* 0x000000ffff237224 */ /* 0x000fe400010e06ff */
[----:B------:R-:W-:Y:S01]  /*5d110*/  IMAD.X R49, RZ, RZ, R42, P3 ;  /* 0x000000ffff317224 */ /* 0x000fe200018e062a */
[----:B------:R-:W-:Y:S01]  /*5d120*/  IADD3 R42, P2, PT, R43, R34, RZ ;  /* 0x000000222b2a7210 */ /* 0x000fe20007f5e0ff */
[----:B------:R-:W-:Y:S01]  /*5d130*/  IMAD R50, R37, R39, RZ ;  /* 0x0000002725327224 */ /* 0x000fe200078e02ff */
[----:B------:R-:W-:Y:S01]  /*5d140*/  IADD3 R43, P3, PT, R29, R32, RZ ;  /* 0x000000201d2b7210 */ /* 0x000fe20007f7e0ff */
[----:B------:R-:W-:Y:S01]  /*5d150*/  IMAD.WIDE.U32.X R12, R30, R37, R12, P4 ;  /* 0x000000251e0c7225 */ /* 0x000fe200020e040c */
[----:B------:R-:W-:Y:S02]  /*5d160*/  IADD3.X R44, P2, PT, R44, R51, RZ, P2, !PT ;  /* 0x000000332c2c7210 */ /* 0x000fe4000175e4ff */
[----:B------:R-:W-:Y:S01]  /*5d170*/  IADD3 RZ, P4, PT, RZ, R42, RZ ;  /* 0x0000002affff7210 */ /* 0x000fe20007f9e0ff */
[----:B------:R-:W-:Y:S01]  /*5d180*/  IMAD.MOV.U32 R34, RZ, RZ, R33 ;  /* 0x000000ffff227224 */ /* 0x000fe200078e0021 */
[----:B------:R-:W-:Y:S01]  /*5d190*/  IADD3.X R29, P1, PT, R45, R48, RZ, P1, !PT ;  /* 0x000000302d1d7210 */ /* 0x000fe20000f3e4ff */
[C---:B------:R-:W-:Y:S01]  /*5d1a0*/  IMAD R51, R30.reuse, R23, R50 ;  /* 0x000000171e337224 */ /* 0x040fe200078e0232 */
[----:B------:R-:W-:Y:S01]  /*5d1b0*/  IADD3.X R45, P0, PT, RZ, R31, RZ, P0, !PT ;  /* 0x0000001fff2d7210 */ /* 0x000fe2000071e4ff */
[----:B------:R-:W-:Y:S01]  /*5d1c0*/  IMAD.WIDE.U32.X R30, R30, R30, R26, P6 ;  /* 0x0000001e1e1e7225 */ /* 0x000fe200030e041a */
[----:B------:R-:W-:-:S02]  /*5d1d0*/  SEL R27, RZ, 0x1, !P2 ;  /* 0x00000001ff1b7807 */ /* 0x000fc40005000000 */
[----:B------:R-:W-:Y:S01]  /*5d1e0*/  IADD3 R49, P6, PT, R49, R14, RZ ;  /* 0x0000000e31317210 */ /* 0x000fe20007fde0ff */
[----:B------:R-:W-:Y:S01]  /*5d1f0*/  IMAD.WIDE.U32 R32, R23, R39, RZ ;  /* 0x0000002717207225 */ /* 0x000fe200078e00ff */
[----:B------:R-:W-:Y:S02]  /*5d200*/  IADD3.X R39, P4, PT, RZ, R44, RZ, P4, !PT ;  /* 0x0000002cff277210 */ /* 0x000fe4000279e4ff */
[----:B------:R-:W-:Y:S01]  /*5d210*/  IADD3.X R14, P0, PT, RZ, R30, RZ, P0, !PT ;  /* 0x0000001eff0e7210 */ /* 0x000fe2000071e4ff */
[----:B------:R-:W-:Y:S01]  /*5d220*/  IMAD.IADD R33, R33, 0x1, R51 ;  /* 0x0000000121217824 */ /* 0x000fe200078e0233 */
[----:B------:R-:W-:Y:S01]  /*5d230*/  IADD3.X R26, P1, PT, R46, R45, RZ, P1, !PT ;  /* 0x0000002d2e1a7210 */ /* 0x000fe20000f3e4ff */
[----:B------:R-:W-:Y:S01]  /*5d240*/  IMAD.X R27, RZ, RZ, R27, P4 ;  /* 0x000000ffff1b7224 */ /* 0x000fe200020e061b */
[----:B------:R-:W-:Y:S01]  /*5d250*/  IADD3 R32, P2, PT, R49, R32, RZ ;  /* 0x0000002031207210 */ /* 0x000fe20007f5e0ff */
[----:B------:R-:W-:Y:S01]  /*5d260*/  IMAD.X R30, RZ, RZ, R15, P6 ;  /* 0x000000ffff1e7224 */ /* 0x000fe200030e060f */
[----:B------:R-:W-:Y:S01]  /*5d270*/  IADD3.X R15, P0, PT, RZ, R31, RZ, P0, !PT ;  /* 0x0000001fff0f7210 */ /* 0x000fe2000071e4ff */
[----:B------:R-:W-:Y:S01]  /*5d280*/  IMAD.WIDE.U32.X R34, R36, R36, R34, P3 ;  /* 0x0000002424227225 */ /* 0x000fe200018e0422 */
[----:B------:R-:W-:-:S02]  /*5d290*/  IADD3 R45, P4, PT, R27, R8, RZ ;  /* 0x000000081b2d7210 */ /* 0x000fc40007f9e0ff */
[----:B------:R-:W-:Y:S01]  /*5d2a0*/  SHF.L.W.U32.HI R47, R47, 0x1, R42 ;  /* 0x000000012f2f7819 */ /* 0x000fe20000010e2a */
[----:B------:R-:W-:Y:S01]  /*5d2b0*/  IMAD.WIDE.U32.X R24, R36, R37, R24, P5 ;  /* 0x0000002524187225 */ /* 0x000fe200028e0418 */
[----:B------:R-:W-:Y:S02]  /*5d2c0*/  IADD3.X R8, P2, PT, R33, R30, RZ, P2, !PT ;  /* 0x0000001e21087210 */ /* 0x000fe4000175e4ff */
[----:B------:R-:W-:Y:S01]  /*5d2d0*/  SEL R31, RZ, 0x1, !P0 ;  /* 0x00000001ff1f7807 */ /* 0x000fe20004000000 */
[----:B------:R-:W-:Y:S01]  /*5d2e0*/  IMAD.X R33, RZ, RZ, R9, P4 ;  /* 0x000000ffff217224 */ /* 0x000fe200020e0609 */
[----:B------:R-:W-:Y:S01]  /*5d2f0*/  IADD3.X R27, P1, PT, R47, R14, RZ, P1, !PT ;  /* 0x0000000e2f1b7210 */ /* 0x000fe20000f3e4ff */
[----:B------:R-:W-:Y:S01]  /*5d300*/  IMAD R14, R37, R38, RZ ;  /* 0x00000026250e7224 */ /* 0x000fe200078e02ff */
[----:B------:R-:W-:Y:S02]  /*5d310*/  SHF.L.W.U32.HI R42, R42, 0x1, R39 ;  /* 0x000000012a2a7819 */ /* 0x000fe40000010e27 */
[----:B------:R-:W-:Y:S01]  /*5d320*/  IADD3 R32, P6, PT, R32, R45, RZ ;  /* 0x0000002d20207210 */ /* 0x000fe20007fde0ff */
[-C--:B------:R-:W-:Y:S01]  /*5d330*/  IMAD R45, R36, R23.reuse, R14 ;  /* 0x00000017242d7224 */ /* 0x080fe200078e020e */
[----:B------:R-:W-:Y:S01]  /*5d340*/  IADD3 R9, P0, PT, R31, R28, RZ ;  /* 0x0000001c1f097210 */ /* 0x000fe20007f1e0ff */
[----:B------:R-:W-:Y:S01]  /*5d350*/  IMAD.WIDE.U32 R30, R37, R23, RZ ;  /* 0x00000017251e7225 */ /* 0x000fe200078e00ff */
[----:B------:R-:W-:-:S02]  /*5d360*/  IADD3.X R28, P4, PT, R42, R15, RZ, P1, !PT ;  /* 0x0000000f2a1c7210 */ /* 0x000fc40000f9e4ff */
[----:B------:R-:W-:Y:S01]  /*5d370*/  IADD3.X R33, P1, PT, R8, R33, RZ, P6, !PT ;  /* 0x0000002108217210 */ /* 0x000fe2000373e4ff */
[----:B------:R-:W-:Y:S01]  /*5d380*/  IMAD.WIDE.U32 R14, R23, R23, RZ ;  /* 0x00000017170e7225 */ /* 0x000fe200078e00ff */
[----:B------:R-:W-:Y:S02]  /*5d390*/  SEL R8, RZ, 0x1, !P2 ;  /* 0x00000001ff087807 */ /* 0x000fe40005000000 */
[----:B------:R-:W-:Y:S01]  /*5d3a0*/  SHF.L.W.U32.HI R42, R39, 0x1, R32 ;  /* 0x00000001272a7819 */ /* 0x000fe20000010e20 */
[----:B------:R-:W-:-:S03]  /*5d3b0*/  IMAD.WIDE.U32 R30, P6, R23, R37, R30 ;  /* 0x00000025171e7225 */ /* 0x000fc600078c001e */
[----:B------:R-:W-:Y:S01]  /*5d3c0*/  IADD3.X R42, P2, PT, R42, R9, RZ, P4, !PT ;  /* 0x000000092a2a7210 */ /* 0x000fe2000275e4ff */
[----:B------:R-:W-:Y:S01]  /*5d3d0*/  IMAD.WIDE.U32 R38, R23, R38, RZ ;  /* 0x0000002617267225 */ /* 0x000fe200078e00ff */
[----:B------:R-:W-:Y:S02]  /*5d3e0*/  IADD3.X R44, P4, PT, RZ, R43, RZ, P0, !PT ;  /* 0x0000002bff2c7210 */ /* 0x000fe4000079e4ff */
[----:B------:R-:W-:Y:S01]  /*5d3f0*/  SHF.L.W.U32.HI R43, R32, 0x1, R33 ;  /* 0x00000001202b7819 */ /* 0x000fe20000010e21 */
[----:B------:R-:W-:Y:S01]  /*5d400*/  IMAD.X R23, RZ, RZ, R8, P1 ;  /* 0x000000ffff177224 */ /* 0x000fe200008e0608 */
[----:B------:R-:W-:Y:S01]  /*5d410*/  IADD3 R32, P3, PT, R15, R30, RZ ;  /* 0x0000001e0f207210 */ /* 0x000fe20007f7e0ff */
[----:B------:R-:W-:Y:S01]  /*5d420*/  IMAD.X R9, RZ, RZ, RZ, P6 ;  /* 0x000000ffff097224 */ /* 0x000fe200030e06ff */
[----:B------:R-:W-:Y:S01]  /*5d430*/  IADD3.X R34, P4, PT, RZ, R34, RZ, P4, !PT ;  /* 0x00000022ff227210 */ /* 0x000fe2000279e4ff */
        /* <DEDUP_REMOVED lines=10> */
[----:B------:R-:W-:Y:S02]  /*5d4e0*/  SHF.L.W.U32.HI R35, R33, 0x1, R38 ;  /* 0x0000000121237819 */ /* 0x000fe40000010e26 */
[----:B------:R-:W-:Y:S01]  /*5d4f0*/  IADD3.X R15, P1, PT, R15, R12, RZ, P1, !PT ;  /* 0x0000000c0f0f7210 */ /* 0x000fe20000f3e4ff */
[----:B------:R-:W-:Y:S01]  /*5d500*/  IMAD.WIDE.U32 R12, R42, 0x3d1, RZ ;  /* 0x000003d12a0c7825 */ /* 0x000fe200078e00ff */
[----:B------:R-:W-:Y:S02]  /*5d510*/  SEL R45, RZ, 0x1, !P4 ;  /* 0x00000001ff2d7807 */ /* 0x000fe40006000000 */
[----:B------:R-:W-:Y:S01]  /*5d520*/  IADD3.X R39, P5, PT, RZ, R15, RZ, P2, !PT ;  /* 0x0000000fff277210 */ /* 0x000fe200017be4ff */
[----:B------:R-:W-:Y:S01]  /*5d530*/  IMAD.WIDE.U32 R30, P4, RZ, R42, R30 ;  /* 0x0000002aff1e7225 */ /* 0x000fe2000788001e */
[----:B------:R-:W-:-:S02]  /*5d540*/  SEL R33, RZ, 0x1, !P1 ;  /* 0x00000001ff217807 */ /* 0x000fc40004800000 */
[----:B------:R-:W-:Y:S01]  /*5d550*/  IADD3.X R35, P2, PT, R35, R34, RZ, P0, !PT ;  /* 0x0000002223237210 */ /* 0x000fe2000075e4ff */
[----:B------:R-:W-:Y:S01]  /*5d560*/  IMAD.X R15, RZ, RZ, RZ, P4 ;  /* 0x000000ffff0f7224 */ /* 0x000fe200020e06ff */
[----:B------:R-:W-:Y:S01]  /*5d570*/  SHF.L.W.U32.HI R38, R38, 0x1, R39 ;  /* 0x0000000126267819 */ /* 0x000fe20000010e27 */
[----:B------:R-:W-:Y:S01]  /*5d580*/  IMAD.X R33, RZ, RZ, R33, P5 ;  /* 0x000000ffff217224 */ /* 0x000fe200028e0621 */
[----:B------:R-:W-:Y:S01]  /*5d590*/  IADD3 R36, P1, PT, R45, R14, RZ ;  /* 0x0000000e2d247210 */ /* 0x000fe20007f3e0ff */
        /* <DEDUP_REMOVED lines=94> */
.L_x_224:
        /* <DEDUP_REMOVED lines=22> */
.L_x_223:
[----:B------:R-:W-:Y:S05]  /*5dce0*/  BSYNC.RECONVERGENT B0 ;  /* 0x0000000000007941 */ /* 0x000fea0003800200 */
.L_x_222:
        /* <DEDUP_REMOVED lines=37> */
[----:B------:R-:W-:Y:S02]  /*5df40*/  IMAD.MOV.U32 R28, RZ, RZ, R11 ;  /* 0x000000ffff1c7224 */ /* 0x000fe400078e000b */
[----:B------:R-:W-:-:S04]  /*5df50*/  IMAD.WIDE.U32 R12, P4, R20, R31, R12 ;  /* 0x0000001f140c7225 */ /* 0x000fc8000788000c */
[----:B------:R-:W-:-:S04]  /*5df60*/  IMAD.WIDE.U32.X R10, R18, R44, R28, P5 ;  /* 0x0000002c120a7225 */ /* 0x000fc800028e041c */
[----:B------:R-:W-:Y:S01]  /*5df70*/  IMAD.X R29, RZ, RZ, R24, P2 ;  /* 0x000000ffff1d7224 */ /* 0x000fe200010e0618 */
[----:B------:R-:W-:Y:S01]  /*5df80*/  IADD3 RZ, P2, PT, R25, R12, RZ ;  /* 0x0000000c19ff7210 */ /* 0x000fe20007f5e0ff */
[----:B------:R-:W-:-:S03]  /*5df90*/  IMAD.WIDE.U32 R26, R31, R21, RZ ;  /* 0x000000151f1a7225 */ /* 0x000fc600078e00ff */
[----:B------:R-:W-:Y:S01]  /*5dfa0*/  IADD3 R45, P0, PT, R29, R10, RZ ;  /* 0x0000000a1d2d7210 */ /* 0x000fe20007f1e0ff */
[----:B------:R-:W-:-:S04]  /*5dfb0*/  IMAD.WIDE.U32 R14, P1, R22, R31, R14 ;  /* 0x0000001f160e7225 */ /* 0x000fc8000782000e */
[-C--:B------:R-:W-:Y:S01]  /*5dfc0*/  IMAD R12, R20, R31.reuse, RZ ;  /* 0x0000001f140c7224 */ /* 0x080fe200078e02ff */
[----:B------:R-:W-:Y:S01]  /*5dfd0*/  IADD3 RZ, P6, PT, R27, R14, RZ ;  /* 0x0000000e1bff7210 */ /* 0x000fe20007fde0ff */
[----:B------:R-:W-:-:S04]  /*5dfe0*/  IMAD.WIDE.U32 R28, R19, R31, RZ ;  /* 0x0000001f131c7225 */ /* 0x000fc800078e00ff */
        /* <DEDUP_REMOVED lines=8> */
[----:B------:R-:W-:-:S04]  /*5e070*/  IMAD.WIDE.U32 R24, R30, R17, RZ ;  /* 0x000000111e187225 */ /* 0x000fc800078e00ff */
[----:B------:R-:W-:Y:S01]  /*5e080*/  IMAD.X R27, RZ, RZ, RZ, P4 ;  /* 0x000000ffff1b7224 */ /* 0x000fe200020e06ff */
[----:B------:R-:W-:Y:S01]  /*5e090*/  IADD3 RZ, P4, PT, R35, R10, RZ ;  /* 0x0000000a23ff7210 */ /* 0x000fe20007f9e0ff */
[----:B------:R-:W-:Y:S01]  /*5e0a0*/  IMAD.WIDE.U32 R32, R39, R17, RZ ;  /* 0x0000001127207225 */ /* 0x000fe200078e00ff */
[----:B------:R-:W-:Y:S02]  /*5e0b0*/  SEL R10, RZ, 0x1, !P0 ;  /* 0x00000001ff0a7807 */ /* 0x000fe40004000000 */
[----:B------:R-:W-:Y:S01]  /*5e0c0*/  IADD3 R45, P0, PT, R45, R28, RZ ;  /* 0x0000001c2d2d7210 */ /* 0x000fe20007f1e0ff */
[----:B------:R-:W-:-:S03]  /*5e0d0*/  IMAD.WIDE.U32 R24, P5, R18, R39, R24 ;  /* 0x0000002712187225 */ /* 0x000fc600078a0018 */
[----:B------:R-:W-:Y:S01]  /*5e0e0*/  IADD3.X R46, P0, PT, R46, R43, RZ, P0, !PT ;  /* 0x0000002b2e2e7210 */ /* 0x000fe2000071e4ff */
[----:B------:R-:W-:Y:S02]  /*5e0f0*/  IMAD.MOV.U32 R26, RZ, RZ, R13 ;  /* 0x000000ffff1a7224 */ /* 0x000fe400078e000d */
[-C--:B------:R-:W-:Y:S02]  /*5e100*/  IMAD R13, R70, R39.reuse, RZ ;  /* 0x00000027460d7224 */ /* 0x080fe400078e02ff */
[----:B------:R-:W-:Y:S01]  /*5e110*/  IMAD.X R29, RZ, RZ, RZ, P1 ;  /* 0x000000ffff1d7224 */ /* 0x000fe200008e06ff */
[----:B------:R-:W-:Y:S01]  /*5e120*/  IADD3 RZ, P1, PT, R33, R24, RZ ;  /* 0x0000001821ff7210 */ /* 0x000fe20007f3e0ff */
[----:B------:R-:W-:Y:S02]  /*5e130*/  IMAD.MOV.U32 R28, RZ, RZ, R15 ;  /* 0x000000ffff1c7224 */ /* 0x000fe400078e000f */
[----:B------:R-:W-:-:S04]  /*5e140*/  IMAD.WIDE.U32 R32, R16, R39, RZ ;  /* 0x0000002710207225 */ /* 0x000fc800078e00ff */
[----:B------:R-:W-:Y:S02]  /*5e150*/  IMAD R43, R16, R30, R13 ;  /* 0x0000001e102b7224 */ /* 0x000fe400078e020d */
[----:B------:R-:W-:Y:S02]  /*5e160*/  IMAD R12, R22, R31, RZ ;  /* 0x0000001f160c7224 */ /* 0x000fe400078e02ff */
[----:B------:R-:W-:-:S04]  /*5e170*/  IMAD.WIDE.U32 R14, R30, R19, RZ ;  /* 0x000000131e0e7225 */ /* 0x000fc800078e00ff */
[----:B------:R-:W-:-:S04]  /*5e180*/  IMAD.WIDE.U32.X R26, R20, R44, R26, P2 ;  /* 0x0000002c141a7225 */ /* 0x000fc800010e041a */
[----:B------:R-:W-:Y:S01]  /*5e190*/  IMAD.X R47, RZ, RZ, R10, P0 ;  /* 0x000000ffff2f7224 */ /* 0x000fe200000e060a */
[----:B------:R-:W-:Y:S01]  /*5e1a0*/  IADD3 R9, P0, PT, R9, R32, RZ ;  /* 0x0000002009097210 */ /* 0x000fe20007f1e0ff */
[----:B------:R-:W-:Y:S02]  /*5e1b0*/  IMAD.IADD R43, R33, 0x1, R43 ;  /* 0x00000001212b7824 */ /* 0x000fe400078e022b */
[-C--:B------:R-:W-:Y:S02]  /*5e1c0*/  IMAD R49, R21, R44.reuse, R12 ;  /* 0x0000002c15317224 */ /* 0x080fe400078e020c */
[----:B------:R-:W-:Y:S01]  /*5e1d0*/  IMAD.WIDE.U32.X R12, R22, R44, R28, P6 ;  /* 0x0000002c160c7225 */ /* 0x000fe200030e041c */
[----:B------:R-:W-:Y:S02]  /*5e1e0*/  IADD3 R47, P6, PT, R47, R26, RZ ;  /* 0x0000001a2f2f7210 */ /* 0x000fe40007fde0ff */
[----:B------:R-:W-:Y:S01]  /*5e1f0*/  IADD3.X R40, P0, PT, R40, R43, RZ, P0, !PT ;  /* 0x0000002b28287210 */ /* 0x000fe2000071e4ff */
[----:B------:R-:W-:-:S04]  /*5e200*/  IMAD.WIDE.U32 R32, R30, R21, RZ ;  /* 0x000000151e207225 */ /* 0x000fc800078e00ff */
[----:B------:R-:W-:-:S04]  /*5e210*/  IMAD.WIDE.U32 R28, R39, R19, RZ ;  /* 0x00000013271c7225 */ /* 0x000fc800078e00ff */
[----:B------:R-:W-:-:S04]  /*5e220*/  IMAD.WIDE.U32 R14, P2, R20, R39, R14 ;  /* 0x00000027140e7225 */ /* 0x000fc8000784000e */
[----:B------:R-:W-:Y:S01]  /*5e230*/  IMAD.X R35, RZ, RZ, RZ, P3 ;  /* 0x000000ffff237224 */ /* 0x000fe200018e06ff */
[----:B------:R-:W-:Y:S01]  /*5e240*/  IADD3 RZ, P3, PT, R29, R14, RZ ;  /* 0x0000000e1dff7210 */ /* 0x000fe20007f7e0ff */
[----:B------:R-:W-:Y:S01]  /*5e250*/  IMAD.X R48, RZ, RZ, R27, P6 ;  /* 0x000000ffff307224 */ /* 0x000fe200030e061b */
[----:B------:R-:W-:Y:S01]  /*5e260*/  SEL R14, RZ, 0x1, !P0 ;  /* 0x00000001ff0e7807 */ /* 0x000fe20004000000 */
[----:B------:R-:W-:Y:S01]  /*5e270*/  IMAD.WIDE.U32 R26, R39, R21, RZ ;  /* 0x00000015271a7225 */ /* 0x000fe200078e00ff */
[----:B------:R-:W-:-:S03]  /*5e280*/  IADD3 RZ, P0, PT, RZ, R9, RZ ;  /* 0x00000009ffff7210 */ /* 0x000fc60007f1e0ff */
[----:B------:R-:W-:Y:S01]  /*5e290*/  IMAD.WIDE.U32 R32, P6, R22, R39, R32 ;  /* 0x0000002716207225 */ /* 0x000fe200078c0020 */
[----:B------:R-:W-:-:S03]  /*5e2a0*/  IADD3.X R40, P0, PT, RZ, R40, RZ, P0, !PT ;  /* 0x00000028ff287210 */ /* 0x000fc6000071e4ff */
[----:B------:R-:W-:Y:S02]  /*5e2b0*/  IMAD.MOV.U32 R34, RZ, RZ, R11 ;  /* 0x000000ffff227224 */ /* 0x000fe400078e000b */
[----:B------:R-:W-:-:S04]  /*5e2c0*/  IMAD.WIDE.U32 R10, R21, R31, RZ ;  /* 0x0000001f150a7225 */ /* 0x000fc800078e00ff */
[----:B------:R-:W-:Y:S01]  /*5e2d0*/  IMAD.WIDE.U32.X R28, R70, R30, R34, P4 ;  /* 0x0000001e461c7225 */ /* 0x000fe200020e0422 */
[----:B------:R-:W-:-:S03]  /*5e2e0*/  IADD3 RZ, P4, PT, R27, R32, RZ ;  /* 0x000000201bff7210 */ /* 0x000fc60007f9e0ff */
        /* <DEDUP_REMOVED lines=13> */
[----:B------:R-:W-:-:S04]  /*5e3c0*/  IMAD.WIDE.U32 R34, R36, R16, RZ ;  /* 0x0000001024227225 */ /* 0x000fc800078e00ff */
[----:B------:R-:W-:Y:S02]  /*5e3d0*/  IMAD.IADD R51, R43, 0x1, R51 ;  /* 0x000000012b337824 */ /* 0x000fe400078e0233 */
[----:B------:R-:W-:-:S03]  /*5e3e0*/  IMAD.WIDE.U32.X R26, R18, R30, R26, P1 ;  /* 0x0000001e121a7225 */ /* 0x000fc600008e041a */
[----:B------:R-:W-:Y:S01]  /*5e3f0*/  IADD3.X R46, P0, PT, R46, R51, RZ, P0, !PT ;  /* 0x000000332e2e7210 */ /* 0x000fe2000071e4ff */
[----:B------:R-:W-:-:S04]  /*5e400*/  IMAD.WIDE.U32 R42, R38, R17, RZ ;  /* 0x00000011262a7225 */ /* 0x000fc800078e00ff */
[----:B------:R-:W-:-:S04]  /*5e410*/  IMAD.WIDE.U32 R24, P1, R18, R38, R24 ;  /* 0x0000002612187225 */ /* 0x000fc80007820018 */
[----:B------:R-:W-:Y:S02]  /*5e420*/  IMAD.X R55, RZ, RZ, R29, P5 ;  /* 0x000000ffff377224 */ /* 0x000fe400028e061d */
[----:B------:R-:W-:-:S04]  /*5e430*/  IMAD.WIDE.U32 R44, R38, R16, RZ ;  /* 0x00000010262c7225 */ /* 0x000fc800078e00ff */
[----:B------:R-:W-:-:S04]  /*5e440*/  IMAD.WIDE.U32 R34, P5, R70, R38, R34 ;  /* 0x0000002646227225 */ /* 0x000fc800078a0022 */
[----:B------:R-:W-:Y:S01]  /*5e450*/  IMAD.X R11, RZ, RZ, RZ, P6 ;  /* 0x000000ffff0b7224 */ /* 0x000fe200030e06ff */
[----:B------:R-:W-:Y:S01]  /*5e460*/  IADD3 RZ, P6, PT, R43, R24, RZ ;  /* 0x000000182bff7210 */ /* 0x000fe20007fde0ff */
[----:B------:R-:W-:Y:S01]  /*5e470*/  IMAD.X R29, RZ, RZ, RZ, P2 ;  /* 0x000000ffff1d7224 */ /* 0x000fe200010e06ff */
[----:B------:R-:W-:Y:S01]  /*5e480*/  SEL R24, RZ, 0x1, !P0 ;  /* 0x00000001ff187807 */ /* 0x000fe20004000000 */
[----:B------:R-:W-:Y:S01]  /*5e490*/  IMAD.MOV.U32 R28, RZ, RZ, R15 ;  /* 0x000000ffff1c7224 */ /* 0x000fe200078e000f */
[----:B------:R-:W-:Y:S01]  /*5e4a0*/  IADD3 R51, P0, PT, R14, R53, RZ ;  /* 0x000000350e337210 */ /* 0x000fe20007f1e0ff */
[----:B------:R-:W-:Y:S01]  /*5e4b0*/  IMAD.X R15, RZ, RZ, RZ, P5 ;  /* 0x000000ffff0f7224 */ /* 0x000fe200028e06ff */
[----:B------:R-:W-:Y:S01]  /*5e4c0*/  IADD3 RZ, P2, PT, R45, R34, RZ ;  /* 0x000000222dff7210 */ /* 0x000fe20007f5e0ff */
[----:B------:R-:W-:Y:S01]  /*5e4d0*/  IMAD.MOV.U32 R14, RZ, RZ, R35 ;  /* 0x000000ffff0e7224 */ /* 0x000fe200078e0023 */
[----:B------:R-:W-:Y:S01]  /*5e4e0*/  IADD3 R45, P5, PT, R47, R10, RZ ;  /* 0x0000000a2f2d7210 */ /* 0x000fe20007fbe0ff */
[----:B------:R-:W-:Y:S01]  /*5e4f0*/  IMAD R35, R70, R38, RZ ;  /* 0x0000002646237224 */ /* 0x000fe200078e02ff */
[----:B------:R-:W-:Y:S01]  /*5e500*/  IADD3.X R46, P0, PT, R46, R55, RZ, P0, !PT ;  /* 0x000000372e2e7210 */ /* 0x000fe2000071e4ff */
[----:B------:R-:W-:Y:S01]  /*5e510*/  IMAD.MOV.U32 R10, RZ, RZ, R33 ;  /* 0x000000ffff0a7224 */ /* 0x000fe200078e0021 */
[----:B------:R-:W-:Y:S01]  /*5e520*/  IADD3.X R49, P5, PT, R49, R48, RZ, P5, !PT ;  /* 0x0000003031317210 */ /* 0x000fe20002fbe4ff */
[----:B------:R-:W-:-:S04]  /*5e530*/  IMAD.WIDE.U32 R32, R16, R38, RZ ;  /* 0x0000002610207225 */ /* 0x000fc800078e00ff */
[----:B------:R-:W-:Y:S02]  /*5e540*/  IMAD R35, R16, R36, R35 ;  /* 0x0000002410237224 */ /* 0x000fe400078e0223 */
[C---:B------:R-:W-:Y:S02]  /*5e550*/  IMAD R34, R20.reuse, R39, RZ ;  /* 0x0000002714227224 */ /* 0x040fe400078e02ff */
[----:B------:R-:W-:Y:S02]  /*5e560*/  IMAD.IADD R53, R33, 0x1, R35 ;  /* 0x0000000121357824 */ /* 0x000fe400078e0223 */
[----:B------:R-:W-:Y:S02]  /*5e570*/  IMAD.X R35, RZ, RZ, R24, P0 ;  /* 0x000000ffff237224 */ /* 0x000fe400000e0618 */
[----:B------:R-:W-:Y:S02]  /*5e580*/  IMAD.X R31, RZ, RZ, R31, P5 ;  /* 0x000000ffff1f7224 */ /* 0x000fe400028e061f */
[----:B------:R-:W-:Y:S01]  /*5e590*/  IMAD.WIDE.U32.X R28, R20, R30, R28, P3 ;  /* 0x0000001e141c7225 */ /* 0x000fe200018e041c */
[----:B------:R-:W-:-:S02]  /*5e5a0*/  IADD3 R42, P3, PT, R51, R32, RZ ;  /* 0x00000020332a7210 */ /* 0x000fc40007f7e0ff */
[----:B------:R-:W-:Y:S01]  /*5e5b0*/  IADD3 R47, P0, PT, R31, R12, RZ ;  /* 0x0000000c1f2f7210 */ /* 0x000fe20007f1e0ff */
[----:B------:R-:W-:Y:S01]  /*5e5c0*/  IMAD R43, R22, R39, RZ ;  /* 0x00000027162b7224 */ /* 0x000fe200078e02ff */
[----:B------:R-:W-:Y:S01]  /*5e5d0*/  IADD3.X R44, P3, PT, R46, R53, RZ, P3, !PT ;  /* 0x000000352e2c7210 */ /* 0x000fe20001f7e4ff */
[----:B------:R-:W-:Y:S01]  /*5e5e0*/  IMAD R55, R19, R30, R34 ;  /* 0x0000001e13377224 */ /* 0x000fe200078e0222 */
[----:B------:R-:W-:Y:S01]  /*5e5f0*/  IADD3 RZ, P5, PT, RZ, R42, RZ ;  /* 0x0000002affff7210 */ /* 0x000fe20007fbe0ff */
[----:B------:R-:W-:Y:S01]  /*5e600*/  IMAD.WIDE.U32.X R10, R22, R30, R10, P4 ;  /* 0x0000001e160a7225 */ /* 0x000fe200020e040a */
[----:B------:R-:W-:Y:S02]  /*5e610*/  IADD3 R34, P4, PT, R35, R26, RZ ;  /* 0x0000001a23227210 */ /* 0x000fe40007f9e0ff */
[----:B------:R-:W-:Y:S01]  /*5e620*/  IADD3.X R44, P5, PT, RZ, R44, RZ, P5, !PT ;  /* 0x0000002cff2c7210 */ /* 0x000fe20002fbe4ff */
[----:B------:R-:W-:-:S04]  /*5e630*/  IMAD.WIDE.U32 R32, R36, R19, RZ ;  /* 0x0000001324207225 */ /* 0x000fc800078e00ff */
[----:B------:R-:W-:Y:S02]  /*5e640*/  IMAD R43, R21, R30, R43 ;  /* 0x0000001e152b7224 */ /* 0x000fe400078e022b */
[----:B------:R-:W-:-:S04]  /*5e650*/  IMAD.WIDE.U32 R30, R19, R39, RZ ;  /* 0x00000027131e7225 */ /* 0x000fc800078e00ff */
[----:B------:R-:W-:Y:S02]  /*5e660*/  IMAD.X R46, RZ, RZ, R27, P4 ;  /* 0x000000ffff2e7224 */ /* 0x000fe400020e061b */
[----:B------:R-:W-:Y:S01]  /*5e670*/  IMAD.X R48, RZ, RZ, R13, P0 ;  /* 0x000000ffff307224 */ /* 0x000fe200000e060d */
[----:B------:R-:W-:Y:S01]  /*5e680*/  IADD3 R45, P0, PT, R45, R30, RZ ;  /* 0x0000001e2d2d7210 */ /* 0x000fe20007f1e0ff */
[----:B------:R-:W-:-:S04]  /*5e690*/  IMAD.WIDE.U32 R26, R38, R19, RZ ;  /* 0x00000013261a7225 */ /* 0x000fc800078e00ff */
[----:B------:R-:W-:-:S04]  /*5e6a0*/  IMAD.WIDE.U32 R12, P4, R20, R38, R32 ;  /* 0x00000026140c7225 */ /* 0x000fc80007880020 */
[----:B------:R-:W-:Y:S02]  /*5e6b0*/  IMAD.IADD R24, R31, 0x1, R55 ;  /* 0x000000011f187824 */ /* 0x000fe400078e0237 */
        /* <DEDUP_REMOVED lines=12> */
[----:B------:R-:W-:-:S03]  /*5e780*/  IADD3 R51, P0, PT, R33, R30, RZ ;  /* 0x0000001e21337210 */ /* 0x000fc60007f1e0ff */
[----:B------:R-:W-:Y:S01]  /*5e790*/  IMAD.X R33, RZ, RZ, R12, P3 ;  /* 0x000000ffff217224 */ /* 0x000fe200018e060c */
[----:B------:R-:W-:Y:S01]  /*5e7a0*/  IADD3 R12, P5, PT, R45, R26, RZ ;  /* 0x0000001a2d0c7210 */ /* 0x000fe20007fbe0ff */
[----:B------:R-:W-:Y:S02]  /*5e7b0*/  IMAD.X R30, RZ, RZ, R31, P0 ;  /* 0x000000ffff1e7224 */ /* 0x000fe400000e061f */
[----:B------:R-:W-:Y:S01]  /*5e7c0*/  IMAD.IADD R24, R27, 0x1, R35 ;  /* 0x000000011b187824 */ /* 0x000fe200078e0223 */
[----:B------:R-:W-:Y:S01]  /*5e7d0*/  IADD3 R45, P0, PT, R33, R28, RZ ;  /* 0x0000001c212d7210 */ /* 0x000fe20007f1e0ff */
[----:B------:R-:W-:-:S03]  /*5e7e0*/  IMAD.WIDE.U32 R26, R38, R21, RZ ;  /* 0x00000015261a7225 */ /* 0x000fc600078e00ff */
[----:B------:R-:W-:Y:S01]  /*5e7f0*/  IADD3.X R49, P5, PT, R49, R24, RZ, P5, !PT ;  /* 0x0000001831317210 */ /* 0x000fe20002fbe4ff */
        /* <DEDUP_REMOVED lines=8> */
[----:B------:R-:W-:-:S04]  /*5e880*/  IMAD.WIDE.U32 R34, R37, R17, RZ ;  /* 0x0000001125227225 */ /* 0x000fc800078e00ff */
[----:B------:R-:W-:Y:S02]  /*5e890*/  IMAD.MOV.U32 R32, RZ, RZ, R25 ;  /* 0x000000ffff207224 */ /* 0x000fe400078e0019 */
[----:B------:R-:W-:-:S04]  /*5e8a0*/  IMAD.WIDE.U32 R30, R23, R16, RZ ;  /* 0x00000010171e7225 */ /* 0x000fc800078e00ff */
[----:B------:R-:W-:-:S04]  /*5e8b0*/  IMAD.WIDE.U32 R24, P5, R70, R23, R26 ;  /* 0x0000001746187225 */ /* 0x000fc800078a001a */
[----:B------:R-:W-:-:S04]  /*5e8c0*/  IMAD.WIDE.U32.X R28, R18, R36, R32, P6 ;  /* 0x00000024121c7225 */ /* 0x000fc800030e0420 */
[----:B------:R-:W-:Y:S02]  /*5e8d0*/  IMAD.X R49, RZ, RZ, R12, P1 ;  /* 0x000000ffff317224 */ /* 0x000fe400008e060c */
[----:B------:R-:W-:-:S04]  /*5e8e0*/  IMAD.WIDE.U32 R32, P6, R18, R23, R34 ;  /* 0x0000001712207225 */ /* 0x000fc800078c0022 */
[----:B------:R-:W-:-:S04]  /*5e8f0*/  IMAD.WIDE.U32 R26, R23, R17, RZ ;  /* 0x00000011171a7225 */ /* 0x000fc800078e00ff */
[----:B------:R-:W-:Y:S01]  /*5e900*/  IMAD.X R35, RZ, RZ, RZ, P4 ;  /* 0x000000ffff237224 */ /* 0x000fe200020e06ff */
[----:B------:R-:W-:Y:S01]  /*5e910*/  IADD3 RZ, P4, PT, R31, R24, RZ ;  /* 0x000000181fff7210 */ /* 0x000fe20007f9e0ff */
[----:B------:R-:W-:Y:S01]  /*5e920*/  IMAD.X R31, RZ, RZ, RZ, P5 ;  /* 0x000000ffff1f7224 */ /* 0x000fe200028e06ff */
[----:B------:R-:W-:Y:S01]  /*5e930*/  IADD3 R52, P5, PT, R49, R28, RZ ;  /* 0x0000001c31347210 */ /* 0x000fe20007fbe0ff */
[----:B------:R-:W-:Y:S01]  /*5e940*/  IMAD R24, R70, R23, RZ ;  /* 0x0000001746187224 */ /* 0x000fe200078e02ff */
[----:B------:R-:W-:Y:S01]  /*5e950*/  IADD3 RZ, P1, PT, R27, R32, RZ ;  /* 0x000000201bff7210 */ /* 0x000fe20007f3e0ff */
[----:B------:R-:W-:Y:S02]  /*5e960*/  IMAD.MOV.U32 R34, RZ, RZ, R13 ;  /* 0x000000ffff227224 */ /* 0x000fe400078e000d */
[----:B------:R-:W-:-:S04]  /*5e970*/  IMAD.WIDE.U32 R12, R21, R39, RZ ;  /* 0x00000027150c7225 */ /* 0x000fc800078e00ff */
[----:B------:R-:W-:Y:S02]  /*5e980*/  IMAD.MOV.U32 R30, RZ, RZ, R25 ;  /* 0x000000ffff1e7224 */ /* 0x000fe400078e0019 */
        /* <DEDUP_REMOVED lines=8> */
[----:B------:R-:W-:-:S04]  /*5ea10*/  IMAD.WIDE.U32 R48, R37, R21, RZ ;  /* 0x0000001525307225 */ /* 0x000fc800078e00ff */
[----:B------:R-:W-:Y:S02]  /*5ea20*/  IMAD.IADD R25, R25, 0x1, R27 ;  /* 0x0000000119197824 */ /* 0x000fe400078e021b */
[----:B------:R-:W-:Y:S02]  /*5ea30*/  IMAD.X R13, RZ, RZ, RZ, P3 ;  /* 0x000000ffff0d7224 */ /* 0x000fe400018e06ff */
[----:B------:R-:W-:Y:S01]  /*5ea40*/  IMAD.WIDE.U32 R50, P3, R22, R23, R48 ;  /* 0x0000001716327225 */ /* 0x000fe20007860030 */
[----:B------:R-:W-:-:S03]  /*5ea50*/  IADD3.X R14, P4, PT, R14, R25, RZ, P4, !PT ;  /* 0x000000190e0e7210 */ /* 0x000fc6000279e4ff */
[----:B------:R-:W-:-:S04]  /*5ea60*/  IMAD.WIDE.U32 R28, R37, R19, RZ ;  /* 0x00000013251c7225 */ /* 0x000fc800078e00ff */
[----:B------:R-:W-:Y:S01]  /*5ea70*/  IMAD.X R49, RZ, RZ, RZ, P6 ;  /* 0x000000ffff317224 */ /* 0x000fe200030e06ff */
[----:B------:R-:W-:Y:S01]  /*5ea80*/  IADD3 RZ, P6, PT, RZ, R32, RZ ;  /* 0x00000020ffff7210 */ /* 0x000fe20007fde0ff */
[----:B------:R-:W-:Y:S01]  /*5ea90*/  IMAD.WIDE.U32 R24, R23, R21, RZ ;  /* 0x0000001517187225 */ /* 0x000fe200078e00ff */
[----:B------:R-:W-:Y:S02]  /*5eaa0*/  SEL R24, RZ, 0x1, !P4 ;  /* 0x00000001ff187807 */ /* 0x000fe40006000000 */
[----:B------:R-:W-:Y:S01]  /*5eab0*/  IADD3.X R39, P6, PT, RZ, R14, RZ, P6, !PT ;  /* 0x0000000eff277210 */ /* 0x000fe200037de4ff */
[----:B------:R-:W-:-:S04]  /*5eac0*/  IMAD.WIDE.U32.X R34, R20, R36, R34, P2 ;  /* 0x0000002414227225 */ /* 0x000fc800010e0422 */
[----:B------:R-:W-:Y:S01]  /*5ead0*/  IMAD.WIDE.U32 R26, R23, R19, RZ ;  /* 0x00000013171a7225 */ /* 0x000fe200078e00ff */
[----:B------:R-:W-:Y:S02]  /*5eae0*/  SEL R26, RZ, 0x1, !P5 ;  /* 0x00000001ff1a7807 */ /* 0x000fe40006800000 */
[----:B------:R-:W-:Y:S01]  /*5eaf0*/  IADD3 RZ, P5, PT, R25, R50, RZ ;  /* 0x0000003219ff7210 */ /* 0x000fe20007fbe0ff */
[----:B------:R-:W-:-:S04]  /*5eb00*/  IMAD.WIDE.U32 R28, P2, R20, R23, R28 ;  /* 0x00000017141c7225 */ /* 0x000fc8000784001c */
[----:B------:R-:W-:Y:S01]  /*5eb10*/  IMAD.X R25, RZ, RZ, R24, P6 ;  /* 0x000000ffff197224 */ /* 0x000fe200030e0618 */
[----:B------:R-:W-:Y:S01]  /*5eb20*/  IADD3 RZ, P4, PT, R27, R28, RZ ;  /* 0x0000001c1bff7210 */ /* 0x000fe20007f9e0ff */
[----:B------:R-:W-:Y:S02]  /*5eb30*/  IMAD.MOV.U32 R12, RZ, RZ, R15 ;  /* 0x000000ffff0c7224 */ /* 0x000fe400078e000f */
[----:B------:R-:W-:Y:S01]  /*5eb40*/  IMAD R27, R20, R38, RZ ;  /* 0x00000026141b7224 */ /* 0x000fe200078e02ff */
[----:B------:R-:W-:Y:S01]  /*5eb50*/  IADD3 R30, P6, PT, R25, R30, RZ ;  /* 0x0000001e191e7210 */ /* 0x000fe20007fde0ff */
[-C--:B------:R-:W-:Y:S02]  /*5eb60*/  IMAD R24, R22, R38.reuse, RZ ;  /* 0x0000002616187224 */ /* 0x080fe400078e02ff */
[----:B------:R-:W-:Y:S02]  /*5eb70*/  IMAD.MOV.U32 R48, RZ, RZ, R33 ;  /* 0x000000ffff307224 */ /* 0x000fe400078e0021 */
        /* <DEDUP_REMOVED lines=20> */
[----:B------:R-:W-:Y:S01]  /*5ecc0*/  IMAD.WIDE.U32 R24, R21, R38, RZ ;  /* 0x0000002615187225 */ /* 0x000fe200078e00ff */
[----:B------:R-:W-:Y:S02]  /*5ecd0*/  SEL R26, RZ, 0x1, !P6 ;  /* 0x00000001ff1a7807 */ /* 0x000fe40007000000 */
[----:B------:R-:W-:Y:S01]  /*5ece0*/  IADD3.X R43, P3, PT, R43, R28, RZ, P3, !PT ;  /* 0x0000001c2b2b7210 */ /* 0x000fe20001f7e4ff */
[----:B------:R-:W-:Y:S01]  /*5ecf0*/  IMAD.IADD R28, R25, 0x1, R33 ;  /* 0x00000001191c7824 */ /* 0x000fe200078e0221 */
[----:B------:R-:W-:Y:S01]  /*5ed00*/  IADD3 R27, P6, PT, R27, R10, RZ ;  /* 0x0000000a1b1b7210 */ /* 0x000fe20007fde0ff */
[----:B------:R-:W-:-:S02]  /*5ed10*/  IMAD.X R25, RZ, RZ, R26, P2 ;  /* 0x000000ffff197224 */ /* 0x000fc400010e061a */
[----:B------:R-:W-:Y:S01]  /*5ed20*/  IMAD.WIDE.U32.X R48, R18, R37, R48, P1 ;  /* 0x0000002512307225 */ /* 0x000fe200008e0430 */
[----:B------:R-:W-:Y:S02]  /*5ed30*/  IADD3 R18, P0, PT, R45, R30, RZ ;  /* 0x0000001e2d127210 */ /* 0x000fe40007f1e0ff */
[----:B------:R-:W-:Y:S01]  /*5ed40*/  IADD3 R25, P2, PT, R25, R34, RZ ;  /* 0x0000002219197210 */ /* 0x000fe20007f5e0ff */
[----:B------:R-:W-:Y:S01]  /*5ed50*/  IMAD.MOV.U32 R16, RZ, RZ, R29 ;  /* 0x000000ffff107224 */ /* 0x000fe200078e001d */
[----:B------:R-:W-:Y:S01]  /*5ed60*/  IADD3 R26, P1, PT, R27, R24, RZ ;  /* 0x000000181b1a7210 */ /* 0x000fe20007f3e0ff */
[----:B------:R-:W-:Y:S01]  /*5ed70*/  IMAD R10, R20, R23, RZ ;  /* 0x00000017140a7224 */ /* 0x000fe200078e02ff */
[----:B------:R-:W-:Y:S01]  /*5ed80*/  IADD3.X R24, P0, PT, R43, R36, RZ, P0, !PT ;  /* 0x000000242b187210 */ /* 0x000fe2000071e4ff */
[----:B------:R-:W-:Y:S01]  /*5ed90*/  IMAD.X R29, RZ, RZ, R11, P6 ;  /* 0x000000ffff1d7224 */ /* 0x000fe200030e060b */
[----:B------:R-:W-:Y:S01]  /*5eda0*/  SEL R27, RZ, 0x1, !P3 ;  /* 0x00000001ff1b7807 */ /* 0x000fe20005800000 */
[C---:B------:R-:W-:Y:S01]  /*5edb0*/  IMAD R31, R19.reuse, R37, R10 ;  /* 0x00000025131f7224 */ /* 0x040fe200078e020a */
[----:B------:R-:W-:Y:S01]  /*5edc0*/  IADD3 R25, P3, PT, R26, R25, RZ ;  /* 0x000000191a197210 */ /* 0x000fe20007f7e0ff */
[----:B------:R-:W-:Y:S01]  /*5edd0*/  IMAD.WIDE.U32 R10, R19, R23, RZ ;  /* 0x00000017130a7225 */ /* 0x000fe200078e00ff */
[----:B------:R-:W-:-:S03]  /*5ede0*/  IADD3.X R19, P1, PT, R28, R29, RZ, P1, !PT ;  /* 0x0000001d1c137210 */ /* 0x000fc60000f3e4ff */
[----:B------:R-:W-:Y:S01]  /*5edf0*/  IMAD.X R34, RZ, RZ, R35, P2 ;  /* 0x000000ffff227224 */ /* 0x000fe200010e0623 */
[----:B------:R-:W-:Y:S01]  /*5ee00*/  IADD3 R25, P2, PT, R25, R10, RZ ;  /* 0x0000000a19197210 */ /* 0x000fe20007f5e0ff */
[----:B------:R-:W-:Y:S02]  /*5ee10*/  IMAD.X R27, RZ, RZ, R27, P0 ;  /* 0x000000ffff1b7224 */ /* 0x000fe400000e061b */
[----:B------:R-:W-:Y:S01]  /*5ee20*/  IMAD.IADD R26, R11, 0x1, R31 ;  /* 0x000000010b1a7824 */ /* 0x000fe200078e021f */
[----:B------:R-:W-:Y:S01]  /*5ee30*/  IADD3.X R19, P3, PT, R19, R34, RZ, P3, !PT ;  /* 0x0000002213137210 */ /* 0x000fe20001f7e4ff */
[----:B------:R-:W-:Y:S01]  /*5ee40*/  IMAD.WIDE.U32 R28, R24, 0x3d1, RZ ;  /* 0x000003d1181c7825 */ /* 0x000fe200078e00ff */
[----:B------:R-:W-:Y:S02]  /*5ee50*/  IADD3 R10, P0, PT, R27, R48, RZ ;  /* 0x000000301b0a7210 */ /* 0x000fe40007f1e0ff */
[----:B------:R-:W-:Y:S01]  /*5ee60*/  IADD3.X R26, P2, PT, R19, R26, RZ, P2, !PT ;  /* 0x0000001a131a7210 */ /* 0x000fe2000175e4ff */
[----:B------:R-:W-:Y:S01]  /*5ee70*/  IMAD R30, R22, R23, RZ ;  /* 0x00000017161e7224 */ /* 0x000fe200078e02ff */
[----:B------:R-:W-:Y:S01]  /*5ee80*/  SEL R19, RZ, 0x1, !P1 ;  /* 0x00000001ff137807 */ /* 0x000fe20004800000 */
[----:B------:R-:W-:-:S04]  /*5ee90*/  IMAD.WIDE.U32.X R16, R20, R37, R16, P4 ;  /* 0x0000002514107225 */ /* 0x000fc800020e0410 */
[----:B------:R-:W-:Y:S01]  /*5eea0*/  IMAD.X R49, RZ, RZ, R49, P0 ;  /* 0x000000ffff317224 */ /* 0x000fe200000e0631 */
[----:B------:R-:W-:Y:S01]  /*5eeb0*/  IADD3 R20, P0, PT, R25, R10, RZ ;  /* 0x0000000a19147210 */ /* 0x000fe20007f1e0ff */
[C---:B------:R-:W-:Y:S02]  /*5eec0*/  IMAD R33, R21.reuse, R37, R30 ;  /* 0x0000002515217224 */ /* 0x040fe400078e021e */
[----:B------:R-:W-:-:S04]  /*5eed0*/  IMAD.WIDE.U32 R30, R21, R23, RZ ;  /* 0x00000017151e7225 */ /* 0x000fc800078e00ff */
[----:B------:R-:W-:-:S04]  /*5eee0*/  IMAD.WIDE.U32 R28, P4, RZ, R18, R28 ;  /* 0x00000012ff1c7225 */ /* 0x000fc8000788001c */
[----:B------:R-:W-:-:S04]  /*5eef0*/  IMAD.WIDE.U32 R10, R18, 0x3d1, RZ ;  /* 0x000003d1120a7825 */ /* 0x000fc800078e00ff */
[----:B------:R-:W-:Y:S01]  /*5ef00*/  IMAD.X R21, RZ, RZ, R19, P3 ;  /* 0x000000ffff157224 */ /* 0x000fe200018e0613 */
[----:B------:R-:W-:Y:S01]  /*5ef10*/  IADD3 R23, P3, PT, R11, R28, RZ ;  /* 0x0000001c0b177210 */ /* 0x000fe20007f7e0ff */
[----:B------:R-:W-:Y:S01]  /*5ef20*/  IMAD.X R27, RZ, RZ, RZ, P4 ;  /* 0x000000ffff1b7224 */ /* 0x000fe200020e06ff */
[----:B------:R-:W-:Y:S01]  /*5ef30*/  IADD3.X R19, P1, PT, R26, R49, RZ, P0, !PT ;  /* 0x000000311a137210 */ /* 0x000fe2000073e4ff */
        /* <DEDUP_REMOVED lines=17> */
[----:B------:R-:W-:-:S03]  /*5f050*/  IADD3 R11, P3, PT, R30, R11, RZ ;  /* 0x0000000b1e0b7210 */ /* 0x000fc60007f7e0ff */
[----:B------:R-:W-:Y:S02]  /*5f060*/  IMAD.X R16, RZ, RZ, R17, P2 ;  /* 0x000000ffff107224 */ /* 0x000fe400010e0611 */
[----:B------:R-:W-:Y:S01]  /*5f070*/  IMAD.X R28, RZ, RZ, R29, P6 ;  /* 0x000000ffff1c7224 */ /* 0x000fe200030e061d */
[----:B------:R-:W-:Y:S01]  /*5f080*/  IADD3 R29, P2, PT, R23, R26, RZ ;  /* 0x0000001a171d7210 */ /* 0x000fe20007f5e0ff */
[----:B------:R-:W-:Y:S01]  /*5f090*/  IMAD.X R17, RZ, RZ, RZ, P4 ;  /* 0x000000ffff117224 */ /* 0x000fe200020e06ff */
[----:B------:R-:W-:Y:S01]  /*5f0a0*/  IADD3 R27, P4, PT, R27, R12, RZ ;  /* 0x0000000c1b1b7210 */ /* 0x000fe20007f9e0ff */
[----:B------:R-:W-:Y:S01]  /*5f0b0*/  IMAD.MOV.U32 R14, RZ, RZ, R51 ;  /* 0x000000ffff0e7224 */ /* 0x000fe200078e0033 */
[----:B------:R-:W-:Y:S01]  /*5f0c0*/  IADD3.X R21, P3, PT, R21, R16, RZ, P3, !PT ;  /* 0x0000001015157210 */ /* 0x000fe20001f7e4ff */
[----:B------:R-:W-:Y:S01]  /*5f0d0*/  IMAD.MOV.U32 R16, RZ, RZ, R13 ;  /* 0x000000ffff107224 */ /* 0x000fe200078e000d */
[----:B------:R-:W-:Y:S01]  /*5f0e0*/  SEL R12, RZ, 0x1, !P1 ;  /* 0x00000001ff0c7807 */ /* 0x000fe20004800000 */
[----:B------:R-:W-:Y:S01]  /*5f0f0*/  IMAD.WIDE.U32.X R14, R22, R37, R14, P5 ;  /* 0x00000025160e7225 */ /* 0x000fe200028e040e */
        /* <DEDUP_REMOVED lines=24> */
[----:B------:R-:W-:-:S04]  /*5f280*/  IMAD.WIDE.U32 R16, R28, 0x3d1, RZ ;  /* 0x000003d11c107825 */ /* 0x000fc800078e00ff */
        /* <DEDUP_REMOVED lines=46> */
.L_x_228:
        /* <DEDUP_REMOVED lines=22> */
.L_x_227:
[----:B------:R-:W-:Y:S05]  /*5f6d0*/  BSYNC.RECONVERGENT B0 ;  /* 0x0000000000007941 */ /* 0x000fea0003800200 */
.L_x_226:
[----:B------:R-:W-:-:S05]  /*5f6e0*/  UMOV UR4, URZ ;  /* 0x000000ff00047c82 */ /* 0x000fca0008000000 */
.L_x_232:
        /* <DEDUP_REMOVED lines=19> */
[----:B------:R-:W-:Y:S01]  /*5f820*/  IMAD.WIDE.U32 R8, P3, R49, R41, R8 ;  /* 0x0000002931087225 */ /* 0x000fe20007860008 */
[----:B------:R-:W-:-:S03]  /*5f830*/  SHF.R.U64 R22, R16, 0x1f, R23 ;  /* 0x0000001f10167819 */ /* 0x000fc60000001217 */
[----:B------:R-:W-:-:S04]  /*5f840*/  IMAD.WIDE.U32 R10, R47, R37, RZ ;  /* 0x000000252f0a7225 */ /* 0x000fc800078e00ff */
[----:B------:R-:W-:-:S04]  /*5f850*/  IMAD.WIDE.U32.X R12, R47, R45, R12, P2 ;  /* 0x0000002d2f0c7225 */ /* 0x000fc800010e040c */
[----:B------:R-:W-:Y:S01]  /*5f860*/  IMAD.X R17, RZ, RZ, R14, P0 ;  /* 0x000000ffff117224 */ /* 0x000fe200000e060e */
[----:B------:R-:W-:Y:S01]  /*5f870*/  IADD3 RZ, P0, PT, R15, R8, RZ ;  /* 0x000000080fff7210 */ /* 0x000fe20007f1e0ff */
[----:B------:R-:W-:Y:S02]  /*5f880*/  IMAD R8, R41, R49, RZ ;  /* 0x0000003129087224 */ /* 0x000fe400078e02ff */
[----:B------:R-:W-:Y:S01]  /*5f890*/  IMAD.WIDE.U32 R18, R49, R37, RZ ;  /* 0x0000002531127225 */ /* 0x000fe200078e00ff */
[----:B------:R-:W-:-:S03]  /*5f8a0*/  IADD3 R17, P4, PT, R17, R12, RZ ;  /* 0x0000000c11117210 */ /* 0x000fc60007f9e0ff */
[----:B------:R-:W-:-:S04]  /*5f8b0*/  IMAD.WIDE.U32 R10, P1, R49, R39, R10 ;  /* 0x00000027310a7225 */ /* 0x000fc8000782000a */
[----:B------:R-:W-:Y:S01]  /*5f8c0*/  IMAD.WIDE.U32 R30, R35, R49, RZ ;  /* 0x00000031231e7225 */ /* 0x000fe200078e00ff */
[----:B------:R-:W-:-:S03]  /*5f8d0*/  IADD3 RZ, P2, PT, R19, R10, RZ ;  /* 0x0000000a13ff7210 */ /* 0x000fc60007f5e0ff */
[----:B------:R-:W-:Y:S02]  /*5f8e0*/  IMAD R21, R47, R35, R8 ;  /* 0x000000232f157224 */ /* 0x000fe400078e0208 */
[----:B------:R-:W-:-:S04]  /*5f8f0*/  IMAD.WIDE.U32 R18, R45, R37, RZ ;  /* 0x000000252d127225 */ /* 0x000fc800078e00ff */
[----:B------:R-:W-:Y:S01]  /*5f900*/  IMAD.X R51, RZ, RZ, R13, P4 ;  /* 0x000000ffff337224 */ /* 0x000fe200020e060d */
[----:B------:R-:W-:Y:S01]  /*5f910*/  IADD3 RZ, P4, PT, RZ, R30, RZ ;  /* 0x0000001effff7210 */ /* 0x000fe20007f9e0ff */
[----:B------:R-:W-:Y:S02]  /*5f920*/  IMAD.IADD R10, R31, 0x1, R21 ;  /* 0x000000011f0a7824 */ /* 0x000fe400078e0215 */
[----:B------:R-:W-:-:S03]  /*5f930*/  IMAD.WIDE.U32 R14, R45, R35, RZ ;  /* 0x000000232d0e7225 */ /* 0x000fc600078e00ff */
[----:B------:R-:W-:Y:S01]  /*5f940*/  IADD3.X R10, P4, PT, RZ, R10, RZ, P4, !PT ;  /* 0x0000000aff0a7210 */ /* 0x000fe2000279e4ff */
[----:B------:R-:W-:-:S04]  /*5f950*/  IMAD.WIDE.U32 R28, R41, R37, RZ ;  /* 0x00000025291c7225 */ /* 0x000fc800078e00ff */
[----:B------:R-:W-:Y:S02]  /*5f960*/  IMAD.X R27, RZ, RZ, RZ, P3 ;  /* 0x000000ffff1b7224 */ /* 0x000fe400018e06ff */
[----:B------:R-:W-:Y:S02]  /*5f970*/  IMAD.MOV.U32 R26, RZ, RZ, R9 ;  /* 0x000000ffff1a7224 */ /* 0x000fe400078e0009 */
[----:B------:R-:W-:-:S04]  /*5f980*/  IMAD.WIDE.U32 R20, R43, R37, RZ ;  /* 0x000000252b147225 */ /* 0x000fc800078e00ff */
[----:B------:R-:W-:-:S04]  /*5f990*/  IMAD.WIDE.U32 R18, P6, R43, R39, R18 ;  /* 0x000000272b127225 */ /* 0x000fc800078c0012 */
        /* <DEDUP_REMOVED lines=29> */
[----:B------:R-:W-:Y:S01]  /*5fb70*/  IMAD.WIDE.U32 R14, R45, R43, RZ ;  /* 0x0000002b2d0e7225 */ /* 0x000fe200078e00ff */
[----:B------:R-:W-:-:S03]  /*5fb80*/  IADD3.X R17, P0, PT, RZ, R32, RZ, P0, !PT ;  /* 0x00000020ff117210 */ /* 0x000fc6000071e4ff */
[----:B------:R-:W-:Y:S01]  /*5fb90*/  IMAD.X R36, RZ, RZ, R27, P6 ;  /* 0x000000ffff247224 */ /* 0x000fe200030e061b */
[----:B------:R-:W-:Y:S01]  /*5fba0*/  LEA.X R16, P1, R16, R17, 0x1, P1 ;  /* 0x0000001110107211 */ /* 0x000fe20000820cff */
[----:B------:R-:W-:Y:S01]  /*5fbb0*/  IMAD R18, R39, R49, RZ ;  /* 0x0000003127127224 */ /* 0x000fe200078e02ff */
[----:B------:R-:W-:Y:S01]  /*5fbc0*/  IADD3.X R17, P0, PT, RZ, R33, RZ, P0, !PT ;  /* 0x00000021ff117210 */ /* 0x000fe2000071e4ff */
[----:B------:R-:W-:-:S03]  /*5fbd0*/  IMAD.WIDE.U32 R26, P6, R43, R45, R14 ;  /* 0x0000002d2b1a7225 */ /* 0x000fc600078c000e */
[----:B------:R-:W-:Y:S01]  /*5fbe0*/  IADD3.X R17, P1, PT, R17, R22, RZ, P1, !PT ;  /* 0x0000001611117210 */ /* 0x000fe20000f3e4ff */
[----:B------:R-:W-:-:S04]  /*5fbf0*/  IMAD.WIDE.U32 R14, R43, R43, RZ ;  /* 0x0000002b2b0e7225 */ /* 0x000fc800078e00ff */
[----:B------:R-:W-:Y:S02]  /*5fc00*/  IMAD.MOV.U32 R10, RZ, RZ, R29 ;  /* 0x000000ffff0a7224 */ /* 0x000fe400078e001d */
[----:B------:R-:W-:-:S04]  /*5fc10*/  IMAD.WIDE.U32 R32, R37, R49, RZ ;  /* 0x0000003125207225 */ /* 0x000fc800078e00ff */
[----:B------:R-:W-:Y:S02]  /*5fc20*/  IMAD R29, R47, R37, R18 ;  /* 0x000000252f1d7224 */ /* 0x000fe400078e0212 */
[----:B------:R-:W-:Y:S02]  /*5fc30*/  IMAD.MOV.U32 R12, RZ, RZ, R19 ;  /* 0x000000ffff0c7224 */ /* 0x000fe400078e0013 */
        /* <DEDUP_REMOVED lines=12> */
[----:B------:R-:W-:Y:S01]  /*5fd00*/  SEL R27, RZ, 0x1, !P0 ;  /* 0x00000001ff1b7807 */ /* 0x000fe20004000000 */
[----:B------:R-:W-:Y:S01]  /*5fd10*/  IMAD R51, R45, R35, R22 ;  /* 0x000000232d337224 */ /* 0x000fe200078e0216 */
[----:B------:R-:W-:Y:S01]  /*5fd20*/  SEL R22, RZ, 0x1, !P2 ;  /* 0x00000001ff167807 */ /* 0x000fe20005000000 */
[----:B------:R-:W-:Y:S01]  /*5fd30*/  IMAD.WIDE.U32 R46, R35, R43, RZ ;  /* 0x0000002b232e7225 */ /* 0x000fe200078e00ff */
[----:B------:R-:W-:-:S03]  /*5fd40*/  IADD3 R49, P0, PT, R27, R14, RZ ;  /* 0x0000000e1b317210 */ /* 0x000fc60007f1e0ff */
[----:B------:R-:W-:Y:S01]  /*5fd50*/  IMAD.WIDE.U32 R32, P2, R35, R41, R32 ;  /* 0x0000002923207225 */ /* 0x000fe20007840020 */
[----:B------:R-:W-:-:S03]  /*5fd60*/  IADD3.X R34, P0, PT, RZ, R34, RZ, P0, !PT ;  /* 0x00000022ff227210 */ /* 0x000fc6000071e4ff */
[----:B------:R-:W-:Y:S02]  /*5fd70*/  IMAD.IADD R36, R47, 0x1, R51 ;  /* 0x000000012f247824 */ /* 0x000fe400078e0233 */
[----:B------:R-:W-:-:S04]  /*5fd80*/  IMAD.WIDE.U32 R26, R35, R35, RZ ;  /* 0x00000023231a7225 */ /* 0x000fc800078e00ff */
[----:B------:R-:W-:Y:S01]  /*5fd90*/  IMAD.X R47, RZ, RZ, R22, P3 ;  /* 0x000000ffff2f7224 */ /* 0x000fe200018e0616 */
[----:B------:R-:W-:Y:S01]  /*5fda0*/  SHF.L.W.U32.HI R22, R23, 0x1, R30 ;  /* 0x0000000117167819 */ /* 0x000fe20000010e1e */
[----:B------:R-:W-:Y:S01]  /*5fdb0*/  IMAD.X R15, RZ, RZ, RZ, P2 ;  /* 0x000000ffff0f7224 */ /* 0x000fe200010e06ff */
[----:B------:R-:W-:Y:S01]  /*5fdc0*/  IADD3 R29, P2, PT, R29, R46, RZ ;  /* 0x0000002e1d1d7210 */ /* 0x000fe20007f5e0ff */
[----:B------:R-:W-:Y:S01]  /*5fdd0*/  IMAD.WIDE.U32.X R12, R45, R39, R12, P4 ;  /* 0x000000272d0c7225 */ /* 0x000fe200020e040c */
[----:B------:R-:W-:Y:S02]  /*5fde0*/  IADD3 R27, P3, PT, R27, R32, RZ ;  /* 0x000000201b1b7210 */ /* 0x000fe40007f7e0ff */
[----:B------:R-:W-:Y:S01]  /*5fdf0*/  IADD3.X R22, P1, PT, R22, R49, RZ, P1, !PT ;  /* 0x0000003116167210 */ /* 0x000fe20000f3e4ff */
[----:B------:R-:W-:Y:S01]  /*5fe00*/  IMAD R38, R39, R43, RZ ;  /* 0x0000002b27267224 */ /* 0x000fe200078e02ff */
[----:B------:R-:W-:Y:S01]  /*5fe10*/  SHF.L.W.U32.HI R23, R30, 0x1, R28 ;  /* 0x000000011e177819 */ /* 0x000fe20000010e1c */
[----:B------:R-:W-:Y:S01]  /*5fe20*/  IMAD.MOV.U32 R14, RZ, RZ, R33 ;  /* 0x000000ffff0e7224 */ /* 0x000fe200078e0021 */
[----:B------:R-:W-:Y:S01]  /*5fe30*/  IADD3.X R32, P2, PT, R31, R36, RZ, P2, !PT ;  /* 0x000000241f207210 */ /* 0x000fe2000175e4ff */
[----:B------:R-:W-:Y:S01]  /*5fe40*/  IMAD R33, R45, R37, R38 ;  /* 0x000000252d217224 */ /* 0x000fe200078e0226 */
[----:B------:R-:W-:Y:S01]  /*5fe50*/  IADD3 RZ, P4, PT, RZ, R29, RZ ;  /* 0x0000001dffff7210 */ /* 0x000fe20007f9e0ff */
[----:B------:R-:W-:Y:S01]  /*5fe60*/  IMAD.WIDE.U32 R30, R37, R43, RZ ;  /* 0x0000002b251e7225 */ /* 0x000fe200078e00ff */
[----:B------:R-:W-:-:S02]  /*5fe70*/  IADD3.X R23, P1, PT, R23, R34, RZ, P1, !PT ;  /* 0x0000002217177210 */ /* 0x000fc40000f3e4ff */
[----:B------:R-:W-:Y:S01]  /*5fe80*/  IADD3.X R34, P4, PT, RZ, R32, RZ, P4, !PT ;  /* 0x00000020ff227210 */ /* 0x000fe2000279e4ff */
        /* <DEDUP_REMOVED lines=8> */
[----:B------:R-:W-:-:S02]  /*5ff10*/  SHF.L.W.U32.HI R20, R28, 0x1, R29 ;  /* 0x000000011c147819 */ /* 0x000fc40000010e1d */
[----:B------:R-:W-:Y:S01]  /*5ff20*/  IADD3 R31, P4, PT, R31, R24, RZ ;  /* 0x000000181f1f7210 */ /* 0x000fe20007f9e0ff */
[----:B------:R-:W-:Y:S01]  /*5ff30*/  IMAD R24, R39, R35, RZ ;  /* 0x0000002327187224 */ /* 0x000fe200078e02ff */
[----:B------:R-:W-:Y:S02]  /*5ff40*/  IADD3.X R18, P2, PT, R36, R21, RZ, P2, !PT ;  /* 0x0000001524127210 */ /* 0x000fe4000175e4ff */
[----:B------:R-:W-:Y:S01]  /*5ff50*/  IADD3.X R32, P0, PT, RZ, R19, RZ, P0, !PT ;  /* 0x00000013ff207210 */ /* 0x000fe2000071e4ff */
[----:B------:R-:W-:Y:S01]  /*5ff60*/  IMAD.X R25, RZ, RZ, R25, P4 ;  /* 0x000000ffff197224 */ /* 0x000fe200020e0619 */
[----:B------:R-:W-:Y:S02]  /*5ff70*/  IADD3.X R20, P1, PT, R20, R33, RZ, P1, !PT ;  /* 0x0000002114147210 */ /* 0x000fe40000f3e4ff */
[----:B------:R-:W-:Y:S01]  /*5ff80*/  SHF.L.W.U32.HI R21, R29, 0x1, R34 ;  /* 0x000000011d157819 */ /* 0x000fe20000010e22 */
[----:B------:R-:W-:Y:S01]  /*5ff90*/  IMAD.WIDE.U32 R28, R39, R37, RZ ;  /* 0x00000025271c7225 */ /* 0x000fe200078e00ff */
[----:B------:R-:W-:-:S02]  /*5ffa0*/  IADD3 R43, P6, PT, R30, R31, RZ ;  /* 0x0000001f1e2b7210 */ /* 0x000fc40007fde0ff */
[----:B------:R-:W-:Y:S01]  /*5ffb0*/  IADD3.X R21, P4, PT, R21, R32, RZ, P1, !PT ;  /* 0x0000002015157210 */ /* 0x000fe20000f9e4ff */
[----:B------:R-:W-:Y:S01]  /*5ffc0*/  IMAD.WIDE.U32 R30, R37, R35, RZ ;  /* 0x00000023251e7225 */ /* 0x000fe200078e00ff */
[----:B------:R-:W-:Y:S02]  /*5ffd0*/  SEL R19, RZ, 0x1, !P0 ;  /* 0x00000001ff137807 */ /* 0x000fe40004000000 */
[----:B------:R-:W-:Y:S01]  /*5ffe0*/  IADD3.X R36, P1, PT, R18, R25, RZ, P6, !PT ;  /* 0x0000001912247210 */ /* 0x000fe2000373e4ff */
[----:B------:R-:W-:Y:S01]  /*5fff0*/  IMAD R35, R41, R37, R24 ;  /* 0x0000002529237224 */ /* 0x000fe200078e0218 */
[----:B------:R-:W-:Y:S01]  /*60000*/  SEL R18, RZ, 0x1, !P2 ;  /* 0x00000001ff127807 */ /* 0x000fe20005000000 */
[----:B------:R-:W-:Y:S01]  /*60010*/  IMAD.WIDE.U32 R28, P6, R37, R39, R28 ;  /* 0x00000027251c7225 */ /* 0x000fe200078c001c */
[----:B------:R-:W-:Y:S02]  /*60020*/  IADD3 R19, P0, PT, R19, R26, RZ ;  /* 0x0000001a13137210 */ /* 0x000fe40007f1e0ff */
[----:B------:R-:W-:Y:S01]  /*60030*/  SHF.L.W.U32.HI R26, R34, 0x1, R43 ;  /* 0x00000001221a7819 */ /* 0x000fe20000010e2b */
[----:B------:R-:W-:-:S03]  /*60040*/  IMAD.WIDE.U32 R24, R37, R37, RZ ;  /* 0x0000002525187225 */ /* 0x000fc600078e00ff */
[----:B------:R-:W-:Y:S01]  /*60050*/  IADD3.X R26, P2, PT, R26, R19, RZ, P4, !PT ;  /* 0x000000131a1a7210 */ /* 0x000fe2000275e4ff */
[----:B------:R-:W-:Y:S01]  /*60060*/  IMAD.WIDE.U32.X R32, R41, R41, R14, P3 ;  /* 0x0000002929207225 */ /* 0x000fe200018e040e */
[----:B------:R-:W-:Y:S02]  /*60070*/  IADD3 R38, P3, PT, R25, R28, RZ ;  /* 0x0000001c19267210 */ /* 0x000fe40007f7e0ff */
[----:B------:R-:W-:Y:S01]  /*60080*/  IADD3.X R27, P4, PT, RZ, R27, RZ, P0, !PT ;  /* 0x0000001bff1b7210 */ /* 0x000fe2000079e4ff */
[----:B------:R-:W-:Y:S01]  /*60090*/  IMAD.X R15, RZ, RZ, R18, P1 ;  /* 0x000000ffff0f7224 */ /* 0x000fe200008e0612 */
[----:B------:R-:W-:Y:S01]  /*600a0*/  SHF.L.W.U32.HI R14, R43, 0x1, R36 ;  /* 0x000000012b0e7819 */ /* 0x000fe20000010e24 */
        /* <DEDUP_REMOVED lines=14> */
[----:B------:R-:W-:Y:S01]  /*60190*/  IMAD.WIDE.U32.X R12, R41, R39, R10, P5 ;  /* 0x00000027290c7225 */ /* 0x000fe200028e040a */
[----:B------:R-:W-:Y:S02]  /*601a0*/  SHF.L.W.U32.HI R27, R36, 0x1, R31 ;  /* 0x00000001241b7819 */ /* 0x000fe40000010e1f */
[----:B------:R-:W-:Y:S01]  /*601b0*/  IADD3.X R30, P5, PT, RZ, R15, RZ, P2, !PT ;  /* 0x0000000fff1e7210 */ /* 0x000fe200017be4ff */
[----:B------:R-:W-:Y:S01]  /*601c0*/  IMAD.WIDE.U32 R10, R26, 0x3d1, RZ ;  /* 0x000003d11a0a7825 */ /* 0x000fe200078e00ff */
[----:B------:R-:W-:-:S02]  /*601d0*/  SEL R15, RZ, 0x1, !P1 ;  /* 0x00000001ff0f7807 */ /* 0x000fc40004800000 */
[----:B------:R-:W-:Y:S01]  /*601e0*/  IADD3 R36, P1, PT, R25, R24, RZ ;  /* 0x0000001819247210 */ /* 0x000fe20007f3e0ff */
[----:B------:R-:W-:Y:S01]  /*601f0*/  IMAD.WIDE.U32 R28, P4, RZ, R26, R28 ;  /* 0x0000001aff1c7225 */ /* 0x000fe2000788001c */
[----:B------:R-:W-:Y:S02]  /*60200*/  IADD3.X R27, P2, PT, R27, R32, RZ, P0, !PT ;  /* 0x000000201b1b7210 */ /* 0x000fe4000075e4ff */
[----:B------:R-:W-:Y:S01]  /*60210*/  SHF.L.W.U32.HI R31, R31, 0x1, R30 ;  /* 0x000000011f1f7819 */ /* 0x000fe20000010e1e */
[----:B------:R-:W-:Y:S01]  /*60220*/  IMAD.X R15, RZ, RZ, R15, P5 ;  /* 0x000000ffff0f7224 */ /* 0x000fe200028e060f */
[----:B------:R-:W-:Y:S01]  /*60230*/  IADD3 RZ, P0, PT, RZ, R10, RZ ;  /* 0x0000000affff7210 */ /* 0x000fe20007f1e0ff */
        /* <DEDUP_REMOVED lines=32> */
[----:B------:R-:W-:Y:S01]  /*60440*/  IADD3.X R39, P3, PT, R14, R39, RZ, P3, !PT ;  /* 0x000000270e277210 */ /* 0x000fe20001f7e4ff */
[----:B------:R-:W-:Y:S01]  /*60450*/  IMAD.WIDE.U32 R12, P4, RZ, R15, R30 ;  /* 0x0000000fff0c7225 */ /* 0x000fe2000788001e */
[----:B------:R-:W-:Y:S02]  /*60460*/  IADD3.X R31, PT, PT, RZ, RZ, R19, P2, P1 ;  /* 0x000000ffff1f7210 */ /* 0x000fe400017e2413 */
        /* <DEDUP_REMOVED lines=59> */
.L_x_231:
        /* <DEDUP_REMOVED lines=22> */
.L_x_230:
[----:B------:R-:W-:Y:S05]  /*60980*/  BSYNC.RECONVERGENT B0 ;  /* 0x0000000000007941 */ /* 0x000fea0003800200 */
.L_x_229:
[----:B------:R-:W-:Y:S05]  /*60990*/  BRA.U UP0, `(.L_x_232) ;  /* 0xffffffed00547547 */ /* 0x000fea000b83ffff */
        /* <DEDUP_REMOVED lines=135> */
[----:B------:R-:W-:-:S04]  /*61210*/  IMAD.WIDE.U32 R26, P1, R17, R43, R52 ;  /* 0x0000002b111a7225 */ /* 0x000fc80007820034 */
[----:B------:R-:W-:-:S04]  /*61220*/  IMAD.WIDE.U32 R30, R43, R16, RZ ;  /* 0x000000102b1e7225 */ /* 0x000fc800078e00ff */
[----:B------:R-:W-:Y:S02]  /*61230*/  IMAD.IADD R53, R51, 0x1, R59 ;  /* 0x0000000133357824 */ /* 0x000fe400078e023b */
[----:B------:R-:W-:Y:S02]  /*61240*/  IMAD.MOV.U32 R32, RZ, RZ, R29 ;  /* 0x000000ffff207224 */ /* 0x000fe400078e001d */
[----:B------:R-:W-:Y:S01]  /*61250*/  IMAD.WIDE.U32 R50, R45, R10, RZ ;  /* 0x0000000a2d327225 */ /* 0x000fe200078e00ff */
[----:B------:R-:W-:-:S03]  /*61260*/  IADD3.X R46, P0, PT, R46, R53, RZ, P0, !PT ;  /* 0x000000352e2e7210 */ /* 0x000fc6000071e4ff */
        /* <DEDUP_REMOVED lines=24> */
[----:B------:R-:W-:Y:S01]  /*613f0*/  IMAD.WIDE.U32.X R20, R19, R39, R20, P3 ;  /* 0x0000002713147225 */ /* 0x000fe200018e0414 */
[----:B------:R-:W-:Y:S02]  /*61400*/  IADD3.X R25, P1, PT, R25, R44, RZ, P2, !PT ;  /* 0x0000002c19197210 */ /* 0x000fe4000173e4ff */
[----:B------:R-:W-:Y:S01]  /*61410*/  IADD3 R44, P2, PT, R49, R52, RZ ;  /* 0x00000034312c7210 */ /* 0x000fe20007f5e0ff */
[----:B------:R-:W-:Y:S01]  /*61420*/  IMAD.WIDE.U32 R48, R43, R10, RZ ;  /* 0x0000000a2b307225 */ /* 0x000fe200078e00ff */
[----:B------:R-:W-:-:S03]  /*61430*/  IADD3.X R27, P0, PT, R25, R46, RZ, P0, !PT ;  /* 0x0000002e191b7210 */ /* 0x000fc6000071e4ff */
[----:B------:R-:W-:Y:S01]  /*61440*/  IMAD.X R25, RZ, RZ, R26, P1 ;  /* 0x000000ffff197224 */ /* 0x000fe200008e061a */
[----:B------:R-:W-:Y:S01]  /*61450*/  IADD3 RZ, P1, PT, R49, R32, RZ ;  /* 0x0000002031ff7210 */ /* 0x000fe20007f3e0ff */
[----:B------:R-:W-:Y:S01]  /*61460*/  IMAD.MOV.U32 R46, RZ, RZ, R33 ;  /* 0x000000ffff2e7224 */ /* 0x000fe200078e0021 */
[----:B------:R-:W-:Y:S01]  /*61470*/  SEL R32, RZ, 0x1, !P0 ;  /* 0x00000001ff207807 */ /* 0x000fe20004000000 */
[----:B------:R-:W-:Y:S01]  /*61480*/  IMAD R33, R11, R43, RZ ;  /* 0x0000002b0b217224 */ /* 0x000fe200078e02ff */
[----:B------:R-:W-:Y:S01]  /*61490*/  IADD3 R55, P0, PT, R55, R40, RZ ;  /* 0x0000002837377210 */ /* 0x000fe20007f1e0ff */
[----:B------:R-:W-:-:S03]  /*614a0*/  IMAD.WIDE.U32.X R30, R17, R45, R30, P5 ;  /* 0x0000002d111e7225 */ /* 0x000fc600028e041e */
[----:B------:R-:W-:Y:S01]  /*614b0*/  IADD3.X R42, P0, PT, R27, R42, RZ, P0, !PT ;  /* 0x0000002a1b2a7210 */ /* 0x000fe2000071e4ff */
[-C--:B------:R-:W-:Y:S02]  /*614c0*/  IMAD R57, R10, R45.reuse, R33 ;  /* 0x0000002d0a397224 */ /* 0x080fe400078e0221 */
[----:B------:R-:W-:Y:S01]  /*614d0*/  IMAD.WIDE.U32.X R46, R11, R45, R46, P1 ;  /* 0x0000002d0b2e7225 */ /* 0x000fe200008e042e */
[----:B------:R-:W-:-:S03]  /*614e0*/  IADD3 R45, P1, PT, R25, R28, RZ ;  /* 0x0000001c192d7210 */ /* 0x000fc60007f3e0ff */
[-C--:B------:R-:W-:Y:S02]  /*614f0*/  IMAD R40, R15, R35.reuse, RZ ;  /* 0x000000230f287224 */ /* 0x080fe400078e02ff */
[----:B------:R-:W-:Y:S02]  /*61500*/  IMAD.X R25, RZ, RZ, R32, P0 ;  /* 0x000000ffff197224 */ /* 0x000fe400000e0620 */
[----:B------:R-:W-:-:S04]  /*61510*/  IMAD.WIDE.U32 R26, R14, R35, RZ ;  /* 0x000000230e1a7225 */ /* 0x000fc800078e00ff */
[----:B------:R-:W-:Y:S01]  /*61520*/  IMAD R49, R14, R41, R40 ;  /* 0x000000290e317224 */ /* 0x000fe200078e0228 */
[----:B------:R-:W-:Y:S01]  /*61530*/  IADD3 R55, P5, PT, R55, R26, RZ ;  /* 0x0000001a37377210 */ /* 0x000fe20007fbe0ff */
[----:B------:R-:W-:Y:S01]  /*61540*/  IMAD.X R51, RZ, RZ, R29, P1 ;  /* 0x000000ffff337224 */ /* 0x000fe200008e061d */
[----:B------:R-:W-:Y:S01]  /*61550*/  IADD3 R40, P1, PT, R25, R30, RZ ;  /* 0x0000001e19287210 */ /* 0x000fe20007f3e0ff */
[----:B------:R-:W-:Y:S01]  /*61560*/  IMAD.IADD R33, R27, 0x1, R49 ;  /* 0x000000011b217824 */ /* 0x000fe200078e0231 */
[----:B------:R-:W-:Y:S01]  /*61570*/  IADD3 R25, P0, PT, R55, R44, RZ ;  /* 0x0000002c37197210 */ /* 0x000fe20007f1e0ff */
[----:B------:R-:W-:Y:S02]  /*61580*/  IMAD.X R53, RZ, RZ, R53, P2 ;  /* 0x000000ffff357224 */ /* 0x000fe400010e0635 */
[----:B------:R-:W-:Y:S01]  /*61590*/  IMAD.X R49, RZ, RZ, R31, P1 ;  /* 0x000000ffff317224 */ /* 0x000fe200008e061f */
[----:B------:R-:W-:Y:S01]  /*615a0*/  IADD3.X R42, P5, PT, R42, R33, RZ, P5, !PT ;  /* 0x000000212a2a7210 */ /* 0x000fe20002fbe4ff */
[----:B------:R-:W-:-:S03]  /*615b0*/  IMAD.WIDE.U32 R26, R10, R43, RZ ;  /* 0x0000002b0a1a7225 */ /* 0x000fc600078e00ff */
[----:B------:R-:W-:Y:S01]  /*615c0*/  IADD3.X R48, P0, PT, R42, R53, RZ, P0, !PT ;  /* 0x000000352a307210 */ /* 0x000fe2000071e4ff */
[----:B------:R-:W-:Y:S01]  /*615d0*/  IMAD.WIDE.U32 R30, R41, R16, RZ ;  /* 0x00000010291e7225 */ /* 0x000fe200078e00ff */
[----:B------:R-:W-:-:S03]  /*615e0*/  IADD3 R45, P1, PT, R45, R26, RZ ;  /* 0x0000001a2d2d7210 */ /* 0x000fc60007f3e0ff */
[----:B------:R-:W-:Y:S02]  /*615f0*/  IMAD.IADD R44, R27, 0x1, R57 ;  /* 0x000000011b2c7824 */ /* 0x000fe400078e0239 */
[----:B------:R-:W-:-:S03]  /*61600*/  IMAD.WIDE.U32 R28, R39, R16, RZ ;  /* 0x00000010271c7225 */ /* 0x000fc600078e00ff */
        /* <DEDUP_REMOVED lines=22> */
[----:B------:R-:W-:Y:S01]  /*61770*/  IMAD.X R40, RZ, RZ, R31, P1 ;  /* 0x000000ffff287224 */ /* 0x000fe200008e061f */
[----:B------:R-:W-:Y:S01]  /*61780*/  IADD3 R25, P3, PT, R25, R32, RZ ;  /* 0x0000002019197210 */ /* 0x000fe20007f7e0ff */
        /* <DEDUP_REMOVED lines=38> */
[----:B------:R-:W-:-:S03]  /*619f0*/  IMAD.WIDE.U32 R20, R10, R35, RZ ;  /* 0x000000230a147225 */ /* 0x000fc600078e00ff */
[----:B------:R-:W-:Y:S01]  /*61a00*/  IADD3.X R33, P6, PT, R33, R28, RZ, P6, !PT ;  /* 0x0000001c21217210 */ /* 0x000fe200037de4ff */
[----:B------:R-:W-:Y:S01]  /*61a10*/  IMAD.X R15, RZ, RZ, R15, P5 ;  /* 0x000000ffff0f7224 */ /* 0x000fe200028e060f */
[----:B------:R-:W-:Y:S01]  /*61a20*/  IADD3 R43, P0, PT, R43, R20, RZ ;  /* 0x000000142b2b7210 */ /* 0x000fe20007f1e0ff */
[----:B------:R-:W-:Y:S01]  /*61a30*/  IMAD R14, R17, R37, RZ ;  /* 0x00000025110e7224 */ /* 0x000fe200078e02ff */
[----:B------:R-:W-:Y:S01]  /*61a40*/  IADD3 R20, P5, PT, R45, R32, RZ ;  /* 0x000000202d147210 */ /* 0x000fe20007fbe0ff */
[-C--:B------:R-:W-:Y:S01]  /*61a50*/  IMAD.WIDE.U32.X R18, R17, R39.reuse, R18, P2 ;  /* 0x0000002711127225 */ /* 0x080fe200010e0412 */
[----:B------:R-:W-:Y:S02]  /*61a60*/  IADD3 R22, P2, PT, R15, R22, RZ ;  /* 0x000000160f167210 */ /* 0x000fe40007f5e0ff */
[----:B------:R-:W-:Y:S01]  /*61a70*/  SEL R17, RZ, 0x1, !P6 ;  /* 0x00000001ff117807 */ /* 0x000fe20007000000 */
[----:B------:R-:W-:Y:S02]  /*61a80*/  IMAD.IADD R21, R21, 0x1, R27 ;  /* 0x0000000115157824 */ /* 0x000fe400078e021b */
[----:B------:R-:W-:-:S02]  /*61a90*/  IMAD R27, R16, R39, R14 ;  /* 0x00000027101b7224 */ /* 0x000fc400078e020e */
[----:B------:R-:W-:Y:S01]  /*61aa0*/  IMAD.WIDE.U32 R14, R16, R37, RZ ;  /* 0x00000025100e7225 */ /* 0x000fe200078e00ff */
[----:B------:R-:W-:Y:S02]  /*61ab0*/  IADD3.X R16, P5, PT, R33, R44, RZ, P5, !PT ;  /* 0x0000002c21107210 */ /* 0x000fe40002fbe4ff */
[----:B------:R-:W-:Y:S01]  /*61ac0*/  IADD3.X R46, P0, PT, R21, R46, RZ, P0, !PT ;  /* 0x0000002e152e7210 */ /* 0x000fe2000071e4ff */
        /* <DEDUP_REMOVED lines=8> */
[----:B------:R-:W-:-:S02]  /*61b50*/  IADD3 R12, P5, PT, R17, R12, RZ ;  /* 0x0000000c110c7210 */ /* 0x000fc40007fbe0ff */
[----:B------:R-:W-:Y:S01]  /*61b60*/  IADD3.X R46, P1, PT, R46, R21, RZ, P3, !PT ;  /* 0x000000152e2e7210 */ /* 0x000fe20001f3e4ff */
[----:B------:R-:W-:Y:S01]  /*61b70*/  IMAD.WIDE.U32 R22, R16, 0x3d1, RZ ;  /* 0x000003d110167825 */ /* 0x000fe200078e00ff */
[----:B------:R-:W-:Y:S02]  /*61b80*/  SEL R21, RZ, 0x1, !P0 ;  /* 0x00000001ff157807 */ /* 0x000fe40004000000 */
[----:B------:R-:W-:Y:S01]  /*61b90*/  IADD3 R17, P3, PT, R43, R12, RZ ;  /* 0x0000000c2b117210 */ /* 0x000fe20007f7e0ff */
[----:B------:R-:W-:Y:S02]  /*61ba0*/  IMAD.X R27, RZ, RZ, R13, P5 ;  /* 0x000000ffff1b7224 */ /* 0x000fe400028e060d */
[----:B------:R-:W-:-:S04]  /*61bb0*/  IMAD.WIDE.U32 R32, P5, RZ, R20, R22 ;  /* 0x00000014ff207225 */ /* 0x000fc800078a0016 */
[----:B------:R-:W-:Y:S02]  /*61bc0*/  IMAD.X R21, RZ, RZ, R21, P2 ;  /* 0x000000ffff157224 */ /* 0x000fe400010e0615 */
[----:B------:R-:W-:Y:S02]  /*61bd0*/  IMAD R22, R11, R37, RZ ;  /* 0x000000250b167224 */ /* 0x000fe400078e02ff */
[----:B------:R-:W-:-:S04]  /*61be0*/  IMAD.WIDE.U32 R12, R20, 0x3d1, RZ ;  /* 0x000003d1140c7825 */ /* 0x000fc800078e00ff */
[----:B------:R-:W-:Y:S01]  /*61bf0*/  IMAD.MOV.U32 R14, RZ, RZ, R29 ;  /* 0x000000ffff0e7224 */ /* 0x000fe200078e001d */
[----:B------:R-:W-:Y:S01]  /*61c00*/  IADD3 RZ, P0, PT, RZ, R12, RZ ;  /* 0x0000000cffff7210 */ /* 0x000fe20007f1e0ff */
[----:B------:R-:W-:Y:S01]  /*61c10*/  IMAD.X R23, RZ, RZ, RZ, P5 ;  /* 0x000000ffff177224 */ /* 0x000fe200028e06ff */
[----:B------:R-:W-:Y:S01]  /*61c20*/  IADD3 R21, P5, PT, R21, R30, RZ ;  /* 0x0000001e15157210 */ /* 0x000fe20007fbe0ff */
[----:B------:R-:W-:-:S04]  /*61c30*/  IMAD.WIDE.U32 R28, R10, R37, RZ ;  /* 0x000000250a1c7225 */ /* 0x000fc800078e00ff */
        /* <DEDUP_REMOVED lines=43> */
[----:B------:R-:W-:Y:S02]  /*61ef0*/  IMAD.X R29, RZ, RZ, R29, P4 ;  /* 0x000000ffff1d7224 */ /* 0x000fe400020e061d */
[----:B------:R-:W-:Y:S02]  /*61f00*/  IMAD.X R19, RZ, RZ, RZ, P2 ;  /* 0x000000ffff137224 */ /* 0x000fe400010e06ff */
[----:B------:R-:W-:Y:S01]  /*61f10*/  IMAD.MOV.U32 R18, RZ, RZ, R15 ;  /* 0x000000ffff127224 */ /* 0x000fe200078e000f */
[----:B------:R-:W-:Y:S01]  /*61f20*/  IADD3.X R28, P0, PT, R28, R29, RZ, P0, !PT ;  /* 0x0000001d1c1c7210 */ /* 0x000fe2000071e4ff */
[----:B------:R-:W-:-:S03]  /*61f30*/  IMAD.WIDE.U32 R22, R32, 0x3d1, RZ ;  /* 0x000003d120167825 */ /* 0x000fc600078e00ff */
[----:B------:R-:W-:Y:S01]  /*61f40*/  SEL R21, RZ, 0x1, !P0 ;  /* 0x00000001ff157807 */ /* 0x000fe20004000000 */
[----:B------:R-:W-:-:S04]  /*61f50*/  IMAD.WIDE.U32.X R16, RZ, R27, R18, P3 ;  /* 0x0000001bff107225 */ /* 0x000fc800018e0412 */
[----:B------:R-:W-:Y:S01]  /*61f60*/  IMAD.WIDE.U32 R14, P4, RZ, R31, R22 ;  /* 0x0000001fff0e7225 */ /* 0x000fe20007880016 */
[----:B------:R-:W-:Y:S02]  /*61f70*/  IADD3 R23, P3, PT, R21, R16, RZ ;  /* 0x0000001015177210 */ /* 0x000fe40007f7e0ff */
[----:B------:R-:W-:Y:S01]  /*61f80*/  IADD3.X R21, P1, PT, R10, R11, RZ, P1, !PT ;  /* 0x0000000b0a157210 */ /* 0x000fe20000f3e4ff */
[----:B------:R-:W-:-:S03]  /*61f90*/  IMAD.WIDE.U32 R18, R31, 0x3d1, RZ ;  /* 0x000003d11f127825 */ /* 0x000fc600078e00ff */
[----:B------:R-:W-:Y:S01]  /*61fa0*/  IADD3.X R28, P1, PT, R13, R28, RZ, P1, !PT ;  /* 0x0000001c0d1c7210 */ /* 0x000fe20000f3e4ff */
[----:B------:R-:W-:Y:S01]  /*61fb0*/  IMAD.X R17, RZ, RZ, R17, P3 ;  /* 0x000000ffff117224 */ /* 0x000fe200018e0611 */
[----:B------:R-:W-:Y:S01]  /*61fc0*/  IADD3 R10, P2, PT, R19, R14, RZ ;  /* 0x0000000e130a7210 */ /* 0x000fe20007f5e0ff */
[----:B------:R-:W-:Y:S01]  /*61fd0*/  IMAD.X R11, RZ, RZ, RZ, P4 ;  /* 0x000000ffff0b7224 */ /* 0x000fe200020e06ff */
[----:B------:R-:W-:-:S04]  /*61fe0*/  IADD3 R18, P0, PT, R23, R18, RZ ;  /* 0x0000001217127210 */ /* 0x000fc80007f1e0ff */
        /* <DEDUP_REMOVED lines=40> */
.L_x_235:
        /* <DEDUP_REMOVED lines=22> */
.L_x_234:
[----:B------:R-:W-:Y:S05]  /*623d0*/  BSYNC.RECONVERGENT B0 ;  /* 0x0000000000007941 */ /* 0x000fea0003800200 */
.L_x_233:
[----:B------:R-:W-:Y:S01]  /*623e0*/  IMAD.WIDE.U32 R8, R36, R23, RZ ;  /* 0x0000001724087225 */ /* 0x000fe200078e00ff */
[----:B------:R-:W-:Y:S03]  /*623f0*/  BSSY.RECONVERGENT B0, `(.L_x_236) ;  /* 0x0000126000007945 */ /* 0x000fe60003800200 */
[----:B------:R-:W-:Y:S02]  /*62400*/  IMAD R12, R31, R18, RZ ;  /* 0x000000121f0c7224 */ /* 0x000fe400078e02ff */
[----:B------:R-:W-:-:S04]  /*62410*/  IMAD.WIDE.U32 R10, P0, R18, R31, R8 ;  /* 0x0000001f120a7225 */ /* 0x000fc80007800008 */
        /* <DEDUP_REMOVED lines=9> */
[----:B------:R-:W-:Y:S01]  /*624b0*/  IMAD.WIDE.U32 R8, R36, R38, RZ ;  /* 0x0000002624087225 */ /* 0x000fe200078e00ff */
[----:B------:R-:W-:-:S03]  /*624c0*/  IADD3.X R25, P0, PT, RZ, R25, RZ, P0, !PT ;  /* 0x00000019ff197210 */ /* 0x000fc6000071e4ff */
[----:B------:R-:W-:-:S04]  /*624d0*/  IMAD.WIDE.U32 R10, R36, R21, RZ ;  /* 0x00000015240a7225 */ /* 0x000fc800078e00ff */
[----:B------:R-:W-:Y:S01]  /*624e0*/  IMAD.WIDE.U32 R12, R18, R38, RZ ;  /* 0x00000026120c7225 */ /* 0x000fe200078e00ff */
[----:B------:R-:W-:-:S03]  /*624f0*/  SEL R12, RZ, 0x1, !P1 ;  /* 0x00000001ff0c7807 */ /* 0x000fc60004800000 */
[----:B------:R-:W-:-:S04]  /*62500*/  IMAD.WIDE.U32 R28, R18, R21, RZ ;  /* 0x00000015121c7225 */ /* 0x000fc800078e00ff */
[----:B------:R-:W-:-:S04]  /*62510*/  IMAD.WIDE.U32 R8, P3, R18, R24, R8 ;  /* 0x0000001812087225 */ /* 0x000fc80007860008 */
        /* <DEDUP_REMOVED lines=8> */
[-C--:B------:R-:W-:Y:S02]  /*625a0*/  IMAD R29, R36, R38.reuse, R19 ;  /* 0x00000026241d7224 */ /* 0x080fe400078e0213 */
[----:B------:R-:W-:-:S04]  /*625b0*/  IMAD.WIDE.U32 R32, R31, R38, RZ ;  /* 0x000000261f207225 */ /* 0x000fc800078e00ff */
[----:B------:R-:W-:-:S04]  /*625c0*/  IMAD.WIDE.U32 R34, R31, R21, RZ ;  /* 0x000000151f227225 */ /* 0x000fc800078e00ff */
[----:B------:R-:W-:Y:S01]  /*625d0*/  IMAD.X R19, RZ, RZ, R27, P4 ;  /* 0x000000ffff137224 */ /* 0x000fe200020e061b */
[----:B------:R-:W-:Y:S01]  /*625e0*/  IADD3 RZ, P4, PT, RZ, R12, RZ ;  /* 0x0000000cffff7210 */ /* 0x000fe20007f9e0ff */
        /* <DEDUP_REMOVED lines=24> */
[----:B------:R-:W-:Y:S01]  /*62770*/  IMAD.X R47, RZ, RZ, RZ, P6 ;  /* 0x000000ffff2f7224 */ /* 0x000fe200030e06ff */
[----:B------:R-:W-:Y:S01]  /*62780*/  IADD3 R9, P6, PT, R9, R44, RZ ;  /* 0x0000002c09097210 */ /* 0x000fe20007fde0ff */
[----:B------:R-:W-:Y:S01]  /*62790*/  IMAD.X R15, RZ, RZ, R10, P1 ;  /* 0x000000ffff0f7224 */ /* 0x000fe200008e060a */
[----:B------:R-:W-:Y:S01]  /*627a0*/  IADD3 RZ, P1, PT, RZ, R8, RZ ;  /* 0x00000008ffff7210 */ /* 0x000fe20007f3e0ff */
[----:B------:R-:W-:Y:S02]  /*627b0*/  IMAD.MOV.U32 R46, RZ, RZ, R45 ;  /* 0x000000ffff2e7224 */ /* 0x000fe400078e002d */
        /* <DEDUP_REMOVED lines=9> */
[----:B------:R-:W-:Y:S01]  /*62850*/  IMAD.MOV.U32 R28, RZ, RZ, R33 ;  /* 0x000000ffff1c7224 */ /* 0x000fe200078e0021 */
[C---:B------:R-:W-:Y:S01]  /*62860*/  SHF.R.U64 R33, R14.reuse, 0x1f, R25 ;  /* 0x0000001f0e217819 */ /* 0x040fe20000001219 */
[----:B------:R-:W-:Y:S01]  /*62870*/  IMAD R22, R17, R18, RZ ;  /* 0x0000001211167224 */ /* 0x000fe200078e02ff */
[----:B------:R-:W-:Y:S01]  /*62880*/  LEA.X R16, P1, R14, R15, 0x1, P1 ;  /* 0x0000000f0e107211 */ /* 0x000fe20000820cff */
[----:B------:R-:W-:Y:S01]  /*62890*/  IMAD.X R46, RZ, RZ, R41, P6 ;  /* 0x000000ffff2e7224 */ /* 0x000fe200030e0629 */
[----:B------:R-:W-:Y:S01]  /*628a0*/  IADD3.X R20, P0, PT, RZ, R35, RZ, P0, !PT ;  /* 0x00000023ff147210 */ /* 0x000fe2000071e4ff */
[----:B------:R-:W-:-:S03]  /*628b0*/  IMAD.WIDE.U32 R40, P6, R23, R31, R44 ;  /* 0x0000001f17287225 */ /* 0x000fc600078c002c */
[----:B------:R-:W-:Y:S01]  /*628c0*/  IADD3.X R20, P1, PT, R20, R33, RZ, P1, !PT ;  /* 0x0000002114147210 */ /* 0x000fe20000f3e4ff */
[----:B------:R-:W-:-:S04]  /*628d0*/  IMAD.WIDE.U32 R14, R23, R23, RZ ;  /* 0x00000017170e7225 */ /* 0x000fc800078e00ff */
        /* <DEDUP_REMOVED lines=8> */
[----:B------:R-:W-:Y:S01]  /*62960*/  IMAD.WIDE.U32.X R28, R31, R24, R28, P3 ;  /* 0x000000181f1c7225 */ /* 0x000fe200018e041c */
[----:B------:R-:W-:Y:S02]  /*62970*/  IADD3 R33, P3, PT, R37, R34, RZ ;  /* 0x0000002225217210 */ /* 0x000fe40007f7e0ff */
[----:B------:R-:W-:Y:S01]  /*62980*/  IADD3.X R15, P2, PT, RZ, R15, RZ, P2, !PT ;  /* 0x0000000fff0f7210 */ /* 0x000fe2000175e4ff */
[C---:B------:R-:W-:Y:S01]  /*62990*/  IMAD R22, R24.reuse, R23, RZ ;  /* 0x0000001718167224 */ /* 0x040fe200078e02ff */
[----:B------:R-:W-:Y:S01]  /*629a0*/  IADD3 R45, P0, PT, R35, R14, RZ ;  /* 0x0000000e232d7210 */ /* 0x000fe20007f1e0ff */
[----:B------:R-:W-:Y:S01]  /*629b0*/  IMAD.WIDE.U32 R36, R24, R38, RZ ;  /* 0x0000002618247225 */ /* 0x000fe200078e00ff */
[----:B------:R-:W-:-:S03]  /*629c0*/  IADD3.X R39, P3, PT, R15, R46, RZ, P3, !PT ;  /* 0x0000002e0f277210 */ /* 0x000fc60001f7e4ff */
[----:B------:R-:W-:Y:S02]  /*629d0*/  IMAD.MOV.U32 R10, RZ, RZ, R43 ;  /* 0x000000ffff0a7224 */ /* 0x000fe400078e002b */
[----:B------:R-:W-:Y:S02]  /*629e0*/  IMAD.MOV.U32 R18, RZ, RZ, R41 ;  /* 0x000000ffff127224 */ /* 0x000fe400078e0029 */
[----:B------:R-:W-:Y:S01]  /*629f0*/  IMAD R43, R31, R38, R22 ;  /* 0x000000261f2b7224 */ /* 0x000fe200078e0216 */
[----:B------:R-:W-:Y:S01]  /*62a00*/  SEL R22, RZ, 0x1, !P2 ;  /* 0x00000001ff167807 */ /* 0x000fe20005000000 */
[----:B------:R-:W-:-:S04]  /*62a10*/  IMAD.WIDE.U32 R40, R38, R23, RZ ;  /* 0x0000001726287225 */ /* 0x000fc800078e00ff */
[----:B------:R-:W-:-:S04]  /*62a20*/  IMAD.WIDE.U32 R36, P2, R38, R24, R36 ;  /* 0x0000001826247225 */ /* 0x000fc80007840024 */
[----:B------:R-:W-:Y:S02]  /*62a30*/  IMAD.IADD R44, R41, 0x1, R43 ;  /* 0x00000001292c7824 */ /* 0x000fe400078e022b */
[----:B------:R-:W-:Y:S01]  /*62a40*/  IMAD.X R41, RZ, RZ, R22, P3 ;  /* 0x000000ffff297224 */ /* 0x000fe200018e0616 */
[----:B------:R-:W-:Y:S01]  /*62a50*/  SHF.L.W.U32.HI R22, R25, 0x1, R32 ;  /* 0x0000000119167819 */ /* 0x000fe20000010e20 */
[----:B------:R-:W-:Y:S01]  /*62a60*/  IMAD.X R15, RZ, RZ, RZ, P2 ;  /* 0x000000ffff0f7224 */ /* 0x000fe200010e06ff */
[----:B------:R-:W-:Y:S01]  /*62a70*/  IADD3 R43, P2, PT, R33, R40, RZ ;  /* 0x00000028212b7210 */ /* 0x000fe20007f5e0ff */
[----:B------:R-:W-:Y:S01]  /*62a80*/  IMAD.WIDE.U32 R34, R38, R38, RZ ;  /* 0x0000002626227225 */ /* 0x000fe200078e00ff */
[----:B------:R-:W-:Y:S02]  /*62a90*/  IADD3.X R22, P1, PT, R22, R45, RZ, P1, !PT ;  /* 0x0000002d16167210 */ /* 0x000fe40000f3e4ff */
[----:B------:R-:W-:Y:S01]  /*62aa0*/  SHF.L.W.U32.HI R32, R32, 0x1, R30 ;  /* 0x0000000120207819 */ /* 0x000fe20000010e1e */
[----:B------:R-:W-:Y:S01]  /*62ab0*/  IMAD.WIDE.U32.X R12, R31, R17, R12, P4 ;  /* 0x000000111f0c7225 */ /* 0x000fe200020e040c */
[----:B------:R-:W-:-:S02]  /*62ac0*/  IADD3.X R25, P0, PT, RZ, R42, RZ, P0, !PT ;  /* 0x0000002aff197210 */ /* 0x000fc4000071e4ff */
[----:B------:R-:W-:Y:S01]  /*62ad0*/  IADD3.X R39, P2, PT, R39, R44, RZ, P2, !PT ;  /* 0x0000002c27277210 */ /* 0x000fe2000175e4ff */
[----:B------:R-:W-:Y:S01]  /*62ae0*/  IMAD.MOV.U32 R14, RZ, RZ, R37 ;  /* 0x000000ffff0e7224 */ /* 0x000fe200078e0025 */
[----:B------:R-:W-:Y:S01]  /*62af0*/  IADD3 RZ, P4, PT, RZ, R43, RZ ;  /* 0x0000002bffff7210 */ /* 0x000fe20007f9e0ff */
[-C--:B------:R-:W-:Y:S01]  /*62b00*/  IMAD R40, R17, R23.reuse, RZ ;  /* 0x0000001711287224 */ /* 0x080fe200078e02ff */
[----:B------:R-:W-:Y:S01]  /*62b10*/  IADD3 R33, P3, PT, R35, R36, RZ ;  /* 0x0000002423217210 */ /* 0x000fe20007f7e0ff */
[----:B------:R-:W-:Y:S01]  /*62b20*/  IMAD.WIDE.U32 R36, R21, R23, RZ ;  /* 0x0000001715247225 */ /* 0x000fe200078e00ff */
[----:B------:R-:W-:Y:S02]  /*62b30*/  IADD3.X R23, P1, PT, R32, R25, RZ, P1, !PT ;  /* 0x0000001920177210 */ /* 0x000fe40000f3e4ff */
[----:B------:R-:W-:Y:S01]  /*62b40*/  IADD3.X R32, P4, PT, RZ, R39, RZ, P4, !PT ;  /* 0x00000027ff207210 */ /* 0x000fe2000279e4ff */
[----:B------:R-:W-:Y:S01]  /*62b50*/  IMAD.WIDE.U32.X R18, R31, R31, R18, P6 ;  /* 0x0000001f1f127225 */ /* 0x000fe200030e0412 */
[----:B------:R-:W-:-:S02]  /*62b60*/  SEL R25, RZ, 0x1, !P2 ;  /* 0x00000001ff197807 */ /* 0x000fc40005000000 */
[----:B------:R-:W-:Y:S01]  /*62b70*/  IADD3 R41, P6, PT, R41, R26, RZ ;  /* 0x0000001a29297210 */ /* 0x000fe20007fde0ff */
[----:B------:R-:W-:Y:S01]  /*62b80*/  IMAD R35, R31, R21, R40 ;  /* 0x000000151f237224 */ /* 0x000fe200078e0228 */
[----:B------:R-:W-:Y:S01]  /*62b90*/  IADD3.X R31, P0, PT, RZ, R18, RZ, P0, !PT ;  /* 0x00000012ff1f7210 */ /* 0x000fe2000071e4ff */
[----:B------:R-:W-:Y:S01]  /*62ba0*/  IMAD.X R25, RZ, RZ, R25, P4 ;  /* 0x000000ffff197224 */ /* 0x000fe200020e0619 */
[----:B------:R-:W-:Y:S01]  /*62bb0*/  SHF.L.W.U32.HI R30, R30, 0x1, R43 ;  /* 0x000000011e1e7819 */ /* 0x000fe20000010e2b */
[----:B------:R-:W-:Y:S01]  /*62bc0*/  IMAD.IADD R35, R37, 0x1, R35 ;  /* 0x0000000125237824 */ /* 0x000fe200078e0223 */
[----:B------:R-:W-:Y:S01]  /*62bd0*/  IADD3 R36, P2, PT, R41, R36, RZ ;  /* 0x0000002429247210 */ /* 0x000fe20007f5e0ff */
[----:B------:R-:W-:Y:S01]  /*62be0*/  IMAD.X R18, RZ, RZ, R27, P6 ;  /* 0x000000ffff127224 */ /* 0x000fe200030e061b */
[----:B------:R-:W-:Y:S02]  /*62bf0*/  IADD3 R37, P4, PT, R25, R28, RZ ;  /* 0x0000001c19257210 */ /* 0x000fe40007f9e0ff */
[----:B------:R-:W-:-:S02]  /*62c00*/  IADD3.X R26, P0, PT, RZ, R19, RZ, P0, !PT ;  /* 0x00000013ff1a7210 */ /* 0x000fc4000071e4ff */
[----:B------:R-:W-:Y:S01]  /*62c10*/  IADD3.X R28, P1, PT, R30, R31, RZ, P1, !PT ;  /* 0x0000001f1e1c7210 */ /* 0x000fe20000f3e4ff */
[----:B------:R-:W-:Y:S01]  /*62c20*/  IMAD.X R29, RZ, RZ, R29, P4 ;  /* 0x000000ffff1d7224 */ /* 0x000fe200020e061d */
[----:B------:R-:W-:Y:S01]  /*62c30*/  SHF.L.W.U32.HI R25, R43, 0x1, R32 ;  /* 0x000000012b197819 */ /* 0x000fe20000010e20 */
[----:B------:R-:W-:Y:S01]  /*62c40*/  IMAD.WIDE.U32 R30, R17, R21, RZ ;  /* 0x00000015111e7225 */ /* 0x000fe200078e00ff */
[----:B------:R-:W-:Y:S02]  /*62c50*/  IADD3.X R18, P2, PT, R35, R18, RZ, P2, !PT ;  /* 0x0000001223127210 */ /* 0x000fe4000175e4ff */
[----:B------:R-:W-:Y:S02]  /*62c60*/  IADD3 R37, P6, PT, R36, R37, RZ ;  /* 0x0000002524257210 */ /* 0x000fe40007fde0ff */
[----:B------:R-:W-:Y:S02]  /*62c70*/  SEL R19, RZ, 0x1, !P0 ;  /* 0x00000001ff137807 */ /* 0x000fe40004000000 */
[----:B------:R-:W-:Y:S01]  /*62c80*/  IADD3.X R25, P4, PT, R25, R26, RZ, P1, !PT ;  /* 0x0000001a19197210 */ /* 0x000fe20000f9e4ff */
[----:B------:R-:W-:Y:S01]  /*62c90*/  IMAD.WIDE.U32 R26, R21, R21, RZ ;  /* 0x00000015151a7225 */ /* 0x000fe200078e00ff */
[----:B------:R-:W-:-:S02]  /*62ca0*/  IADD3.X R36, P1, PT, R18, R29, RZ, P6, !PT ;  /* 0x0000001d12247210 */ /* 0x000fc4000373e4ff */
[----:B------:R-:W-:Y:S01]  /*62cb0*/  IADD3 R34, P0, PT, R19, R34, RZ ;  /* 0x0000002213227210 */ /* 0x000fe20007f1e0ff */
[----:B------:R-:W-:Y:S01]  /*62cc0*/  IMAD R19, R17, R38, RZ ;  /* 0x0000002611137224 */ /* 0x000fe200078e02ff */
[----:B------:R-:W-:Y:S01]  /*62cd0*/  SHF.L.W.U32.HI R29, R32, 0x1, R37 ;  /* 0x00000001201d7819 */ /* 0x000fe20000010e25 */
[----:B------:R-:W-:Y:S01]  /*62ce0*/  IMAD.WIDE.U32 R30, P6, R21, R17, R30 ;  /* 0x00000011151e7225 */ /* 0x000fe200078c001e */
[----:B------:R-:W-:Y:S02]  /*62cf0*/  SEL R18, RZ, 0x1, !P2 ;  /* 0x00000001ff127807 */ /* 0x000fe40005000000 */
[----:B------:R-:W-:Y:S01]  /*62d00*/  IADD3.X R29, P2, PT, R29, R34, RZ, P4, !PT ;  /* 0x000000221d1d7210 */ /* 0x000fe2000275e4ff */
[C---:B------:R-:W-:Y:S01]  /*62d10*/  IMAD.WIDE.U32.X R34, R24.reuse, R24, R14, P3 ;  /* 0x0000001818227225 */ /* 0x040fe200018e040e */
[----:B------:R-:W-:Y:S02]  /*62d20*/  IADD3.X R33, P4, PT, RZ, R33, RZ, P0, !PT ;  /* 0x00000021ff217210 */ /* 0x000fe4000079e4ff */
[----:B------:R-:W-:Y:S01]  /*62d30*/  SHF.L.W.U32.HI R14, R37, 0x1, R36 ;  /* 0x00000001250e7819 */ /* 0x000fe20000010e24 */
[----:B------:R-:W-:Y:S01]  /*62d40*/  IMAD.X R15, RZ, RZ, R18, P1 ;  /* 0x000000ffff0f7224 */ /* 0x000fe200008e0612 */
[----:B------:R-:W-:Y:S01]  /*62d50*/  IADD3.X R32, P4, PT, RZ, R34, RZ, P4, !PT ;  /* 0x00000022ff207210 */ /* 0x000fe2000279e4ff */
[----:B------:R-:W-:Y:S01]  /*62d60*/  IMAD R41, R24, R21, R19 ;  /* 0x0000001518297224 */ /* 0x000fe200078e0213 */
[----:B------:R-:W-:Y:S01]  /*62d70*/  IADD3.X R14, P0, PT, R14, R33, RZ, P2, !PT ;  /* 0x000000210e0e7210 */ /* 0x000fe2000171e4ff */
[----:B------:R-:W-:Y:S01]  /*62d80*/  IMAD.WIDE.U32 R38, R21, R38, RZ ;  /* 0x0000002615267225 */ /* 0x000fe200078e00ff */
[----:B------:R-:W-:-:S02]  /*62d90*/  IADD3 R40, P3, PT, R27, R30, RZ ;  /* 0x0000001e1b287210 */ /* 0x000fc40007f7e0ff */
[----:B------:R-:W-:Y:S01]  /*62da0*/  IADD3.X R34, P4, PT, RZ, R35, RZ, P4, !PT ;  /* 0x00000023ff227210 */ /* 0x000fe2000279e4ff */
[----:B------:R-:W-:Y:S01]  /*62db0*/  IMAD.X R19, RZ, RZ, RZ, P6 ;  /* 0x000000ffff137224 */ /* 0x000fe200030e06ff */
[----:B------:R-:W-:Y:S01]  /*62dc0*/  IADD3 R21, P6, PT, R15, R12, RZ ;  /* 0x0000000c0f157210 */ /* 0x000fe20007fde0ff */
[----:B------:R-:W-:Y:S01]  /*62dd0*/  IMAD.IADD R15, R39, 0x1, R41 ;  /* 0x00000001270f7824 */ /* 0x000fe200078e0229 */
[----:B------:R-:W-:Y:S01]  /*62de0*/  SEL R27, RZ, 0x1, !P4 ;  /* 0x00000001ff1b7807 */ /* 0x000fe20006000000 */
[----:B------:R-:W-:Y:S01]  /*62df0*/  IMAD.MOV.U32 R18, RZ, RZ, R31 ;  /* 0x000000ffff127224 */ /* 0x000fe200078e001f */
[----:B------:R-:W-:Y:S01]  /*62e00*/  IADD3 R39, P1, PT, R21, R38, RZ ;  /* 0x0000002615277210 */ /* 0x000fe20007f3e0ff */
[----:B------:R-:W-:Y:S02]  /*62e10*/  IMAD.X R38, RZ, RZ, R13, P6 ;  /* 0x000000ffff267224 */ /* 0x000fe400030e060d */
[----:B------:R-:W-:Y:S01]  /*62e20*/  IMAD.WIDE.U32 R30, R14, 0x3d1, RZ ;  /* 0x000003d10e1e7825 */ /* 0x000fe200078e00ff */
[----:B------:R-:W-:-:S02]  /*62e30*/  IADD3 RZ, P2, PT, RZ, R39, RZ ;  /* 0x00000027ffff7210 */ /* 0x000fc40007f5e0ff */
[----:B------:R-:W-:Y:S01]  /*62e40*/  IADD3.X R15, P1, PT, R15, R38, RZ, P1, !PT ;  /* 0x000000260f0f7210 */ /* 0x000fe20000f3e4ff */
[----:B------:R-:W-:Y:S01]  /*62e50*/  IMAD.WIDE.U32.X R12, R24, R17, R10, P5 ;  /* 0x00000011180c7225 */ /* 0x000fe200028e040a */
[----:B------:R-:W-:Y:S02]  /*62e60*/  SHF.L.W.U32.HI R21, R36, 0x1, R39 ;  /* 0x0000000124157819 */ /* 0x000fe40000010e27 */
[----:B------:R-:W-:Y:S01]  /*62e70*/  IADD3.X R24, P5, PT, RZ, R15, RZ, P2, !PT ;  /* 0x0000000fff187210 */ /* 0x000fe200017be4ff */
[----:B------:R-:W-:Y:S01]  /*62e80*/  IMAD.WIDE.U32 R10, R29, 0x3d1, RZ ;  /* 0x000003d11d0a7825 */ /* 0x000fe200078e00ff */
[----:B------:R-:W-:Y:S02]  /*62e90*/  SEL R15, RZ, 0x1, !P1 ;  /* 0x00000001ff0f7807 */ /* 0x000fe40004800000 */
[----:B------:R-:W-:Y:S01]  /*62ea0*/  IADD3 R36, P1, PT, R27, R26, RZ ;  /* 0x0000001a1b247210 */ /* 0x000fe20007f3e0ff */
[----:B------:R-:W-:Y:S01]  /*62eb0*/  IMAD.WIDE.U32 R30, P4, RZ, R29, R30 ;  /* 0x0000001dff1e7225 */ /* 0x000fe2000788001e */
[----:B------:R-:W-:-:S02]  /*62ec0*/  IADD3.X R21, P2, PT, R21, R32, RZ, P0, !PT ;  /* 0x0000002015157210 */ /* 0x000fc4000075e4ff */
[----:B------:R-:W-:Y:S01]  /*62ed0*/  SHF.L.W.U32.HI R39, R39, 0x1, R24 ;  /* 0x0000000127277819 */ /* 0x000fe20000010e18 */
[----:B------:R-:W-:Y:S01]  /*62ee0*/  IMAD.X R15, RZ, RZ, R15, P5 ;  /* 0x000000ffff0f7224 */ /* 0x000fe200028e060f */
[----:B------:R-:W-:Y:S01]  /*62ef0*/  IADD3 RZ, P0, PT, RZ, R10, RZ ;  /* 0x0000000affff7210 */ /* 0x000fe20007f1e0ff */
[----:B------:R-:W-:Y:S01]  /*62f00*/  IMAD.X R27, RZ, RZ, RZ, P4 ;  /* 0x000000ffff1b7224 */ /* 0x000fe200020e06ff */
[----:B------:R-:W-:Y:S01]  /*62f10*/  IADD3 R30, P4, PT, R11, R30, RZ ;  /* 0x0000001e0b1e7210 */ /* 0x000fe20007f9e0ff */
[----:B------:R-:W-:Y:S01]  /*62f20*/  IMAD.MOV.U32 R26, RZ, RZ, R31 ;  /* 0x000000ffff1a7224 */ /* 0x000fe200078e001f */
[----:B------:R-:W-:Y:S01]  /*62f30*/  IADD3 R35, P5, PT, R15, R12, RZ ;  /* 0x0000000c0f237210 */ /* 0x000fe20007fbe0ff */
[----:B------:R-:W-:Y:S01]  /*62f40*/  IMAD.WIDE.U32.X R18, R17, R17, R18, P3 ;  /* 0x0000001111127225 */ /* 0x000fe200018e0412 */
[----:B------:R-:W-:Y:S02]  /*62f50*/  IADD3.X R11, P2, PT, R39, R34, RZ, P2, !PT ;  /* 0x00000022270b7210 */ /* 0x000fe4000175e4ff */
[----:B------:R-:W-:Y:S01]  /*62f60*/  IADD3.X R34, P6, PT, RZ, R30, RZ, P0, !PT ;  /* 0x0000001eff227210 */ /* 0x000fe200007de4ff */
[----:B------:R-:W-:Y:S01]  /*62f70*/  IMAD.X R38, RZ, RZ, R13, P5 ;  /* 0x000000ffff267224 */ /* 0x000fe200028e060d */
[----:B------:R-:W-:Y:S01]  /*62f80*/  SHF.L.W.U32.HI R15, R24, 0x1, R35 ;  /* 0x00000001180f7819 */ /* 0x000fe20000010e23 */
[----:B------:R-:W-:Y:S01]  /*62f90*/  IMAD.WIDE.U32.X R26, RZ, R14, R26, P4 ;  /* 0x0000000eff1a7225 */ /* 0x000fe200020e041a */
[----:B------:R-:W-:-:S02]  /*62fa0*/  SEL R37, RZ, 0x1, !P6 ;  /* 0x00000001ff257807 */ /* 0x000fc40007000000 */
[----:B------:R-:W-:Y:S01]  /*62fb0*/  SHF.L.W.U32.HI R24, R35, 0x1, R38 ;  /* 0x0000000123187819 */ /* 0x000fe20000010e26 */
[----:B------:R-:W-:Y:S01]  /*62fc0*/  IMAD.WIDE.U32 R12, R11, 0x3d1, RZ ;  /* 0x000003d10b0c7825 */ /* 0x000fe200078e00ff */
[----:B------:R-:W-:Y:S02]  /*62fd0*/  IADD3 R37, P5, PT, R37, R26, RZ ;  /* 0x0000001a25257210 */ /* 0x000fe40007fbe0ff */
[----:B------:R-:W-:Y:S01]  /*62fe0*/  IADD3.X R15, P2, PT, R15, R36, RZ, P2, !PT ;  /* 0x000000240f0f7210 */ /* 0x000fe2000175e4ff */
[----:B------:R-:W-:Y:S01]  /*62ff0*/  IMAD.WIDE.U32 R30, R21, 0x3d1, RZ ;  /* 0x000003d1151e7825 */ /* 0x000fe200078e00ff */
[----:B------:R-:W-:-:S03]  /*63000*/  IADD3.X R33, P1, PT, RZ, R40, RZ, P1, !PT ;  /* 0x00000028ff217210 */ /* 0x000fc60000f3e4ff */
[----:B------:R-:W-:Y:S01]  /*63010*/  IMAD.WIDE.U32 R12, P4, RZ, R21, R12 ;  /* 0x00000015ff0c7225 */ /* 0x000fe2000788000c */
[----:B------:R-:W-:-:S03]  /*63020*/  IADD3.X R17, P2, PT, R24, R33, RZ, P2, !PT ;  /* 0x0000002118117210 */ /* 0x000fc6000175e4ff */
        /* <DEDUP_REMOVED lines=28> */
[----:B------:R-:W-:-:S04]  /*631f0*/  IMAD.WIDE.U32 R26, R35, 0x3d1, RZ ;  /* 0x000003d1231a7825 */ /* 0x000fc800078e00ff */
[----:B------:R-:W-:Y:S01]  /*63200*/  IMAD.WIDE.U32 R12, P2, RZ, R35, R30 ;  /* 0x00000023ff0c7225 */ /* 0x000fe2000784001e */
[----:B------:R-:W-:-:S03]  /*63210*/  IADD3 R31, P1, PT, R39, R18, RZ ;  /* 0x00000012271f7210 */ /* 0x000fc60007f3e0ff */
[----:B------:R-:W-:Y:S01]  /*63220*/  IMAD.MOV.U32 R18, RZ, RZ, R13 ;  /* 0x000000ffff127224 */ /* 0x000fe200078e000d */
[----:B------:R-:W-:Y:S01]  /*63230*/  IADD3 R26, P0, PT, R31, R26, RZ ;  /* 0x0000001a1f1a7210 */ /* 0x000fe20007f1e0ff */
[----:B------:R-:W-:Y:S01]  /*63240*/  IMAD.X R31, RZ, RZ, R19, P1 ;  /* 0x000000ffff1f7224 */ /* 0x000fe200008e0613 */
[----:B------:R-:W-:Y:S01]  /*63250*/  IADD3 R12, P4, PT, R27, R12, RZ ;  /* 0x0000000c1b0c7210 */ /* 0x000fe20007f9e0ff */
[----:B------:R-:W-:Y:S01]  /*63260*/  IMAD.X R19, RZ, RZ, RZ, P2 ;  /* 0x000000ffff137224 */ /* 0x000fe200010e06ff */
[----:B------:R-:W-:Y:S02]  /*63270*/  IADD3.X R27, P3, PT, R15, R14, RZ, P3, !PT ;  /* 0x0000000e0f1b7210 */ /* 0x000fe40001f7e4ff */
[----:B------:R-:W-:Y:S01]  /*63280*/  IADD3.X R14, P0, PT, R12, R31, RZ, P0, !PT ;  /* 0x0000001f0c0e7210 */ /* 0x000fe2000071e4ff */
[----:B------:R-:W-:Y:S01]  /*63290*/  IMAD.WIDE.U32.X R12, RZ, R33, R18, P4 ;  /* 0x00000021ff0c7225 */ /* 0x000fe200020e0412 */
[----:B------:R-:W-:Y:S02]  /*632a0*/  IADD3.X R26, P3, PT, R17, R26, RZ, P3, !PT ;  /* 0x0000001a111a7210 */ /* 0x000fe40001f7e4ff */
[----:B------:R-:W-:-:S02]  /*632b0*/  SEL R15, RZ, 0x1, !P0 ;  /* 0x00000001ff0f7807 */ /* 0x000fc40004000000 */
        /* <DEDUP_REMOVED lines=35> */
.L_x_238:
        /* <DEDUP_REMOVED lines=22> */
.L_x_237:
[----:B------:R-:W-:Y:S05]  /*63650*/  BSYNC.RECONVERGENT B0 ;  /* 0x0000000000007941 */ /* 0x000fea0003800200 */
.L_x_236:
        /* <DEDUP_REMOVED lines=26> */
[----:B------:R-:W-:-:S04]  /*63800*/  IMAD.WIDE.U32 R32, R18, R28, RZ ;  /* 0x0000001c12207225 */ /* 0x000fc800078e00ff */
[----:B------:R-:W-:-:S04]  /*63810*/  IMAD.WIDE.U32 R10, P1, R18, R17, R10 ;  /* 0x00000011120a7225 */ /* 0x000fc8000782000a */
[----:B------:R-:W-:Y:S01]  /*63820*/  IMAD.WIDE.U32 R36, R31, R28, RZ ;  /* 0x0000001c1f247225 */ /* 0x000fe200078e00ff */
[----:B------:R-:W-:-:S03]  /*63830*/  IADD3 RZ, P2, PT, R33, R10, RZ ;  /* 0x0000000a21ff7210 */ /* 0x000fc60007f5e0ff */
        /* <DEDUP_REMOVED lines=47> */
[----:B------:R-:W-:Y:S01]  /*63b30*/  IMAD.WIDE.U32 R38, P6, R29, R31, R42 ;  /* 0x0000001f1d267225 */ /* 0x000fe200078c002a */
[----:B------:R-:W-:Y:S02]  /*63b40*/  SHF.L.W.U32.HI R23, R23, 0x1, R34 ;  /* 0x0000000117177819 */ /* 0x000fe40000010e22 */
[----:B------:R-:W-:Y:S01]  /*63b50*/  IADD3.X R20, P1, PT, R20, R35, RZ, P1, !PT ;  /* 0x0000002314147210 */ /* 0x000fe20000f3e4ff */
[----:B------:R-:W-:-:S04]  /*63b60*/  IMAD.WIDE.U32 R14, R29, R29, RZ ;  /* 0x0000001d1d0e7225 */ /* 0x000fc800078e00ff */
[----:B------:R-:W-:Y:S02]  /*63b70*/  IMAD.MOV.U32 R10, RZ, RZ, R41 ;  /* 0x000000ffff0a7224 */ /* 0x000fe400078e0029 */
[----:B------:R-:W-:-:S04]  /*63b80*/  IMAD.WIDE.U32 R36, R28, R18, RZ ;  /* 0x000000121c247225 */ /* 0x000fc800078e00ff */
[C---:B------:R-:W-:Y:S02]  /*63b90*/  IMAD R41, R24.reuse, R28, R25 ;  /* 0x0000001c18297224 */ /* 0x040fe400078e0219 */
[----:B------:R-:W-:Y:S01]  /*63ba0*/  IMAD.X R19, RZ, RZ, RZ, P6 ;  /* 0x000000ffff137224 */ /* 0x000fe200030e06ff */
[----:B------:R-:W-:Y:S01]  /*63bb0*/  IADD3 R43, P6, PT, R15, R38, RZ ;  /* 0x000000260f2b7210 */ /* 0x000fe20007fde0ff */
[----:B------:R-:W-:Y:S01]  /*63bc0*/  IMAD.WIDE.U32.X R24, R24, R17, R32, P2 ;  /* 0x0000001118187225 */ /* 0x000fe200010e0420 */
[-C--:B------:R-:W-:Y:S02]  /*63bd0*/  IADD3 RZ, P2, PT, RZ, R36.reuse, RZ ;  /* 0x00000024ffff7210 */ /* 0x080fe40007f5e0ff */
[----:B------:R-:W-:Y:S01]  /*63be0*/  SEL R33, RZ, 0x1, !P0 ;  /* 0x00000001ff217807 */ /* 0x000fe20004000000 */
[----:B------:R-:W-:Y:S02]  /*63bf0*/  IMAD.IADD R15, R37, 0x1, R41 ;  /* 0x00000001250f7824 */ /* 0x000fe400078e0229 */
[----:B------:R-:W-:Y:S01]  /*63c00*/  IMAD.WIDE.U32.X R26, R31, R21, R26, P3 ;  /* 0x000000151f1a7225 */ /* 0x000fe200018e041a */
[----:B------:R-:W-:-:S02]  /*63c10*/  IADD3 R41, P3, PT, R45, R36, RZ ;  /* 0x000000242d297210 */ /* 0x000fc40007f7e0ff */
[----:B------:R-:W-:Y:S01]  /*63c20*/  IADD3.X R15, P2, PT, RZ, R15, RZ, P2, !PT ;  /* 0x0000000fff0f7210 */ /* 0x000fe2000175e4ff */
[----:B------:R-:W-:Y:S01]  /*63c30*/  IMAD.WIDE.U32 R36, R21, R22, RZ ;  /* 0x0000001615247225 */ /* 0x000fe200078e00ff */
[----:B------:R-:W-:Y:S02]  /*63c40*/  IADD3 R42, P0, PT, R33, R14, RZ ;  /* 0x0000000e212a7210 */ /* 0x000fe40007f1e0ff */
[----:B------:R-:W-:Y:S01]  /*63c50*/  SEL R35, RZ, 0x1, !P2 ;  /* 0x00000001ff237807 */ /* 0x000fe20005000000 */
[-C--:B------:R-:W-:Y:S01]  /*63c60*/  IMAD R32, R21, R29.reuse, RZ ;  /* 0x0000001d15207224 */ /* 0x080fe200078e02ff */
[----:B------:R-:W-:Y:S01]  /*63c70*/  IADD3.X R40, P3, PT, R15, R40, RZ, P3, !PT ;  /* 0x000000280f287210 */ /* 0x000fe20001f7e4ff */
[----:B------:R-:W-:Y:S01]  /*63c80*/  IMAD.MOV.U32 R18, RZ, RZ, R39 ;  /* 0x000000ffff127224 */ /* 0x000fe200078e0027 */
[----:B------:R-:W-:Y:S01]  /*63c90*/  IADD3.X R23, P1, PT, R23, R42, RZ, P1, !PT ;  /* 0x0000002a17177210 */ /* 0x000fe20000f3e4ff */
[----:B------:R-:W-:-:S04]  /*63ca0*/  IMAD.WIDE.U32 R38, R22, R29, RZ ;  /* 0x0000001d16267225 */ /* 0x000fc800078e00ff */
[----:B------:R-:W-:Y:S02]  /*63cb0*/  IMAD R45, R31, R22, R32 ;  /* 0x000000161f2d7224 */ /* 0x000fe400078e0220 */
[----:B------:R-:W-:-:S04]  /*63cc0*/  IMAD.WIDE.U32 R36, P2, R22, R21, R36 ;  /* 0x0000001516247225 */ /* 0x000fc80007840024 */
[----:B------:R-:W-:Y:S02]  /*63cd0*/  IMAD.IADD R45, R39, 0x1, R45 ;  /* 0x00000001272d7824 */ /* 0x000fe400078e022d */
[----:B------:R-:W-:Y:S01]  /*63ce0*/  IMAD.X R15, RZ, RZ, RZ, P2 ;  /* 0x000000ffff0f7224 */ /* 0x000fe200010e06ff */
[----:B------:R-:W-:Y:S01]  /*63cf0*/  IADD3 R41, P2, PT, R41, R38, RZ ;  /* 0x0000002629297210 */ /* 0x000fe20007f5e0ff */
[----:B------:R-:W-:Y:S01]  /*63d00*/  IMAD.X R39, RZ, RZ, R35, P3 ;  /* 0x000000ffff277224 */ /* 0x000fe200018e0623 */
[----:B------:R-:W-:Y:S01]  /*63d10*/  IADD3.X R38, P0, PT, RZ, R43, RZ, P0, !PT ;  /* 0x0000002bff267210 */ /* 0x000fe2000071e4ff */
[----:B------:R-:W-:Y:S01]  /*63d20*/  IMAD.WIDE.U32 R32, R22, R22, RZ ;  /* 0x0000001616207225 */ /* 0x000fe200078e00ff */
[----:B------:R-:W-:-:S03]  /*63d30*/  IADD3.X R40, P2, PT, R40, R45, RZ, P2, !PT ;  /* 0x0000002d28287210 */ /* 0x000fc6000175e4ff */
[----:B------:R-:W-:Y:S01]  /*63d40*/  IMAD R35, R17, R29, RZ ;  /* 0x0000001d11237224 */ /* 0x000fe200078e02ff */
[----:B------:R-:W-:Y:S01]  /*63d50*/  IADD3 R36, P3, PT, R33, R36, RZ ;  /* 0x0000002421247210 */ /* 0x000fe20007f7e0ff */
[C---:B------:R-:W-:Y:S01]  /*63d60*/  IMAD.WIDE.U32.X R12, R31.reuse, R17, R12, P4 ;  /* 0x000000111f0c7225 */ /* 0x040fe200020e040c */
[----:B------:R-:W-:Y:S02]  /*63d70*/  IADD3 RZ, P4, PT, RZ, R41, RZ ;  /* 0x00000029ffff7210 */ /* 0x000fe40007f9e0ff */
[----:B------:R-:W-:Y:S01]  /*63d80*/  SHF.L.W.U32.HI R33, R34, 0x1, R30 ;  /* 0x0000000122217819 */ /* 0x000fe20000010e1e */
[----:B------:R-:W-:Y:S01]  /*63d90*/  IMAD.MOV.U32 R14, RZ, RZ, R37 ;  /* 0x000000ffff0e7224 */ /* 0x000fe200078e0025 */
[----:B------:R-:W-:Y:S01]  /*63da0*/  IADD3.X R40, P4, PT, RZ, R40, RZ, P4, !PT ;  /* 0x00000028ff287210 */ /* 0x000fe2000279e4ff */
[C---:B------:R-:W-:Y:S02]  /*63db0*/  IMAD R37, R31.reuse, R28, R35 ;  /* 0x0000001c1f257224 */ /* 0x040fe400078e0223 */
[----:B------:R-:W-:Y:S01]  /*63dc0*/  IMAD.WIDE.U32.X R18, R31, R31, R18, P6 ;  /* 0x0000001f1f127225 */ /* 0x000fe200030e0412 */
[----:B------:R-:W-:-:S02]  /*63dd0*/  SEL R31, RZ, 0x1, !P2 ;  /* 0x00000001ff1f7807 */ /* 0x000fc40005000000 */
[----:B------:R-:W-:Y:S01]  /*63de0*/  IADD3 R39, P6, PT, R39, R24, RZ ;  /* 0x0000001827277210 */ /* 0x000fe20007fde0ff */
[----:B------:R-:W-:Y:S01]  /*63df0*/  IMAD.WIDE.U32 R34, R28, R29, RZ ;  /* 0x0000001d1c227225 */ /* 0x000fe200078e00ff */
[----:B------:R-:W-:Y:S02]  /*63e00*/  IADD3.X R29, P1, PT, R33, R38, RZ, P1, !PT ;  /* 0x00000026211d7210 */ /* 0x000fe40000f3e4ff */
[----:B------:R-:W-:Y:S01]  /*63e10*/  IADD3.X R33, P0, PT, RZ, R18, RZ, P0, !PT ;  /* 0x00000012ff217210 */ /* 0x000fe2000071e4ff */
[----:B------:R-:W-:Y:S01]  /*63e20*/  IMAD.X R31, RZ, RZ, R31, P4 ;  /* 0x000000ffff1f7224 */ /* 0x000fe200020e061f */
[----:B------:R-:W-:Y:S01]  /*63e30*/  SHF.L.W.U32.HI R24, R30, 0x1, R41 ;  /* 0x000000011e187819 */ /* 0x000fe20000010e29 */
[----:B------:R-:W-:Y:S01]  /*63e40*/  IMAD.IADD R35, R35, 0x1, R37 ;  /* 0x0000000123237824 */ /* 0x000fe200078e0225 */
[----:B------:R-:W-:Y:S01]  /*63e50*/  IADD3.X R30, P0, PT, RZ, R19, RZ, P0, !PT ;  /* 0x00000013ff1e7210 */ /* 0x000fe2000071e4ff */
[----:B------:R-:W-:Y:S01]  /*63e60*/  IMAD.X R18, RZ, RZ, R25, P6 ;  /* 0x000000ffff127224 */ /* 0x000fe200030e0619 */
[----:B------:R-:W-:Y:S01]  /*63e70*/  IADD3 R31, P4, PT, R31, R26, RZ ;  /* 0x0000001a1f1f7210 */ /* 0x000fe20007f9e0ff */
[----:B------:R-:W-:Y:S01]  /*63e80*/  IMAD R26, R17, R22, RZ ;  /* 0x00000016111a7224 */ /* 0x000fe200078e02ff */
[----:B------:R-:W-:Y:S01]  /*63e90*/  IADD3 R34, P2, PT, R39, R34, RZ ;  /* 0x0000002227227210 */ /* 0x000fe20007f5e0ff */
[----:B------:R-:W-:Y:S01]  /*63ea0*/  IMAD.WIDE.U32.X R38, R21, R21, R14, P3 ;  /* 0x0000001515267225 */ /* 0x000fe200018e040e */
[----:B------:R-:W-:-:S02]  /*63eb0*/  SEL R19, RZ, 0x1, !P0 ;  /* 0x00000001ff137807 */ /* 0x000fc40004000000 */
[----:B------:R-:W-:Y:S01]  /*63ec0*/  IADD3.X R24, P1, PT, R24, R33, RZ, P1, !PT ;  /* 0x0000002118187210 */ /* 0x000fe20000f3e4ff */
[----:B------:R-:W-:Y:S01]  /*63ed0*/  IMAD.X R27, RZ, RZ, R27, P4 ;  /* 0x000000ffff1b7224 */ /* 0x000fe200020e061b */
[----:B------:R-:W-:Y:S01]  /*63ee0*/  SHF.L.W.U32.HI R25, R41, 0x1, R40 ;  /* 0x0000000129197819 */ /* 0x000fe20000010e28 */
[----:B------:R-:W-:Y:S01]  /*63ef0*/  IMAD R41, R21, R28, R26 ;  /* 0x0000001c15297224 */ /* 0x000fe200078e021a */
[----:B------:R-:W-:Y:S02]  /*63f00*/  IADD3.X R18, P2, PT, R35, R18, RZ, P2, !PT ;  /* 0x0000001223127210 */ /* 0x000fe4000175e4ff */
[----:B------:R-:W-:Y:S01]  /*63f10*/  IADD3 R31, P6, PT, R34, R31, RZ ;  /* 0x0000001f221f7210 */ /* 0x000fe20007fde0ff */
[----:B------:R-:W-:Y:S01]  /*63f20*/  IMAD.WIDE.U32 R34, R28, R22, RZ ;  /* 0x000000161c227225 */ /* 0x000fe200078e00ff */
[----:B------:R-:W-:Y:S02]  /*63f30*/  IADD3 R19, P0, PT, R19, R32, RZ ;  /* 0x0000002013137210 */ /* 0x000fe40007f1e0ff */
[----:B------:R-:W-:Y:S01]  /*63f40*/  IADD3.X R25, P4, PT, R25, R30, RZ, P1, !PT ;  /* 0x0000001e19197210 */ /* 0x000fe20000f9e4ff */
[----:B------:R-:W-:Y:S01]  /*63f50*/  IMAD.WIDE.U32 R32, R17, R28, RZ ;  /* 0x0000001c11207225 */ /* 0x000fe200078e00ff */
[----:B------:R-:W-:-:S02]  /*63f60*/  IADD3.X R42, P1, PT, R18, R27, RZ, P6, !PT ;  /* 0x0000001b122a7210 */ /* 0x000fc4000373e4ff */
[----:B------:R-:W-:Y:S01]  /*63f70*/  SEL R18, RZ, 0x1, !P2 ;  /* 0x00000001ff127807 */ /* 0x000fe20005000000 */
[----:B------:R-:W-:Y:S01]  /*63f80*/  IMAD.WIDE.U32 R26, R28, R28, RZ ;  /* 0x0000001c1c1a7225 */ /* 0x000fe200078e00ff */
[----:B------:R-:W-:Y:S02]  /*63f90*/  SHF.L.W.U32.HI R30, R40, 0x1, R31 ;  /* 0x00000001281e7819 */ /* 0x000fe40000010e1f */
[----:B------:R-:W-:Y:S01]  /*63fa0*/  SHF.L.W.U32.HI R14, R31, 0x1, R42 ;  /* 0x000000011f0e7819 */ /* 0x000fe20000010e2a */
[----:B------:R-:W-:Y:S01]  /*63fb0*/  IMAD.WIDE.U32 R32, P6, R28, R17, R32 ;  /* 0x000000111c207225 */ /* 0x000fe200078c0020 */
[----:B------:R-:W-:Y:S02]  /*63fc0*/  IADD3.X R30, P2, PT, R30, R19, RZ, P4, !PT ;  /* 0x000000131e1e7210 */ /* 0x000fe4000275e4ff */
[----:B------:R-:W-:Y:S01]  /*63fd0*/  IADD3.X R37, P4, PT, RZ, R36, RZ, P0, !PT ;  /* 0x00000024ff257210 */ /* 0x000fe2000079e4ff */
[----:B------:R-:W-:Y:S01]  /*63fe0*/  IMAD.X R15, RZ, RZ, R18, P1 ;  /* 0x000000ffff0f7224 */ /* 0x000fe200008e0612 */
[----:B------:R-:W-:Y:S01]  /*63ff0*/  IADD3 R31, P3, PT, R27, R32, RZ ;  /* 0x000000201b1f7210 */ /* 0x000fe20007f7e0ff */
[----:B------:R-:W-:Y:S01]  /*64000*/  IMAD.X R19, RZ, RZ, RZ, P6 ;  /* 0x000000ffff137224 */ /* 0x000fe200030e06ff */
[----:B------:R-:W-:Y:S01]  /*64010*/  IADD3.X R14, P0, PT, R14, R37, RZ, P2, !PT ;  /* 0x000000250e0e7210 */ /* 0x000fe2000171e4ff */
[----:B------:R-:W-:Y:S01]  /*64020*/  IMAD.MOV.U32 R18, RZ, RZ, R33 ;  /* 0x000000ffff127224 */ /* 0x000fe200078e0021 */
[----:B------:R-:W-:Y:S01]  /*64030*/  IADD3 R27, P6, PT, R15, R12, RZ ;  /* 0x0000000c0f1b7210 */ /* 0x000fe20007fde0ff */
[----:B------:R-:W-:Y:S01]  /*64040*/  IMAD.IADD R15, R35, 0x1, R41 ;  /* 0x00000001230f7824 */ /* 0x000fe200078e0229 */
[----:B------:R-:W-:Y:S01]  /*64050*/  IADD3.X R28, P4, PT, RZ, R38, RZ, P4, !PT ;  /* 0x00000026ff1c7210 */ /* 0x000fe2000279e4ff */
[----:B------:R-:W-:Y:S01]  /*64060*/  IMAD.WIDE.U32 R32, R14, 0x3d1, RZ ;  /* 0x000003d10e207825 */ /* 0x000fe200078e00ff */
[----:B------:R-:W-:-:S02]  /*64070*/  IADD3 R35, P1, PT, R27, R34, RZ ;  /* 0x000000221b237210 */ /* 0x000fc40007f3e0ff */
[----:B------:R-:W-:Y:S01]  /*64080*/  IADD3.X R38, P4, PT, RZ, R39, RZ, P4, !PT ;  /* 0x00000027ff267210 */ /* 0x000fe2000279e4ff */
[----:B------:R-:W-:Y:S01]  /*64090*/  IMAD.X R22, RZ, RZ, R13, P6 ;  /* 0x000000ffff167224 */ /* 0x000fe200030e060d */
[----:B------:R-:W-:Y:S01]  /*640a0*/  IADD3 RZ, P2, PT, RZ, R35, RZ ;  /* 0x00000023ffff7210 */ /* 0x000fe20007f5e0ff */
[----:B------:R-:W-:Y:S01]  /*640b0*/  IMAD.WIDE.U32.X R12, R21, R17, R10, P5 ;  /* 0x00000011150c7225 */ /* 0x000fe200028e040a */
        /* <DEDUP_REMOVED lines=15> */
[----:B------:R-:W-:Y:S02]  /*641b0*/  IADD3 R37, P4, PT, R11, R32, RZ ;  /* 0x000000200b257210 */ /* 0x000fe40007f9e0ff */
        /* <DEDUP_REMOVED lines=91> */
.L_x_241:
        /* <DEDUP_REMOVED lines=22> */
.L_x_240:
[----:B------:R-:W-:Y:S05]  /*648d0*/  BSYNC.RECONVERGENT B0 ;  /* 0x0000000000007941 */ /* 0x000fea0003800200 */
.L_x_239:
        /* <DEDUP_REMOVED lines=14> */
[----:B------:R-:W-:Y:S01]  /*649c0*/  IMAD.WIDE.U32 R10, R33, R28, RZ ;  /* 0x0000001c210a7225 */ /* 0x000fe200078e00ff */
[----:B------:R-:W-:-:S03]  /*649d0*/  IADD3.X R21, P0, PT, RZ, R21, RZ, P0, !PT ;  /* 0x00000015ff157210 */ /* 0x000fc6000071e4ff */
[----:B------:R-:W-:Y:S01]  /*649e0*/  IMAD.WIDE.U32 R12, R18, R23, RZ ;  /* 0x00000017120c7225 */ /* 0x000fe200078e00ff */
[----:B------:R-:W-:-:S03]  /*649f0*/  SEL R12, RZ, 0x1, !P1 ;  /* 0x00000001ff0c7807 */ /* 0x000fc60004800000 */
[----:B------:R-:W-:-:S04]  /*64a00*/  IMAD.WIDE.U32 R8, P3, R18, R20, R8 ;  /* 0x0000001412087225 */ /* 0x000fc80007860008 */
        /* <DEDUP_REMOVED lines=53> */
[C---:B------:R-:W-:Y:S01]  /*64d60*/  LEA.X R22, P1, R14.reuse, R15, 0x1, P1 ;  /* 0x0000000f0e167211 */ /* 0x040fe20000820cff */
[----:B------:R-:W-:Y:S01]  /*64d70*/  IMAD.X R40, RZ, RZ, R39, P6 ;  /* 0x000000ffff287224 */ /* 0x000fe200030e0627 */
[----:B------:R-:W-:Y:S01]  /*64d80*/  SHF.R.U64 R39, R14, 0x1f, R21 ;  /* 0x0000001f0e277819 */ /* 0x000fe20000001215 */
[----:B------:R-:W-:Y:S01]  /*64d90*/  IMAD R38, R17, R18, RZ ;  /* 0x0000001211267224 */ /* 0x000fe200078e02ff */
[----:B------:R-:W-:Y:S01]  /*64da0*/  IADD3.X R16, P0, PT, RZ, R35, RZ, P0, !PT ;  /* 0x00000023ff107210 */ /* 0x000fe2000071e4ff */
[----:B------:R-:W-:Y:S01]  /*64db0*/  IMAD.WIDE.U32 R36, P6, R30, R31, R36 ;  /* 0x0000001f1e247225 */ /* 0x000fe200078c0024 */
[----:B------:R-:W-:Y:S02]  /*64dc0*/  SHF.L.W.U32.HI R21, R21, 0x1, R29 ;  /* 0x0000000115157819 */ /* 0x000fe40000010e1d */
[----:B------:R-:W-:Y:S01]  /*64dd0*/  IADD3.X R16, P1, PT, R16, R39, RZ, P1, !PT ;  /* 0x0000002710107210 */ /* 0x000fe20000f3e4ff */
[----:B------:R-:W-:Y:S01]  /*64de0*/  IMAD.WIDE.U32 R14, R30, R30, RZ ;  /* 0x0000001e1e0e7225 */ /* 0x000fe200078e00ff */
[----:B------:R-:W-:-:S03]  /*64df0*/  SHF.L.W.U32.HI R29, R29, 0x1, R32 ;  /* 0x000000011d1d7819 */ /* 0x000fc60000010e20 */
[----:B------:R-:W-:Y:S02]  /*64e00*/  IMAD.MOV.U32 R10, RZ, RZ, R41 ;  /* 0x000000ffff0a7224 */ /* 0x000fe400078e0029 */
[----:B------:R-:W-:-:S04]  /*64e10*/  IMAD.WIDE.U32 R34, R28, R18, RZ ;  /* 0x000000121c227225 */ /* 0x000fc800078e00ff */
[----:B------:R-:W-:Y:S02]  /*64e20*/  IMAD R41, R33, R28, R38 ;  /* 0x0000001c21297224 */ /* 0x000fe400078e0226 */
        /* <DEDUP_REMOVED lines=13> */
[----:B------:R-:W-:Y:S01]  /*64f00*/  IMAD R34, R20, R30, RZ ;  /* 0x0000001e14227224 */ /* 0x000fe200078e02ff */
[----:B------:R-:W-:Y:S01]  /*64f10*/  IADD3.X R40, P3, PT, R15, R40, RZ, P3, !PT ;  /* 0x000000280f287210 */ /* 0x000fe20001f7e4ff */
[----:B------:R-:W-:Y:S01]  /*64f20*/  IMAD.WIDE.U32 R38, R23, R30, RZ ;  /* 0x0000001e17267225 */ /* 0x000fe200078e00ff */
[----:B------:R-:W-:-:S03]  /*64f30*/  IADD3.X R21, P1, PT, R21, R42, RZ, P1, !PT ;  /* 0x0000002a15157210 */ /* 0x000fc60000f3e4ff */
[----:B------:R-:W-:Y:S02]  /*64f40*/  IMAD R45, R31, R23, R34 ;  /* 0x000000171f2d7224 */ /* 0x000fe400078e0222 */
[----:B------:R-:W-:-:S04]  /*64f50*/  IMAD.WIDE.U32 R36, P2, R23, R20, R36 ;  /* 0x0000001417247225 */ /* 0x000fc80007840024 */
[----:B------:R-:W-:Y:S02]  /*64f60*/  IMAD.IADD R39, R39, 0x1, R45 ;  /* 0x0000000127277824 */ /* 0x000fe400078e022d */
[----:B------:R-:W-:Y:S01]  /*64f70*/  IMAD.X R15, RZ, RZ, RZ, P2 ;  /* 0x000000ffff0f7224 */ /* 0x000fe200010e06ff */
[----:B------:R-:W-:Y:S01]  /*64f80*/  IADD3 R41, P2, PT, R41, R38, RZ ;  /* 0x0000002629297210 */ /* 0x000fe20007f5e0ff */
[----:B------:R-:W-:-:S03]  /*64f90*/  IMAD.WIDE.U32 R34, R23, R23, RZ ;  /* 0x0000001717227225 */ /* 0x000fc600078e00ff */
[----:B------:R-:W-:Y:S01]  /*64fa0*/  IADD3.X R40, P2, PT, R40, R39, RZ, P2, !PT ;  /* 0x0000002728287210 */ /* 0x000fe2000175e4ff */
[----:B------:R-:W-:Y:S01]  /*64fb0*/  IMAD.WIDE.U32.X R12, R31, R17, R12, P4 ;  /* 0x000000111f0c7225 */ /* 0x000fe200020e040c */
[----:B------:R-:W-:-:S03]  /*64fc0*/  IADD3 RZ, P4, PT, RZ, R41, RZ ;  /* 0x00000029ffff7210 */ /* 0x000fc60007f9e0ff */
[----:B------:R-:W-:Y:S01]  /*64fd0*/  IMAD.X R33, RZ, RZ, R33, P3 ;  /* 0x000000ffff217224 */ /* 0x000fe200018e0621 */
[----:B------:R-:W-:Y:S01]  /*64fe0*/  IADD3 R36, P3, PT, R35, R36, RZ ;  /* 0x0000002423247210 */ /* 0x000fe20007f7e0ff */
[----:B------:R-:W-:Y:S01]  /*64ff0*/  IMAD R38, R17, R30, RZ ;  /* 0x0000001e11267224 */ /* 0x000fe200078e02ff */
[----:B------:R-:W-:Y:S01]  /*65000*/  IADD3.X R40, P4, PT, RZ, R40, RZ, P4, !PT ;  /* 0x00000028ff287210 */ /* 0x000fe2000279e4ff */
[----:B------:R-:W-:Y:S01]  /*65010*/  IMAD.WIDE.U32.X R18, R31, R31, R18, P6 ;  /* 0x0000001f1f127225 */ /* 0x000fe200030e0412 */
[----:B------:R-:W-:-:S03]  /*65020*/  SEL R35, RZ, 0x1, !P2 ;  /* 0x00000001ff237807 */ /* 0x000fc60005000000 */
[----:B------:R-:W-:Y:S01]  /*65030*/  IMAD R39, R31, R28, R38 ;  /* 0x0000001c1f277224 */ /* 0x000fe200078e0226 */
[----:B------:R-:W-:Y:S01]  /*65040*/  IADD3.X R38, P0, PT, RZ, R43, RZ, P0, !PT ;  /* 0x0000002bff267210 */ /* 0x000fe2000071e4ff */
[----:B------:R-:W-:Y:S01]  /*65050*/  IMAD.MOV.U32 R14, RZ, RZ, R37 ;  /* 0x000000ffff0e7224 */ /* 0x000fe200078e0025 */
[----:B------:R-:W-:Y:S01]  /*65060*/  IADD3 R37, P6, PT, R33, R24, RZ ;  /* 0x0000001821257210 */ /* 0x000fe20007fde0ff */
[----:B------:R-:W-:Y:S01]  /*65070*/  IMAD.WIDE.U32 R30, R28, R30, RZ ;  /* 0x0000001e1c1e7225 */ /* 0x000fe200078e00ff */
[----:B------:R-:W-:Y:S02]  /*65080*/  IADD3.X R29, P1, PT, R29, R38, RZ, P1, !PT ;  /* 0x000000261d1d7210 */ /* 0x000fe40000f3e4ff */
[----:B------:R-:W-:Y:S01]  /*65090*/  SHF.L.W.U32.HI R24, R32, 0x1, R41 ;  /* 0x0000000120187819 */ /* 0x000fe20000010e29 */
[----:B------:R-:W-:Y:S01]  /*650a0*/  IMAD.X R35, RZ, RZ, R35, P4 ;  /* 0x000000ffff237224 */ /* 0x000fe200020e0623 */
[----:B------:R-:W-:Y:S01]  /*650b0*/  IADD3 R30, P2, PT, R37, R30, RZ ;  /* 0x0000001e251e7210 */ /* 0x000fe20007f5e0ff */
[----:B------:R-:W-:Y:S01]  /*650c0*/  IMAD.IADD R33, R31, 0x1, R39 ;  /* 0x000000011f217824 */ /* 0x000fe200078e0227 */
[----:B------:R-:W-:Y:S01]  /*650d0*/  IADD3.X R31, P0, PT, RZ, R18, RZ, P0, !PT ;  /* 0x00000012ff1f7210 */ /* 0x000fe2000071e4ff */
[----:B------:R-:W-:Y:S01]  /*650e0*/  IMAD.X R18, RZ, RZ, R25, P6 ;  /* 0x000000ffff127224 */ /* 0x000fe200030e0619 */
[----:B------:R-:W-:-:S02]  /*650f0*/  IADD3 R35, P4, PT, R35, R26, RZ ;  /* 0x0000001a23237210 */ /* 0x000fc40007f9e0ff */
[----:B------:R-:W-:Y:S02]  /*65100*/  IADD3.X R38, P0, PT, RZ, R19, RZ, P0, !PT ;  /* 0x00000013ff267210 */ /* 0x000fe4000071e4ff */
[----:B------:R-:W-:Y:S01]  /*65110*/  IADD3.X R24, P1, PT, R24, R31, RZ, P1, !PT ;  /* 0x0000001f18187210 */ /* 0x000fe20000f3e4ff */
[----:B------:R-:W-:Y:S01]  /*65120*/  IMAD.X R27, RZ, RZ, R27, P4 ;  /* 0x000000ffff1b7224 */ /* 0x000fe200020e061b */
[----:B------:R-:W-:Y:S02]  /*65130*/  SHF.L.W.U32.HI R25, R41, 0x1, R40 ;  /* 0x0000000129197819 */ /* 0x000fe40000010e28 */
[----:B------:R-:W-:Y:S01]  /*65140*/  IADD3.X R18, P2, PT, R33, R18, RZ, P2, !PT ;  /* 0x0000001221127210 */ /* 0x000fe2000175e4ff */
[----:B------:R-:W-:Y:S01]  /*65150*/  IMAD.WIDE.U32 R32, R17, R28, RZ ;  /* 0x0000001c11207225 */ /* 0x000fe200078e00ff */
[----:B------:R-:W-:Y:S02]  /*65160*/  IADD3 R31, P6, PT, R30, R35, RZ ;  /* 0x000000231e1f7210 */ /* 0x000fe40007fde0ff */
[----:B------:R-:W-:Y:S01]  /*65170*/  IADD3.X R25, P4, PT, R25, R38, RZ, P1, !PT ;  /* 0x0000002619197210 */ /* 0x000fe20000f9e4ff */
[----:B------:R-:W-:Y:S01]  /*65180*/  IMAD.WIDE.U32.X R38, R20, R20, R14, P3 ;  /* 0x0000001414267225 */ /* 0x000fe200018e040e */
[----:B------:R-:W-:-:S02]  /*65190*/  IADD3.X R42, P1, PT, R18, R27, RZ, P6, !PT ;  /* 0x0000001b122a7210 */ /* 0x000fc4000373e4ff */
[----:B------:R-:W-:Y:S01]  /*651a0*/  SEL R19, RZ, 0x1, !P0 ;  /* 0x00000001ff137807 */ /* 0x000fe20004000000 */
[----:B------:R-:W-:Y:S01]  /*651b0*/  IMAD R27, R17, R23, RZ ;  /* 0x00000017111b7224 */ /* 0x000fe200078e02ff */
[----:B------:R-:W-:Y:S01]  /*651c0*/  SEL R18, RZ, 0x1, !P2 ;  /* 0x00000001ff127807 */ /* 0x000fe20005000000 */
[----:B------:R-:W-:Y:S01]  /*651d0*/  IMAD.WIDE.U32 R32, P6, R28, R17, R32 ;  /* 0x000000111c207225 */ /* 0x000fe200078c0020 */
[----:B------:R-:W-:Y:S02]  /*651e0*/  IADD3 R19, P0, PT, R19, R34, RZ ;  /* 0x0000002213137210 */ /* 0x000fe40007f1e0ff */
[----:B------:R-:W-:Y:S01]  /*651f0*/  SHF.L.W.U32.HI R30, R40, 0x1, R31 ;  /* 0x00000001281e7819 */ /* 0x000fe20000010e1f */
[-C--:B------:R-:W-:Y:S01]  /*65200*/  IMAD R37, R20, R28.reuse, R27 ;  /* 0x0000001c14257224 */ /* 0x080fe200078e021b */
[----:B------:R-:W-:Y:S01]  /*65210*/  SHF.L.W.U32.HI R14, R31, 0x1, R42 ;  /* 0x000000011f0e7819 */ /* 0x000fe20000010e2a */
[----:B------:R-:W-:Y:S01]  /*65220*/  IMAD.WIDE.U32 R26, R28, R28, RZ ;  /* 0x0000001c1c1a7225 */ /* 0x000fe200078e00ff */
[----:B------:R-:W-:-:S03]  /*65230*/  IADD3.X R30, P2, PT, R30, R19, RZ, P4, !PT ;  /* 0x000000131e1e7210 */ /* 0x000fc6000275e4ff */
[----:B------:R-:W-:Y:S02]  /*65240*/  IMAD.X R15, RZ, RZ, R18, P1 ;  /* 0x000000ffff0f7224 */ /* 0x000fe400008e0612 */
[----:B------:R-:W-:Y:S01]  /*65250*/  IMAD.WIDE.U32 R34, R28, R23, RZ ;  /* 0x000000171c227225 */ /* 0x000fe200078e00ff */
[----:B------:R-:W-:Y:S02]  /*65260*/  IADD3.X R23, P4, PT, RZ, R36, RZ, P0, !PT ;  /* 0x00000024ff177210 */ /* 0x000fe4000079e4ff */
[----:B------:R-:W-:Y:S01]  /*65270*/  IADD3 R36, P3, PT, R27, R32, RZ ;  /* 0x000000201b247210 */ /* 0x000fe20007f7e0ff */
[----:B------:R-:W-:Y:S01]  /*65280*/  IMAD.X R19, RZ, RZ, RZ, P6 ;  /* 0x000000ffff137224 */ /* 0x000fe200030e06ff */
[----:B------:R-:W-:Y:S01]  /*65290*/  IADD3 R27, P6, PT, R15, R12, RZ ;  /* 0x0000000c0f1b7210 */ /* 0x000fe20007fde0ff */
[----:B------:R-:W-:Y:S01]  /*652a0*/  IMAD.IADD R15, R35, 0x1, R37 ;  /* 0x00000001230f7824 */ /* 0x000fe200078e0225 */
[----:B------:R-:W-:Y:S01]  /*652b0*/  IADD3.X R14, P0, PT, R14, R23, RZ, P2, !PT ;  /* 0x000000170e0e7210 */ /* 0x000fe2000171e4ff */
[----:B------:R-:W-:Y:S01]  /*652c0*/  IMAD.MOV.U32 R18, RZ, RZ, R33 ;  /* 0x000000ffff127224 */ /* 0x000fe200078e0021 */
[----:B------:R-:W-:Y:S01]  /*652d0*/  IADD3 R35, P1, PT, R27, R34, RZ ;  /* 0x000000221b237210 */ /* 0x000fe20007f3e0ff */
[----:B------:R-:W-:Y:S01]  /*652e0*/  IMAD.X R28, RZ, RZ, R13, P6 ;  /* 0x000000ffff1c7224 */ /* 0x000fe200030e060d */
[----:B------:R-:W-:Y:S01]  /*652f0*/  IADD3.X R23, P4, PT, RZ, R38, RZ, P4, !PT ;  /* 0x00000026ff177210 */ /* 0x000fe2000279e4ff */
[----:B------:R-:W-:Y:S01]  /*65300*/  IMAD.WIDE.U32.X R12, R20, R17, R10, P5 ;  /* 0x00000011140c7225 */ /* 0x000fe200028e040a */
[----:B------:R-:W-:-:S02]  /*65310*/  IADD3 RZ, P2, PT, RZ, R35, RZ ;  /* 0x00000023ffff7210 */ /* 0x000fc40007f5e0ff */
[----:B------:R-:W-:Y:S01]  /*65320*/  IADD3.X R15, P1, PT, R15, R28, RZ, P1, !PT ;  /* 0x0000001c0f0f7210 */ /* 0x000fe20000f3e4ff */
[----:B------:R-:W-:Y:S01]  /*65330*/  IMAD.WIDE.U32 R32, R14, 0x3d1, RZ ;  /* 0x000003d10e207825 */ /* 0x000fe200078e00ff */
[----:B------:R-:W-:Y:S02]  /*65340*/  IADD3.X R38, P4, PT, RZ, R39, RZ, P4, !PT ;  /* 0x00000027ff267210 */ /* 0x000fe4000279e4ff */
[----:B------:R-:W-:Y:S01]  /*65350*/  IADD3.X R28, P5, PT, RZ, R15, RZ, P2, !PT ;  /* 0x0000000fff1c7210 */ /* 0x000fe200017be4ff */
[----:B------:R-:W-:Y:S01]  /*65360*/  IMAD.WIDE.U32 R10, R30, 0x3d1, RZ ;  /* 0x000003d11e0a7825 */ /* 0x000fe200078e00ff */
[----:B------:R-:W-:Y:S02]  /*65370*/  SEL R15, RZ, 0x1, !P1 ;  /* 0x00000001ff0f7807 */ /* 0x000fe40004800000 */
[----:B------:R-:W-:Y:S01]  /*65380*/  SEL R27, RZ, 0x1, !P4 ;  /* 0x00000001ff1b7807 */ /* 0x000fe20006000000 */
[----:B------:R-:W-:Y:S01]  /*65390*/  IMAD.WIDE.U32 R32, P4, RZ, R30, R32 ;  /* 0x0000001eff207225 */ /* 0x000fe20007880020 */
[----:B------:R-:W-:-:S02]  /*653a0*/  SHF.L.W.U32.HI R20, R42, 0x1, R35 ;  /* 0x000000012a147819 */ /* 0x000fc40000010e23 */
        /* <DEDUP_REMOVED lines=28> */
[----:B------:R-:W-:Y:S01]  /*65570*/  IMAD.WIDE.U32 R34, R23, 0x3d1, RZ ;  /* 0x000003d117227825 */ /* 0x000fe200078e00ff */
[----:B------:R-:W-:Y:S02]  /*65580*/  IADD3.X R12, P1, PT, RZ, R18, RZ, P1, !PT ;  /* 0x00000012ff0c7210 */ /* 0x000fe40000f3e4ff */
[----:B------:R-:W-:Y:S01]  /*65590*/  IADD3.X R39, P5, PT, R39, R26, RZ, P5, !PT ;  /* 0x0000001a27277210 */ /* 0x000fe20002fbe4ff */
[----:B------:R-:W-:Y:S01]  /*655a0*/  IMAD.MOV.U32 R26, RZ, RZ, R13 ;  /* 0x000000ffff1a7224 */ /* 0x000fe200078e000d */
[----:B------:R-:W-:Y:S01]  /*655b0*/  LEA.HI.X R17, P2, R38, R12, RZ, 0x1, P2 ;  /* 0x0000000c26117211 */ /* 0x000fe20001050cff */
[----:B------:R-:W-:Y:S01]  /*655c0*/  IMAD.WIDE.U32 R12, P4, RZ, R15, R34 ;  /* 0x0000000fff0c7225 */ /* 0x000fe20007880022 */
[----:B------:R-:W-:-:S03]  /*655d0*/  SEL R41, RZ, 0x1, !P5 ;  /* 0x00000001ff297807 */ /* 0x000fc60006800000 */
[----:B------:R-:W-:Y:S01]  /*655e0*/  IMAD.WIDE.U32.X R26, RZ, R11, R26, P3 ;  /* 0x0000000bff1a7225 */ /* 0x000fe200018e041a */
[----:B------:R-:W-:Y:S02]  /*655f0*/  IADD3.X R30, P3, PT, R30, R31, RZ, P0, !PT ;  /* 0x0000001f1e1e7210 */ /* 0x000fe4000077e4ff */
[----:B------:R-:W-:Y:S01]  /*65600*/  IADD3.X R31, PT, PT, RZ, RZ, R19, P2, P1 ;  /* 0x000000ffff1f7210 */ /* 0x000fe200017e2413 */
[----:B------:R-:W-:Y:S01]  /*65610*/  IMAD.WIDE.U32 R32, R15, 0x3d1, RZ ;  /* 0x000003d10f207825 */ /* 0x000fe200078e00ff */
[----:B------:R-:W-:Y:S02]  /*65620*/  IADD3 R35, P5, PT, R41, R26, RZ ;  /* 0x0000001a29237210 */ /* 0x000fe40007fbe0ff */
[----:B------:R-:W-:Y:S01]  /*65630*/  IADD3.X R37, P3, PT, R14, R37, RZ, P3, !PT ;  /* 0x000000250e257210 */ /* 0x000fe20001f7e4ff */
[----:B------:R-:W-:Y:S01]  /*65640*/  IMAD.X R19, RZ, RZ, RZ, P4 ;  /* 0x000000ffff137224 */ /* 0x000fe200020e06ff */
[----:B------:R-:W-:Y:S01]  /*65650*/  IADD3 R12, P1, PT, R33, R12, RZ ;  /* 0x0000000c210c7210 */ /* 0x000fe20007f3e0ff */
[----:B------:R-:W-:Y:S01]  /*65660*/  IMAD.X R27, RZ, RZ, R27, P5 ;  /* 0x000000ffff1b7224 */ /* 0x000fe200028e061b */
[----:B------:R-:W-:Y:S01]  /*65670*/  IADD3 R28, P0, PT, R35, R32, RZ ;  /* 0x00000020231c7210 */ /* 0x000fe20007f1e0ff */
[----:B------:R-:W-:Y:S01]  /*65680*/  IMAD.MOV.U32 R18, RZ, RZ, R13 ;  /* 0x000000ffff127224 */ /* 0x000fe200078e000d */
[----:B------:R-:W-:Y:S01]  /*65690*/  IADD3.X R39, P3, PT, R20, R39, RZ, P3, !PT ;  /* 0x0000002714277210 */ /* 0x000fe20001f7e4ff */
[----:B------:R-:W-:Y:S01]  /*656a0*/  IMAD.WIDE.U32 R32, R31, 0x3d1, RZ ;  /* 0x000003d11f207825 */ /* 0x000fe200078e00ff */
[----:B------:R-:W-:-:S02]  /*656b0*/  IADD3.X R14, P0, PT, R12, R27, RZ, P0, !PT ;  /* 0x0000001b0c0e7210 */ /* 0x000fc4000071e4ff */
[----:B------:R-:W-:Y:S01]  /*656c0*/  IADD3.X R11, P3, PT, R11, R28, RZ, P3, !PT ;  /* 0x0000001c0b0b7210 */ /* 0x000fe20001f7e4ff */
[----:B------:R-:W-:Y:S01]  /*656d0*/  IMAD.WIDE.U32.X R18, RZ, R23, R18, P1 ;  /* 0x00000017ff127225 */ /* 0x000fe200008e0412 */
[----:B------:R-:W-:Y:S02]  /*656e0*/  SEL R35, RZ, 0x1, !P0 ;  /* 0x00000001ff237807 */ /* 0x000fe40004000000 */
[----:B------:R-:W-:Y:S01]  /*656f0*/  IADD3.X R20, P3, PT, R15, R14, RZ, P3, !PT ;  /* 0x0000000e0f147210 */ /* 0x000fe20001f7e4ff */
        /* <DEDUP_REMOVED lines=47> */
.L_x_244:
        /* <DEDUP_REMOVED lines=22> */
.L_x_243:
[----:B------:R-:W-:Y:S05]  /*65b50*/  BSYNC.RECONVERGENT B0 ;  /* 0x0000000000007941 */ /* 0x000fea0003800200 */
.L_x_242:
        /* <DEDUP_REMOVED lines=33> */
[----:B------:R-:W-:-:S04]  /*65d70*/  IMAD.WIDE.U32 R26, R13, R6, RZ ;  /* 0x000000060d1a7225 */ /* 0x000fc800078e00ff */
        /* <DEDUP_REMOVED lines=15> */
[----:B------:R-:W-:-:S04]  /*65e70*/  IMAD.WIDE.U32 R34, R22, R0, RZ ;  /* 0x0000000016227225 */ /* 0x000fc800078e00ff */
[----:B------:R-:W-:Y:S01]  /*65e80*/  IMAD.X R39, RZ, RZ, R21, P0 ;  /* 0x000000ffff277224 */ /* 0x000fe200000e0615 */
[----:B------:R-:W-:Y:S01]  /*65e90*/  IADD3 RZ, P0, PT, RZ, R30, RZ ;  /* 0x0000001effff7210 */ /* 0x000fe20007f1e0ff */
[----:B------:R-:W-:Y:S02]  /*65ea0*/  IMAD.IADD R34, R31, 0x1, R33 ;  /* 0x000000011f227824 */ /* 0x000fe400078e0221 */
[----:B------:R-:W-:-:S03]  /*65eb0*/  IMAD.WIDE.U32 R24, P3, R69, R22, R24 ;  /* 0x0000001645187225 */ /* 0x000fc60007860018 */
[----:B------:R-:W-:Y:S01]  /*65ec0*/  IADD3.X R34, P0, PT, RZ, R34, RZ, P0, !PT ;  /* 0x00000022ff227210 */ /* 0x000fe2000071e4ff */
[----:B------:R-:W-:Y:S01]  /*65ed0*/  IMAD.X R33, RZ, RZ, RZ, P4 ;  /* 0x000000ffff217224 */ /* 0x000fe200020e06ff */
[----:B------:R-:W-:Y:S01]  /*65ee0*/  IADD3 RZ, P4, PT, R35, R24, RZ ;  /* 0x0000001823ff7210 */ /* 0x000fe20007f9e0ff */
[----:B------:R-:W-:Y:S01]  /*65ef0*/  IMAD.MOV.U32 R32, RZ, RZ, R11 ;  /* 0x000000ffff207224 */ /* 0x000fe200078e000b */
[----:B------:R-:W-:Y:S01]  /*65f00*/  SEL R24, RZ, 0x1, !P0 ;  /* 0x00000001ff187807 */ /* 0x000fe20004000000 */
[----:B------:R-:W-:Y:S01]  /*65f10*/  IMAD R10, R7, R28, RZ ;  /* 0x0000001c070a7224 */ /* 0x000fe200078e02ff */
[----:B------:R-:W-:Y:S01]  /*65f20*/  IADD3 R35, P0, PT, R29, R30, RZ ;  /* 0x0000001e1d237210 */ /* 0x000fe20007f1e0ff */
[----:B------:R-:W-:Y:S02]  /*65f30*/  IMAD R11, R69, R22, RZ ;  /* 0x00000016450b7224 */ /* 0x000fe400078e02ff */
[----:B------:R-:W-:Y:S01]  /*65f40*/  IMAD.WIDE.U32 R20, R23, R2, RZ ;  /* 0x0000000217147225 */ /* 0x000fe200078e00ff */
[----:B------:R-:W-:-:S03]  /*65f50*/  IADD3.X R34, P0, PT, R34, R39, RZ, P0, !PT ;  /* 0x0000002722227210 */ /* 0x000fc6000071e4ff */
[----:B------:R-:W-:Y:S02]  /*65f60*/  IMAD.X R31, RZ, RZ, RZ, P1 ;  /* 0x000000ffff1f7224 */ /* 0x000fe400008e06ff */
[----:B------:R-:W-:Y:S02]  /*65f70*/  IMAD.MOV.U32 R30, RZ, RZ, R27 ;  /* 0x000000ffff1e7224 */ /* 0x000fe400078e001b */
[----:B------:R-:W-:Y:S02]  /*65f80*/  IMAD R45, R6, R13, R10 ;  /* 0x0000000d062d7224 */ /* 0x000fe400078e020a */
[----:B------:R-:W-:Y:S02]  /*65f90*/  IMAD R29, R0, R23, R11 ;  /* 0x00000017001d7224 */ /* 0x000fe400078e020b */
[----:B------:R-:W-:-:S04]  /*65fa0*/  IMAD.WIDE.U32.X R10, R5, R13, R32, P2 ;  /* 0x0000000d050a7225 */ /* 0x000fc800010e0420 */
[----:B------:R-:W-:Y:S02]  /*65fb0*/  IMAD.X R39, RZ, RZ, R24, P0 ;  /* 0x000000ffff277224 */ /* 0x000fe400000e0618 */
[----:B------:R-:W-:-:S03]  /*65fc0*/  IMAD.WIDE.U32.X R12, R7, R13, R30, P6 ;  /* 0x0000000d070c7225 */ /* 0x000fc600030e041e */
[----:B------:R-:W-:Y:S01]  /*65fd0*/  IADD3 R39, P6, PT, R39, R10, RZ ;  /* 0x0000000a27277210 */ /* 0x000fe20007fde0ff */
[----:B------:R-:W-:-:S04]  /*65fe0*/  IMAD.WIDE.U32 R26, R0, R22, RZ ;  /* 0x00000016001a7225 */ /* 0x000fc800078e00ff */
[----:B------:R-:W-:Y:S01]  /*65ff0*/  IMAD.WIDE.U32 R30, R23, R4, RZ ;  /* 0x00000004171e7225 */ /* 0x000fe200078e00ff */
[----:B------:R-:W-:-:S03]  /*66000*/  IADD3 R16, P0, PT, R16, R26, RZ ;  /* 0x0000001a10107210 */ /* 0x000fc60007f1e0ff */
[----:B------:R-:W-:-:S04]  /*66010*/  IMAD.WIDE.U32 R36, R22, R2, RZ ;  /* 0x0000000216247225 */ /* 0x000fc800078e00ff */
[----:B------:R-:W-:-:S04]  /*66020*/  IMAD.WIDE.U32 R20, P5, R3, R22, R20 ;  /* 0x0000001603147225 */ /* 0x000fc800078a0014 */
[----:B------:R-:W-:Y:S01]  /*66030*/  IMAD.WIDE.U32 R40, R23, R6, RZ ;  /* 0x0000000617287225 */ /* 0x000fe200078e00ff */
[----:B------:R-:W-:-:S03]  /*66040*/  IADD3 RZ, P1, PT, R37, R20, RZ ;  /* 0x0000001425ff7210 */ /* 0x000fc60007f3e0ff */
[----:B------:R-:W-:Y:S02]  /*66050*/  IMAD.IADD R29, R27, 0x1, R29 ;  /* 0x000000011b1d7824 */ /* 0x000fe400078e021d */
[----:B------:R-:W-:-:S03]  /*66060*/  IMAD.WIDE.U32 R26, P2, R5, R22, R30 ;  /* 0x00000016051a7225 */ /* 0x000fc6000784001e */
[----:B------:R-:W-:Y:S01]  /*66070*/  IADD3.X R18, P0, PT, R18, R29, RZ, P0, !PT ;  /* 0x0000001d12127210 */ /* 0x000fe2000071e4ff */
        /* <DEDUP_REMOVED lines=9> */
[----:B------:R-:W-:Y:S01]  /*66110*/  IMAD.WIDE.U32 R32, R22, R4, RZ ;  /* 0x0000000416207225 */ /* 0x000fe200078e00ff */
[----:B------:R-:W-:-:S03]  /*66120*/  IADD3 RZ, P0, PT, RZ, R16, RZ ;  /* 0x00000010ffff7210 */ /* 0x000fc60007f1e0ff */
[----:B------:R-:W-:Y:S01]  /*66130*/  IMAD.X R25, RZ, RZ, RZ, P5 ;  /* 0x000000ffff197224 */ /* 0x000fe200028e06ff */
[----:B------:R-:W-:Y:S01]  /*66140*/  IADD3.X R18, P0, PT, RZ, R18, RZ, P0, !PT ;  /* 0x00000012ff127210 */ /* 0x000fe2000071e4ff */
[----:B------:R-:W-:Y:S01]  /*66150*/  IMAD.IADD R45, R29, 0x1, R45 ;  /* 0x000000011d2d7824 */ /* 0x000fe200078e022d */
[----:B------:R-:W-:Y:S01]  /*66160*/  IADD3 RZ, P5, PT, RZ, R28, RZ ;  /* 0x0000001cffff7210 */ /* 0x000fe20007fbe0ff */
[----:B------:R-:W-:Y:S01]  /*66170*/  IMAD R20, R3, R22, RZ ;  /* 0x0000001603147224 */ /* 0x000fe200078e02ff */
[----:B------:R-:W-:Y:S01]  /*66180*/  IADD3 RZ, P3, PT, R33, R26, RZ ;  /* 0x0000001a21ff7210 */ /* 0x000fe20007f7e0ff */
[----:B------:R-:W-:Y:S01]  /*66190*/  IMAD.X R29, RZ, RZ, R10, P0 ;  /* 0x000000ffff1d7224 */ /* 0x000fe200000e060a */
[----:B------:R-:W-:Y:S01]  /*661a0*/  IADD3.X R45, P0, PT, RZ, R45, RZ, P5, !PT ;  /* 0x0000002dff2d7210 */ /* 0x000fe20002f1e4ff */
[C---:B------:R-:W-:Y:S02]  /*661b0*/  IMAD R47, R2.reuse, R23, R20 ;  /* 0x00000017022f7224 */ /* 0x040fe400078e0214 */
[----:B------:R-:W-:Y:S01]  /*661c0*/  IMAD.MOV.U32 R24, RZ, RZ, R21 ;  /* 0x000000ffff187224 */ /* 0x000fe200078e0015 */
[----:B------:R-:W-:Y:S01]  /*661d0*/  IADD3 R49, P5, PT, R29, R30, RZ ;  /* 0x0000001e1d317210 */ /* 0x000fe20007fbe0ff */
[----:B------:R-:W-:Y:S01]  /*661e0*/  IMAD.WIDE.U32 R32, R2, R22, RZ ;  /* 0x0000001602207225 */ /* 0x000fe200078e00ff */
[----:B------:R-:W-:-:S03]  /*661f0*/  SEL R44, RZ, 0x1, !P0 ;  /* 0x00000001ff2c7807 */ /* 0x000fc60004000000 */
[----:B------:R-:W-:Y:S01]  /*66200*/  IMAD.WIDE.U32 R20, R19, R0, RZ ;  /* 0x0000000013147225 */ /* 0x000fe200078e00ff */
[----:B------:R-:W-:-:S03]  /*66210*/  IADD3 R10, P0, PT, R35, R32, RZ ;  /* 0x00000020230a7210 */ /* 0x000fc60007f1e0ff */
[----:B------:R-:W-:-:S04]  /*66220*/  IMAD.WIDE.U32 R42, R19, R2, RZ ;  /* 0x00000002132a7225 */ /* 0x000fc800078e00ff */
[----:B------:R-:W-:Y:S02]  /*66230*/  IMAD.IADD R47, R33, 0x1, R47 ;  /* 0x00000001212f7824 */ /* 0x000fe400078e022f */
[----:B------:R-:W-:Y:S02]  /*66240*/  IMAD.X R51, RZ, RZ, R31, P5 ;  /* 0x000000ffff337224 */ /* 0x000fe400028e061f */
[----:B------:R-:W-:Y:S01]  /*66250*/  IMAD.WIDE.U32 R32, P5, R69, R17, R20 ;  /* 0x0000001145207225 */ /* 0x000fe200078a0014 */
[----:B------:R-:W-:-:S03]  /*66260*/  IADD3.X R26, P0, PT, R34, R47, RZ, P0, !PT ;  /* 0x0000002f221a7210 */ /* 0x000fc6000071e4ff */
[----:B------:R-:W-:-:S04]  /*66270*/  IMAD.WIDE.U32.X R24, R3, R23, R24, P1 ;  /* 0x0000001703187225 */ /* 0x000fc800008e0418 */
[----:B------:R-:W-:-:S04]  /*66280*/  IMAD.WIDE.U32 R36, R17, R2, RZ ;  /* 0x0000000211247225 */ /* 0x000fc800078e00ff */
[----:B------:R-:W-:-:S04]  /*66290*/  IMAD.WIDE.U32 R20, P1, R3, R17, R42 ;  /* 0x0000001103147225 */ /* 0x000fc8000782002a */
[----:B------:R-:W-:-:S04]  /*662a0*/  IMAD.WIDE.U32 R40, R17, R0, RZ ;  /* 0x0000000011287225 */ /* 0x000fc800078e00ff */
[----:B------:R-:W-:Y:S01]  /*662b0*/  IMAD.X R35, RZ, RZ, RZ, P6 ;  /* 0x000000ffff237224 */ /* 0x000fe200030e06ff */
[----:B------:R-:W-:Y:S01]  /*662c0*/  IADD3 RZ, P6, PT, R37, R20, RZ ;  /* 0x0000001425ff7210 */ /* 0x000fe20007fde0ff */
[----:B------:R-:W-:Y:S01]  /*662d0*/  IMAD.X R31, RZ, RZ, RZ, P2 ;  /* 0x000000ffff1f7224 */ /* 0x000fe200010e06ff */
[----:B------:R-:W-:Y:S01]  /*662e0*/  IADD3 RZ, P2, PT, R41, R32, RZ ;  /* 0x0000002029ff7210 */ /* 0x000fe20007f5e0ff */
[----:B------:R-:W-:Y:S01]  /*662f0*/  IMAD.X R29, RZ, RZ, RZ, P5 ;  /* 0x000000ffff1d7224 */ /* 0x000fe200028e06ff */
[----:B------:R-:W-:Y:S01]  /*66300*/  SEL R20, RZ, 0x1, !P0 ;  /* 0x00000001ff147807 */ /* 0x000fe20004000000 */
[----:B------:R-:W-:Y:S01]  /*66310*/  IMAD.MOV.U32 R34, RZ, RZ, R11 ;  /* 0x000000ffff227224 */ /* 0x000fe200078e000b */
[----:B------:R-:W-:Y:S01]  /*66320*/  IADD3 R41, P0, PT, R10, R49, RZ ;  /* 0x000000310a297210 */ /* 0x000fe20007f1e0ff */
[----:B------:R-:W-:Y:S01]  /*66330*/  IMAD R11, R69, R17, RZ ;  /* 0x00000011450b7224 */ /* 0x000fe200078e02ff */
[----:B------:R-:W-:Y:S01]  /*66340*/  IADD3 R39, P5, PT, R39, R28, RZ ;  /* 0x0000001c27277210 */ /* 0x000fe20007fbe0ff */
[----:B------:R-:W-:Y:S01]  /*66350*/  IMAD R10, R5, R22, RZ ;  /* 0x00000016050a7224 */ /* 0x000fe200078e02ff */
[----:B------:R-:W-:Y:S01]  /*66360*/  IADD3.X R32, P0, PT, R26, R51, RZ, P0, !PT ;  /* 0x000000331a207210 */ /* 0x000fe2000071e4ff */
[----:B------:R-:W-:Y:S01]  /*66370*/  IMAD.WIDE.U32 R36, R0, R17, RZ ;  /* 0x0000001100247225 */ /* 0x000fe200078e00ff */
[----:B------:R-:W-:-:S03]  /*66380*/  IADD3.X R38, P5, PT, R45, R38, RZ, P5, !PT ;  /* 0x000000262d267210 */ /* 0x000fc60002fbe4ff */
[----:B------:R-:W-:Y:S02]  /*66390*/  IMAD R43, R0, R19, R11 ;  /* 0x00000013002b7224 */ /* 0x000fe400078e020b */
[-C--:B------:R-:W-:Y:S02]  /*663a0*/  IMAD R45, R4, R23.reuse, R10 ;  /* 0x00000017042d7224 */ /* 0x080fe400078e020a */
[----:B------:R-:W-:-:S04]  /*663b0*/  IMAD.WIDE.U32.X R10, R7, R23, R34, P4 ;  /* 0x00000017070a7225 */ /* 0x000fc800020e0422 */
[----:B------:R-:W-:Y:S02]  /*663c0*/  IMAD.IADD R43, R37, 0x1, R43 ;  /* 0x00000001252b7824 */ /* 0x000fe400078e022b */
[----:B------:R-:W-:Y:S02]  /*663d0*/  IMAD.MOV.U32 R30, RZ, RZ, R27 ;  /* 0x000000ffff1e7224 */ /* 0x000fe400078e001b */
[----:B------:R-:W-:Y:S02]  /*663e0*/  IMAD.X R37, RZ, RZ, R20, P0 ;  /* 0x000000ffff257224 */ /* 0x000fe400000e0614 */
[----:B------:R-:W-:Y:S02]  /*663f0*/  IMAD.X R35, RZ, RZ, R44, P5 ;  /* 0x000000ffff237224 */ /* 0x000fe400028e062c */
[----:B------:R-:W-:Y:S01]  /*66400*/  IMAD.MOV.U32 R28, RZ, RZ, R33 ;  /* 0x000000ffff1c7224 */ /* 0x000fe200078e0021 */
[----:B------:R-:W-:Y:S01]  /*66410*/  IADD3 R20, P4, PT, R37, R24, RZ ;  /* 0x0000001825147210 */ /* 0x000fe20007f9e0ff */
[----:B------:R-:W-:Y:S01]  /*66420*/  IMAD R33, R7, R22, RZ ;  /* 0x0000001607217224 */ /* 0x000fe200078e02ff */
[----:B------:R-:W-:Y:S01]  /*66430*/  IADD3 R34, P0, PT, R35, R12, RZ ;  /* 0x0000000c23227210 */ /* 0x000fe20007f1e0ff */
[----:B------:R-:W-:-:S04]  /*66440*/  IMAD.WIDE.U32.X R26, R5, R23, R30, P3 ;  /* 0x00000017051a7225 */ /* 0x000fc800018e041e */
[----:B------:R-:W-:-:S04]  /*66450*/  IMAD.WIDE.U32 R30, R19, R4, RZ ;  /* 0x00000004131e7225 */ /* 0x000fc800078e00ff */
[----:B------:R-:W-:Y:S01]  /*66460*/  IMAD R33, R6, R23, R33 ;  /* 0x0000001706217224 */ /* 0x000fe200078e0221 */
[----:B------:R-:W-:Y:S01]  /*66470*/  IADD3 R23, P3, PT, R41, R36, RZ ;  /* 0x0000002429177210 */ /* 0x000fe20007f7e0ff */
[----:B------:R-:W-:Y:S02]  /*66480*/  IMAD.X R41, RZ, RZ, R25, P4 ;  /* 0x000000ffff297224 */ /* 0x000fe400020e0619 */
[----:B------:R-:W-:Y:S01]  /*66490*/  IMAD.X R35, RZ, RZ, R13, P0 ;  /* 0x000000ffff237224 */ /* 0x000fe200000e060d */
[----:B------:R-:W-:Y:S01]  /*664a0*/  IADD3.X R32, P3, PT, R32, R43, RZ, P3, !PT ;  /* 0x0000002b20207210 */ /* 0x000fe20001f7e4ff */
[----:B------:R-:W-:Y:S01]  /*664b0*/  IMAD.WIDE.U32 R36, R4, R22, RZ ;  /* 0x0000001604247225 */ /* 0x000fe200078e00ff */
[----:B------:R-:W-:-:S03]  /*664c0*/  IADD3 RZ, P5, PT, RZ, R23, RZ ;  /* 0x00000017ffff7210 */ /* 0x000fc60007fbe0ff */
[----:B------:R-:W-:Y:S01]  /*664d0*/  IMAD.WIDE.U32 R12, R17, R4, RZ ;  /* 0x00000004110c7225 */ /* 0x000fe200078e00ff */
[----:B------:R-:W-:Y:S02]  /*664e0*/  IADD3 R39, P0, PT, R39, R36, RZ ;  /* 0x0000002427277210 */ /* 0x000fe40007f1e0ff */
[----:B------:R-:W-:Y:S01]  /*664f0*/  SEL R12, RZ, 0x1, !P3 ;  /* 0x00000001ff0c7807 */ /* 0x000fe20005800000 */
[----:B------:R-:W-:Y:S01]  /*66500*/  IMAD.WIDE.U32 R24, P4, R5, R17, R30 ;  /* 0x0000001105187225 */ /* 0x000fe2000788001e */
[----:B------:R-:W-:-:S03]  /*66510*/  IADD3 R39, P3, PT, R39, R20, RZ ;  /* 0x0000001427277210 */ /* 0x000fc60007f7e0ff */
[----:B------:R-:W-:Y:S02]  /*66520*/  IMAD.IADD R31, R37, 0x1, R45 ;  /* 0x00000001251f7824 */ /* 0x000fe400078e022d */
[----:B------:R-:W-:Y:S01]  /*66530*/  IMAD.WIDE.U32.X R28, R69, R19, R28, P2 ;  /* 0x00000013451c7225 */ /* 0x000fe200010e041c */
[----:B------:R-:W-:Y:S02]  /*66540*/  IADD3 RZ, P2, PT, R13, R24, RZ ;  /* 0x000000180dff7210 */ /* 0x000fe40007f5e0ff */
[----:B------:R-:W-:Y:S01]  /*66550*/  IADD3.X R24, P5, PT, RZ, R32, RZ, P5, !PT ;  /* 0x00000020ff187210 */ /* 0x000fe20002fbe4ff */
[----:B------:R-:W-:Y:S01]  /*66560*/  IMAD R13, R3, R17, RZ ;  /* 0x00000011030d7224 */ /* 0x000fe200078e02ff */
[----:B------:R-:W-:Y:S01]  /*66570*/  IADD3.X R38, P0, PT, R38, R31, RZ, P0, !PT ;  /* 0x0000001f26267210 */ /* 0x000fe2000071e4ff */
[----:B------:R-:W-:-:S03]  /*66580*/  IMAD.WIDE.U32 R30, R2, R17, RZ ;  /* 0x00000011021e7225 */ /* 0x000fc600078e00ff */
[----:B------:R-:W-:Y:S01]  /*66590*/  IADD3.X R38, P3, PT, R38, R41, RZ, P3, !PT ;  /* 0x0000002926267210 */ /* 0x000fe20001f7e4ff */
[----:B------:R-:W-:Y:S01]  /*665a0*/  IMAD.X R37, RZ, RZ, R12, P5 ;  /* 0x000000ffff257224 */ /* 0x000fe200028e060c */
[----:B------:R-:W-:Y:S01]  /*665b0*/  SEL R20, RZ, 0x1, !P0 ;  /* 0x00000001ff147807 */ /* 0x000fe20004000000 */
[----:B------:R-:W-:Y:S01]  /*665c0*/  IMAD R43, R2, R19, R13 ;  /* 0x00000013022b7224 */ /* 0x000fe200078e020d */
[----:B------:R-:W-:Y:S01]  /*665d0*/  IADD3 R39, P5, PT, R39, R30, RZ ;  /* 0x0000001e27277210 */ /* 0x000fe20007fbe0ff */
[----:B------:R-:W-:Y:S01]  /*665e0*/  IMAD.WIDE.U32 R12, R19, R6, RZ ;  /* 0x00000006130c7225 */ /* 0x000fe200078e00ff */
[----:B------:R-:W-:-:S03]  /*665f0*/  IADD3 R36, P0, PT, R37, R28, RZ ;  /* 0x0000001c25247210 */ /* 0x000fc60007f1e0ff */
[----:B------:R-:W-:Y:S02]  /*66600*/  IMAD.IADD R37, R31, 0x1, R43 ;  /* 0x000000011f257824 */ /* 0x000fe400078e022b */
[----:B------:R-:W-:Y:S02]  /*66610*/  IMAD.X R31, RZ, RZ, R20, P3 ;  /* 0x000000ffff1f7224 */ /* 0x000fe400018e0614 */
[----:B------:R-:W-:Y:S01]  /*66620*/  IMAD.X R41, RZ, RZ, R29, P0 ;  /* 0x000000ffff297224 */ /* 0x000fe200000e061d */
[----:B------:R-:W-:Y:S01]  /*66630*/  IADD3.X R20, P5, PT, R38, R37, RZ, P5, !PT ;  /* 0x0000002526147210 */ /* 0x000fe20002fbe4ff */
[----:B------:R-:W-:Y:S01]  /*66640*/  IMAD.WIDE.U32 R28, R17, R6, RZ ;  /* 0x00000006111c7225 */ /* 0x000fe200078e00ff */
[----:B------:R-:W-:-:S03]  /*66650*/  IADD3 R32, P0, PT, R31, R26, RZ ;  /* 0x0000001a1f207210 */ /* 0x000fc60007f1e0ff */
[----:B------:R-:W-:Y:S01]  /*66660*/  IMAD.X R31, RZ, RZ, RZ, P1 ;  /* 0x000000ffff1f7224 */ /* 0x000fe200008e06ff */
[----:B------:R-:W-:Y:S01]  /*66670*/  IADD3 R39, P1, PT, R39, R36, RZ ;  /* 0x0000002427277210 */ /* 0x000fe20007f3e0ff */
[----:B------:R-:W-:-:S03]  /*66680*/  IMAD.WIDE.U32 R12, P3, R7, R17, R12 ;  /* 0x00000011070c7225 */ /* 0x000fc6000786000c */
[----:B------:R-:W-:Y:S01]  /*66690*/  IADD3.X R42, P1, PT, R20, R41, RZ, P1, !PT ;  /* 0x00000029142a7210 */ /* 0x000fe20000f3e4ff */
[----:B------:R-:W-:-:S04]  /*666a0*/  IMAD.WIDE.U32 R36, R15, R0, RZ ;  /* 0x000000000f247225 */ /* 0x000fc800078e00ff */
[----:B------:R-:W-:Y:S01]  /*666b0*/  IMAD.X R38, RZ, RZ, R27, P0 ;  /* 0x000000ffff267224 */ /* 0x000fe200000e061b */
[----:B------:R-:W-:Y:S01]  /*666c0*/  IADD3 RZ, P0, PT, R29, R12, RZ ;  /* 0x0000000c1dff7210 */ /* 0x000fe20007f1e0ff */
[----:B------:R-:W-:Y:S01]  /*666d0*/  IMAD.MOV.U32 R30, RZ, RZ, R21 ;  /* 0x000000ffff1e7224 */ /* 0x000fe200078e0015 */
[----:B------:R-:W-:Y:S01]  /*666e0*/  SEL R12, RZ, 0x1, !P5 ;  /* 0x00000001ff0c7807 */ /* 0x000fe20006800000 */
        /* <DEDUP_REMOVED lines=10> */
[----:B------:R-:W-:Y:S02]  /*66790*/  IMAD.X R29, RZ, RZ, RZ, P5 ;  /* 0x000000ffff1d7224 */ /* 0x000fe400028e06ff */
[----:B------:R-:W-:Y:S01]  /*667a0*/  IMAD.MOV.U32 R26, RZ, RZ, R25 ;  /* 0x000000ffff1a7224 */ /* 0x000fe200078e0019 */
[----:B------:R-:W-:Y:S01]  /*667b0*/  IADD3 R25, P5, PT, R43, R30, RZ ;  /* 0x0000001e2b197210 */ /* 0x000fe20007fbe0ff */
[----:B------:R-:W-:Y:S02]  /*667c0*/  IMAD R12, R69, R14, RZ ;  /* 0x0000000e450c7224 */ /* 0x000fe400078e02ff */
[----:B------:R-:W-:-:S04]  /*667d0*/  IMAD.WIDE.U32 R40, R6, R22, RZ ;  /* 0x0000001606287225 */ /* 0x000fc800078e00ff */
[----:B------:R-:W-:Y:S02]  /*667e0*/  IMAD.MOV.U32 R28, RZ, RZ, R37 ;  /* 0x000000ffff1c7224 */ /* 0x000fe400078e0025 */
[C---:B------:R-:W-:Y:S02]  /*667f0*/  IMAD R43, R0.reuse, R15, R12 ;  /* 0x0000000f002b7224 */ /* 0x040fe400078e020c */
[----:B------:R-:W-:-:S04]  /*66800*/  IMAD.WIDE.U32 R36, R0, R14, RZ ;  /* 0x0000000e00247225 */ /* 0x000fc800078e00ff */
[----:B------:R-:W-:Y:S02]  /*66810*/  IMAD.X R20, RZ, RZ, R31, P5 ;  /* 0x000000ffff147224 */ /* 0x000fe400028e061f */
[----:B------:R-:W-:Y:S01]  /*66820*/  IMAD.IADD R12, R41, 0x1, R33 ;  /* 0x00000001290c7824 */ /* 0x000fe200078e0221 */
[----:B------:R-:W-:Y:S01]  /*66830*/  IADD3 R33, P5, PT, R34, R40, RZ ;  /* 0x0000002822217210 */ /* 0x000fe20007fbe0ff */
[----:B------:R-:W-:Y:S01]  /*66840*/  IMAD.WIDE.U32.X R28, R69, R15, R28, P4 ;  /* 0x0000000f451c7225 */ /* 0x000fe200020e041c */
[----:B------:R-:W-:Y:S02]  /*66850*/  IADD3 R0, P4, PT, R39, R36, RZ ;  /* 0x0000002427007210 */ /* 0x000fe40007f9e0ff */
[----:B------:R-:W-:Y:S01]  /*66860*/  IADD3.X R39, P5, PT, R12, R35, RZ, P5, !PT ;  /* 0x000000230c277210 */ /* 0x000fe20002fbe4ff */
[----:B------:R-:W-:Y:S02]  /*66870*/  IMAD.IADD R43, R37, 0x1, R43 ;  /* 0x00000001252b7824 */ /* 0x000fe400078e022b */
[----:B------:R-:W-:Y:S01]  /*66880*/  IMAD.X R35, RZ, RZ, RZ, P6 ;  /* 0x000000ffff237224 */ /* 0x000fe200030e06ff */
[----:B------:R-:W-:Y:S01]  /*66890*/  IADD3 RZ, P6, PT, RZ, R0, RZ ;  /* 0x00000000ffff7210 */ /* 0x000fe20007fde0ff */
[----:B------:R-:W-:Y:S01]  /*668a0*/  IMAD.WIDE.U32 R36, R15, R6, RZ ;  /* 0x000000060f247225 */ /* 0x000fe200078e00ff */
[----:B------:R-:W-:-:S03]  /*668b0*/  IADD3.X R22, P4, PT, R42, R43, RZ, P4, !PT ;  /* 0x0000002b2a167210 */ /* 0x000fc6000279e4ff */
[----:B------:R-:W-:Y:S01]  /*668c0*/  IMAD.WIDE.U32 R30, R15, R4, RZ ;  /* 0x000000040f1e7225 */ /* 0x000fe200078e00ff */
[----:B------:R-:W-:Y:S02]  /*668d0*/  SEL R12, RZ, 0x1, !P4 ;  /* 0x00000001ff0c7807 */ /* 0x000fe40006000000 */
[----:B------:R-:W-:Y:S01]  /*668e0*/  IADD3.X R22, P6, PT, RZ, R22, RZ, P6, !PT ;  /* 0x00000016ff167210 */ /* 0x000fe200037de4ff */
[----:B------:R-:W-:Y:S02]  /*668f0*/  IMAD.X R41, RZ, RZ, RZ, P3 ;  /* 0x000000ffff297224 */ /* 0x000fe400018e06ff */
[----:B------:R-:W-:Y:S01]  /*66900*/  IMAD.WIDE.U32 R44, R14, R6, RZ ;  /* 0x000000060e2c7225 */ /* 0x000fe200078e00ff */
[----:B------:R-:W-:-:S03]  /*66910*/  SEL R44, RZ, 0x1, !P5 ;  /* 0x00000001ff2c7807 */ /* 0x000fc60006800000 */
[----:B------:R-:W-:-:S04]  /*66920*/  IMAD.WIDE.U32.X R26, R5, R19, R26, P2 ;  /* 0x00000013051a7225 */ /* 0x000fc800010e041a */
[----:B------:R-:W-:-:S04]  /*66930*/  IMAD.WIDE.U32 R36, P3, R7, R14, R36 ;  /* 0x0000000e07247225 */ /* 0x000fc80007860024 */
[----:B------:R-:W-:Y:S01]  /*66940*/  IMAD.MOV.U32 R40, RZ, RZ, R13 ;  /* 0x000000ffff287224 */ /* 0x000fe200078e000d */
[----:B------:R-:W-:Y:S01]  /*66950*/  IADD3 RZ, P5, PT, R45, R36, RZ ;  /* 0x000000242dff7210 */ /* 0x000fe20007fbe0ff */
[----:B------:R-:W-:-:S04]  /*66960*/  IMAD.WIDE.U32 R42, R14, R4, RZ ;  /* 0x000000040e2a7225 */ /* 0x000fc800078e00ff */
[----:B------:R-:W-:-:S04]  /*66970*/  IMAD.WIDE.U32 R30, P2, R5, R14, R30 ;  /* 0x0000000e051e7225 */ /* 0x000fc8000784001e */
[----:B------:R-:W-:Y:S01]  /*66980*/  IMAD.X R13, RZ, RZ, R12, P6 ;  /* 0x000000ffff0d7224 */ /* 0x000fe200030e060c */
[----:B------:R-:W-:Y:S01]  /*66990*/  IADD3 RZ, P4, PT, R43, R30, RZ ;  /* 0x0000001e2bff7210 */ /* 0x000fe20007f9e0ff */
[----:B------:R-:W-:Y:S02]  /*669a0*/  IMAD.MOV.U32 R34, RZ, RZ, R21 ;  /* 0x000000ffff227224 */ /* 0x000fe400078e0015 */
[-C--:B------:R-:W-:Y:S01]  /*669b0*/  IMAD R12, R7, R17.reuse, RZ ;  /* 0x00000011070c7224 */ /* 0x080fe200078e02ff */
[----:B------:R-:W-:Y:S01]  /*669c0*/  IADD3 R36, P6, PT, R13, R28, RZ ;  /* 0x0000001c0d247210 */ /* 0x000fe20007fde0ff */
[----:B------:R-:W-:Y:S02]  /*669d0*/  IMAD R21, R5, R17, RZ ;  /* 0x0000001105157224 */ /* 0x000fe400078e02ff */
[----:B------:R-:W-:Y:S02]  /*669e0*/  IMAD R45, R6, R19, R12 ;  /* 0x00000013062d7224 */ /* 0x000fe400078e020c */
[----:B------:R-:W-:-:S04]  /*669f0*/  IMAD.WIDE.U32 R42, R4, R17, RZ ;  /* 0x00000011042a7225 */ /* 0x000fc800078e00ff */
[-C--:B------:R-:W-:Y:S02]  /*66a00*/  IMAD R21, R4, R19.reuse, R21 ;  /* 0x0000001304157224 */ /* 0x080fe400078e0215 */
[----:B------:R-:W-:Y:S01]  /*66a10*/  IMAD.WIDE.U32.X R12, R7, R19, R40, P0 ;  /* 0x00000013070c7225 */ /* 0x000fe200000e0428 */
[----:B------:R-:W-:-:S03]  /*66a20*/  IADD3 R33, P0, PT, R33, R32, RZ ;  /* 0x0000002021217210 */ /* 0x000fc60007f1e0ff */
[----:B------:R-:W-:Y:S01]  /*66a30*/  IMAD.X R41, RZ, RZ, R29, P6 ;  /* 0x000000ffff297224 */ /* 0x000fe200030e061d */
[----:B------:R-:W-:Y:S01]  /*66a40*/  IADD3 R42, P6, PT, R33, R42, RZ ;  /* 0x0000002a212a7210 */ /* 0x000fe20007fde0ff */
[----:B------:R-:W-:Y:S01]  /*66a50*/  IMAD R28, R3, R14, RZ ;  /* 0x0000000e031c7224 */ /* 0x000fe200078e02ff */
[----:B------:R-:W-:Y:S01]  /*66a60*/  IADD3.X R38, P0, PT, R39, R38, RZ, P0, !PT ;  /* 0x0000002627267210 */ /* 0x000fe2000071e4ff */
        /* <DEDUP_REMOVED lines=11> */
[----:B------:R-:W-:Y:S01]  /*66b20*/  IMAD.WIDE.U32 R2, R6, R17, RZ ;  /* 0x0000001106027225 */ /* 0x000fe200078e00ff */
[----:B------:R-:W-:-:S03]  /*66b30*/  IADD3.X R30, P3, PT, R19, R30, RZ, P3, !PT ;  /* 0x0000001e131e7210 */ /* 0x000fc60001f7e4ff */
[----:B------:R-:W-:Y:S01]  /*66b40*/  IMAD.X R19, RZ, RZ, R44, P0 ;  /* 0x000000ffff137224 */ /* 0x000fe200000e062c */
[----:B------:R-:W-:Y:S01]  /*66b50*/  IADD3 R17, P0, PT, R25, R36, RZ ;  /* 0x0000002419117210 */ /* 0x000fe20007f1e0ff */
[----:B------:R-:W-:Y:S01]  /*66b60*/  IMAD.MOV.U32 R28, RZ, RZ, R31 ;  /* 0x000000ffff1c7224 */ /* 0x000fe200078e001f */
[----:B------:R-:W-:Y:S01]  /*66b70*/  SEL R25, RZ, 0x1, !P6 ;  /* 0x00000001ff197807 */ /* 0x000fe20007000000 */
[----:B------:R-:W-:Y:S01]  /*66b80*/  IMAD R33, R5, R14, RZ ;  /* 0x0000000e05217224 */ /* 0x000fe200078e02ff */
[----:B------:R-:W-:Y:S01]  /*66b90*/  IADD3 R19, P6, PT, R19, R10, RZ ;  /* 0x0000000a13137210 */ /* 0x000fe20007fde0ff */
[----:B------:R-:W-:Y:S01]  /*66ba0*/  IMAD.IADD R31, R3, 0x1, R45 ;  /* 0x00000001031f7824 */ /* 0x000fe200078e022d */
[----:B------:R-:W-:Y:S01]  /*66bb0*/  IADD3.X R10, P0, PT, R30, R41, RZ, P0, !PT ;  /* 0x000000291e0a7210 */ /* 0x000fe2000071e4ff */
[----:B------:R-:W-:Y:S01]  /*66bc0*/  IMAD.X R25, RZ, RZ, R25, P2 ;  /* 0x000000ffff197224 */ /* 0x000fe200010e0619 */
[----:B------:R-:W-:Y:S01]  /*66bd0*/  IADD3 R19, P1, PT, R19, R2, RZ ;  /* 0x0000000213137210 */ /* 0x000fe20007f3e0ff */
[----:B------:R-:W-:Y:S01]  /*66be0*/  IMAD.X R32, RZ, RZ, R11, P6 ;  /* 0x000000ffff207224 */ /* 0x000fe200030e060b */
[----:B------:R-:W-:Y:S01]  /*66bf0*/  SEL R11, RZ, 0x1, !P3 ;  /* 0x00000001ff0b7807 */ /* 0x000fe20005800000 */
[C---:B------:R-:W-:Y:S01]  /*66c00*/  IMAD R33, R4.reuse, R15, R33 ;  /* 0x0000000f04217224 */ /* 0x040fe200078e0221 */
        /* <DEDUP_REMOVED lines=12> */
[----:B------:R-:W-:Y:S01]  /*66cd0*/  IMAD R11, R7, R14, RZ ;  /* 0x0000000e070b7224 */ /* 0x000fe200078e02ff */
[----:B------:R-:W-:Y:S01]  /*66ce0*/  SEL R4, RZ, 0x1, !P1 ;  /* 0x00000001ff047807 */ /* 0x000fe20004800000 */
[----:B------:R-:W-:-:S02]  /*66cf0*/  IMAD.X R34, RZ, RZ, R35, P0 ;  /* 0x000000ffff227224 */ /* 0x000fc400000e0623 */
[----:B------:R-:W-:Y:S01]  /*66d00*/  IMAD.WIDE.U32.X R28, R5, R15, R28, P4 ;  /* 0x0000000f051c7225 */ /* 0x000fe200020e041c */
[----:B------:R-:W-:-:S03]  /*66d10*/  IADD3 R5, P0, PT, R19, R26, RZ ;  /* 0x0000001a13057210 */ /* 0x000fc60007f1e0ff */
[----:B------:R-:W-:Y:S02]  /*66d20*/  IMAD R35, R6, R15, R11 ;  /* 0x0000000f06237224 */ /* 0x000fe400078e020b */
[----:B------:R-:W-:-:S04]  /*66d30*/  IMAD.WIDE.U32 R30, P4, RZ, R17, R2 ;  /* 0x00000011ff1e7225 */ /* 0x000fc80007880002 */
[----:B------:R-:W-:Y:S01]  /*66d40*/  IMAD.X R11, RZ, RZ, R4, P3 ;  /* 0x000000ffff0b7224 */ /* 0x000fe200018e0604 */
[----:B------:R-:W-:Y:S01]  /*66d50*/  IADD3.X R4, P1, PT, R25, R34, RZ, P0, !PT ;  /* 0x0000002219047210 */ /* 0x000fe2000073e4ff */
[----:B------:R-:W-:-:S04]  /*66d60*/  IMAD.WIDE.U32 R2, R17, 0x3d1, RZ ;  /* 0x000003d111027825 */ /* 0x000fc800078e00ff */
[----:B------:R-:W-:Y:S01]  /*66d70*/  IMAD.X R33, RZ, RZ, RZ, P4 ;  /* 0x000000ffff217224 */ /* 0x000fe200020e06ff */
[----:B------:R-:W-:Y:S01]  /*66d80*/  IADD3 R19, P4, PT, R11, R12, RZ ;  /* 0x0000000c0b137210 */ /* 0x000fe20007f9e0ff */
[----:B------:R-:W-:Y:S01]  /*66d90*/  IMAD.WIDE.U32 R26, R6, R14, RZ ;  /* 0x0000000e061a7225 */ /* 0x000fe200078e00ff */
[----:B------:R-:W-:Y:S02]  /*66da0*/  IADD3 R34, P3, PT, R3, R30, RZ ;  /* 0x0000001e03227210 */ /* 0x000fe40007f7e0ff */
[----:B------:R-:W-:Y:S01]  /*66db0*/  IADD3 RZ, P0, PT, RZ, R2, RZ ;  /* 0x00000002ffff7210 */ /* 0x000fe20007f1e0ff */
[----:B------:R-:W-:Y:S01]  /*66dc0*/  IMAD.MOV.U32 R32, RZ, RZ, R31 ;  /* 0x000000ffff207224 */ /* 0x000fe200078e001f */
[----:B------:R-:W-:Y:S01]  /*66dd0*/  SEL R3, RZ, 0x1, !P2 ;  /* 0x00000001ff037807 */ /* 0x000fe20005000000 */
[----:B------:R-:W-:Y:S01]  /*66de0*/  IMAD.X R14, RZ, RZ, R13, P4 ;  /* 0x000000ffff0e7224 */ /* 0x000fe200020e060d */
[----:B------:R-:W-:Y:S01]  /*66df0*/  IADD3.X R34, P4, PT, RZ, R34, RZ, P0, !PT ;  /* 0x00000022ff227210 */ /* 0x000fe2000079e4ff */
[----:B------:R-:W-:Y:S01]  /*66e00*/  IMAD.IADD R11, R27, 0x1, R35 ;  /* 0x000000011b0b7824 */ /* 0x000fe200078e0223 */
        /* <DEDUP_REMOVED lines=92> */
.L_x_247:
        /* <DEDUP_REMOVED lines=22> */
.L_x_246:
[----:B------:R-:W-:Y:S05]  /*67530*/  BSYNC.RECONVERGENT B0 ;  /* 0x0000000000007941 */ /* 0x000fea0003800200 */
.L_x_245:
        /* <DEDUP_REMOVED lines=14> */
[----:B------:R-:W-:Y:S01]  /*67620*/  IMAD.WIDE.U32 R20, P3, R8, R24, R2 ;  /* 0x0000001808147225 */ /* 0x000fe20007860002 */
[----:B------:R-:W-:Y:S02]  /*67630*/  IADD3.X R11, P0, PT, RZ, R11, RZ, P0, !PT ;  /* 0x0000000bff0b7210 */ /* 0x000fe4000071e4ff */
[----:B------:R-:W-:Y:S01]  /*67640*/  SEL R6, RZ, 0x1, !P1 ;  /* 0x00000001ff067807 */ /* 0x000fe20004800000 */
[----:B------:R-:W-:-:S04]  /*67650*/  IMAD.WIDE.U32.X R2, R13, R9, R14, P2 ;  /* 0x000000090d027225 */ /* 0x000fc800010e040e */
[----:B------:R-:W-:Y:S02]  /*67660*/  IMAD.X R15, RZ, RZ, R6, P0 ;  /* 0x000000ffff0f7224 */ /* 0x000fe400000e0606 */
[----:B------:R-:W-:Y:S02]  /*67670*/  IMAD R6, R24, R8, RZ ;  /* 0x0000000818067224 */ /* 0x000fe400078e02ff */
[----:B------:R-:W-:Y:S01]  /*67680*/  IMAD.WIDE.U32 R4, R13, R0, RZ ;  /* 0x000000000d047225 */ /* 0x000fe200078e00ff */
[----:B------:R-:W-:-:S03]  /*67690*/  IADD3 R25, P4, PT, R15, R2, RZ ;  /* 0x000000020f197210 */ /* 0x000fc60007f9e0ff */
[----:B------:R-:W-:Y:S02]  /*676a0*/  IMAD R17, R13, R23, R6 ;  /* 0x000000170d117224 */ /* 0x000fe400078e0206 */
[----:B------:R-:W-:Y:S02]  /*676b0*/  IMAD.X R6, RZ, RZ, R3, P4 ;  /* 0x000000ffff067224 */ /* 0x000fe400020e0603 */
[----:B------:R-:W-:-:S04]  /*676c0*/  IMAD.WIDE.U32 R14, R23, R8, RZ ;  /* 0x00000008170e7225 */ /* 0x000fc800078e00ff */
[----:B------:R-:W-:Y:S01]  /*676d0*/  IMAD.WIDE.U32 R2, R9, R23, RZ ;  /* 0x0000001709027225 */ /* 0x000fe200078e00ff */
[----:B------:R-:W-:-:S03]  /*676e0*/  IADD3 RZ, P4, PT, RZ, R14, RZ ;  /* 0x0000000effff7210 */ /* 0x000fc60007f9e0ff */
[----:B------:R-:W-:-:S04]  /*676f0*/  IMAD.WIDE.U32 R18, R8, R23, RZ ;  /* 0x0000001708127225 */ /* 0x000fc800078e00ff */
[----:B------:R-:W-:Y:S01]  /*67700*/  IMAD.WIDE.U32 R26, R8, R0, RZ ;  /* 0x00000000081a7225 */ /* 0x000fe200078e00ff */
[----:B------:R-:W-:-:S03]  /*67710*/  IADD3 RZ, P0, PT, R19, R20, RZ ;  /* 0x0000001413ff7210 */ /* 0x000fc60007f1e0ff */
[----:B------:R-:W-:-:S04]  /*67720*/  IMAD.WIDE.U32 R4, P1, R8, R7, R4 ;  /* 0x0000000708047225 */ /* 0x000fc80007820004 */
[----:B------:R-:W-:Y:S01]  /*67730*/  IMAD.WIDE.U32 R30, R9, R0, RZ ;  /* 0x00000000091e7225 */ /* 0x000fe200078e00ff */
[----:B------:R-:W-:-:S03]  /*67740*/  IADD3 RZ, P2, PT, R27, R4, RZ ;  /* 0x000000041bff7210 */ /* 0x000fc60007f5e0ff */
[----:B------:R-:W-:Y:S02]  /*67750*/  IMAD.IADD R17, R15, 0x1, R17 ;  /* 0x000000010f117824 */ /* 0x000fe400078e0211 */
[----:B------:R-:W-:-:S03]  /*67760*/  IMAD.WIDE.U32 R28, P5, R16, R24, R2 ;  /* 0x00000018101c7225 */ /* 0x000fc600078a0002 */
[----:B------:R-:W-:Y:S01]  /*67770*/  IADD3.X R17, P4, PT, RZ, R17, RZ, P4, !PT ;  /* 0x00000011ff117210 */ /* 0x000fe2000279e4ff */
[----:B------:R-:W-:-:S03]  /*67780*/  IMAD.WIDE.U32 R34, R24, R0, RZ ;  /* 0x0000000018227225 */ /* 0x000fc600078e00ff */
[----:B------:R-:W-:Y:S01]  /*67790*/  SEL R4, RZ, 0x1, !P4 ;  /* 0x00000001ff047807 */ /* 0x000fe20006000000 */
[----:B------:R-:W-:Y:S02]  /*677a0*/  IMAD.X R3, RZ, RZ, RZ, P3 ;  /* 0x000000ffff037224 */ /* 0x000fe400018e06ff */
[----:B------:R-:W-:Y:S02]  /*677b0*/  IMAD.MOV.U32 R2, RZ, RZ, R21 ;  /* 0x000000ffff027224 */ /* 0x000fe400078e0015 */
[----:B------:R-:W-:-:S04]  /*677c0*/  IMAD.WIDE.U32 R26, R16, R0, RZ ;  /* 0x00000000101a7225 */ /* 0x000fc800078e00ff */
[----:B------:R-:W-:-:S04]  /*677d0*/  IMAD.WIDE.U32 R30, P6, R16, R7, R30 ;  /* 0x00000007101e7225 */ /* 0x000fc800078c001e */
[----:B------:R-:W-:Y:S01]  /*677e0*/  IMAD.WIDE.U32 R18, R16, R23, RZ ;  /* 0x0000001710127225 */ /* 0x000fe200078e00ff */
[----:B------:R-:W-:-:S03]  /*677f0*/  IADD3 RZ, P4, PT, R27, R30, RZ ;  /* 0x0000001e1bff7210 */ /* 0x000fc60007f9e0ff */
        /* <DEDUP_REMOVED lines=20> */
[----:B------:R-:W-:-:S02]  /*67940*/  IMAD.MOV.U32 R14, RZ, RZ, R31 ;  /* 0x000000ffff0e7224 */ /* 0x000fc400078e001f */
[----:B------:R-:W-:Y:S01]  /*67950*/  IMAD.X R5, RZ, RZ, RZ, P0 ;  /* 0x000000ffff057224 */ /* 0x000fe200000e06ff */
[----:B------:R-:W-:Y:S01]  /*67960*/  IADD3.X R3, P0, PT, RZ, R3, RZ, P1, !PT ;  /* 0x00000003ff037210 */ /* 0x000fe20000f1e4ff */
[----:B------:R-:W-:Y:S01]  /*67970*/  IMAD.WIDE.U32.X R30, R13, R13, R28, P6 ;  /* 0x0000000d0d1e7225 */ /* 0x000fe200030e041c */
[----:B------:R-:W-:Y:S02]  /*67980*/  IADD3 R37, P6, PT, R25, R20, RZ ;  /* 0x0000001419257210 */ /* 0x000fe40007fde0ff */
[----:B------:R-:W-:Y:S01]  /*67990*/  IADD3.X R3, P1, PT, RZ, R3, RZ, P1, !PT ;  /* 0x00000003ff037210 */ /* 0x000fe20000f3e4ff */
[----:B------:R-:W-:Y:S01]  /*679a0*/  IMAD.WIDE.U32 R28, R9, R16, RZ ;  /* 0x00000010091c7225 */ /* 0x000fe200078e00ff */
[----:B------:R-:W-:-:S03]  /*679b0*/  IADD3.X R25, P0, PT, RZ, R30, RZ, P0, !PT ;  /* 0x0000001eff197210 */ /* 0x000fc6000071e4ff */
[-C--:B------:R-:W-:Y:S01]  /*679c0*/  IMAD R12, R7, R8.reuse, RZ ;  /* 0x00000008070c7224 */ /* 0x080fe200078e02ff */
[----:B------:R-:W-:Y:S01]  /*679d0*/  IADD3.X R6, P0, PT, RZ, R31, RZ, P0, !PT ;  /* 0x0000001fff067210 */ /* 0x000fe2000071e4ff */
[----:B------:R-:W-:Y:S01]  /*679e0*/  IMAD.MOV.U32 R4, RZ, RZ, R35 ;  /* 0x000000ffff047224 */ /* 0x000fe200078e0023 */
[----:B------:R-:W-:Y:S01]  /*679f0*/  SHF.R.U64 R35, R10, 0x1f, R11 ;  /* 0x0000001f0a237819 */ /* 0x000fe2000000120b */
[----:B------:R-:W-:Y:S01]  /*67a00*/  IMAD.WIDE.U32 R30, R0, R8, RZ ;  /* 0x00000008001e7225 */ /* 0x000fe200078e00ff */
[----:B------:R-:W-:-:S03]  /*67a10*/  LEA.X R10, P1, R10, R25, 0x1, P1 ;  /* 0x000000190a0a7211 */ /* 0x000fc60000820cff */
[----:B------:R-:W-:Y:S01]  /*67a20*/  IMAD R25, R13, R0, R12 ;  /* 0x000000000d197224 */ /* 0x000fe200078e020c */
[----:B------:R-:W-:Y:S01]  /*67a30*/  IADD3.X R6, P1, PT, R6, R35, RZ, P1, !PT ;  /* 0x0000002306067210 */ /* 0x000fe20000f3e4ff */
[----:B------:R-:W-:Y:S02]  /*67a40*/  IMAD.X R39, RZ, RZ, R21, P6 ;  /* 0x000000ffff277224 */ /* 0x000fe400030e0615 */
[----:B------:R-:W-:-:S04]  /*67a50*/  IMAD.WIDE.U32 R32, P6, R16, R9, R28 ;  /* 0x0000000910207225 */ /* 0x000fc800078c001c */
[----:B------:R-:W-:-:S04]  /*67a60*/  IMAD.WIDE.U32 R28, R16, R16, RZ ;  /* 0x00000010101c7225 */ /* 0x000fc800078e00ff */
[----:B------:R-:W-:Y:S01]  /*67a70*/  IMAD.WIDE.U32.X R12, R13, R7, R26, P2 ;  /* 0x000000070d0c7225 */ /* 0x000fe200010e041a */
[----:B------:R-:W-:-:S03]  /*67a80*/  IADD3 RZ, P2, PT, RZ, R30, RZ ;  /* 0x0000001effff7210 */ /* 0x000fc60007f5e0ff */
[----:B------:R-:W-:Y:S02]  /*67a90*/  IMAD.IADD R8, R31, 0x1, R25 ;  /* 0x000000011f087824 */ /* 0x000fe400078e0219 */
[----:B------:R-:W-:Y:S02]  /*67aa0*/  IMAD.MOV.U32 R20, RZ, RZ, R33 ;  /* 0x000000ffff147224 */ /* 0x000fe400078e0021 */
[----:B------:R-:W-:Y:S01]  /*67ab0*/  IMAD.WIDE.U32.X R26, R9, R24, R18, P3 ;  /* 0x00000018091a7225 */ /* 0x000fe200018e0412 */
[----:B------:R-:W-:Y:S02]  /*67ac0*/  IADD3 R33, P3, PT, R37, R30, RZ ;  /* 0x0000001e25217210 */ /* 0x000fe40007f7e0ff */
[----:B------:R-:W-:Y:S01]  /*67ad0*/  IADD3.X R8, P2, PT, RZ, R8, RZ, P2, !PT ;  /* 0x00000008ff087210 */ /* 0x000fe2000175e4ff */
[----:B------:R-:W-:Y:S01]  /*67ae0*/  IMAD.X R21, RZ, RZ, RZ, P6 ;  /* 0x000000ffff157224 */ /* 0x000fe200030e06ff */
[----:B------:R-:W-:Y:S01]  /*67af0*/  IADD3 R36, P6, PT, R29, R32, RZ ;  /* 0x000000201d247210 */ /* 0x000fe20007fde0ff */
[----:B------:R-:W-:Y:S01]  /*67b00*/  IMAD.WIDE.U32 R30, R24, R23, RZ ;  /* 0x00000017181e7225 */ /* 0x000fe200078e00ff */
[----:B------:R-:W-:-:S02]  /*67b10*/  SEL R25, RZ, 0x1, !P2 ;  /* 0x00000001ff197807 */ /* 0x000fc40005000000 */
[----:B------:R-:W-:Y:S01]  /*67b20*/  SEL R29, RZ, 0x1, !P0 ;  /* 0x00000001ff1d7807 */ /* 0x000fe20004000000 */
[-C--:B------:R-:W-:Y:S02]  /*67b30*/  IMAD R32, R24, R16.reuse, RZ ;  /* 0x0000001018207224 */ /* 0x080fe400078e02ff */
[----:B------:R-:W-:Y:S01]  /*67b40*/  IMAD.WIDE.U32 R18, R23, R16, RZ ;  /* 0x0000001017127225 */ /* 0x000fe200078e00ff */
[----:B------:R-:W-:-:S03]  /*67b50*/  IADD3 R37, P0, PT, R29, R28, RZ ;  /* 0x0000001c1d257210 */ /* 0x000fc60007f1e0ff */
[----:B------:R-:W-:Y:S01]  /*67b60*/  IMAD R35, R9, R23, R32 ;  /* 0x0000001709237224 */ /* 0x000fe200078e0220 */
[----:B------:R-:W-:Y:S01]  /*67b70*/  IADD3.X R32, P3, PT, R8, R39, RZ, P3, !PT ;  /* 0x0000002708207210 */ /* 0x000fe20001f7e4ff */
[----:B------:R-:W-:Y:S01]  /*67b80*/  IMAD.WIDE.U32 R30, P2, R23, R24, R30 ;  /* 0x00000018171e7225 */ /* 0x000fe2000784001e */
[----:B------:R-:W-:Y:S02]  /*67b90*/  SHF.L.W.U32.HI R8, R11, 0x1, R22 ;  /* 0x000000010b087819 */ /* 0x000fe40000010e16 */
[----:B------:R-:W-:Y:S01]  /*67ba0*/  SHF.L.W.U32.HI R22, R22, 0x1, R17 ;  /* 0x0000000116167819 */ /* 0x000fe20000010e11 */
[----:B------:R-:W-:Y:S01]  /*67bb0*/  IMAD.IADD R39, R19, 0x1, R35 ;  /* 0x0000000113277824 */ /* 0x000fe200078e0223 */
[----:B------:R-:W-:Y:S01]  /*67bc0*/  IADD3.X R8, P1, PT, R8, R37, RZ, P1, !PT ;  /* 0x0000002508087210 */ /* 0x000fe20000f3e4ff */
[----:B------:R-:W-:Y:S02]  /*67bd0*/  IMAD R11, R7, R16, RZ ;  /* 0x00000010070b7224 */ /* 0x000fe400078e02ff */
[----:B------:R-:W-:Y:S01]  /*67be0*/  IMAD.X R19, RZ, RZ, RZ, P2 ;  /* 0x000000ffff137224 */ /* 0x000fe200010e06ff */
[----:B------:R-:W-:Y:S01]  /*67bf0*/  IADD3 R34, P2, PT, R33, R18, RZ ;  /* 0x0000001221227210 */ /* 0x000fe20007f5e0ff */
[----:B------:R-:W-:-:S03]  /*67c00*/  IMAD.WIDE.U32 R28, R23, R23, RZ ;  /* 0x00000017171c7225 */ /* 0x000fc600078e00ff */
[----:B------:R-:W-:Y:S01]  /*67c10*/  IADD3.X R32, P2, PT, R32, R39, RZ, P2, !PT ;  /* 0x0000002720207210 */ /* 0x000fe2000175e4ff */
[C---:B------:R-:W-:Y:S01]  /*67c20*/  IMAD R33, R9.reuse, R0, R11 ;  /* 0x0000000009217224 */ /* 0x040fe200078e020b */
[----:B------:R-:W-:Y:S01]  /*67c30*/  IADD3.X R11, P0, PT, RZ, R36, RZ, P0, !PT ;  /* 0x00000024ff0b7210 */ /* 0x000fe2000071e4ff */
[----:B------:R-:W-:Y:S01]  /*67c40*/  IMAD.WIDE.U32.X R14, R9, R7, R14, P4 ;  /* 0x00000007090e7225 */ /* 0x000fe200020e040e */
[----:B------:R-:W-:Y:S02]  /*67c50*/  IADD3 RZ, P4, PT, RZ, R34, RZ ;  /* 0x00000022ffff7210 */ /* 0x000fe40007f9e0ff */
[----:B------:R-:W-:Y:S01]  /*67c60*/  SHF.L.W.U32.HI R17, R17, 0x1, R34 ;  /* 0x0000000111117819 */ /* 0x000fe20000010e22 */
[----:B------:R-:W-:Y:S01]  /*67c70*/  IMAD.X R35, RZ, RZ, R25, P3 ;  /* 0x000000ffff237224 */ /* 0x000fe200018e0619 */
[----:B------:R-:W-:Y:S01]  /*67c80*/  IADD3 R25, P3, PT, R29, R30, RZ ;  /* 0x0000001e1d197210 */ /* 0x000fe20007f7e0ff */
[----:B------:R-:W-:Y:S01]  /*67c90*/  IMAD.MOV.U32 R18, RZ, RZ, R31 ;  /* 0x000000ffff127224 */ /* 0x000fe200078e001f */
[----:B------:R-:W-:Y:S01]  /*67ca0*/  IADD3.X R29, P4, PT, RZ, R32, RZ, P4, !PT ;  /* 0x00000020ff1d7210 */ /* 0x000fe2000279e4ff */
[----:B------:R-:W-:Y:S01]  /*67cb0*/  IMAD.WIDE.U32.X R30, R9, R9, R20, P6 ;  /* 0x00000009091e7225 */ /* 0x000fe200030e0414 */
[----:B------:R-:W-:-:S02]  /*67cc0*/  IADD3.X R9, P1, PT, R22, R11, RZ, P1, !PT ;  /* 0x0000000b16097210 */ /* 0x000fc40000f3e4ff */
        /* <DEDUP_REMOVED lines=11> */
[----:B------:R-:W-:-:S02]  /*67d80*/  IADD3.X R11, P1, PT, R17, R12, RZ, P1, !PT ;  /* 0x0000000c110b7210 */ /* 0x000fc40000f3e4ff */
[----:B------:R-:W-:Y:S01]  /*67d90*/  SHF.L.W.U32.HI R12, R34, 0x1, R29 ;  /* 0x00000001220c7819 */ /* 0x000fe20000010e1d */
[----:B------:R-:W-:Y:S01]  /*67da0*/  IMAD.X R26, RZ, RZ, R27, P4 ;  /* 0x000000ffff1a7224 */ /* 0x000fe200020e061b */
[----:B------:R-:W-:Y:S02]  /*67db0*/  IADD3.X R13, P2, PT, R16, R13, RZ, P2, !PT ;  /* 0x0000000d100d7210 */ /* 0x000fe4000175e4ff */
[----:B------:R-:W-:Y:S02]  /*67dc0*/  SEL R17, RZ, 0x1, !P0 ;  /* 0x00000001ff117807 */ /* 0x000fe40004000000 */
[----:B------:R-:W-:Y:S01]  /*67dd0*/  IADD3 R30, P6, PT, R20, R21, RZ ;  /* 0x00000015141e7210 */ /* 0x000fe20007fde0ff */
[----:B------:R-:W-:Y:S01]  /*67de0*/  IMAD R21, R7, R23, RZ ;  /* 0x0000001707157224 */ /* 0x000fe200078e02ff */
[----:B------:R-:W-:Y:S01]  /*67df0*/  IADD3.X R12, P4, PT, R12, R31, RZ, P1, !PT ;  /* 0x0000001f0c0c7210 */ /* 0x000fe20000f9e4ff */
[----:B------:R-:W-:Y:S01]  /*67e00*/  IMAD.WIDE.U32 R22, R0, R23, RZ ;  /* 0x0000001700167225 */ /* 0x000fe200078e00ff */
[----:B------:R-:W-:-:S02]  /*67e10*/  IADD3 R20, P0, PT, R17, R28, RZ ;  /* 0x0000001c11147210 */ /* 0x000fc40007f1e0ff */
[----:B------:R-:W-:Y:S01]  /*67e20*/  IADD3.X R31, P1, PT, R13, R26, RZ, P6, !PT ;  /* 0x0000001a0d1f7210 */ /* 0x000fe2000373e4ff */
[-C--:B------:R-:W-:Y:S01]  /*67e30*/  IMAD.WIDE.U32 R16, R7, R0.reuse, RZ ;  /* 0x0000000007107225 */ /* 0x080fe200078e00ff */
[----:B------:R-:W-:Y:S02]  /*67e40*/  SHF.L.W.U32.HI R13, R29, 0x1, R30 ;  /* 0x000000011d0d7819 */ /* 0x000fe40000010e1e */
[----:B------:R-:W-:Y:S01]  /*67e50*/  SEL R28, RZ, 0x1, !P2 ;  /* 0x00000001ff1c7807 */ /* 0x000fe20005000000 */
[----:B------:R-:W-:Y:S01]  /*67e60*/  IMAD R33, R24, R0, R21 ;  /* 0x0000000018217224 */ /* 0x000fe200078e0215 */
[----:B------:R-:W-:Y:S01]  /*67e70*/  IADD3.X R13, P2, PT, R13, R20, RZ, P4, !PT ;  /* 0x000000140d0d7210 */ /* 0x000fe2000275e4ff */
[----:B------:R-:W-:Y:S01]  /*67e80*/  IMAD.WIDE.U32 R26, P6, R0, R7, R16 ;  /* 0x00000007001a7225 */ /* 0x000fe200078c0010 */
[----:B------:R-:W-:-:S03]  /*67e90*/  IADD3.X R29, P4, PT, RZ, R25, RZ, P0, !PT ;  /* 0x00000019ff1d7210 */ /* 0x000fc6000079e4ff */
[----:B------:R-:W-:Y:S02]  /*67ea0*/  IMAD.X R25, RZ, RZ, R28, P1 ;  /* 0x000000ffff197224 */ /* 0x000fe400008e061c */
[----:B------:R-:W-:Y:S01]  /*67eb0*/  IMAD.WIDE.U32 R20, R0, R0, RZ ;  /* 0x0000000000147225 */ /* 0x000fe200078e00ff */
[----:B------:R-:W-:-:S03]  /*67ec0*/  SHF.L.W.U32.HI R0, R30, 0x1, R31 ;  /* 0x000000011e007819 */ /* 0x000fc60000010e1f */
[----:B------:R-:W-:Y:S01]  /*67ed0*/  IMAD.X R17, RZ, RZ, RZ, P6 ;  /* 0x000000ffff117224 */ /* 0x000fe200030e06ff */
[----:B------:R-:W-:Y:S01]  /*67ee0*/  IADD3 R25, P6, PT, R25, R14, RZ ;  /* 0x0000000e19197210 */ /* 0x000fe20007fde0ff */
[----:B------:R-:W-:Y:S01]  /*67ef0*/  IMAD.MOV.U32 R16, RZ, RZ, R27 ;  /* 0x000000ffff107224 */ /* 0x000fe200078e001b */
[----:B------:R-:W-:Y:S02]  /*67f00*/  IADD3 R30, P3, PT, R21, R26, RZ ;  /* 0x0000001a151e7210 */ /* 0x000fe40007f7e0ff */
[----:B------:R-:W-:Y:S01]  /*67f10*/  IADD3.X R26, P4, PT, RZ, R18, RZ, P4, !PT ;  /* 0x00000012ff1a7210 */ /* 0x000fe2000279e4ff */
[----:B------:R-:W-:Y:S01]  /*67f20*/  IMAD.IADD R18, R23, 0x1, R33 ;  /* 0x0000000117127824 */ /* 0x000fe200078e0221 */
[----:B------:R-:W-:Y:S01]  /*67f30*/  IADD3.X R0, P0, PT, R0, R29, RZ, P2, !PT ;  /* 0x0000001d00007210 */ /* 0x000fe2000171e4ff */
[----:B------:R-:W-:Y:S01]  /*67f40*/  IMAD.X R21, RZ, RZ, R15, P6 ;  /* 0x000000ffff157224 */ /* 0x000fe200030e060f */
[----:B------:R-:W-:Y:S01]  /*67f50*/  IADD3 R22, P1, PT, R25, R22, RZ ;  /* 0x0000001619167210 */ /* 0x000fe20007f3e0ff */
[----:B------:R-:W-:Y:S01]  /*67f60*/  IMAD.WIDE.U32.X R24, R24, R7, R4, P5 ;  /* 0x0000000718187225 */ /* 0x000fe200028e0404 */
[----:B------:R-:W-:-:S02]  /*67f70*/  IADD3.X R27, P4, PT, RZ, R19, RZ, P4, !PT ;  /* 0x00000013ff1b7210 */ /* 0x000fc4000279e4ff */
[----:B------:R-:W-:Y:S01]  /*67f80*/  IADD3.X R18, P1, PT, R18, R21, RZ, P1, !PT ;  /* 0x0000001512127210 */ /* 0x000fe20000f3e4ff */
[----:B------:R-:W-:Y:S01]  /*67f90*/  IMAD.WIDE.U32 R14, R0, 0x3d1, RZ ;  /* 0x000003d1000e7825 */ /* 0x000fe200078e00ff */
[----:B------:R-:W-:Y:S02]  /*67fa0*/  IADD3 RZ, P2, PT, RZ, R22, RZ ;  /* 0x00000016ffff7210 */ /* 0x000fe40007f5e0ff */
[----:B------:R-:W-:Y:S01]  /*67fb0*/  SEL R19, RZ, 0x1, !P4 ;  /* 0x00000001ff137807 */ /* 0x000fe20006000000 */
[----:B------:R-:W-:Y:S01]  /*67fc0*/  IMAD.WIDE.U32 R4, R13, 0x3d1, RZ ;  /* 0x000003d10d047825 */ /* 0x000fe200078e00ff */
[----:B------:R-:W-:Y:S02]  /*67fd0*/  IADD3.X R21, P5, PT, RZ, R18, RZ, P2, !PT ;  /* 0x00000012ff157210 */ /* 0x000fe400017be4ff */
        /* <DEDUP_REMOVED lines=12> */
[----:B------:R-:W-:-:S02]  /*680a0*/  IADD3 R26, P5, PT, R23, R24, RZ ;  /* 0x00000018171a7210 */ /* 0x000fc40007fbe0ff */
[----:B------:R-:W-:Y:S01]  /*680b0*/  IADD3.X R27, P2, PT, R22, R27, RZ, P2, !PT ;  /* 0x0000001b161b7210 */ /* 0x000fe2000175e4ff */
[----:B------:R-:W-:Y:S01]  /*680c0*/  IMAD.WIDE.U32.X R14, RZ, R0, R18, P4 ;  /* 0x00000000ff0e7225 */ /* 0x000fe200020e0412 */
[----:B------:R-:W-:Y:S02]  /*680d0*/  IADD3.X R24, P6, PT, RZ, R5, RZ, P0, !PT ;  /* 0x00000005ff187210 */ /* 0x000fe400007de4ff */
[----:B------:R-:W-:Y:S01]  /*680e0*/  SHF.L.W.U32.HI R5, R21, 0x1, R26 ;  /* 0x0000000115057819 */ /* 0x000fe20000010e1a */
[----:B------:R-:W-:Y:S01]  /*680f0*/  IMAD.WIDE.U32 R20, R27, 0x3d1, RZ ;  /* 0x000003d11b147825 */ /* 0x000fe200078e00ff */
[----:B------:R-:W-:Y:S02]  /*68100*/  SEL R29, RZ, 0x1, !P6 ;  /* 0x00000001ff1d7807 */ /* 0x000fe40007000000 */
        /* <DEDUP_REMOVED lines=13> */
[----:B------:R-:W-:Y:S02]  /*681e0*/  IADD3.X R5, P1, PT, RZ, R16, RZ, P1, !PT ;  /* 0x00000010ff057210 */ /* 0x000fe40000f3e4ff */
        /* <DEDUP_REMOVED lines=70> */
.L_x_250:
        /* <DEDUP_REMOVED lines=22> */
.L_x_249:
[----:B------:R-:W-:Y:S05]  /*687b0*/  BSYNC.RECONVERGENT B0 ;  /* 0x0000000000007941 */ /* 0x000fea0003800200 */
.L_x_248:
        /* <DEDUP_REMOVED lines=19> */
[----:B------:R-:W-:Y:S01]  /*688f0*/  IMAD.X R15, RZ, RZ, R10, P0 ;  /* 0x000000ffff0f7224 */ /* 0x000fe200000e060a */
[----:B------:R-:W-:Y:S01]  /*68900*/  IADD3 RZ, P0, PT, R21, R22, RZ ;  /* 0x0000001615ff7210 */ /* 0x000fe20007f1e0ff */
[----:B------:R-:W-:-:S03]  /*68910*/  IMAD.WIDE.U32 R4, R16, R11, RZ ;  /* 0x0000000b10047225 */ /* 0x000fc600078e00ff */
[----:B------:R-:W-:Y:S01]  /*68920*/  IADD3 R15, P4, PT, R15, R2, RZ ;  /* 0x000000020f0f7210 */ /* 0x000fe20007f9e0ff */
[----:B------:R-:W-:Y:S02]  /*68930*/  IMAD R21, R0, R17, RZ ;  /* 0x0000001100157224 */ /* 0x000fe400078e02ff */
[----:B------:R-:W-:-:S04]  /*68940*/  IMAD.WIDE.U32 R24, R17, R11, RZ ;  /* 0x0000000b11187225 */ /* 0x000fc800078e00ff */
[----:B------:R-:W-:Y:S02]  /*68950*/  IMAD.X R35, RZ, RZ, R3, P4 ;  /* 0x000000ffff237224 */ /* 0x000fe400020e0603 */
[----:B------:R-:W-:-:S04]  /*68960*/  IMAD.WIDE.U32 R4, P1, R17, R7, R4 ;  /* 0x0000000711047225 */ /* 0x000fc80007820004 */
[----:B------:R-:W-:Y:S01]  /*68970*/  IMAD.WIDE.U32 R18, R8, R17, RZ ;  /* 0x0000001108127225 */ /* 0x000fe200078e00ff */
[----:B------:R-:W-:-:S03]  /*68980*/  IADD3 RZ, P2, PT, R25, R4, RZ ;  /* 0x0000000419ff7210 */ /* 0x000fc60007f5e0ff */
[----:B------:R-:W-:Y:S01]  /*68990*/  IMAD R21, R16, R8, R21 ;  /* 0x0000000810157224 */ /* 0x000fe200078e0215 */
[----:B------:R-:W-:Y:S01]  /*689a0*/  IADD3 RZ, P4, PT, RZ, R18, RZ ;  /* 0x00000012ffff7210 */ /* 0x000fe20007f9e0ff */
[----:B------:R-:W-:-:S04]  /*689b0*/  IMAD.WIDE.U32 R2, R6, R8, RZ ;  /* 0x0000000806027225 */ /* 0x000fc800078e00ff */
[----:B------:R-:W-:-:S04]  /*689c0*/  IMAD.WIDE.U32 R28, R6, R11, RZ ;  /* 0x0000000b061c7225 */ /* 0x000fc800078e00ff */
        /* <DEDUP_REMOVED lines=32> */
[----:B------:R-:W-:Y:S01]  /*68bd0*/  IMAD.WIDE.U32.X R28, R16, R16, R24, P6 ;  /* 0x00000010101c7225 */ /* 0x000fe200030e0418 */
[----:B------:R-:W-:Y:S02]  /*68be0*/  IADD3 R37, P6, PT, R35, R22, RZ ;  /* 0x0000001623257210 */ /* 0x000fe40007fde0ff */
[----:B------:R-:W-:Y:S01]  /*68bf0*/  SHF.R.U64 R35, R14, 0x1f, R9 ;  /* 0x0000001f0e237819 */ /* 0x000fe20000001209 */
[----:B------:R-:W-:Y:S01]  /*68c00*/  IMAD.X R5, RZ, RZ, RZ, P0 ;  /* 0x000000ffff057224 */ /* 0x000fe200000e06ff */
[----:B------:R-:W-:Y:S01]  /*68c10*/  IADD3.X R3, P0, PT, RZ, R3, RZ, P1, !PT ;  /* 0x00000003ff037210 */ /* 0x000fe20000f1e4ff */
[----:B------:R-:W-:-:S03]  /*68c20*/  IMAD.WIDE.U32 R24, R6, R13, RZ ;  /* 0x0000000d06187225 */ /* 0x000fc600078e00ff */
[----:B------:R-:W-:Y:S01]  /*68c30*/  IADD3.X R3, P1, PT, RZ, R3, RZ, P1, !PT ;  /* 0x00000003ff037210 */ /* 0x000fe20000f3e4ff */
[----:B------:R-:W-:Y:S01]  /*68c40*/  IMAD.MOV.U32 R4, RZ, RZ, R33 ;  /* 0x000000ffff047224 */ /* 0x000fe200078e0021 */
[----:B------:R-:W-:Y:S01]  /*68c50*/  IADD3.X R31, P0, PT, RZ, R28, RZ, P0, !PT ;  /* 0x0000001cff1f7210 */ /* 0x000fe2000071e4ff */
[----:B------:R-:W-:Y:S02]  /*68c60*/  IMAD.X R39, RZ, RZ, R23, P6 ;  /* 0x000000ffff277224 */ /* 0x000fe400030e0617 */
[----:B------:R-:W-:Y:S01]  /*68c70*/  IMAD.WIDE.U32 R32, P6, R13, R6, R24 ;  /* 0x000000060d207225 */ /* 0x000fe200078c0018 */
[----:B------:R-:W-:Y:S02]  /*68c80*/  LEA.X R14, P1, R14, R31, 0x1, P1 ;  /* 0x0000001f0e0e7211 */ /* 0x000fe40000820cff */
[----:B------:R-:W-:Y:S01]  /*68c90*/  IADD3.X R10, P0, PT, RZ, R29, RZ, P0, !PT ;  /* 0x0000001dff0a7210 */ /* 0x000fe2000071e4ff */
[-C--:B------:R-:W-:Y:S02]  /*68ca0*/  IMAD R24, R7, R17.reuse, RZ ;  /* 0x0000001107187224 */ /* 0x080fe400078e02ff */
[----:B------:R-:W-:Y:S01]  /*68cb0*/  IMAD.WIDE.U32 R30, R11, R17, RZ ;  /* 0x000000110b1e7225 */ /* 0x000fe200078e00ff */
[----:B------:R-:W-:-:S03]  /*68cc0*/  IADD3.X R10, P1, PT, R10, R35, RZ, P1, !PT ;  /* 0x000000230a0a7210 */ /* 0x000fc60000f3e4ff */
[----:B------:R-:W-:Y:S02]  /*68cd0*/  IMAD R17, R16, R11, R24 ;  /* 0x0000000b10117224 */ /* 0x000fe400078e0218 */
[----:B------:R-:W-:-:S04]  /*68ce0*/  IMAD.WIDE.U32 R22, R13, R13, RZ ;  /* 0x0000000d0d167225 */ /* 0x000fc800078e00ff */
[----:B------:R-:W-:Y:S01]  /*68cf0*/  IMAD.WIDE.U32.X R26, R16, R7, R26, P2 ;  /* 0x00000007101a7225 */ /* 0x000fe200010e041a */
[----:B------:R-:W-:-:S03]  /*68d00*/  IADD3 RZ, P2, PT, RZ, R30, RZ ;  /* 0x0000001effff7210 */ /* 0x000fc60007f5e0ff */
[----:B------:R-:W-:Y:S01]  /*68d10*/  IMAD.IADD R16, R31, 0x1, R17 ;  /* 0x000000011f107824 */ /* 0x000fe200078e0211 */
[----:B------:R-:W-:Y:S01]  /*68d20*/  SEL R17, RZ, 0x1, !P0 ;  /* 0x00000001ff117807 */ /* 0x000fe20004000000 */
[----:B------:R-:W-:Y:S01]  /*68d30*/  IMAD.X R25, RZ, RZ, RZ, P6 ;  /* 0x000000ffff197224 */ /* 0x000fe200030e06ff */
[----:B------:R-:W-:Y:S01]  /*68d40*/  IADD3 R36, P6, PT, R23, R32, RZ ;  /* 0x0000002017247210 */ /* 0x000fe20007fde0ff */
[----:B------:R-:W-:Y:S01]  /*68d50*/  IMAD.MOV.U32 R24, RZ, RZ, R33 ;  /* 0x000000ffff187224 */ /* 0x000fe200078e0021 */
[----:B------:R-:W-:Y:S01]  /*68d60*/  IADD3.X R16, P2, PT, RZ, R16, RZ, P2, !PT ;  /* 0x00000010ff107210 */ /* 0x000fe2000175e4ff */
[----:B------:R-:W-:Y:S01]  /*68d70*/  IMAD.WIDE.U32.X R28, R6, R0, R20, P3 ;  /* 0x00000000061c7225 */ /* 0x000fe200018e0414 */
[----:B------:R-:W-:Y:S02]  /*68d80*/  IADD3 R33, P3, PT, R37, R30, RZ ;  /* 0x0000001e25217210 */ /* 0x000fe40007f7e0ff */
        /* <DEDUP_REMOVED lines=13> */
[----:B------:R-:W-:Y:S01]  /*68e60*/  SHF.L.W.U32.HI R23, R9, 0x1, R15 ;  /* 0x0000000109177819 */ /* 0x000fe20000010e0f */
[----:B------:R-:W-:Y:S01]  /*68e70*/  IMAD.MOV.U32 R20, RZ, RZ, R31 ;  /* 0x000000ffff147224 */ /* 0x000fe200078e001f */
[----:B------:R-:W-:Y:S01]  /*68e80*/  IADD3 R22, P3, PT, R17, R30, RZ ;  /* 0x0000001e11167210 */ /* 0x000fe20007f7e0ff */
[----:B------:R-:W-:Y:S01]  /*68e90*/  IMAD R9, R7, R13, RZ ;  /* 0x0000000d07097224 */ /* 0x000fe200078e02ff */
[----:B------:R-:W-:Y:S01]  /*68ea0*/  IADD3.X R32, P2, PT, R32, R37, RZ, P2, !PT ;  /* 0x0000002520207210 */ /* 0x000fe2000175e4ff */
[----:B------:R-:W-:Y:S01]  /*68eb0*/  IMAD.WIDE.U32.X R30, R6, R7, R18, P4 ;  /* 0x00000007061e7225 */ /* 0x000fe200020e0412 */
[----:B------:R-:W-:-:S02]  /*68ec0*/  IADD3 RZ, P4, PT, RZ, R33, RZ ;  /* 0x00000021ffff7210 */ /* 0x000fc40007f9e0ff */
[----:B------:R-:W-:Y:S01]  /*68ed0*/  IADD3.X R23, P1, PT, R23, R34, RZ, P1, !PT ;  /* 0x0000002217177210 */ /* 0x000fe20000f3e4ff */
[C---:B------:R-:W-:Y:S01]  /*68ee0*/  IMAD R9, R6.reuse, R11, R9 ;  /* 0x0000000b06097224 */ /* 0x040fe200078e0209 */
[----:B------:R-:W-:Y:S01]  /*68ef0*/  IADD3.X R32, P4, PT, RZ, R32, RZ, P4, !PT ;  /* 0x00000020ff207210 */ /* 0x000fe2000279e4ff */
[----:B------:R-:W-:Y:S01]  /*68f00*/  IMAD.WIDE.U32.X R24, R6, R6, R24, P6 ;  /* 0x0000000606187225 */ /* 0x000fe200030e0418 */
[----:B------:R-:W-:Y:S02]  /*68f10*/  SEL R6, RZ, 0x1, !P2 ;  /* 0x00000001ff067807 */ /* 0x000fe40005000000 */
[----:B------:R-:W-:Y:S01]  /*68f20*/  IADD3.X R34, P0, PT, RZ, R36, RZ, P0, !PT ;  /* 0x00000024ff227210 */ /* 0x000fe2000071e4ff */
[----:B------:R-:W-:Y:S01]  /*68f30*/  IMAD.WIDE.U32 R18, R11, R13, RZ ;  /* 0x0000000d0b127225 */ /* 0x000fe200078e00ff */
[----:B------:R-:W-:Y:S02]  /*68f40*/  IADD3 R35, P6, PT, R35, R26, RZ ;  /* 0x0000001a23237210 */ /* 0x000fe40007fde0ff */
[----:B------:R-:W-:Y:S01]  /*68f50*/  IADD3.X R24, P0, PT, RZ, R24, RZ, P0, !PT ;  /* 0x00000018ff187210 */ /* 0x000fe2000071e4ff */
[----:B------:R-:W-:Y:S01]  /*68f60*/  IMAD.IADD R13, R19, 0x1, R9 ;  /* 0x00000001130d7824 */ /* 0x000fe200078e0209 */
[----:B------:R-:W-:Y:S01]  /*68f70*/  SHF.L.W.U32.HI R17, R15, 0x1, R12 ;  /* 0x000000010f117819 */ /* 0x000fe20000010e0c */
[----:B------:R-:W-:Y:S01]  /*68f80*/  IMAD.X R9, RZ, RZ, R6, P4 ;  /* 0x000000ffff097224 */ /* 0x000fe200020e0606 */
[----:B------:R-:W-:Y:S01]  /*68f90*/  IADD3.X R26, P0, PT, RZ, R25, RZ, P0, !PT ;  /* 0x00000019ff1a7210 */ /* 0x000fe2000071e4ff */
[----:B------:R-:W-:Y:S01]  /*68fa0*/  IMAD.X R6, RZ, RZ, R27, P6 ;  /* 0x000000ffff067224 */ /* 0x000fe200030e061b */
[----:B------:R-:W-:Y:S01]  /*68fb0*/  IADD3.X R17, P1, PT, R17, R34, RZ, P1, !PT ;  /* 0x0000002211117210 */ /* 0x000fe20000f3e4ff */
[----:B------:R-:W-:Y:S01]  /*68fc0*/  IMAD.WIDE.U32.X R20, R0, R0, R20, P3 ;  /* 0x0000000000147225 */ /* 0x000fe200018e0414 */
[----:B------:R-:W-:-:S02]  /*68fd0*/  IADD3 R25, P4, PT, R9, R28, RZ ;  /* 0x0000001c09197210 */ /* 0x000fc40007f9e0ff */
[----:B------:R-:W-:Y:S01]  /*68fe0*/  SHF.L.W.U32.HI R19, R12, 0x1, R33 ;  /* 0x000000010c137819 */ /* 0x000fe20000010e21 */
[----:B------:R-:W-:Y:S01]  /*68ff0*/  IMAD R28, R7, R8, RZ ;  /* 0x00000008071c7224 */ /* 0x000fe200078e02ff */
[----:B------:R-:W-:Y:S01]  /*69000*/  IADD3 R18, P2, PT, R35, R18, RZ ;  /* 0x0000001223127210 */ /* 0x000fe20007f5e0ff */
[----:B------:R-:W-:Y:S01]  /*69010*/  IMAD.X R27, RZ, RZ, R29, P4 ;  /* 0x000000ffff1b7224 */ /* 0x000fe200020e061d */
[----:B------:R-:W-:Y:S02]  /*69020*/  IADD3.X R19, P1, PT, R19, R24, RZ, P1, !PT ;  /* 0x0000001813137210 */ /* 0x000fe40000f3e4ff */
[----:B------:R-:W-:Y:S02]  /*69030*/  SEL R9, RZ, 0x1, !P0 ;  /* 0x00000001ff097807 */ /* 0x000fe40004000000 */
[----:B------:R-:W-:Y:S01]  /*69040*/  SHF.L.W.U32.HI R15, R33, 0x1, R32 ;  /* 0x00000001210f7819 */ /* 0x000fe20000010e20 */
[-C--:B------:R-:W-:Y:S01]  /*69050*/  IMAD R33, R0, R11.reuse, R28 ;  /* 0x0000000b00217224 */ /* 0x080fe200078e021c */
[----:B------:R-:W-:Y:S01]  /*69060*/  IADD3.X R6, P2, PT, R13, R6, RZ, P2, !PT ;  /* 0x000000060d067210 */ /* 0x000fe2000175e4ff */
[----:B------:R-:W-:Y:S01]  /*69070*/  IMAD.WIDE.U32 R12, R7, R11, RZ ;  /* 0x0000000b070c7225 */ /* 0x000fe200078e00ff */
[----:B------:R-:W-:-:S02]  /*69080*/  IADD3 R29, P6, PT, R18, R25, RZ ;  /* 0x00000019121d7210 */ /* 0x000fc40007fde0ff */
[----:B------:R-:W-:Y:S01]  /*69090*/  IADD3 R9, P0, PT, R9, R16, RZ ;  /* 0x0000001009097210 */ /* 0x000fe20007f1e0ff */
[----:B------:R-:W-:Y:S01]  /*690a0*/  IMAD.WIDE.U32 R24, R11, R8, RZ ;  /* 0x000000080b187225 */ /* 0x000fe200078e00ff */
[----:B------:R-:W-:Y:S02]  /*690b0*/  IADD3.X R15, P4, PT, R15, R26, RZ, P1, !PT ;  /* 0x0000001a0f0f7210 */ /* 0x000fe40000f9e4ff */
[----:B------:R-:W-:Y:S01]  /*690c0*/  IADD3.X R18, P1, PT, R6, R27, RZ, P6, !PT ;  /* 0x0000001b06127210 */ /* 0x000fe2000373e4ff */
[C---:B------:R-:W-:Y:S01]  /*690d0*/  IMAD.WIDE.U32 R26, P6, R11.reuse, R7, R12 ;  /* 0x000000070b1a7225 */ /* 0x040fe200078c000c */
[----:B------:R-:W-:Y:S02]  /*690e0*/  SEL R16, RZ, 0x1, !P2 ;  /* 0x00000001ff107807 */ /* 0x000fe40005000000 */
[----:B------:R-:W-:Y:S01]  /*690f0*/  SHF.L.W.U32.HI R6, R32, 0x1, R29 ;  /* 0x0000000120067819 */ /* 0x000fe20000010e1d */
[----:B------:R-:W-:Y:S01]  /*69100*/  IMAD.WIDE.U32 R12, R11, R11, RZ ;  /* 0x0000000b0b0c7225 */ /* 0x000fe200078e00ff */
[----:B------:R-:W-:-:S02]  /*69110*/  SHF.L.W.U32.HI R29, R29, 0x1, R18 ;  /* 0x000000011d1d7819 */ /* 0x000fc40000010e12 */
[----:B------:R-:W-:Y:S01]  /*69120*/  IADD3.X R6, P2, PT, R6, R9, RZ, P4, !PT ;  /* 0x0000000906067210 */ /* 0x000fe2000275e4ff */
[----:B------:R-:W-:Y:S01]  /*69130*/  IMAD.X R11, RZ, RZ, R16, P1 ;  /* 0x000000ffff0b7224 */ /* 0x000fe200008e0610 */
[----:B------:R-:W-:Y:S01]  /*69140*/  IADD3.X R22, P4, PT, RZ, R22, RZ, P0, !PT ;  /* 0x00000016ff167210 */ /* 0x000fe2000079e4ff */
[----:B------:R-:W-:Y:S01]  /*69150*/  IMAD.X R9, RZ, RZ, RZ, P6 ;  /* 0x000000ffff097224 */ /* 0x000fe200030e06ff */
[----:B------:R-:W-:Y:S01]  /*69160*/  IADD3 R26, P3, PT, R13, R26, RZ ;  /* 0x0000001a0d1a7210 */ /* 0x000fe20007f7e0ff */
[----:B------:R-:W-:Y:S01]  /*69170*/  IMAD.MOV.U32 R8, RZ, RZ, R27 ;  /* 0x000000ffff087224 */ /* 0x000fe200078e001b */
[----:B------:R-:W-:Y:S01]  /*69180*/  IADD3 R27, P6, PT, R11, R30, RZ ;  /* 0x0000001e0b1b7210 */ /* 0x000fe20007fde0ff */
[----:B------:R-:W-:Y:S01]  /*69190*/  IMAD.IADD R16, R25, 0x1, R33 ;  /* 0x0000000119107824 */ /* 0x000fe200078e0221 */
[----:B------:R-:W-:Y:S01]  /*691a0*/  IADD3.X R13, P4, PT, RZ, R20, RZ, P4, !PT ;  /* 0x00000014ff0d7210 */ /* 0x000fe2000279e4ff */
[----:B------:R-:W-:Y:S01]  /*691b0*/  IMAD.WIDE.U32.X R8, R7, R7, R8, P3 ;  /* 0x0000000707087225 */ /* 0x000fe200018e0408 */
[----:B------:R-:W-:-:S02]  /*691c0*/  IADD3 R27, P1, PT, R27, R24, RZ ;  /* 0x000000181b1b7210 */ /* 0x000fc40007f3e0ff */
[----:B------:R-:W-:Y:S01]  /*691d0*/  IADD3.X R11, P0, PT, R29, R22, RZ, P2, !PT ;  /* 0x000000161d0b7210 */ /* 0x000fe2000171e4ff */
[----:B------:R-:W-:Y:S01]  /*691e0*/  IMAD.X R31, RZ, RZ, R31, P6 ;  /* 0x000000ffff1f7224 */ /* 0x000fe200030e061f */
[----:B------:R-:W-:Y:S01]  /*691f0*/  IADD3.X R22, P4, PT, RZ, R21, RZ, P4, !PT ;  /* 0x00000015ff167210 */ /* 0x000fe2000279e4ff */
[----:B------:R-:W-:Y:S01]  /*69200*/  IMAD.WIDE.U32.X R20, R0, R7, R4, P5 ;  /* 0x0000000700147225 */ /* 0x000fe200028e0404 */
[----:B------:R-:W-:Y:S02]  /*69210*/  IADD3 RZ, P2, PT, RZ, R27, RZ ;  /* 0x0000001bffff7210 */ /* 0x000fe40007f5e0ff */
[----:B------:R-:W-:Y:S01]  /*69220*/  IADD3.X R0, P1, PT, R16, R31, RZ, P1, !PT ;  /* 0x0000001f10007210 */ /* 0x000fe20000f3e4ff */
[----:B------:R-:W-:Y:S01]  /*69230*/  IMAD.WIDE.U32 R24, R11, 0x3d1, RZ ;  /* 0x000003d10b187825 */ /* 0x000fe200078e00ff */
[----:B------:R-:W-:Y:S02]  /*69240*/  SEL R29, RZ, 0x1, !P4 ;  /* 0x00000001ff1d7807 */ /* 0x000fe40006000000 */
[----:B------:R-:W-:Y:S01]  /*69250*/  IADD3.X R16, P5, PT, RZ, R0, RZ, P2, !PT ;  /* 0x00000000ff107210 */ /* 0x000fe200017be4ff */
[----:B------:R-:W-:Y:S01]  /*69260*/  IMAD.WIDE.U32 R4, R6, 0x3d1, RZ ;  /* 0x000003d106047825 */ /* 0x000fe200078e00ff */
[----:B------:R-:W-:-:S02]  /*69270*/  SEL R0, RZ, 0x1, !P1 ;  /* 0x00000001ff007807 */ /* 0x000fc40004800000 */
[----:B------:R-:W-:Y:S01]  /*69280*/  SHF.L.W.U32.HI R18, R18, 0x1, R27 ;  /* 0x0000000112127819 */ /* 0x000fe20000010e1b */
[----:B------:R-:W-:Y:S01]  /*69290*/  IMAD.WIDE.U32 R24, P4, RZ, R6, R24 ;  /* 0x00000006ff187225 */ /* 0x000fe20007880018 */
[----:B------:R-:W-:Y:S02]  /*692a0*/  IADD3 R31, P1, PT, R29, R12, RZ ;  /* 0x0000000c1d1f7210 */ /* 0x000fe40007f3e0ff */
[----:B------:R-:W-:Y:S01]  /*692b0*/  IADD3.X R33, P2, PT, R18, R13, RZ, P0, !PT ;  /* 0x0000000d12217210 */ /* 0x000fe2000075e4ff */
[----:B------:R-:W-:Y:S01]  /*692c0*/  IMAD.X R29, RZ, RZ, R0, P5 ;  /* 0x000000ffff1d7224 */ /* 0x000fe200028e0600 */
[----:B------:R-:W-:Y:S01]  /*692d0*/  SHF.L.W.U32.HI R27, R27, 0x1, R16 ;  /* 0x000000011b1b7819 */ /* 0x000fe20000010e10 */
[----:B------:R-:W-:Y:S01]  /*692e0*/  IMAD.X R13, RZ, RZ, RZ, P4 ;  /* 0x000000ffff0d7224 */ /* 0x000fe200020e06ff */
[----:B------:R-:W-:Y:S01]  /*692f0*/  IADD3 RZ, P0, PT, RZ, R4, RZ ;  /* 0x00000004ffff7210 */ /* 0x000fe20007f1e0ff */
[----:B------:R-:W-:Y:S01]  /*69300*/  IMAD.MOV.U32 R12, RZ, RZ, R25 ;  /* 0x000000ffff0c7224 */ /* 0x000fe200078e0019 */
[----:B------:R-:W-:-:S02]  /*69310*/  IADD3 R35, P4, PT, R5, R24, RZ ;  /* 0x0000001805237210 */ /* 0x000fc40007f9e0ff */
[----:B------:R-:W-:Y:S02]  /*69320*/  IADD3 R37, P5, PT, R29, R20, RZ ;  /* 0x000000141d257210 */ /* 0x000fe40007fbe0ff */
[----:B------:R-:W-:Y:S01]  /*69330*/  IADD3.X R29, P2, PT, R27, R22, RZ, P2, !PT ;  /* 0x000000161b1d7210 */ /* 0x000fe2000175e4ff */
        /* <DEDUP_REMOVED lines=45> */
[----:B------:R-:W-:Y:S02]  /*69610*/  IADD3.X R21, P3, PT, R31, R0, RZ, P3, !PT ;  /* 0x000000001f157210 */ /* 0x000fe40001f7e4ff */
        /* <DEDUP_REMOVED lines=43> */
.L_x_253:
        /* <DEDUP_REMOVED lines=22> */
.L_x_252:
[----:B------:R-:W-:Y:S05]  /*69a30*/  BSYNC.RECONVERGENT B0 ;  /* 0x0000000000007941 */ /* 0x000fea0003800200 */
.L_x_251:
        /* <DEDUP_REMOVED lines=35> */
[-C--:B------:R-:W-:Y:S02]  /*69c70*/  IMAD R0, R11, R29.reuse, RZ ;  /* 0x0000001d0b007224 */ /* 0x080fe400078e02ff */
[----:B------:R-:W-:Y:S01]  /*69c80*/  IMAD.X R49, RZ, RZ, R21, P0 ;  /* 0x000000ffff317224 */ /* 0x000fe200000e0615 */
[----:B------:R-:W-:Y:S01]  /*69c90*/  IADD3 R45, P0, PT, R41, R26, RZ ;  /* 0x0000001a292d7210 */ /* 0x000fe20007f1e0ff */
[----:B------:R-:W-:Y:S01]  /*69ca0*/  IMAD.WIDE.U32 R20, R10, R29, RZ ;  /* 0x0000001d0a147225 */ /* 0x000fe200078e00ff */
[----:B------:R-:W-:-:S03]  /*69cb0*/  IADD3.X R12, P3, PT, RZ, R12, RZ, P3, !PT ;  /* 0x0000000cff0c7210 */ /* 0x000fc60001f7e4ff */
[----:B------:R-:W-:Y:S01]  /*69cc0*/  IMAD R47, R10, R31, R0 ;  /* 0x0000001f0a2f7224 */ /* 0x000fe200078e0200 */
[----:B------:R-:W-:Y:S01]  /*69cd0*/  IADD3.X R12, P0, PT, R12, R49, RZ, P0, !PT ;  /* 0x000000310c0c7210 */ /* 0x000fe2000071e4ff */
[----:B------:R-:W-:Y:S01]  /*69ce0*/  IMAD.WIDE.U32 R36, R35, R6, RZ ;  /* 0x0000000623247225 */ /* 0x000fe200078e00ff */
[----:B------:R-:W-:-:S03]  /*69cf0*/  SEL R16, RZ, 0x1, !P3 ;  /* 0x00000001ff107807 */ /* 0x000fc60005800000 */
[----:B------:R-:W-:Y:S02]  /*69d00*/  IMAD.IADD R47, R21, 0x1, R47 ;  /* 0x00000001152f7824 */ /* 0x000fe400078e022f */
[----:B------:R-:W-:Y:S01]  /*69d10*/  IMAD.X R41, RZ, RZ, RZ, P1 ;  /* 0x000000ffff297224 */ /* 0x000fe200008e06ff */
[----:B------:R-:W-:Y:S01]  /*69d20*/  IADD3 R0, P1, PT, R45, R20, RZ ;  /* 0x000000142d007210 */ /* 0x000fe20007f3e0ff */
[----:B------:R-:W-:-:S03]  /*69d30*/  IMAD.WIDE.U32 R26, P5, R7, R33, R36 ;  /* 0x00000021071a7225 */ /* 0x000fc600078a0024 */
[----:B------:R-:W-:Y:S01]  /*69d40*/  IADD3.X R14, P1, PT, R12, R47, RZ, P1, !PT ;  /* 0x0000002f0c0e7210 */ /* 0x000fe20000f3e4ff */
[----:B------:R-:W-:-:S03]  /*69d50*/  IMAD.WIDE.U32 R36, R15, R10, RZ ;  /* 0x0000000a0f247225 */ /* 0x000fc600078e00ff */
[----:B------:R-:W-:Y:S01]  /*69d60*/  SEL R18, RZ, 0x1, !P1 ;  /* 0x00000001ff127807 */ /* 0x000fe20004800000 */
[----:B------:R-:W-:Y:S01]  /*69d70*/  IMAD.WIDE.U32 R20, R33, R6, RZ ;  /* 0x0000000621147225 */ /* 0x000fe200078e00ff */
[----:B------:R-:W-:-:S03]  /*69d80*/  IADD3 RZ, P1, PT, RZ, R0, RZ ;  /* 0x00000000ffff7210 */ /* 0x000fc60007f3e0ff */
[----:B------:R-:W-:Y:S01]  /*69d90*/  IMAD.MOV.U32 R40, RZ, RZ, R13 ;  /* 0x000000ffff287224 */ /* 0x000fe200078e000d */
[----:B------:R-:W-:Y:S01]  /*69da0*/  IADD3.X R14, P1, PT, RZ, R14, RZ, P1, !PT ;  /* 0x0000000eff0e7210 */ /* 0x000fe20000f3e4ff */
[----:B------:R-:W-:Y:S02]  /*69db0*/  IMAD.X R39, RZ, RZ, RZ, P5 ;  /* 0x000000ffff277224 */ /* 0x000fe400028e06ff */
[----:B------:R-:W-:Y:S01]  /*69dc0*/  IMAD.WIDE.U32.X R40, R11, R31, R40, P6 ;  /* 0x0000001f0b287225 */ /* 0x000fe200030e0428 */
[----:B------:R-:W-:-:S03]  /*69dd0*/  IADD3 RZ, P6, PT, R21, R26, RZ ;  /* 0x0000001a15ff7210 */ /* 0x000fc60007fde0ff */
[----:B------:R-:W-:-:S04]  /*69de0*/  IMAD.WIDE.U32 R42, R19, R10, RZ ;  /* 0x0000000a132a7225 */ /* 0x000fc800078e00ff */
[----:B------:R-:W-:-:S04]  /*69df0*/  IMAD.WIDE.U32 R36, P5, R11, R19, R36 ;  /* 0x000000130b247225 */ /* 0x000fc800078a0024 */
[----:B------:R-:W-:Y:S01]  /*69e00*/  IMAD.WIDE.U32 R12, R31, R6, RZ ;  /* 0x000000061f0c7225 */ /* 0x000fe200078e00ff */
[----:B------:R-:W-:-:S03]  /*69e10*/  IADD3 RZ, P3, PT, R43, R36, RZ ;  /* 0x000000242bff7210 */ /* 0x000fc60007f7e0ff */
[----:B------:R-:W-:Y:S02]  /*69e20*/  IMAD.MOV.U32 R38, RZ, RZ, R27 ;  /* 0x000000ffff267224 */ /* 0x000fe400078e001b */
[----:B------:R-:W-:Y:S02]  /*69e30*/  IMAD.X R27, RZ, RZ, RZ, P4 ;  /* 0x000000ffff1b7224 */ /* 0x000fe400020e06ff */
[----:B------:R-:W-:-:S04]  /*69e40*/  IMAD.WIDE.U32.X R38, R7, R35, R38, P6 ;  /* 0x0000002307267225 */ /* 0x000fc800030e0426 */
[----:B------:R-:W-:Y:S02]  /*69e50*/  IMAD.X R45, RZ, RZ, R16, P0 ;  /* 0x000000ffff2d7224 */ /* 0x000fe400000e0610 */
[----:B------:R-:W-:-:S03]  /*69e60*/  IMAD.WIDE.U32 R42, R29, R6, RZ ;  /* 0x000000061d2a7225 */ /* 0x000fc600078e00ff */
[----:B------:R-:W-:Y:S01]  /*69e70*/  IADD3 R45, P0, PT, R45, R38, RZ ;  /* 0x000000262d2d7210 */ /* 0x000fe20007f1e0ff */
[----:B------:R-:W-:-:S04]  /*69e80*/  IMAD.WIDE.U32 R12, P4, R7, R29, R12 ;  /* 0x0000001d070c7225 */ /* 0x000fc8000788000c */
[----:B------:R-:W-:Y:S01]  /*69e90*/  IMAD.X R47, RZ, RZ, R18, P1 ;  /* 0x000000ffff2f7224 */ /* 0x000fe200008e0612 */
[----:B------:R-:W-:Y:S01]  /*69ea0*/  IADD3 RZ, P1, PT, R43, R12, RZ ;  /* 0x0000000c2bff7210 */ /* 0x000fe20007f3e0ff */
[-C--:B----4-:R-:W-:Y:S02]  /*69eb0*/  IMAD R12, R9, R33.reuse, RZ ;  /* 0x00000021090c7224 */ /* 0x090fe400078e02ff */
[----:B------:R-:W-:Y:S01]  /*69ec0*/  IMAD.X R21, RZ, RZ, RZ, P5 ;  /* 0x000000ffff157224 */ /* 0x000fe200028e06ff */
[----:B------:R-:W-:Y:S01]  /*69ed0*/  IADD3 R49, P5, PT, R47, R40, RZ ;  /* 0x000000282f317210 */ /* 0x000fe20007fbe0ff */
[----:B------:R-:W-:Y:S02]  /*69ee0*/  IMAD.MOV.U32 R26, RZ, RZ, R25 ;  /* 0x000000ffff1a7224 */ /* 0x000fe400078e0019 */
        /* <DEDUP_REMOVED lines=89> */
[----:B------:R-:W-:Y:S01]  /*6a480*/  IMAD.WIDE.U32.X R12, R7, R15, R12, P6 ;  /* 0x0000000f070c7225 */ /* 0x000fe200030e040c */
[----:B------:R-:W-:Y:S02]  /*6a490*/  IADD3 R38, P2, PT, R35, R26, RZ ;  /* 0x0000001a23267210 */ /* 0x000fe40007f5e0ff */
[----:B------:R-:W-:Y:S01]  /*6a4a0*/  IADD3.X R45, P0, PT, R32, R49, RZ, P0, !PT ;  /* 0x00000031202d7210 */ /* 0x000fe2000071e4ff */
[----:B------:R-:W-:-:S04]  /*6a4b0*/  IMAD.WIDE.U32 R34, R29, R4, RZ ;  /* 0x000000041d227225 */ /* 0x000fc800078e00ff */
[----:B------:R-:W-:Y:S01]  /*6a4c0*/  IMAD.X R39, RZ, RZ, R30, P1 ;  /* 0x000000ffff277224 */ /* 0x000fe200008e061e */
[----:B------:R-:W-:Y:S01]  /*6a4d0*/  SEL R30, RZ, 0x1, !P0 ;  /* 0x00000001ff1e7807 */ /* 0x000fe20004000000 */
[----:B------:R-:W-:Y:S01]  /*6a4e0*/  IMAD R26, R7, R23, RZ ;  /* 0x00000017071a7224 */ /* 0x000fe200078e02ff */
[----:B------:R-:W-:Y:S01]  /*6a4f0*/  IADD3 R47, P0, PT, R47, R22, RZ ;  /* 0x000000162f2f7210 */ /* 0x000fe20007f1e0ff */
[----:B------:R-:W-:Y:S01]  /*6a500*/  IMAD.MOV.U32 R32, RZ, RZ, R43 ;  /* 0x000000ffff207224 */ /* 0x000fe200078e002b */
[----:B------:R-:W-:Y:S01]  /*6a510*/  IADD3 RZ, P1, PT, R35, R42, RZ ;  /* 0x0000002a23ff7210 */ /* 0x000fe20007f3e0ff */
[----:B------:R-:W-:Y:S01]  /*6a520*/  IMAD R22, R5, R29, RZ ;  /* 0x0000001d05167224 */ /* 0x000fe200078e02ff */
[----:B------:R-:W-:Y:S01]  /*6a530*/  IADD3.X R45, P0, PT, R45, R28, RZ, P0, !PT ;  /* 0x0000001c2d2d7210 */ /* 0x000fe2000071e4ff */
[----:B------:R-:W-:Y:S02]  /*6a540*/  IMAD.X R44, RZ, RZ, R27, P2 ;  /* 0x000000ffff2c7224 */ /* 0x000fe400010e061b */
[----:B------:R-:W-:-:S02]  /*6a550*/  IMAD R43, R6, R17, R26 ;  /* 0x00000011062b7224 */ /* 0x000fc400078e021a */
[----:B------:R-:W-:Y:S01]  /*6a560*/  IMAD.WIDE.U32.X R26, R5, R31, R32, P1 ;  /* 0x0000001f051a7225 */ /* 0x000fe200008e0420 */
[----:B------:R-:W-:-:S03]  /*6a570*/  IADD3 R33, P1, PT, R39, R36, RZ ;  /* 0x0000002427217210 */ /* 0x000fc60007f3e0ff */
[-C--:B------:R-:W-:Y:S02]  /*6a580*/  IMAD R51, R4, R31.reuse, R22 ;  /* 0x0000001f04337224 */ /* 0x080fe400078e0216 */
[----:B------:R-:W-:-:S04]  /*6a590*/  IMAD.WIDE.U32.X R40, R9, R31, R40, P5 ;  /* 0x0000001f09287225 */ /* 0x000fc800028e0428 */
[----:B------:R-:W-:Y:S02]  /*6a5a0*/  IMAD.X R31, RZ, RZ, R30, P0 ;  /* 0x000000ffff1f7224 */ /* 0x000fe400000e061e */
[----:B------:R-:W-:-:S04]  /*6a5b0*/  IMAD.WIDE.U32 R34, R6, R23, RZ ;  /* 0x0000001706227225 */ /* 0x000fc800078e00ff */
[----:B------:R-:W-:Y:S01]  /*6a5c0*/  IMAD.X R49, RZ, RZ, R37, P1 ;  /* 0x000000ffff317224 */ /* 0x000fe200008e0625 */
[----:B------:R-:W-:Y:S01]  /*6a5d0*/  IADD3 R39, P1, PT, R31, R40, RZ ;  /* 0x000000281f277210 */ /* 0x000fe20007f3e0ff */
[----:B------:R-:W-:Y:S01]  /*6a5e0*/  IMAD.IADD R22, R35, 0x1, R43 ;  /* 0x0000000123167824 */ /* 0x000fe200078e022b */
[----:B------:R-:W-:Y:S01]  /*6a5f0*/  IADD3 R47, P5, PT, R47, R34, RZ ;  /* 0x000000222f2f7210 */ /* 0x000fe20007fbe0ff */
[----:B------:R-:W-:-:S03]  /*6a600*/  IMAD.WIDE.U32 R28, R4, R29, RZ ;  /* 0x0000001d041c7225 */ /* 0x000fc600078e00ff */
[----:B------:R-:W-:Y:S01]  /*6a610*/  IADD3.X R45, P5, PT, R45, R22, RZ, P5, !PT ;  /* 0x000000162d2d7210 */ /* 0x000fe20002fbe4ff */
[----:B------:R-:W-:Y:S01]  /*6a620*/  IMAD.WIDE.U32 R30, R17, R8, RZ ;  /* 0x00000008111e7225 */ /* 0x000fe200078e00ff */
[----:B------:R-:W-:-:S03]  /*6a630*/  IADD3 R47, P0, PT, R47, R38, RZ ;  /* 0x000000262f2f7210 */ /* 0x000fc60007f1e0ff */
[----:B------:R-:W-:Y:S01]  /*6a640*/  IMAD.X R43, RZ, RZ, R41, P1 ;  /* 0x000000ffff2b7224 */ /* 0x000fe200008e0629 */
[----:B------:R-:W-:Y:S01]  /*6a650*/  IADD3 R22, P1, PT, R33, R28, RZ ;  /* 0x0000001c21167210 */ /* 0x000fe20007f3e0ff */
[----:B------:R-:W-:Y:S01]  /*6a660*/  IMAD.IADD R38, R29, 0x1, R51 ;  /* 0x000000011d267824 */ /* 0x000fe200078e0233 */
[----:B------:R-:W-:Y:S01]  /*6a670*/  IADD3.X R45, P0, PT, R45, R44, RZ, P0, !PT ;  /* 0x0000002c2d2d7210 */ /* 0x000fe2000071e4ff */
[----:B------:R-:W-:-:S04]  /*6a680*/  IMAD.WIDE.U32 R28, R15, R8, RZ ;  /* 0x000000080f1c7225 */ /* 0x000fc800078e00ff */
[----:B------:R-:W-:Y:S01]  /*6a690*/  IMAD.WIDE.U32 R34, R23, R8, RZ ;  /* 0x0000000817227225 */ /* 0x000fe200078e00ff */
[----:B------:R-:W-:-:S03]  /*6a6a0*/  SEL R34, RZ, 0x1, !P5 ;  /* 0x00000001ff227807 */ /* 0x000fc60006800000 */
[----:B------:R-:W-:-:S04]  /*6a6b0*/  IMAD.WIDE.U32 R30, P2, R9, R23, R30 ;  /* 0x00000017091e7225 */ /* 0x000fc8000784001e */
[----:B------:R-:W-:-:S04]  /*6a6c0*/  IMAD.WIDE.U32 R36, R19, R8, RZ ;  /* 0x0000000813247225 */ /* 0x000fc800078e00ff */
[----:B------:R-:W-:-:S04]  /*6a6d0*/  IMAD.WIDE.U32 R28, P5, R9, R19, R28 ;  /* 0x00000013091c7225 */ /* 0x000fc800078a001c */
[----:B------:R-:W-:Y:S01]  /*6a6e0*/  IMAD.WIDE.U32.X R32, R7, R17, R24, P4 ;  /* 0x0000001107207225 */ /* 0x000fe200020e0418 */
[----:B------:R-:W-:Y:S02]  /*6a6f0*/  IADD3 RZ, P4, PT, R35, R30, RZ ;  /* 0x0000001e23ff7210 */ /* 0x000fe40007f9e0ff */
[----:B------:R-:W-:Y:S01]  /*6a700*/  IADD3.X R30, P1, PT, R38, R49, RZ, P1, !PT ;  /* 0x00000031261e7210 */ /* 0x000fe20000f3e4ff */
[----:B------:R-:W-:Y:S01]  /*6a710*/  IMAD.X R35, RZ, RZ, R34, P0 ;  /* 0x000000ffff237224 */ /* 0x000fe200000e0622 */
[----:B------:R-:W-:Y:S01]  /*6a720*/  IADD3 R41, P0, PT, R22, R39, RZ ;  /* 0x0000002716297210 */ /* 0x000fe20007f1e0ff */
[----:B------:R-:W-:Y:S01]  /*6a730*/  IMAD.X R25, RZ, RZ, RZ, P2 ;  /* 0x000000ffff197224 */ /* 0x000fe200010e06ff */
[----:B------:R-:W-:Y:S01]  /*6a740*/  IADD3 RZ, P2, PT, R37, R28, RZ ;  /* 0x0000001c25ff7210 */ /* 0x000fe20007f5e0ff */
[----:B------:R-:W-:Y:S01]  /*6a750*/  IMAD R22, R11, R19, RZ ;  /* 0x000000130b167224 */ /* 0x000fe200078e02ff */
[----:B------:R-:W-:Y:S01]  /*6a760*/  SEL R37, RZ, 0x1, !P1 ;  /* 0x00000001ff257807 */ /* 0x000fe20004800000 */
[----:B------:R-:W-:Y:S01]  /*6a770*/  IMAD.MOV.U32 R24, RZ, RZ, R31 ;  /* 0x000000ffff187224 */ /* 0x000fe200078e001f */
[----:B------:R-:W-:Y:S01]  /*6a780*/  IADD3 R28, P1, PT, R35, R32, RZ ;  /* 0x00000020231c7210 */ /* 0x000fe20007f3e0ff */
[----:B------:R-:W-:Y:S01]  /*6a790*/  IMAD R39, R10, R15, R22 ;  /* 0x0000000f0a277224 */ /* 0x000fe200078e0216 */
[----:B------:R-:W-:Y:S01]  /*6a7a0*/  IADD3.X R40, P0, PT, R30, R43, RZ, P0, !PT ;  /* 0x0000002b1e287210 */ /* 0x000fe2000071e4ff */
[----:B------:R-:W-:-:S04]  /*6a7b0*/  IMAD.WIDE.U32 R34, R10, R19, RZ ;  /* 0x000000130a227225 */ /* 0x000fc800078e00ff */
[----:B------:R-:W-:Y:S02]  /*6a7c0*/  IMAD.X R36, RZ, RZ, R33, P1 ;  /* 0x000000ffff247224 */ /* 0x000fe400008e0621 */
[----:B------:R-:W-:Y:S02]  /*6a7d0*/  IMAD.X R37, RZ, RZ, R37, P0 ;  /* 0x000000ffff257224 */ /* 0x000fe400000e0625 */
[----:B------:R-:W-:-:S03]  /*6a7e0*/  IMAD.WIDE.U32 R32, R17, R4, RZ ;  /* 0x0000000411207225 */ /* 0x000fc600078e00ff */
[----:B------:R-:W-:Y:S01]  /*6a7f0*/  IADD3 R37, P0, PT, R37, R26, RZ ;  /* 0x0000001a25257210 */ /* 0x000fe20007f1e0ff */
[----:B------:R-:W-:Y:S01]  /*6a800*/  IMAD.WIDE.U32.X R30, R11, R15, R20, P3 ;  /* 0x0000000f0b1e7225 */ /* 0x000fe200018e0414 */
[----:B------:R-:W-:-:S03]  /*6a810*/  IADD3 R22, P3, PT, R47, R34, RZ ;  /* 0x000000222f167210 */ /* 0x000fc60007f7e0ff */
[----:B------:R-:W-:Y:S02]  /*6a820*/  IMAD.X R11, RZ, RZ, RZ, P5 ;  /* 0x000000ffff0b7224 */ /* 0x000fe400028e06ff */
[----:B------:R-:W-:Y:S02]  /*6a830*/  IMAD.IADD R26, R35, 0x1, R39 ;  /* 0x00000001231a7824 */ /* 0x000fe400078e0227 */
[----:B------:R-:W-:-:S03]  /*6a840*/  IMAD.WIDE.U32 R20, R23, R4, RZ ;  /* 0x0000000417147225 */ /* 0x000fc600078e00ff */
[----:B------:R-:W-:Y:S01]  /*6a850*/  IADD3.X R26, P3, PT, R45, R26, RZ, P3, !PT ;  /* 0x0000001a2d1a7210 */ /* 0x000fe20001f7e4ff */
        /* <DEDUP_REMOVED lines=16> */
[----:B------:R-:W-:Y:S01]  /*6a960*/  IMAD.WIDE.U32.X R24, R9, R17, R24, P4 ;  /* 0x0000001109187225 */ /* 0x000fe200020e0418 */
[----:B------:R-:W-:Y:S02]  /*6a970*/  IADD3 RZ, P4, PT, R35, R20, RZ ;  /* 0x0000001423ff7210 */ /* 0x000fe40007f9e0ff */
[----:B------:R-:W-:Y:S01]  /*6a980*/  IADD3.X R35, P0, PT, R40, R43, RZ, P0, !PT ;  /* 0x0000002b28237210 */ /* 0x000fe2000071e4ff */
[----:B------:R-:W-:Y:S01]  /*6a990*/  IMAD.X R29, RZ, RZ, RZ, P5 ;  /* 0x000000ffff1d7224 */ /* 0x000fe200028e06ff */
[----:B------:R-:W-:Y:S01]  /*6a9a0*/  IADD3 R34, P5, PT, R39, R30, RZ ;  /* 0x0000001e27227210 */ /* 0x000fe20007fbe0ff */
[----:B------:R-:W-:-:S02]  /*6a9b0*/  IMAD R20, R7, R19, RZ ;  /* 0x0000001307147224 */ /* 0x000fc400078e02ff */
[----:B------:R-:W-:-:S04]  /*6a9c0*/  IMAD.WIDE.U32.X R10, R9, R15, R10, P2 ;  /* 0x0000000f090a7225 */ /* 0x000fc800010e040a */
[C---:B------:R-:W-:Y:S02]  /*6a9d0*/  IMAD R39, R6.reuse, R15, R20 ;  /* 0x0000000f06277224 */ /* 0x040fe400078e0214 */
[----:B------:R-:W-:Y:S01]  /*6a9e0*/  IMAD.X R38, RZ, RZ, R31, P5 ;  /* 0x000000ffff267224 */ /* 0x000fe200028e061f */
[----:B------:R-:W-:Y:S01]  /*6a9f0*/  IADD3 R41, P5, PT, R41, R28, RZ ;  /* 0x0000001c29297210 */ /* 0x000fe20007fbe0ff */
[----:B------:R-:W-:Y:S02]  /*6aa00*/  IMAD R20, R5, R23, RZ ;  /* 0x0000001705147224 */ /* 0x000fe400078e02ff */
[----:B------:R-:W-:Y:S01]  /*6aa10*/  IMAD.WIDE.U32 R30, R6, R19, RZ ;  /* 0x00000013061e7225 */ /* 0x000fe200078e00ff */
[----:B------:R-:W-:-:S03]  /*6aa20*/  IADD3.X R35, P5, PT, R35, R36, RZ, P5, !PT ;  /* 0x0000002423237210 */ /* 0x000fc60002fbe4ff */
[----:B------:R-:W-:Y:S01]  /*6aa30*/  IMAD.WIDE.U32 R6, R4, R23, RZ ;  /* 0x0000001704067225 */ /* 0x000fe200078e00ff */
[----:B------:R-:W-:-:S03]  /*6aa40*/  IADD3 R41, P6, PT, R41, R30, RZ ;  /* 0x0000001e29297210 */ /* 0x000fc60007fde0ff */
[----:B------:R-:W-:Y:S01]  /*6aa50*/  IMAD R23, R4, R17, R20 ;  /* 0x0000001104177224 */ /* 0x000fe200078e0214 */
[----:B------:R-:W-:Y:S01]  /*6aa60*/  SEL R20, RZ, 0x1, !P0 ;  /* 0x00000001ff147807 */ /* 0x000fe20004000000 */
[----:B------:R-:W-:Y:S01]  /*6aa70*/  IMAD.IADD R32, R31, 0x1, R39 ;  /* 0x000000011f207824 */ /* 0x000fe200078e0227 */
[----:B------:R-:W-:Y:S01]  /*6aa80*/  IADD3 R37, P0, PT, R37, R6, RZ ;  /* 0x0000000625257210 */ /* 0x000fe20007f1e0ff */
[----:B------:R-:W-:Y:S02]  /*6aa90*/  IMAD.IADD R30, R7, 0x1, R23 ;  /* 0x00000001071e7824 */ /* 0x000fe400078e0217 */
[----:B------:R-:W-:Y:S01]  /*6aaa0*/  IMAD.X R7, RZ, RZ, R20, P5 ;  /* 0x000000ffff077224 */ /* 0x000fe200028e0614 */
[----:B------:R-:W-:Y:S01]  /*6aab0*/  IADD3.X R23, P6, PT, R35, R32, RZ, P6, !PT ;  /* 0x0000002023177210 */ /* 0x000fe200037de4ff */
[----:B------:R-:W-:Y:S01]  /*6aac0*/  IMAD R31, R9, R19, RZ ;  /* 0x00000013091f7224 */ /* 0x000fe200078e02ff */
[----:B------:R-:W-:Y:S01]  /*6aad0*/  IADD3 R20, P5, PT, R41, R34, RZ ;  /* 0x0000002229147210 */ /* 0x000fe20007fbe0ff */
[----:B------:R-:W-:Y:S01]  /*6aae0*/  IMAD.MOV.U32 R28, RZ, RZ, R33 ;  /* 0x000000ffff1c7224 */ /* 0x000fe200078e0021 */
[----:B------:R-:W-:Y:S01]  /*6aaf0*/  SEL R6, RZ, 0x1, !P6 ;  /* 0x00000001ff067807 */ /* 0x000fe20007000000 */
[C---:B------:R-:W-:Y:S01]  /*6ab00*/  IMAD R31, R8.reuse, R15, R31 ;  /* 0x0000000f081f7224 */ /* 0x040fe200078e021f */
[----:B------:R-:W-:Y:S01]  /*6ab10*/  IADD3.X R23, P5, PT, R23, R38, RZ, P5, !PT ;  /* 0x0000002617177210 */ /* 0x000fe20002fbe4ff */
[----:B------:R-:W-:Y:S01]  /*6ab20*/  IMAD.WIDE.U32 R8, R8, R19, RZ ;  /* 0x0000001308087225 */ /* 0x000fe200078e00ff */
[----:B------:R-:W-:-:S02]  /*6ab30*/  IADD3 R24, P2, PT, R7, R24, RZ ;  /* 0x0000001807187210 */ /* 0x000fc40007f5e0ff */
[----:B------:R-:W-:Y:S01]  /*6ab40*/  IADD3.X R27, P0, PT, R30, R27, RZ, P0, !PT ;  /* 0x0000001b1e1b7210 */ /* 0x000fe2000071e4ff */
[----:B------:R-:W-:Y:S02]  /*6ab50*/  IMAD.X R7, RZ, RZ, R6, P5 ;  /* 0x000000ffff077224 */ /* 0x000fe400028e0606 */
[----:B------:R-:W-:Y:S01]  /*6ab60*/  IMAD.X R30, RZ, RZ, R25, P2 ;  /* 0x000000ffff1e7224 */ /* 0x000fe200010e0619 */
[----:B------:R-:W-:Y:S01]  /*6ab70*/  IADD3 R37, P2, PT, R37, R24, RZ ;  /* 0x0000001825257210 */ /* 0x000fe20007f5e0ff */
[----:B------:R-:W-:Y:S01]  /*6ab80*/  IMAD.IADD R24, R9, 0x1, R31 ;  /* 0x0000000109187824 */ /* 0x000fe200078e021f */
[----:B------:R-:W-:Y:S01]  /*6ab90*/  IADD3 R12, P5, PT, R7, R12, RZ ;  /* 0x0000000c070c7210 */ /* 0x000fe20007fbe0ff */
[----:B------:R-:W-:Y:S01]  /*6aba0*/  IMAD.WIDE.U32 R6, R23, 0x3d1, RZ ;  /* 0x000003d117067825 */ /* 0x000fe200078e00ff */
[----:B------:R-:W-:-:S03]  /*6abb0*/  IADD3.X R27, P2, PT, R27, R30, RZ, P2, !PT ;  /* 0x0000001e1b1b7210 */ /* 0x000fc6000175e4ff */
[----:B------:R-:W-:Y:S01]  /*6abc0*/  IMAD.X R9, RZ, RZ, RZ, P3 ;  /* 0x000000ffff097224 */ /* 0x000fe200018e06ff */
[----:B------:R-:W-:Y:S01]  /*6abd0*/  IADD3 R37, P3, PT, R37, R8, RZ ;  /* 0x0000000825257210 */ /* 0x000fe20007f7e0ff */
        /* <DEDUP_REMOVED lines=113> */
.L_x_256:
        /* <DEDUP_REMOVED lines=22> */
.L_x_255:
[----:B------:R-:W-:Y:S05]  /*6b450*/  BSYNC.RECONVERGENT B0 ;  /* 0x0000000000007941 */ /* 0x000fea0003800200 */
.L_x_254:
[----:B------:R-:W0:Y:S01]  /*6b460*/  LDCU UR4, c[0x0][0x2f8] ;  /* 0x00005f00ff0477ac */ /* 0x000e220008000800 */
[----:B------:R-:W-:Y:S02]  /*6b470*/  IMAD.MOV.U32 R2, RZ, RZ, R8 ;  /* 0x000000ffff027224 */ /* 0x000fe400078e0008 */
[----:B------:R-:W-:Y:S02]  /*6b480*/  IMAD.MOV.U32 R3, RZ, RZ, R11 ;  /* 0x000000ffff037224 */ /* 0x000fe400078e000b */
[----:B------:R-:W-:Y:S02]  /*6b490*/  IMAD.MOV.U32 R7, RZ, RZ, R9 ;  /* 0x000000ffff077224 */ /* 0x000fe400078e0009 */
[----:B------:R-:W-:Y:S01]  /*6b4a0*/  IMAD.MOV.U32 R81, RZ, RZ, 0x0 ;  /* 0x00000000ff517424 */ /* 0x000fe200078e00ff */
[----:B0-----:R-:W-:-:S09]  /*6b4b0*/  UIADD3 UR4, UPT, UPT, -UR4, UR5, URZ ;  /* 0x0000000504047290 */ /* 0x001fd2000fffe1ff */
[----:B------:R0:W-:Y:S04]  /*6b4c0*/  STL.64 [UR4], R2 ;  /* 0x00000002ff007987 */ /* 0x0001e80008100a04 */
[----:B------:R-:W-:Y:S04]  /*6b4d0*/  STL.64 [UR4+0x8], R4 ;  /* 0x00000804ff007987 */ /* 0x000fe80008100a04 */
[----:B------:R-:W-:Y:S01]  /*6b4e0*/  STL.64 [UR4+0x10], R6 ;  /* 0x00001006ff007987 */ /* 0x000fe20008100a04 */
[----:B0-----:R-:W-:Y:S02]  /*6b4f0*/  IMAD.MOV.U32 R2, RZ, RZ, R17 ;  /* 0x000000ffff027224 */ /* 0x001fe400078e0011 */
[----:B------:R-:W-:-:S05]  /*6b500*/  IMAD.MOV.U32 R3, RZ, RZ, R26 ;  /* 0x000000ffff037224 */ /* 0x000fca00078e001a */
[----:B------:R0:W-:Y:S02]  /*6b510*/  STL.64 [UR4+0x18], R2 ;  /* 0x00001802ff007987 */ /* 0x0001e40008100a04 */
[----:B0-----:R-:W-:Y:S05]  /*6b520*/  RET.REL.NODEC R80 `(generate_pubkeys_sequential) ;  /* 0xfffff94850b47950 */ /* 0x001fea0003c3ffff */
.L_x_257:
[----:B------:R-:W-:-:S00]  /*6b530*/  BRA `(.L_x_257) ;  /* 0xfffffffc00fc7947 */ /* 0x000fc0000383ffff */
[----:B------:R-:W-:-:S00]  /*6b540*/  NOP ;  /* 0x0000000000007918 */ /* 0x000fc00000000000 */
        /* <DEDUP_REMOVED lines=11> */
.L_x_416:


//--------------------- .text.test_reduce512      --------------------------
	.section	.text.test_reduce512,"ax",@progbits
	.align	128
        .global         test_reduce512
        .type           test_reduce512,@function
        .size           test_reduce512,(.L_x_419 - test_reduce512)
        .other          test_reduce512,@"STO_CUDA_ENTRY STV_DEFAULT"
test_reduce512:
.text.test_reduce512:
[----:B------:R-:W-:Y:S01]  /*0000*/  LDC R1, c[0x0][0x37c] ;  /* 0x0000df00ff017b82 */ /* 0x000fe20000000800 */
[----:B------:R-:W0:Y:S07]  /*0010*/  S2R R0, SR_TID.X ;  /* 0x0000000000007919 */ /* 0x000e2e0000002100 */
[----:B------:R-:W1:Y:S01]  /*0020*/  S2UR UR4, SR_CTAID.X ;  /* 0x00000000000479c3 */ /* 0x000e620000002500 */
[----:B------:R-:W1:Y:S02]  /*0030*/  LDCU UR5, c[0x0][0x360] ;  /* 0x00006c00ff0577ac */ /* 0x000e640008000800 */
[----:B-1----:R-:W-:Y:S01]  /*0040*/  UIMAD UR4, UR4, UR5, URZ ;  /* 0x00000005040472a4 */ /* 0x002fe2000f8e02ff */
[----:B0-----:R-:W-:-:S05]  /*0050*/  IMAD.MOV R0, RZ, RZ, -R0 ;  /* 0x000000ffff007224 */ /* 0x001fca00078e0a00 */
[----:B------:R-:W-:-:S13]  /*0060*/  ISETP.NE.AND P0, PT, R0, UR4, PT ;  /* 0x0000000400007c0c */ /* 0x000fda000bf05270 */
[----:B------:R-:W-:Y:S05]  /*0070*/  @P0 EXIT ;  /* 0x000000000000094d */ /* 0x000fea0003800000 */
[----:B------:R-:W0:Y:S01]  /*0080*/  LDC.64 R4, c[0x0][0x380] ;  /* 0x0000e000ff047b82 */ /* 0x000e220000000a00 */
[----:B------:R-:W0:Y:S02]  /*0090*/  LDCU.64 UR30, c[0x0][0x358] ;  /* 0x00006b00ff1e77ac */ /* 0x000e240008000a00 */
[----:B0-----:R-:W2:Y:S04]  /*00a0*/  LDG.E.64 R18, desc[UR30][R4.64+0x20] ;  /* 0x0000201e04127981 */ /* 0x001ea8000c1e1b00 */
[----:B------:R-:W3:Y:S04]  /*00b0*/  LDG.E.64 R12, desc[UR30][R4.64+0x28] ;  /* 0x0000281e040c7981 */ /* 0x000ee8000c1e1b00 */
[----:B------:R-:W4:Y:S04]  /*00c0*/  LDG.E.64 R14, desc[UR30][R4.64+0x30] ;  /* 0x0000301e040e7981 */ /* 0x000f28000c1e1b00 */
[----:B------:R-:W5:Y:S04]  /*00d0*/  LDG.E.64 R16, desc[UR30][R4.64+0x38] ;  /* 0x0000381e04107981 */ /* 0x000f68000c1e1b00 */
[----:B------:R-:W5:Y:S04]  /*00e0*/  LDG.E.64 R6, desc[UR30][R4.64] ;  /* 0x0000001e04067981 */ /* 0x000f68000c1e1b00 */
[----:B------:R-:W5:Y:S04]  /*00f0*/  LDG.E.64 R8, desc[UR30][R4.64+0x8] ;  /* 0x0000081e04087981 */ /* 0x000f68000c1e1b00 */
[----:B------:R-:W5:Y:S04]  /*0100*/  LDG.E.64 R10, desc[UR30][R4.64+0x10] ;  /* 0x0000101e040a7981 */ /* 0x000f68000c1e1b00 */
[----:B------:R0:W5:Y:S01]  /*0110*/  LDG.E.64 R2, desc[UR30][R4.64+0x18] ;  /* 0x0000181e04027981 */ /* 0x000162000c1e1b00 */
[----:B--2---:R-:W-:-:S02]  /*0120*/  R2UR UR13, R19 ;  /* 0x00000000130d72ca */ /* 0x004fc400000e0000 */
[----:B------:R-:W-:Y:S02]  /*0130*/  R2UR UR12, R18 ;  /* 0x00000000120c72ca */ /* 0x000fe400000e0000 */
[----:B---3--:R-:W-:Y:S02]  /*0140*/  R2UR UR11, R13 ;  /* 0x000000000d0b72ca */ /* 0x008fe400000e0000 */
[----:B------:R-:W-:Y:S02]  /*0150*/  R2UR UR10, R12 ;  /* 0x000000000c0a72ca */ /* 0x000fe400000e0000 */
[----:B----4-:R-:W-:Y:S02]  /*0160*/  R2UR UR9, R15 ;  /* 0x000000000f0972ca */ /* 0x010fe400000e0000 */
[----:B------:R-:W-:-:S03]  /*0170*/  R2UR UR8, R14 ;  /* 0x000000000e0872ca */ /* 0x000fc600000e0000 */
[----:B------:R-:W-:Y:S02]  /*0180*/  UIMAD.WIDE.U32 UR14, UR13, 0x3d1, URZ ;  /* 0x000003d10d0e78a5 */ /* 0x000fe4000f8e00ff */
[----:B------:R-:W-:Y:S02]  /*0190*/  UIMAD.WIDE.U32 UR6, UR12, 0x3d1, URZ ;  /* 0x000003d10c0678a5 */ /* 0x000fe4000f8e00ff */
[----:B------:R-:W-:Y:S02]  /*01a0*/  UIMAD.WIDE.U32 UR14, UP0, URZ, UR12, UR14 ;  /* 0x0000000cff0e72a5 */ /* 0x000fe4000f80000e */
[----:B------:R-:W-:Y:S02]  /*01b0*/  UIADD3 URZ, UP1, UPT, URZ, UR6, URZ ;  /* 0x00000006ffff7290 */ /* 0x000fe4000ff3e0ff */
[----:B------:R-:W-:Y:S01]  /*01c0*/  UIADD3 UR6, UP2, UPT, UR7, UR14, URZ ;  /* 0x0000000e07067290 */ /* 0x000fe2000ff5e0ff */
[----:B-----5:R-:W-:Y:S01]  /*01d0*/  R2UR UR7, R17 ;  /* 0x00000000110772ca */ /* 0x020fe200000e0000 */
[----:B------:R-:W-:-:S02]  /*01e0*/  UIADD3.X UR17, UPT, UPT, URZ, URZ, URZ, UP0, !UPT ;  /* 0x000000ffff117290 */ /* 0x000fc400087fe4ff */
[----:B------:R-:W-:Y:S01]  /*01f0*/  UIADD3.X URZ, UP0, UPT, URZ, UR6, URZ, UP1, !UPT ;  /* 0x00000006ffff7290 */ /* 0x000fe20008f1e4ff */
[----:B------:R-:W-:Y:S01]  /*0200*/  UMOV UR16, UR15 ;  /* 0x0000000f00107c82 */ /* 0x000fe20008000000 */
[----:B------:R-:W-:Y:S01]  /*0210*/  UIMAD.WIDE.U32 UR20, UR11, 0x3d1, URZ ;  /* 0x000003d10b1478a5 */ /* 0x000fe2000f8e00ff */
[----:B------:R-:W-:Y:S01]  /*0220*/  R2UR UR6, R16 ;  /* 0x00000000100672ca */ /* 0x000fe200000e0000 */
[----:B------:R-:W-:Y:S02]  /*0230*/  UIMAD.WIDE.U32.X UR14, URZ, UR13, UR16, UP2 ;  /* 0x0000000dff0e72a5 */ /* 0x000fe400090e0410 */
[----:B------:R-:W-:Y:S02]  /*0240*/  USEL UR16, URZ, 0x1, !UP0 ;  /* 0x00000001ff107887 */ /* 0x000fe4000c000000 */
[----:B------:R-:W-:Y:S02]  /*0250*/  UIMAD.WIDE.U32 UR20, UP2, URZ, UR10, UR20 ;  /* 0x0000000aff1472a5 */ /* 0x000fe4000f840014 */
[----:B------:R-:W-:-:S02]  /*0260*/  UIMAD.WIDE.U32 UR18, UR10, 0x3d1, URZ ;  /* 0x000003d10a1278a5 */ /* 0x000fc4000f8e00ff */
[----:B------:R-:W-:Y:S02]  /*0270*/  UIADD3 UR14, UP0, UPT, UR16, UR14, URZ ;  /* 0x0000000e100e7290 */ /* 0x000fe4000ff1e0ff */
[----:B------:R-:W-:Y:S02]  /*0280*/  UIADD3.X UR17, UPT, UPT, URZ, URZ, URZ, UP2, !UPT ;  /* 0x000000ffff117290 */ /* 0x000fe400097fe4ff */
[----:B------:R-:W-:Y:S02]  /*0290*/  UIADD3 UR28, UP2, UPT, UR19, UR20, URZ ;  /* 0x00000014131c7290 */ /* 0x000fe4000ff5e0ff */
[----:B------:R-:W-:Y:S02]  /*02a0*/  UIADD3.X UR16, UPT, UPT, URZ, UR15, URZ, UP0, !UPT ;  /* 0x0000000fff107290 */ /* 0x000fe400087fe4ff */
[----:B------:R-:W-:Y:S02]  /*02b0*/  UIADD3 UR20, UP0, UPT, UR14, UR18, URZ ;  /* 0x000000120e147290 */ /* 0x000fe4000ff1e0ff */
[----:B------:R-:W-:-:S02]  /*02c0*/  UIMAD UR29, UR13, 0x3d1, URZ ;  /* 0x000003d10d1d78a4 */ /* 0x000fc4000f8e02ff */
[----:B------:R-:W-:Y:S02]  /*02d0*/  UIMAD.WIDE.U32 UR4, UR12, 0x3d1, URZ ;  /* 0x000003d10c0478a5 */ /* 0x000fe4000f8e00ff */
[----:B------:R-:W-:Y:S02]  /*02e0*/  UIADD3.X UR28, UP0, UPT, UR28, UR16, URZ, UP0, !UPT ;  /* 0x000000101c1c7290 */ /* 0x000fe4000871e4ff */
[----:B------:R-:W-:Y:S01]  /*02f0*/  UIADD3 UR29, UPT, UPT, UR5, UR29, URZ ;  /* 0x0000001d051d7290 */ /* 0x000fe2000fffe0ff */
[----:B------:R-:W-:Y:S01]  /*0300*/  UMOV UR16, UR21 ;  /* 0x0000001500107c82 */ /* 0x000fe20008000000 */
[----:B------:R-:W-:Y:S02]  /*0310*/  UIMAD.WIDE.U32 UR24, UR9, 0x3d1, URZ ;  /* 0x000003d1091878a5 */ /* 0x000fe4000f8e00ff */
[----:B------:R-:W-:Y:S02]  /*0320*/  UIMAD.WIDE.U32.X UR16, URZ, UR11, UR16, UP2 ;  /* 0x0000000bff1072a5 */ /* 0x000fe400090e0410 */
[----:B------:R-:W-:-:S02]  /*0330*/  USEL UR5, URZ, 0x1, !UP0 ;  /* 0x00000001ff057887 */ /* 0x000fc4000c000000 */
[----:B------:R-:W-:Y:S02]  /*0340*/  UIMAD.WIDE.U32 UR24, UP2, URZ, UR8, UR24 ;  /* 0x00000008ff1872a5 */ /* 0x000fe4000f840018 */
[----:B------:R-:W-:Y:S02]  /*0350*/  UIADD3 UR16, UP0, UPT, UR5, UR16, URZ ;  /* 0x0000001005107290 */ /* 0x000fe4000ff1e0ff */
[----:B------:R-:W-:Y:S02]  /*0360*/  UIMAD.WIDE.U32 UR22, UR8, 0x3d1, URZ ;  /* 0x000003d1081678a5 */ /* 0x000fe4000f8e00ff */
[----:B------:R-:W-:Y:S02]  /*0370*/  UIADD3.X UR19, UPT, UPT, URZ, URZ, URZ, UP2, !UPT ;  /* 0x000000ffff137290 */ /* 0x000fe400097fe4ff */
[----:B------:R-:W-:Y:S02]  /*0380*/  UIADD3.X UR17, UPT, UPT, URZ, UR17, URZ, UP0, !UPT ;  /* 0x00000011ff117290 */ /* 0x000fe400087fe4ff */
[----:B------:R-:W-:-:S02]  /*0390*/  UIADD3.X UR21, UPT, UPT, URZ, UR29, URZ, UP1, !UPT ;  /* 0x0000001dff157290 */ /* 0x000fc40008ffe4ff */
[----:B------:R-:W-:Y:S02]  /*03a0*/  UIADD3 UR5, UP2, UPT, UR23, UR24, URZ ;  /* 0x0000001817057290 */ /* 0x000fe4000ff5e0ff */
[----:B------:R-:W-:Y:S02]  /*03b0*/  UIADD3 UR22, UP0, UPT, UR16, UR22, URZ ;  /* 0x0000001610167290 */ /* 0x000fe4000ff1e0ff */
[----:B------:R-:W-:Y:S02]  /*03c0*/  UIADD3.X UR21, UP1, UPT, UR12, UR21, URZ, UP1, !UPT ;  /* 0x000000150c157290 */ /* 0x000fe40008f3e4ff */
[----:B------:R-:W-:Y:S01]  /*03d0*/  UIADD3.X UR5, UP0, UPT, UR5, UR17, URZ, UP0, !UPT ;  /* 0x0000001105057290 */ /* 0x000fe2000871e4ff */
[----:B------:R-:W-:Y:S01]  /*03e0*/  UMOV UR18, UR25 ;  /* 0x0000001900127c82 */ /* 0x000fe20008000000 */
[----:B------:R-:W-:Y:S02]  /*03f0*/  UIADD3.X UR20, UP1, UPT, UR13, UR20, URZ, UP1, !UPT ;  /* 0x000000140d147290 */ /* 0x000fe40008f3e4ff */
[----:B------:R-:W-:-:S02]  /*0400*/  UIMAD.WIDE.U32.X UR16, URZ, UR9, UR18, UP2 ;  /* 0x00000009ff1072a5 */ /* 0x000fc400090e0412 */
[----:B------:R-:W-:Y:S02]  /*0410*/  USEL UR12, URZ, 0x1, !UP0 ;  /* 0x00000001ff0c7887 */ /* 0x000fe4000c000000 */
[----:B------:R-:W-:Y:S02]  /*0420*/  UIMAD.WIDE.U32 UR26, UR7, 0x3d1, URZ ;  /* 0x000003d1071a78a5 */ /* 0x000fe4000f8e00ff */
[----:B------:R-:W-:Y:S02]  /*0430*/  UIADD3.X UR28, UP1, UPT, UR10, UR28, URZ, UP1, !UPT ;  /* 0x0000001c0a1c7290 */ /* 0x000fe40008f3e4ff */
[----:B------:R-:W-:Y:S02]  /*0440*/  UIADD3 UR12, UP0, UPT, UR12, UR16, URZ ;  /* 0x000000100c0c7290 */ /* 0x000fe4000ff1e0ff */
[----:B------:R-:W-:Y:S02]  /*0450*/  UIMAD.WIDE.U32 UR14, UR6, 0x3d1, URZ ;  /* 0x000003d1060e78a5 */ /* 0x000fe4000f8e00ff */
[----:B------:R-:W-:-:S02]  /*0460*/  UIMAD.WIDE.U32 UR26, UP3, URZ, UR6, UR26 ;  /* 0x00000006ff1a72a5 */ /* 0x000fc4000f86001a */
[----:B------:R-:W-:Y:S02]  /*0470*/  UIADD3.X UR22, UP1, UPT, UR11, UR22, URZ, UP1, !UPT ;  /* 0x000000160b167290 */ /* 0x000fe40008f3e4ff */
[----:B------:R-:W-:Y:S02]  /*0480*/  UIADD3.X UR16, UPT, UPT, URZ, UR17, URZ, UP0, !UPT ;  /* 0x00000011ff107290 */ /* 0x000fe400087fe4ff */
[----:B------:R-:W-:Y:S02]  /*0490*/  UIADD3 UR10, UP2, UPT, UR15, UR26, URZ ;  /* 0x0000001a0f0a7290 */ /* 0x000fe4000ff5e0ff */
[----:B------:R-:W-:Y:S02]  /*04a0*/  UIADD3 UR14, UP0, UPT, UR12, UR14, URZ ;  /* 0x0000000e0c0e7290 */ /* 0x000fe4000ff1e0ff */
[----:B------:R-:W-:Y:S02]  /*04b0*/  UIADD3.X UR15, UP1, UPT, UR8, UR5, URZ, UP1, !UPT ;  /* 0x00000005080f7290 */ /* 0x000fe40008f3e4ff */
[----:B------:R-:W-:-:S02]  /*04c0*/  UIADD3.X UR13, UPT, UPT, URZ, URZ, URZ, UP3, !UPT ;  /* 0x000000ffff0d7290 */ /* 0x000fc40009ffe4ff */
[----:B------:R-:W-:Y:S01]  /*04d0*/  UIADD3.X UR5, UP0, UPT, UR10, UR16, URZ, UP0, !UPT ;  /* 0x000000100a057290 */ /* 0x000fe2000871e4ff */
[----:B------:R-:W-:Y:S01]  /*04e0*/  UMOV UR12, UR27 ;  /* 0x0000001b000c7c82 */ /* 0x000fe20008000000 */
[----:B------:R-:W-:Y:S02]  /*04f0*/  UIADD3.X UR14, UP1, UPT, UR9, UR14, URZ, UP1, !UPT ;  /* 0x0000000e090e7290 */ /* 0x000fe40008f3e4ff */
[----:B------:R-:W-:Y:S02]  /*0500*/  UIMAD.WIDE.U32.X UR10, URZ, UR7, UR12, UP2 ;  /* 0x00000007ff0a72a5 */ /* 0x000fe400090e040c */
[----:B------:R-:W-:Y:S02]  /*0510*/  USEL UR8, URZ, 0x1, !UP0 ;  /* 0x00000001ff087887 */ /* 0x000fe4000c000000 */
[----:B------:R-:W-:Y:S02]  /*0520*/  UIADD3.X UR5, UP1, UPT, UR6, UR5, URZ, UP1, !UPT ;  /* 0x0000000506057290 */ /* 0x000fe40008f3e4ff */
[----:B------:R-:W-:-:S04]  /*0530*/  UIADD3 UR10, UP0, UPT, UR8, UR10, URZ ;  /* 0x0000000a080a7290 */ /* 0x000fc8000ff1e0ff */
[----:B------:R-:W-:-:S04]  /*0540*/  UIADD3.X UR10, UP1, UPT, UR7, UR10, URZ, UP1, !UPT ;  /* 0x0000000a070a7290 */ /* 0x000fc80008f3e4ff */
[----:B------:R-:W-:Y:S02]  /*0550*/  UIADD3.X UR12, UPT, UPT, URZ, URZ, UR11, UP1, UP0 ;  /* 0x000000ffff0c7290 */ /* 0x000fe40008fe040b */
[----:B------:R-:W-:Y:S02]  /*0560*/  UIMAD.WIDE.U32 UR6, UR10, 0x3d1, URZ ;  /* 0x000003d10a0678a5 */ /* 0x000fe4000f8e00ff */
[----:B------:R-:W-:Y:S02]  /*0570*/  UIMAD.WIDE.U32 UR8, UR12, 0x3d1, URZ ;  /* 0x000003d10c0878a5 */ /* 0x000fe4000f8e00ff */
[----:B------:R-:W-:Y:S02]  /*0580*/  UIADD3 URZ, UP0, UPT, URZ, UR6, URZ ;  /* 0x00000006ffff7290 */ /* 0x000fe4000ff1e0ff */
[----:B------:R-:W-:-:S04]  /*0590*/  UIMAD.WIDE.U32 UR8, UP1, URZ, UR10, UR8 ;  /* 0x0000000aff0872a5 */ /* 0x000fc8000f820008 */
[----:B------:R-:W-:Y:S02]  /*05a0*/  UIADD3.X UR11, UPT, UPT, URZ, URZ, URZ, UP1, !UPT ;  /* 0x000000ffff0b7290 */ /* 0x000fe40008ffe4ff */
[----:B------:R-:W-:-:S04]  /*05b0*/  UIADD3 UR7, UP1, UPT, UR7, UR8, URZ ;  /* 0x0000000807077290 */ /* 0x000fc8000ff3e0ff */
[----:B------:R-:W-:-:S03]  /*05c0*/  UIADD3.X UR7, UP0, UPT, UR10, UR7, URZ, UP0, !UPT ;  /* 0x000000070a077290 */ /* 0x000fc6000871e4ff */
[----:B------:R-:W-:Y:S02]  /*05d0*/  UMOV UR10, UR9 ;  /* 0x00000009000a7c82 */ /* 0x000fe40008000000 */
[----:B------:R-:W-:Y:S02]  /*05e0*/  UIMAD.WIDE.U32.X UR8, URZ, UR12, UR10, UP1 ;  /* 0x0000000cff0872a5 */ /* 0x000fe400088e040a */
[----:B------:R-:W-:Y:S02]  /*05f0*/  UIADD3 UR4, UP1, UPT, UR4, UR6, URZ ;  /* 0x0000000604047290 */ /* 0x000fe4000ff3e0ff */
[----:B------:R-:W-:Y:S02]  /*0600*/  UIADD3.X UR12, UP0, UPT, UR12, UR8, URZ, UP0, !UPT ;  /* 0x000000080c0c7290 */ /* 0x000fe4000871e4ff */
[----:B------:R-:W-:Y:S02]  /*0610*/  UIADD3.X UR7, UP1, UPT, UR21, UR7, URZ, UP1, !UPT ;  /* 0x0000000715077290 */ /* 0x000fe40008f3e4ff */
[----:B0-----:R-:W-:Y:S01]  /*0620*/  IADD3 R4, P0, PT, R6, UR4, RZ ;  /* 0x0000000406047c10 */ /* 0x001fe2000ff1e0ff */
[----:B------:R-:W-:-:S02]  /*0630*/  UIADD3.X UR8, UP0, UPT, URZ, UR9, URZ, UP0, !UPT ;  /* 0x00000009ff087290 */ /* 0x000fc4000871e4ff */
[----:B------:R-:W-:Y:S01]  /*0640*/  UIADD3.X UR12, UP1, UPT, UR20, UR12, URZ, UP1, !UPT ;  /* 0x0000000c140c7290 */ /* 0x000fe20008f3e4ff */
[----:B------:R-:W-:Y:S01]  /*0650*/  IADD3.X R5, P0, PT, R7, UR7, RZ, P0, !PT ;  /* 0x0000000707057c10 */ /* 0x000fe2000871e4ff */
[----:B------:R-:W-:Y:S02]  /*0660*/  USEL UR4, URZ, 0x1, !UP0 ;  /* 0x00000001ff047887 */ /* 0x000fe4000c000000 */
[----:B------:R-:W-:Y:S02]  /*0670*/  UIADD3.X UR8, UP1, UPT, UR28, UR8, URZ, UP1, !UPT ;  /* 0x000000081c087290 */ /* 0x000fe40008f3e4ff */
[----:B------:R-:W-:Y:S02]  /*0680*/  IADD3.X R6, P0, PT, R8, UR12, RZ, P0, !PT ;  /* 0x0000000c08067c10 */ /* 0x000fe4000871e4ff */
[----:B------:R-:W-:Y:S02]  /*0690*/  UIADD3.X UR4, UP1, UPT, UR22, UR4, URZ, UP1, !UPT ;  /* 0x0000000416047290 */ /* 0x000fe40008f3e4ff */
[----:B------:R-:W-:-:S02]  /*06a0*/  IADD3.X R7, P0, PT, R9, UR8, RZ, P0, !PT ;  /* 0x0000000809077c10 */ /* 0x000fc4000871e4ff */
[----:B------:R-:W-:Y:S02]  /*06b0*/  UIADD3.X UR15, UP1, UPT, URZ, UR15, URZ, UP1, !UPT ;  /* 0x0000000fff0f7290 */ /* 0x000fe40008f3e4ff */
[----:B------:R-:W-:Y:S02]  /*06c0*/  IADD3.X R8, P0, PT, R10, UR4, RZ, P0, !PT ;  /* 0x000000040a087c10 */ /* 0x000fe4000871e4ff */
[----:B------:R-:W-:Y:S02]  /*06d0*/  UIADD3.X UR14, UP1, UPT, URZ, UR14, URZ, UP1, !UPT ;  /* 0x0000000eff0e7290 */ /* 0x000fe40008f3e4ff */
[----:B------:R-:W-:Y:S02]  /*06e0*/  IADD3.X R9, P0, PT, R11, UR15, RZ, P0, !PT ;  /* 0x0000000f0b097c10 */ /* 0x000fe4000871e4ff */
[----:B------:R-:W-:Y:S02]  /*06f0*/  UIADD3.X UR5, UP1, UPT, URZ, UR5, URZ, UP1, !UPT ;  /* 0x00000005ff057290 */ /* 0x000fe40008f3e4ff */
[----:B------:R-:W-:-:S02]  /*0700*/  IADD3.X R10, P0, PT, R2, UR14, RZ, P0, !PT ;  /* 0x0000000e020a7c10 */ /* 0x000fc4000871e4ff */
[----:B------:R-:W-:Y:S02]  /*0710*/  USEL UR4, URZ, 0x1, !UP1 ;  /* 0x00000001ff047887 */ /* 0x000fe4000c800000 */
[----:B------:R-:W-:-:S04]  /*0720*/  IADD3.X R11, P0, PT, R3, UR5, RZ, P0, !PT ;  /* 0x00000005030b7c10 */ /* 0x000fc8000871e4ff */
[----:B------:R-:W-:-:S04]  /*0730*/  IADD3.X R3, P0, PT, RZ, UR4, RZ, P0, !PT ;  /* 0x00000004ff037c10 */ /* 0x000fc8000871e4ff */
[----:B------:R-:W-:-:S09]  /*0740*/  SEL R2, RZ, 0x1, !P0 ;  /* 0x00000001ff027807 */ /* 0x000fd20004000000 */
.L_x_259:
        /* <DEDUP_REMOVED lines=22> */
.L_x_258:
[----:B------:R-:W0:Y:S02]  /*08b0*/  LDC.64 R2, c[0x0][0x388] ;  /* 0x0000e200ff027b82 */ /* 0x000e240000000a00 */
[----:B0-----:R0:W-:Y:S04]  /*08c0*/  STG.E.64 desc[UR30][R2.64], R4 ;  /* 0x0000000402007986 */ /* 0x0011e8000c101b1e */
[----:B------:R-:W-:Y:S04]  /*08d0*/  STG.E.64 desc[UR30][R2.64+0x8], R6 ;  /* 0x0000080602007986 */ /* 0x000fe8000c101b1e */
[----:B------:R-:W-:Y:S01]  /*08e0*/  STG.E.64 desc[UR30][R2.64+0x10], R8 ;  /* 0x0000100802007986 */ /* 0x000fe2000c101b1e */
[----:B0-----:R-:W-:-:S02]  /*08f0*/  IMAD.MOV.U32 R4, RZ, RZ, R10 ;  /* 0x000000ffff047224 */ /* 0x001fc400078e000a */
[----:B------:R-:W-:-:S05]  /*0900*/  IMAD.MOV.U32 R5, RZ, RZ, R11 ;  /* 0x000000ffff057224 */ /* 0x000fca00078e000b */
[----:B------:R-:W-:Y:S01]  /*0910*/  STG.E.64 desc[UR30][R2.64+0x18], R4 ;  /* 0x0000180402007986 */ /* 0x000fe2000c101b1e */
[----:B------:R-:W-:Y:S05]  /*0920*/  EXIT ;  /* 0x000000000000794d */ /* 0x000fea0003800000 */
.L_x_260:
        /* <DEDUP_REMOVED lines=13> */
.L_x_419:


//--------------------- .text.test_mod_square     --------------------------
	.section	.text.test_mod_square,"ax",@progbits
	.align	128
        .global         test_mod_square
        .type           test_mod_square,@function
        .size           test_mod_square,(.L_x_420 - test_mod_square)
        .other          test_mod_square,@"STO_CUDA_ENTRY STV_DEFAULT"
test_mod_square:
.text.test_mod_square:
[----:B------:R-:W-:Y:S01]  /*0000*/  LDC R1, c[0x0][0x37c] ;  /* 0x0000df00ff017b82 */ /* 0x000fe20000000800 */
[----:B------:R-:W0:Y:S07]  /*0010*/  S2R R3, SR_TID.X ;  /* 0x0000000000037919 */ /* 0x000e2e0000002100 */
[----:B------:R-:W0:Y:S01]  /*0020*/  S2UR UR6, SR_CTAID.X ;  /* 0x00000000000679c3 */ /* 0x000e220000002500 */
[----:B------:R-:W1:Y:S07]  /*0030*/  LDCU.64 UR4, c[0x0][0x358] ;  /* 0x00006b00ff0477ac */ /* 0x000e6e0008000a00 */
[----:B------:R-:W0:Y:S08]  /*0040*/  LDC R0, c[0x0][0x360] ;  /* 0x0000d800ff007b82 */ /* 0x000e300000000800 */
[----:B------:R-:W2:Y:S01]  /*0050*/  LDC.64 R6, c[0x0][0x380] ;  /* 0x0000e000ff067b82 */ /* 0x000ea20000000a00 */
[----:B0-----:R-:W-:-:S04]  /*0060*/  IMAD R0, R0, UR6, R3 ;  /* 0x0000000600007c24 */ /* 0x001fc8000f8e0203 */
[----:B------:R-:W-:-:S04]  /*0070*/  IMAD.SHL.U32 R0, R0, 0x4, RZ ;  /* 0x0000000400007824 */ /* 0x000fc800078e00ff */
[----:B--2---:R-:W-:-:S05]  /*0080*/  IMAD.WIDE R6, R0, 0x8, R6 ;  /* 0x0000000800067825 */ /* 0x004fca00078e0206 */
[----:B-1----:R-:W2:Y:S04]  /*0090*/  LDG.E.64 R2, desc[UR4][R6.64] ;  /* 0x0000000406027981 */ /* 0x002ea8000c1e1b00 */
[----:B------:R-:W2:Y:S04]  /*00a0*/  LDG.E.64 R4, desc[UR4][R6.64+0x8] ;  /* 0x0000080406047981 */ /* 0x000ea8000c1e1b00 */
[----:B------:R-:W3:Y:S04]  /*00b0*/  LDG.E.64 R22, desc[UR4][R6.64+0x10] ;  /* 0x0000100406167981 */ /* 0x000ee8000c1e1b00 */
[----:B------:R3:W4:Y:S01]  /*00c0*/  LDG.E.64 R26, desc[UR4][R6.64+0x18] ;  /* 0x00001804061a7981 */ /* 0x000722000c1e1b00 */
[----:B------:R-:W-:Y:S01]  /*00d0*/  BSSY.RECONVERGENT B0, `(.L_x_261) ;  /* 0x0000127000007945 */ /* 0x000fe20003800200 */
[----:B--2---:R-:W-:-:S02]  /*00e0*/  IMAD R13, R5, R2, RZ ;  /* 0x00000002050d7224 */ /* 0x004fc400078e02ff */
[----:B------:R-:W-:-:S04]  /*00f0*/  IMAD.WIDE.U32 R10, R4, R2, RZ ;  /* 0x00000002040a7225 */ /* 0x000fc800078e00ff */
[C---:B------:R-:W-:Y:S01]  /*0100*/  IMAD R15, R3.reuse, R4, R13 ;  /* 0x00000004030f7224 */ /* 0x040fe200078e020d */
[----:B------:R-:W-:Y:S01]  /*0110*/  IADD3 RZ, P0, PT, RZ, R10, RZ ;  /* 0x0000000affff7210 */ /* 0x000fe20007f1e0ff */
[----:B------:R-:W-:-:S04]  /*0120*/  IMAD.WIDE.U32 R8, R3, R4, RZ ;  /* 0x0000000403087225 */ /* 0x000fc800078e00ff */
[----:B------:R-:W-:Y:S02]  /*0130*/  IMAD.IADD R11, R11, 0x1, R15 ;  /* 0x000000010b0b7824 */ /* 0x000fe400078e020f */
[----:B------:R-:W-:-:S04]  /*0140*/  IMAD.WIDE.U32 R12, P2, R2, R5, R8 ;  /* 0x00000005020c7225 */ /* 0x000fc80007840008 */
[----:B------:R-:W-:Y:S01]  /*0150*/  IMAD.WIDE.U32 R8, R2, R4, RZ ;  /* 0x0000000402087225 */ /* 0x000fe200078e00ff */
[----:B------:R-:W-:-:S03]  /*0160*/  IADD3.X R8, P1, PT, RZ, R11, RZ, P0, !PT ;  /* 0x0000000bff087210 */ /* 0x000fc6000073e4ff */
[----:B------:R-:W-:Y:S01]  /*0170*/  IMAD.X R15, RZ, RZ, RZ, P2 ;  /* 0x000000ffff0f7224 */ /* 0x000fe200010e06ff */
[----:B------:R-:W-:Y:S01]  /*0180*/  IADD3 RZ, P2, PT, R9, R12, RZ ;  /* 0x0000000c09ff7210 */ /* 0x000fe20007f5e0ff */
[----:B------:R-:W-:Y:S01]  /*0190*/  IMAD.MOV.U32 R14, RZ, RZ, R13 ;  /* 0x000000ffff0e7224 */ /* 0x000fe200078e000d */
[----:B------:R-:W-:Y:S01]  /*01a0*/  IADD3.X R8, P0, PT, RZ, R8, RZ, P0, !PT ;  /* 0x00000008ff087210 */ /* 0x000fe2000071e4ff */
[----:B---3--:R-:W-:Y:S01]  /*01b0*/  IMAD R7, R23, R2, RZ ;  /* 0x0000000217077224 */ /* 0x008fe200078e02ff */
[----:B------:R-:W-:Y:S01]  /*01c0*/  SEL R6, RZ, 0x1, !P1 ;  /* 0x00000001ff067807 */ /* 0x000fe20004800000 */
        /* <DEDUP_REMOVED lines=9> */
[----:B------:R-:W-:-:S03]  /*0260*/  IMAD.WIDE.U32 R16, R2, R22, RZ ;  /* 0x0000001602107225 */ /* 0x000fc600078e00ff */
[----:B------:R-:W-:Y:S01]  /*0270*/  IADD3.X R9, P1, PT, RZ, R9, RZ, P1, !PT ;  /* 0x00000009ff097210 */ /* 0x000fe20000f3e4ff */
[----:B------:R-:W-:-:S04]  /*0280*/  IMAD.WIDE.U32 R6, P4, R2, R23, R6 ;  /* 0x0000001702067225 */ /* 0x000fc80007880006 */
[----:B------:R-:W-:Y:S01]  /*0290*/  IMAD.X R18, RZ, RZ, R15, P2 ;  /* 0x000000ffff127224 */ /* 0x000fe200010e060f */
[----:B------:R-:W-:Y:S01]  /*02a0*/  IADD3 RZ, P2, PT, R17, R6, RZ ;  /* 0x0000000611ff7210 */ /* 0x000fe20007f5e0ff */
[----:B------:R-:W-:Y:S01]  /*02b0*/  IMAD.WIDE.U32 R12, R5, R22, RZ ;  /* 0x00000016050c7225 */ /* 0x000fe200078e00ff */
[----:B------:R-:W-:Y:S02]  /*02c0*/  SEL R6, RZ, 0x1, !P1 ;  /* 0x00000001ff067807 */ /* 0x000fe40004800000 */
[----:B------:R-:W-:Y:S01]  /*02d0*/  IADD3.X R18, P0, PT, R9, R18, RZ, P0, !PT ;  /* 0x0000001209127210 */ /* 0x000fe2000071e4ff */
[----:B------:R-:W-:Y:S02]  /*02e0*/  IMAD.X R15, RZ, RZ, RZ, P4 ;  /* 0x000000ffff0f7224 */ /* 0x000fe400020e06ff */
[----:B------:R-:W-:Y:S02]  /*02f0*/  IMAD.MOV.U32 R14, RZ, RZ, R7 ;  /* 0x000000ffff0e7224 */ /* 0x000fe400078e0007 */
[----:B----4-:R-:W-:-:S02]  /*0300*/  IMAD R7, R27, R2, RZ ;  /* 0x000000021b077224 */ /* 0x010fc400078e02ff */
[----:B------:R-:W-:-:S04]  /*0310*/  IMAD.WIDE.U32 R20, R4, R22, RZ ;  /* 0x0000001604147225 */ /* 0x000fc800078e00ff */
[----:B------:R-:W-:-:S04]  /*0320*/  IMAD.WIDE.U32 R12, P3, R4, R23, R12 ;  /* 0x00000017040c7225 */ /* 0x000fc8000786000c */
[----:B------:R-:W-:Y:S01]  /*0330*/  IMAD.WIDE.U32.X R14, R3, R23, R14, P2 ;  /* 0x00000017030e7225 */ /* 0x000fe200010e040e */
[----:B------:R-:W-:-:S03]  /*0340*/  IADD3 RZ, P4, PT, R21, R12, RZ ;  /* 0x0000000c15ff7210 */ /* 0x000fc60007f9e0ff */
        /* <DEDUP_REMOVED lines=14> */
[----:B------:R-:W-:Y:S01]  /*0430*/  IMAD R11, R23, R4, RZ ;  /* 0x00000004170b7224 */ /* 0x000fe200078e02ff */
[----:B------:R-:W-:Y:S01]  /*0440*/  IADD3 RZ, P6, PT, R17, R6, RZ ;  /* 0x0000000611ff7210 */ /* 0x000fe20007fde0ff */
[----:B------:R-:W-:Y:S02]  /*0450*/  IMAD.X R15, RZ, RZ, RZ, P5 ;  /* 0x000000ffff0f7224 */ /* 0x000fe400028e06ff */
[----:B------:R-:W-:Y:S02]  /*0460*/  IMAD.MOV.U32 R14, RZ, RZ, R7 ;  /* 0x000000ffff0e7224 */ /* 0x000fe400078e0007 */
[----:B------:R-:W-:-:S02]  /*0470*/  IMAD R11, R5, R22, R11 ;  /* 0x00000016050b7224 */ /* 0x000fc400078e020b */
[----:B------:R-:W-:-:S04]  /*0480*/  IMAD.WIDE.U32 R16, R22, R4, RZ ;  /* 0x0000000416107225 */ /* 0x000fc800078e00ff */
[----:B------:R-:W-:-:S04]  /*0490*/  IMAD.WIDE.U32.X R6, R3, R27, R14, P6 ;  /* 0x0000001b03067225 */ /* 0x000fc800030e040e */
[----:B------:R-:W-:Y:S02]  /*04a0*/  IMAD.X R9, RZ, RZ, R9, P0 ;  /* 0x000000ffff097224 */ /* 0x000fe400000e0609 */
[----:B------:R-:W-:Y:S01]  /*04b0*/  IMAD.IADD R11, R17, 0x1, R11 ;  /* 0x00000001110b7824 */ /* 0x000fe200078e020b */
[----:B------:R-:W-:Y:S01]  /*04c0*/  IADD3 R17, P1, PT, R21, R16, RZ ;  /* 0x0000001015117210 */ /* 0x000fe20007f3e0ff */
[----:B------:R-:W-:Y:S01]  /*04d0*/  IMAD R25, R27, R4, RZ ;  /* 0x000000041b197224 */ /* 0x000fe200078e02ff */
[----:B------:R-:W-:Y:S01]  /*04e0*/  IADD3 R9, P5, PT, R9, R6, RZ ;  /* 0x0000000609097210 */ /* 0x000fe20007fbe0ff */
[----:B------:R-:W-:Y:S01]  /*04f0*/  IMAD.WIDE.U32 R14, R26, R4, RZ ;  /* 0x000000041a0e7225 */ /* 0x000fe200078e00ff */
[----:B------:R-:W-:Y:S02]  /*0500*/  IADD3.X R11, P1, PT, R12, R11, RZ, P1, !PT ;  /* 0x0000000b0c0b7210 */ /* 0x000fe40000f3e4ff */
[----:B------:R-:W-:Y:S01]  /*0510*/  IADD3 RZ, P0, PT, RZ, R17, RZ ;  /* 0x00000011ffff7210 */ /* 0x000fe20007f1e0ff */
[----:B------:R-:W-:Y:S01]  /*0520*/  IMAD R25, R5, R26, R25 ;  /* 0x0000001a05197224 */ /* 0x000fe200078e0219 */
[----:B------:R-:W-:Y:S01]  /*0530*/  IADD3 R21, P2, PT, R9, R14, RZ ;  /* 0x0000000e09157210 */ /* 0x000fe20007f5e0ff */
[----:B------:R-:W-:Y:S01]  /*0540*/  IMAD.MOV.U32 R14, RZ, RZ, R13 ;  /* 0x000000ffff0e7224 */ /* 0x000fe200078e000d */
[----:B------:R-:W-:Y:S01]  /*0550*/  IADD3.X R16, P0, PT, RZ, R11, RZ, P0, !PT ;  /* 0x0000000bff107210 */ /* 0x000fe2000071e4ff */
[----:B------:R-:W-:Y:S01]  /*0560*/  IMAD.IADD R25, R15, 0x1, R25 ;  /* 0x000000010f197824 */ /* 0x000fe200078e0219 */
[----:B------:R-:W-:Y:S01]  /*0570*/  SEL R9, RZ, 0x1, !P1 ;  /* 0x00000001ff097807 */ /* 0x000fe20004800000 */
[----:B------:R-:W-:-:S02]  /*0580*/  IMAD.X R15, RZ, RZ, RZ, P3 ;  /* 0x000000ffff0f7224 */ /* 0x000fc400018e06ff */
[----:B------:R-:W-:Y:S02]  /*0590*/  IMAD.X R12, RZ, RZ, R7, P5 ;  /* 0x000000ffff0c7224 */ /* 0x000fe400028e0607 */
[----:B------:R-:W-:-:S04]  /*05a0*/  IMAD.WIDE.U32.X R14, R5, R23, R14, P4 ;  /* 0x00000017050e7225 */ /* 0x000fc800020e040e */
[----:B------:R-:W-:Y:S01]  /*05b0*/  IMAD.X R9, RZ, RZ, R9, P0 ;  /* 0x000000ffff097224 */ /* 0x000fe200000e0609 */
[----:B------:R-:W-:Y:S01]  /*05c0*/  IADD3.X R25, P0, PT, R25, R12, RZ, P2, !PT ;  /* 0x0000000c19197210 */ /* 0x000fe2000171e4ff */
[----:B------:R-:W-:-:S03]  /*05d0*/  IMAD.WIDE.U32 R6, R3, R2, RZ ;  /* 0x0000000203067225 */ /* 0x000fc600078e00ff */
[----:B------:R-:W-:Y:S01]  /*05e0*/  IADD3 R24, P1, PT, R9, R14, RZ ;  /* 0x0000000e09187210 */ /* 0x000fe20007f3e0ff */
[----:B------:R-:W-:-:S04]  /*05f0*/  IMAD.WIDE.U32 R12, R2, R2, RZ ;  /* 0x00000002020c7225 */ /* 0x000fc800078e00ff */
[----:B------:R-:W-:-:S04]  /*0600*/  IMAD.WIDE.U32 R6, P2, R2, R3, R6 ;  /* 0x0000000302067225 */ /* 0x000fc80007840006 */
[----:B------:R-:W-:Y:S01]  /*0610*/  IMAD.X R2, RZ, RZ, R15, P1 ;  /* 0x000000ffff027224 */ /* 0x000fe200008e060f */
[----:B------:R-:W-:Y:S01]  /*0620*/  IADD3 RZ, P1, PT, RZ, R12, RZ ;  /* 0x0000000cffff7210 */ /* 0x000fe20007f3e0ff */
[----:B------:R-:W-:Y:S01]  /*0630*/  IMAD.X R15, RZ, RZ, RZ, P2 ;  /* 0x000000ffff0f7224 */ /* 0x000fe200010e06ff */
[----:B------:R-:W-:Y:S01]  /*0640*/  IADD3 R20, P2, PT, R13, R6, RZ ;  /* 0x000000060d147210 */ /* 0x000fe20007f5e0ff */
[----:B------:R-:W-:Y:S02]  /*0650*/  IMAD.MOV.U32 R14, RZ, RZ, R7 ;  /* 0x000000ffff0e7224 */ /* 0x000fe400078e0007 */
[----:B------:R-:W-:-:S04]  /*0660*/  IMAD.WIDE.U32 R6, R5, R26, RZ ;  /* 0x0000001a05067225 */ /* 0x000fc800078e00ff */
[----:B------:R-:W-:Y:S01]  /*0670*/  IMAD.WIDE.U32.X R14, R3, R3, R14, P2 ;  /* 0x00000003030e7225 */ /* 0x000fe200010e040e */
[----:B------:R-:W-:-:S03]  /*0680*/  IADD3.X R20, P2, PT, RZ, R20, RZ, P1, !PT ;  /* 0x00000014ff147210 */ /* 0x000fc60000f5e4ff */
[----:B------:R-:W-:Y:S01]  /*0690*/  IMAD.WIDE.U32 R6, P5, R4, R27, R6 ;  /* 0x0000001b04067225 */ /* 0x000fe200078a0006 */
[----:B------:R-:W-:Y:S02]  /*06a0*/  IADD3.X R20, P1, PT, RZ, R20, RZ, P1, !PT ;  /* 0x00000014ff147210 */ /* 0x000fe40000f3e4ff */
[----:B------:R-:W-:Y:S01]  /*06b0*/  IADD3.X R3, P2, PT, RZ, R14, RZ, P2, !PT ;  /* 0x0000000eff037210 */ /* 0x000fe2000175e4ff */
[-C--:B------:R-:W-:Y:S01]  /*06c0*/  IMAD.WIDE.U32 R28, R27, R26.reuse, RZ ;  /* 0x0000001a1b1c7225 */ /* 0x080fe200078e00ff */
[C---:B------:R-:W-:Y:S02]  /*06d0*/  SHF.R.U64 R14, R10.reuse, 0x1f, R8 ;  /* 0x0000001f0a0e7819 */ /* 0x040fe40000001208 */
[----:B------:R-:W-:Y:S02]  /*06e0*/  IADD3.X R9, P3, PT, RZ, R15, RZ, P2, !PT ;  /* 0x0000000fff097210 */ /* 0x000fe4000177e4ff */
[----:B------:R-:W-:Y:S01]  /*06f0*/  LEA.X R3, P1, R10, R3, 0x1, P1 ;  /* 0x000000030a037211 */ /* 0x000fe20000820cff */
[----:B------:R-:W-:Y:S01]  /*0700*/  IMAD.WIDE.U32 R10, R4, R26, RZ ;  /* 0x0000001a040a7225 */ /* 0x000fe200078e00ff */
[----:B------:R-:W-:-:S02]  /*0710*/  SEL R13, RZ, 0x1, !P3 ;  /* 0x00000001ff0d7807 */ /* 0x000fc40005800000 */
[----:B------:R-:W-:Y:S01]  /*0720*/  IADD3.X R9, P2, PT, R9, R14, RZ, P1, !PT ;  /* 0x0000000e09097210 */ /* 0x000fe20000f5e4ff */
[----:B------:R-:W-:Y:S01]  /*0730*/  IMAD.WIDE.U32 R14, R5, R4, RZ ;  /* 0x00000004050e7225 */ /* 0x000fe200078e00ff */
[----:B------:R-:W-:Y:S02]  /*0740*/  IADD3 R21, P1, PT, R21, R24, RZ ;  /* 0x0000001815157210 */ /* 0x000fe40007f3e0ff */
[----:B------:R-:W-:Y:S01]  /*0750*/  IADD3 RZ, P4, PT, R11, R6, RZ ;  /* 0x000000060bff7210 */ /* 0x000fe20007f9e0ff */
[----:B------:R-:W-:Y:S01]  /*0760*/  IMAD.X R11, RZ, RZ, RZ, P5 ;  /* 0x000000ffff0b7224 */ /* 0x000fe200028e06ff */
[----:B------:R-:W-:Y:S01]  /*0770*/  IADD3.X R2, P1, PT, R25, R2, RZ, P1, !PT ;  /* 0x0000000219027210 */ /* 0x000fe20000f3e4ff */
[----:B------:R-:W-:Y:S01]  /*0780*/  IMAD.WIDE.U32 R14, P5, R4, R5, R14 ;  /* 0x00000005040e7225 */ /* 0x000fe200078a000e */
[----:B------:R-:W-:Y:S02]  /*0790*/  SHF.L.W.U32.HI R8, R8, 0x1, R19 ;  /* 0x0000000108087819 */ /* 0x000fe40000010e13 */
[----:B------:R-:W-:Y:S01]  /*07a0*/  SHF.L.W.U32.HI R19, R19, 0x1, R18 ;  /* 0x0000000113137819 */ /* 0x000fe20000010e12 */
[----:B------:R-:W-:-:S04]  /*07b0*/  IMAD.WIDE.U32 R24, R4, R4, RZ ;  /* 0x0000000404187225 */ /* 0x000fc800078e00ff */
[----:B------:R-:W-:Y:S01]  /*07c0*/  IMAD.MOV.U32 R10, RZ, RZ, R7 ;  /* 0x000000ffff0a7224 */ /* 0x000fe200078e0007 */
[----:B------:R-:W-:Y:S01]  /*07d0*/  IADD3 R13, P3, PT, R13, R24, RZ ;  /* 0x000000180d0d7210 */ /* 0x000fe20007f7e0ff */
[----:B------:R-:W-:Y:S01]  /*07e0*/  IMAD.X R7, RZ, RZ, RZ, P5 ;  /* 0x000000ffff077224 */ /* 0x000fe200028e06ff */
[----:B------:R-:W-:Y:S01]  /*07f0*/  IADD3 R14, P5, PT, R25, R14, RZ ;  /* 0x0000000e190e7210 */ /* 0x000fe20007fbe0ff */
[----:B------:R-:W-:Y:S01]  /*0800*/  IMAD.MOV.U32 R6, RZ, RZ, R15 ;  /* 0x000000ffff067224 */ /* 0x000fe200078e000f */
[----:B------:R-:W-:Y:S01]  /*0810*/  IADD3.X R8, P2, PT, R8, R13, RZ, P2, !PT ;  /* 0x0000000d08087210 */ /* 0x000fe2000175e4ff */
[----:B------:R-:W-:Y:S01]  /*0820*/  IMAD.WIDE.U32.X R10, R5, R27, R10, P4 ;  /* 0x0000001b050a7225 */ /* 0x000fe200020e040a */
[----:B------:R-:W-:-:S03]  /*0830*/  IADD3.X R14, P3, PT, RZ, R14, RZ, P3, !PT ;  /* 0x0000000eff0e7210 */ /* 0x000fc60001f7e4ff */
[----:B------:R-:W-:Y:S01]  /*0840*/  IMAD.WIDE.U32.X R4, R5, R5, R6, P5 ;  /* 0x0000000505047225 */ /* 0x000fe200028e0406 */
[----:B------:R-:W-:Y:S02]  /*0850*/  IADD3.X R7, P2, PT, R19, R14, RZ, P2, !PT ;  /* 0x0000000e13077210 */ /* 0x000fe4000175e4ff */
[----:B------:R-:W-:Y:S01]  /*0860*/  SHF.L.W.U32.HI R6, R18, 0x1, R17 ;  /* 0x0000000112067819 */ /* 0x000fe20000010e11 */
[----:B------:R-:W-:Y:S01]  /*0870*/  IMAD.WIDE.U32 R14, R23, R22, RZ ;  /* 0x00000016170e7225 */ /* 0x000fe200078e00ff */
[----:B------:R-:W-:Y:S02]  /*0880*/  IADD3.X R19, P3, PT, RZ, R4, RZ, P3, !PT ;  /* 0x00000004ff137210 */ /* 0x000fe40001f7e4ff */
[----:B------:R-:W-:Y:S01]  /*0890*/  SHF.L.W.U32.HI R18, R17, 0x1, R16 ;  /* 0x0000000111127819 */ /* 0x000fe20000010e10 */
[-C--:B------:R-:W-:Y:S01]  /*08a0*/  IMAD R17, R27, R22.reuse, RZ ;  /* 0x000000161b117224 */ /* 0x080fe200078e02ff */
[----:B------:R-:W-:Y:S01]  /*08b0*/  IADD3.X R13, P3, PT, RZ, R5, RZ, P3, !PT ;  /* 0x00000005ff0d7210 */ /* 0x000fe20001f7e4ff */
[----:B------:R-:W-:Y:S01]  /*08c0*/  IMAD.WIDE.U32 R4, R22, R22, RZ ;  /* 0x0000001616047225 */ /* 0x000fe200078e00ff */
[----:B------:R-:W-:-:S02]  /*08d0*/  IADD3.X R6, P5, PT, R6, R19, RZ, P2, !PT ;  /* 0x0000001306067210 */ /* 0x000fc400017be4ff */
[----:B------:R-:W-:Y:S01]  /*08e0*/  SEL R25, RZ, 0x1, !P3 ;  /* 0x00000001ff197807 */ /* 0x000fe20005800000 */
[----:B------:R-:W-:Y:S01]  /*08f0*/  IMAD.WIDE.U32 R14, P4, R22, R23, R14 ;  /* 0x00000017160e7225 */ /* 0x000fe2000788000e */
[----:B------:R-:W-:Y:S02]  /*0900*/  SHF.L.W.U32.HI R16, R16, 0x1, R21 ;  /* 0x0000000110107819 */ /* 0x000fe40000010e15 */
[----:B------:R-:W-:Y:S01]  /*0910*/  IADD3 R25, P2, PT, R25, R4, RZ ;  /* 0x0000000419197210 */ /* 0x000fe20007f5e0ff */
[----:B------:R-:W-:Y:S01]  /*0920*/  IMAD R19, R23, R26, R17 ;  /* 0x0000001a17137224 */ /* 0x000fe200078e0211 */
[----:B------:R-:W-:Y:S02]  /*0930*/  SEL R4, RZ, 0x1, !P0 ;  /* 0x00000001ff047807 */ /* 0x000fe40004000000 */
[----:B------:R-:W-:Y:S02]  /*0940*/  IADD3 R14, P3, PT, R5, R14, RZ ;  /* 0x0000000e050e7210 */ /* 0x000fe40007f7e0ff */
[----:B------:R-:W-:Y:S01]  /*0950*/  IADD3.X R5, P5, PT, R18, R13, RZ, P5, !PT ;  /* 0x0000000d12057210 */ /* 0x000fe20002fbe4ff */
[----:B------:R-:W-:Y:S01]  /*0960*/  IMAD.X R13, RZ, RZ, R4, P1 ;  /* 0x000000ffff0d7224 */ /* 0x000fe200008e0604 */
[----:B------:R-:W-:-:S02]  /*0970*/  IADD3.X R14, P2, PT, RZ, R14, RZ, P2, !PT ;  /* 0x0000000eff0e7210 */ /* 0x000fc4000175e4ff */
[----:B------:R-:W-:Y:S01]  /*0980*/  IADD3.X R25, P0, PT, R16, R25, RZ, P5, !PT ;  /* 0x0000001910197210 */ /* 0x000fe20002f1e4ff */
[----:B------:R-:W-:Y:S01]  /*0990*/  IMAD.WIDE.U32 R16, R26, R22, RZ ;  /* 0x000000161a107225 */ /* 0x000fe200078e00ff */
[----:B------:R-:W-:Y:S02]  /*09a0*/  IADD3 R13, P5, PT, R13, R10, RZ ;  /* 0x0000000a0d0d7210 */ /* 0x000fe40007fbe0ff */
[----:B------:R-:W-:Y:S01]  /*09b0*/  SHF.L.W.U32.HI R21, R21, 0x1, R2 ;  /* 0x0000000115157819 */ /* 0x000fe20000010e02 */
[----:B------:R-:W-:Y:S01]  /*09c0*/  IMAD.IADD R4, R17, 0x1, R19 ;  /* 0x0000000111047824 */ /* 0x000fe200078e0213 */
[----:B------:R-:W-:Y:S01]  /*09d0*/  IADD3 R19, P1, PT, R13, R16, RZ ;  /* 0x000000100d137210 */ /* 0x000fe20007f3e0ff */
[----:B------:R-:W-:Y:S01]  /*09e0*/  IMAD.WIDE.U32 R16, R23, R26, RZ ;  /* 0x0000001a17107225 */ /* 0x000fe200078e00ff */
[----:B------:R-:W-:-:S03]  /*09f0*/  IADD3.X R21, P0, PT, R21, R14, RZ, P0, !PT ;  /* 0x0000000e15157210 */ /* 0x000fc6000071e4ff */
[----:B------:R-:W-:Y:S02]  /*0a00*/  IMAD.X R13, RZ, RZ, R11, P5 ;  /* 0x000000ffff0d7224 */ /* 0x000fe400028e060b */
[----:B------:R-:W-:Y:S02]  /*0a10*/  IMAD.X R11, RZ, RZ, RZ, P4 ;  /* 0x000000ffff0b7224 */ /* 0x000fe400020e06ff */
[----:B------:R-:W-:Y:S01]  /*0a20*/  IMAD.MOV.U32 R10, RZ, RZ, R15 ;  /* 0x000000ffff0a7224 */ /* 0x000fe200078e000f */
[----:B------:R-:W-:Y:S01]  /*0a30*/  IADD3.X R4, P1, PT, R4, R13, RZ, P1, !PT ;  /* 0x0000000d04047210 */ /* 0x000fe20000f3e4ff */
[----:B------:R-:W-:Y:S01]  /*0a40*/  IMAD.WIDE.U32 R16, P4, R22, R27, R16 ;  /* 0x0000001b16107225 */ /* 0x000fe20007880010 */
[----:B------:R-:W-:-:S03]  /*0a50*/  SHF.L.W.U32.HI R13, R2, 0x1, R19 ;  /* 0x00000001020d7819 */ /* 0x000fc60000010e13 */
[----:B------:R-:W-:-:S04]  /*0a60*/  IMAD.WIDE.U32 R14, R22, R26, RZ ;  /* 0x0000001a160e7225 */ /* 0x000fc800078e00ff */
[----:B------:R-:W-:Y:S01]  /*0a70*/  IMAD.WIDE.U32.X R10, R23, R23, R10, P3 ;  /* 0x00000017170a7225 */ /* 0x000fe200018e040a */
[----:B------:R-:W-:Y:S02]  /*0a80*/  IADD3 RZ, P3, PT, RZ, R19, RZ ;  /* 0x00000013ffff7210 */ /* 0x000fe40007f7e0ff */
[----:B------:R-:W-:Y:S01]  /*0a90*/  IADD3 RZ, P5, PT, R15, R16, RZ ;  /* 0x000000100fff7210 */ /* 0x000fe20007fbe0ff */
[----:B------:R-:W-:Y:S01]  /*0aa0*/  IMAD.X R15, RZ, RZ, RZ, P4 ;  /* 0x000000ffff0f7224 */ /* 0x000fe200020e06ff */
[----:B------:R-:W-:Y:S01]  /*0ab0*/  IADD3.X R10, P4, PT, RZ, R10, RZ, P2, !PT ;  /* 0x0000000aff0a7210 */ /* 0x000fe2000179e4ff */
[----:B------:R-:W-:Y:S01]  /*0ac0*/  IMAD.MOV.U32 R14, RZ, RZ, R17 ;  /* 0x000000ffff0e7224 */ /* 0x000fe200078e0011 */
[----:B------:R-:W-:Y:S02]  /*0ad0*/  IADD3.X R2, P2, PT, RZ, R4, RZ, P3, !PT ;  /* 0x00000004ff027210 */ /* 0x000fe40001f5e4ff */
[----:B------:R-:W-:Y:S01]  /*0ae0*/  SEL R16, RZ, 0x1, !P1 ;  /* 0x00000001ff107807 */ /* 0x000fe20004800000 */
[----:B------:R-:W-:Y:S01]  /*0af0*/  IMAD.WIDE.U32.X R14, R23, R27, R14, P5 ;  /* 0x0000001b170e7225 */ /* 0x000fe200028e040e */
[----:B------:R-:W-:-:S02]  /*0b00*/  IADD3.X R4, P3, PT, RZ, R11, RZ, P4, !PT ;  /* 0x0000000bff047210 */ /* 0x000fc4000277e4ff */
[----:B------:R-:W-:Y:S01]  /*0b10*/  IADD3.X R13, P0, PT, R13, R10, RZ, P0, !PT ;  /* 0x0000000a0d0d7210 */ /* 0x000fe2000071e4ff */
[----:B------:R-:W-:Y:S01]  /*0b20*/  IMAD.X R23, RZ, RZ, R16, P2 ;  /* 0x000000ffff177224 */ /* 0x000fe200010e0610 */
[----:B------:R-:W-:Y:S01]  /*0b30*/  SHF.L.W.U32.HI R19, R19, 0x1, R2 ;  /* 0x0000000113137819 */ /* 0x000fe20000010e02 */
[----:B------:R-:W-:-:S03]  /*0b40*/  IMAD.WIDE.U32 R28, P4, R26, R27, R28 ;  /* 0x0000001b1a1c7225 */ /* 0x000fc6000788001c */
[----:B------:R-:W-:Y:S01]  /*0b50*/  IADD3 R23, P1, PT, R23, R14, RZ ;  /* 0x0000000e17177210 */ /* 0x000fe20007f3e0ff */
[----:B------:R-:W-:Y:S01]  /*0b60*/  IMAD.WIDE.U32 R10, R26, R26, RZ ;  /* 0x0000001a1a0a7225 */ /* 0x000fe200078e00ff */
[----:B------:R-:W-:-:S03]  /*0b70*/  IADD3.X R26, P0, PT, R19, R4, RZ, P0, !PT ;  /* 0x00000004131a7210 */ /* 0x000fc6000071e4ff */
[----:B------:R-:W-:Y:S01]  /*0b80*/  IMAD.X R4, RZ, RZ, R15, P1 ;  /* 0x000000ffff047224 */ /* 0x000fe200008e060f */
[----:B------:R-:W-:Y:S01]  /*0b90*/  IADD3 R19, P2, PT, R11, R28, RZ ;  /* 0x0000001c0b137210 */ /* 0x000fe20007f5e0ff */
[----:B------:R-:W-:Y:S01]  /*0ba0*/  IMAD.X R17, RZ, RZ, RZ, P4 ;  /* 0x000000ffff117224 */ /* 0x000fe200020e06ff */
[----:B------:R-:W-:Y:S01]  /*0bb0*/  SEL R11, RZ, 0x1, !P3 ;  /* 0x00000001ff0b7807 */ /* 0x000fe20005800000 */
[----:B------:R-:W-:Y:S01]  /*0bc0*/  IMAD.MOV.U32 R16, RZ, RZ, R29 ;  /* 0x000000ffff107224 */ /* 0x000fe200078e001d */
[----:B------:R-:W-:Y:S01]  /*0bd0*/  SHF.L.W.U32.HI R22, R23, 0x1, R4 ;  /* 0x0000000117167819 */ /* 0x000fe20000010e04 */
[----:B------:R-:W-:-:S04]  /*0be0*/  IMAD.WIDE.U32 R14, R21, 0x3d1, RZ ;  /* 0x000003d1150e7825 */ /* 0x000fc800078e00ff */
[----:B------:R-:W-:Y:S01]  /*0bf0*/  IMAD.WIDE.U32.X R16, R27, R27, R16, P2 ;  /* 0x0000001b1b107225 */ /* 0x000fe200010e0410 */
[----:B------:R-:W-:-:S03]  /*0c00*/  IADD3 R18, P2, PT, R11, R10, RZ ;  /* 0x0000000a0b127210 */ /* 0x000fc60007f5e0ff */
[----:B------:R-:W-:-:S04]  /*0c10*/  IMAD.WIDE.U32 R10, R25, 0x3d1, RZ ;  /* 0x000003d1190a7825 */ /* 0x000fc800078e00ff */
[----:B------:R-:W-:Y:S01]  /*0c20*/  IMAD.WIDE.U32 R14, P5, RZ, R25, R14 ;  /* 0x00000019ff0e7225 */ /* 0x000fe200078a000e */
[----:B------:R-:W-:-:S03]  /*0c30*/  IADD3 RZ, P1, PT, RZ, R10, RZ ;  /* 0x0000000affff7210 */ /* 0x000fc60007f3e0ff */
[----:B------:R-:W-:Y:S01]  /*0c40*/  IMAD.MOV.U32 R24, RZ, RZ, R15 ;  /* 0x000000ffff187224 */ /* 0x000fe200078e000f */
[----:B------:R-:W-:Y:S02]  /*0c50*/  IADD3 R14, P3, PT, R11, R14, RZ ;  /* 0x0000000e0b0e7210 */ /* 0x000fe40007f7e0ff */
[----:B------:R-:W-:Y:S02]  /*0c60*/  SHF.L.W.U32.HI R11, R2, 0x1, R23 ;  /* 0x00000001020b7819 */ /* 0x000fe40000010e17 */
[----:B------:R-:W-:Y:S02]  /*0c70*/  IADD3.X R14, P4, PT, RZ, R14, RZ, P1, !PT ;  /* 0x0000000eff0e7210 */ /* 0x000fe40000f9e4ff */
[----:B------:R-:W-:Y:S02]  /*0c80*/  IADD3.X R18, P6, PT, R11, R18, RZ, P0, !PT ;  /* 0x000000120b127210 */ /* 0x000fe400007de4ff */
[----:B------:R-:W-:Y:S01]  /*0c90*/  IADD3.X R2, P1, PT, R25, R14, RZ, P1, !PT ;  /* 0x0000000e19027210 */ /* 0x000fe20000f3e4ff */
[----:B------:R-:W-:Y:S01]  /*0ca0*/  IMAD.X R25, RZ, RZ, RZ, P5 ;  /* 0x000000ffff197224 */ /* 0x000fe200028e06ff */
[----:B------:R-:W-:Y:S01]  /*0cb0*/  IADD3.X R19, P0, PT, RZ, R19, RZ, P2, !PT ;  /* 0x00000013ff137210 */ /* 0x000fe2000171e4ff */
[----:B------:R-:W-:-:S03]  /*0cc0*/  IMAD.WIDE.U32 R14, R26, 0x3d1, RZ ;  /* 0x000003d11a0e7825 */ /* 0x000fc600078e00ff */
[----:B------:R-:W-:Y:S01]  /*0cd0*/  IADD3.X R22, P6, PT, R22, R19, RZ, P6, !PT ;  /* 0x0000001316167210 */ /* 0x000fe200037de4ff */
[----:B------:R-:W-:Y:S01]  /*0ce0*/  IMAD.WIDE.U32.X R24, RZ, R21, R24, P3 ;  /* 0x00000015ff187225 */ /* 0x000fe200018e0418 */
[----:B------:R-:W-:Y:S02]  /*0cf0*/  SEL R19, RZ, 0x1, !P4 ;  /* 0x00000001ff137807 */ /* 0x000fe40006000000 */
[----:B------:R-:W-:Y:S01]  /*0d00*/  IADD3.X R11, P0, PT, RZ, R16, RZ, P0, !PT ;  /* 0x00000010ff0b7210 */ /* 0x000fe2000071e4ff */
[----:B------:R-:W-:Y:S01]  /*0d10*/  IMAD.WIDE.U32 R14, P3, RZ, R13, R14 ;  /* 0x0000000dff0e7225 */ /* 0x000fe2000786000e */
[----:B------:R-:W-:Y:S02]  /*0d20*/  IADD3 R19, P2, PT, R19, R24, RZ ;  /* 0x0000001813137210 */ /* 0x000fe40007f5e0ff */
[----:B------:R-:W-:Y:S01]  /*0d30*/  LEA.HI.X R4, P6, R4, R11, RZ, 0x1, P6 ;  /* 0x0000000b04047211 */ /* 0x000fe200030d0cff */
[----:B------:R-:W-:Y:S02]  /*0d40*/  IMAD.MOV.U32 R16, RZ, RZ, R15 ;  /* 0x000000ffff107224 */ /* 0x000fe400078e000f */
[----:B------:R-:W-:Y:S01]  /*0d50*/  IMAD.X R11, RZ, RZ, R25, P2 ;  /* 0x000000ffff0b7224 */ /* 0x000fe200010e0619 */
[----:B------:R-:W-:Y:S01]  /*0d60*/  IADD3.X R23, PT, PT, RZ, RZ, R17, P6, P0 ;  /* 0x000000ffff177210 */ /* 0x000fe200037e0411 */
[----:B------:R-:W-:-:S04]  /*0d70*/  IMAD.WIDE.U32 R24, R13, 0x3d1, RZ ;  /* 0x000003d10d187825 */ /* 0x000fc800078e00ff */
[----:B------:R-:W-:Y:S01]  /*0d80*/  IMAD.X R17, RZ, RZ, RZ, P3 ;  /* 0x000000ffff117224 */ /* 0x000fe200018e06ff */
[----:B------:R-:W-:Y:S02]  /*0d90*/  IADD3 R24, P0, PT, R19, R24, RZ ;  /* 0x0000001813187210 */ /* 0x000fe40007f1e0ff */
[----:B------:R-:W-:Y:S02]  /*0da0*/  IADD3 R14, P2, PT, R25, R14, RZ ;  /* 0x0000000e190e7210 */ /* 0x000fe40007f5e0ff */
        /* <DEDUP_REMOVED lines=42> */
[-C--:B------:R-:W-:Y:S02]  /*1050*/  IADD3 RZ, P0, PT, RZ, R18.reuse, RZ ;  /* 0x00000012ffff7210 */ /* 0x080fe40007f1e0ff */
[----:B------:R-:W-:Y:S01]  /*1060*/  IADD3 R19, P1, PT, R10, R18, RZ ;  /* 0x000000120a137210 */ /* 0x000fe20007f3e0ff */
[----:B------:R-:W-:Y:S01]  /*1070*/  IMAD.WIDE.U32.X R14, RZ, R25, R14, P2 ;  /* 0x00000019ff0e7225 */ /* 0x000fe200010e040e */
[----:B------:R-:W-:Y:S02]  /*1080*/  IADD3.X R23, P0, PT, R23, R16, RZ, P0, !PT ;  /* 0x0000001017177210 */ /* 0x000fe4000071e4ff */
[----:B------:R-:W-:Y:S02]  /*1090*/  IADD3 R12, P2, PT, R19, R12, RZ ;  /* 0x0000000c130c7210 */ /* 0x000fe40007f5e0ff */
[----:B------:R-:W-:-:S02]  /*10a0*/  IADD3.X R10, P0, PT, R25, R14, RZ, P0, !PT ;  /* 0x0000000e190a7210 */ /* 0x000fc4000071e4ff */
[----:B------:R-:W-:Y:S02]  /*10b0*/  IADD3.X R23, P1, PT, R2, R23, RZ, P1, !PT ;  /* 0x0000001702177210 */ /* 0x000fe40000f3e4ff */
[----:B------:R-:W-:Y:S02]  /*10c0*/  IADD3.X R14, P0, PT, RZ, R15, RZ, P0, !PT ;  /* 0x0000000fff0e7210 */ /* 0x000fe4000071e4ff */
[----:B------:R-:W-:Y:S02]  /*10d0*/  IADD3.X R2, P1, PT, R21, R10, RZ, P1, !PT ;  /* 0x0000000a15027210 */ /* 0x000fe40000f3e4ff */
[----:B------:R-:W-:Y:S02]  /*10e0*/  IADD3.X R15, P2, PT, R20, R23, RZ, P2, !PT ;  /* 0x00000017140f7210 */ /* 0x000fe4000175e4ff */
[----:B------:R-:W-:Y:S02]  /*10f0*/  IADD3.X R14, P1, PT, R13, R14, RZ, P1, !PT ;  /* 0x0000000e0d0e7210 */ /* 0x000fe40000f3e4ff */
[----:B------:R-:W-:-:S02]  /*1100*/  SEL R10, RZ, 0x1, !P0 ;  /* 0x00000001ff0a7807 */ /* 0x000fc40004000000 */
        /* <DEDUP_REMOVED lines=13> */
.L_x_263:
        /* <DEDUP_REMOVED lines=22> */
.L_x_262:
[----:B------:R-:W-:Y:S05]  /*1340*/  BSYNC.RECONVERGENT B0 ;  /* 0x0000000000007941 */ /* 0x000fea0003800200 */
.L_x_261:
[----:B------:R-:W0:Y:S01]  /*1350*/  LDC.64 R4, c[0x0][0x388] ;  /* 0x0000e200ff047b82 */ /* 0x000e220000000a00 */
[----:B------:R-:W-:Y:S02]  /*1360*/  IMAD.MOV.U32 R13, RZ, RZ, R15 ;  /* 0x000000ffff0d7224 */ /* 0x000fe400078e000f */
[----:B0-----:R-:W-:-:S05]  /*1370*/  IMAD.WIDE R4, R0, 0x8, R4 ;  /* 0x0000000800047825 */ /* 0x001fca00078e0204 */
[----:B------:R0:W-:Y:S04]  /*1380*/  STG.E.64 desc[UR4][R4.64+0x8], R2 ;  /* 0x0000080204007986 */ /* 0x0001e8000c101b04 */
[----:B------:R-:W-:Y:S04]  /*1390*/  STG.E.64 desc[UR4][R4.64], R12 ;  /* 0x0000000c04007986 */ /* 0x000fe8000c101b04 */
[----:B------:R-:W-:Y:S01]  /*13a0*/  STG.E.64 desc[UR4][R4.64+0x10], R8 ;  /* 0x0000100804007986 */ /* 0x000fe2000c101b04 */
[----:B0-----:R-:W-:Y:S02]  /*13b0*/  IMAD.MOV.U32 R2, RZ, RZ, R7 ;  /* 0x000000ffff027224 */ /* 0x001fe400078e0007 */
[----:B------:R-:W-:-:S05]  /*13c0*/  IMAD.MOV.U32 R3, RZ, RZ, R6 ;  /* 0x000000ffff037224 */ /* 0x000fca00078e0006 */
[----:B------:R-:W-:Y:S01]  /*13d0*/  STG.E.64 desc[UR4][R4.64+0x18], R2 ;  /* 0x0000180204007986 */ /* 0x000fe2000c101b04 */
[----:B------:R-:W-:Y:S05]  /*13e0*/  EXIT ;  /* 0x000000000000794d */ /* 0x000fea0003800000 */
.L_x_264:
        /* <DEDUP_REMOVED lines=9> */
.L_x_420:


//--------------------- .text.test_mod_inv        --------------------------
	.section	.text.test_mod_inv,"ax",@progbits
	.align	128
        .global         test_mod_inv
        .type           test_mod_inv,@function
        .size           test_mod_inv,(.L_x_417 - test_mod_inv)
        .other          test_mod_inv,@"STO_CUDA_ENTRY STV_DEFAULT"
test_mod_inv:
.text.test_mod_inv:
[----:B------:R-:W0:Y:S01]  /*0000*/  LDC R1, c[0x0][0x37c] ;  /* 0x0000df00ff017b82 */ /* 0x000e220000000800 */
[----:B------:R-:W1:Y:S07]  /*0010*/  S2R R0, SR_TID.X ;  /* 0x0000000000007919 */ /* 0x000e6e0000002100 */
[----:B------:R-:W1:Y:S01]  /*0020*/  S2UR UR4, SR_CTAID.X ;  /* 0x00000000000479c3 */ /* 0x000e620000002500 */
[----:B------:R-:W2:Y:S01]  /*0030*/  LDCU.64 UR6, c[0x0][0x358] ;  /* 0x00006b00ff0677ac */ /* 0x000ea20008000a00 */
[----:B0-----:R-:W-:-:S06]  /*0040*/  VIADD R1, R1, 0xffffffc0 ;  /* 0xffffffc001017836 */ /* 0x001fcc0000000000 */
[----:B------:R-:W1:Y:S08]  /*0050*/  LDC R3, c[0x0][0x360] ;  /* 0x0000d800ff037b82 */ /* 0x000e700000000800 */
[----:B------:R-:W0:Y:S01]  /*0060*/  LDC.64 R12, c[0x0][0x380] ;  /* 0x0000e000ff0c7b82 */ /* 0x000e220000000a00 */
[----:B-1----:R-:W-:-:S04]  /*0070*/  IMAD R3, R3, UR4, R0 ;  /* 0x0000000403037c24 */ /* 0x002fc8000f8e0200 */
[----:B------:R-:W-:-:S04]  /*0080*/  IMAD.SHL.U32 R3, R3, 0x4, RZ ;  /* 0x0000000403037824 */ /* 0x000fc800078e00ff */
[----:B0-----:R-:W-:-:S05]  /*0090*/  IMAD.WIDE R12, R3, 0x8, R12 ;  /* 0x00000008030c7825 */ /* 0x001fca00078e020c */
[----:B--2---:R-:W2:Y:S04]  /*00a0*/  LDG.E.64 R4, desc[UR6][R12.64] ;  /* 0x000000060c047981 */ /* 0x004ea8000c1e1b00 */
[----:B------:R-:W2:Y:S04]  /*00b0*/  LDG.E.64 R6, desc[UR6][R12.64+0x8] ;  /* 0x000008060c067981 */ /* 0x000ea8000c1e1b00 */
[----:B------:R-:W3:Y:S04]  /*00c0*/  LDG.E.64 R8, desc[UR6][R12.64+0x10] ;  /* 0x000010060c087981 */ /* 0x000ee8000c1e1b00 */
[----:B------:R-:W3:Y:S01]  /*00d0*/  LDG.E.64 R10, desc[UR6][R12.64+0x18] ;  /* 0x000018060c0a7981 */ /* 0x000ee2000c1e1b00 */
[----:B------:R-:W0:Y:S01]  /*00e0*/  LDCU UR4, c[0x0][0x2f8] ;  /* 0x00005f00ff0477ac */ /* 0x000e220008000800 */
[----:B------:R-:W-:Y:S01]  /*00f0*/  MOV R2, 0x140 ;  /* 0x0000014000027802 */ /* 0x000fe20000000f00 */
[----:B0-----:R-:W-:Y:S01]  /*0100*/  VIADD R0, R1, UR4 ;  /* 0x0000000401007c36 */ /* 0x001fe20008000000 */
[----:B--2---:R0:W-:Y:S04]  /*0110*/  STL.128 [R1], R4 ;  /* 0x0000000401007387 */ /* 0x0041e80000100c00 */
[----:B---3--:R0:W-:Y:S02]  /*0120*/  STL.128 [R1+0x10], R8 ;  /* 0x0000100801007387 */ /* 0x0081e40000100c00 */
[----:B0-----:R-:W-:Y:S05]  /*0130*/  CALL.REL.NOINC `($test_mod_inv$_Z7_ModInvPKmPm) ;  /* 0x0000000000247944 */ /* 0x001fea0003c00000 */
[----:B------:R-:W2:Y:S01]  /*0140*/  LDL.128 R12, [R1+0x20] ;  /* 0x00002000010c7983 */ /* 0x000ea20000100c00 */
[----:B------:R-:W0:Y:S03]  /*0150*/  LDC.64 R8, c[0x0][0x388] ;  /* 0x0000e200ff087b82 */ /* 0x000e260000000a00 */
[----:B------:R-:W3:Y:S01]  /*0160*/  LDL.128 R4, [R1+0x30] ;  /* 0x0000300001047983 */ /* 0x000ee20000100c00 */
[----:B0-----:R-:W-:-:S05]  /*0170*/  IMAD.WIDE R2, R3, 0x8, R8 ;  /* 0x0000000803027825 */ /* 0x001fca00078e0208 */
[----:B--2---:R-:W-:Y:S04]  /*0180*/  STG.E.64 desc[UR6][R2.64], R12 ;  /* 0x0000000c02007986 */ /* 0x004fe8000c101b06 */
[----:B------:R-:W-:Y:S04]  /*0190*/  STG.E.64 desc[UR6][R2.64+0x8], R14 ;  /* 0x0000080e02007986 */ /* 0x000fe8000c101b06 */
[----:B---3--:R-:W-:Y:S04]  /*01a0*/  STG.E.64 desc[UR6][R2.64+0x10], R4 ;  /* 0x0000100402007986 */ /* 0x008fe8000c101b06 */
[----:B------:R-:W-:Y:S01]  /*01b0*/  STG.E.64 desc[UR6][R2.64+0x18], R6 ;  /* 0x0000180602007986 */ /* 0x000fe2000c101b06 */
[----:B------:R-:W-:Y:S05]  /*01c0*/  EXIT ;  /* 0x000000000000794d */ /* 0x000fea0003800000 */
        .type           $test_mod_inv$_Z7_ModInvPKmPm,@function
        .size           $test_mod_inv$_Z7_ModInvPKmPm,(.L_x_417 - $test_mod_inv$_Z7_ModInvPKmPm)
$test_mod_inv$_Z7_ModInvPKmPm:
[----:B------:R-:W0:Y:S02]  /*01d0*/  LDCU UR4, c[0x0][0x2f8] ;  /* 0x00005f00ff0477ac */ /* 0x000e240008000800 */
[----:B0-----:R-:W-:-:S05]  /*01e0*/  VIADD R20, R0, -UR4 ;  /* 0x8000000400147c36 */ /* 0x001fca0008000000 */
[----:B------:R-:W2:Y:S04]  /*01f0*/  LDL.64 R12, [R20] ;  /* 0x00000000140c7983 */ /* 0x000ea80000100a00 */
[----:B------:R-:W3:Y:S04]  /*0200*/  LDL.64 R10, [R20+0x8] ;  /* 0x00000800140a7983 */ /* 0x000ee80000100a00 */
[----:B------:R-:W4:Y:S04]  /*0210*/  LDL.64 R8, [R20+0x10] ;  /* 0x0000100014087983 */ /* 0x000f280000100a00 */
[----:B------:R-:W5:Y:S01]  /*0220*/  LDL.64 R6, [R20+0x18] ;  /* 0x0000180014067983 */ /* 0x000f620000100a00 */
[----:B------:R-:W-:Y:S01]  /*0230*/  BSSY.RECONVERGENT B0, `(.L_x_265) ;  /* 0x0000127000007945 */ /* 0x000fe20003800200 */
[----:B--2---:R-:W-:-:S04]  /*0240*/  IMAD.WIDE.U32 R4, R13, R12, RZ ;  /* 0x0000000c0d047225 */ /* 0x004fc800078e00ff */
[----:B---3--:R-:W-:-:S04]  /*0250*/  IMAD.WIDE.U32 R18, R13, R10, RZ ;  /* 0x0000000a0d127225 */ /* 0x008fc800078e00ff */
[----:B------:R-:W-:-:S04]  /*0260*/  IMAD.WIDE.U32 R14, P0, R12, R13, R4 ;  /* 0x0000000d0c0e7225 */ /* 0x000fc80007800004 */
[----:B------:R-:W-:-:S04]  /*0270*/  IMAD.WIDE.U32 R4, R12, R12, RZ ;  /* 0x0000000c0c047225 */ /* 0x000fc800078e00ff */
[----:B------:R-:W-:Y:S01]  /*0280*/  IMAD.MOV.U32 R22, RZ, RZ, R15 ;  /* 0x000000ffff167224 */ /* 0x000fe200078e000f */
[----:B------:R-:W-:Y:S01]  /*0290*/  IADD3 R37, P1, PT, R5, R14, RZ ;  /* 0x0000000e05257210 */ /* 0x000fe20007f3e0ff */
[-C--:B------:R-:W-:Y:S02]  /*02a0*/  IMAD R5, R11, R12.reuse, RZ ;  /* 0x0000000c0b057224 */ /* 0x080fe400078e02ff */
[----:B------:R-:W-:-:S04]  /*02b0*/  IMAD.WIDE.U32 R14, R10, R12, RZ ;  /* 0x0000000c0a0e7225 */ /* 0x000fc800078e00ff */
[----:B------:R-:W-:Y:S01]  /*02c0*/  IMAD R5, R13, R10, R5 ;  /* 0x0000000a0d057224 */ /* 0x000fe200078e0205 */
[----:B------:R-:W-:Y:S01]  /*02d0*/  IADD3 RZ, P2, PT, RZ, R14, RZ ;  /* 0x0000000effff7210 */ /* 0x000fe20007f5e0ff */
[----:B------:R-:W-:Y:S01]  /*02e0*/  IMAD.X R23, RZ, RZ, RZ, P0 ;  /* 0x000000ffff177224 */ /* 0x000fe200000e06ff */
[----:B------:R-:W-:Y:S01]  /*02f0*/  IADD3 RZ, P0, PT, RZ, R4, RZ ;  /* 0x00000004ffff7210 */ /* 0x000fe20007f1e0ff */
[----:B------:R-:W-:Y:S02]  /*0300*/  IMAD.IADD R5, R15, 0x1, R5 ;  /* 0x000000010f057824 */ /* 0x000fe400078e0205 */
[----:B------:R-:W-:-:S03]  /*0310*/  IMAD.WIDE.U32 R16, R12, R10, RZ ;  /* 0x0000000a0c107225 */ /* 0x000fc600078e00ff */
[----:B------:R-:W-:Y:S01]  /*0320*/  IADD3.X R5, P4, PT, RZ, R5, RZ, P2, !PT ;  /* 0x00000005ff057210 */ /* 0x000fe2000179e4ff */
[----:B------:R-:W-:-:S03]  /*0330*/  IMAD.WIDE.U32 R18, P6, R12, R11, R18 ;  /* 0x0000000b0c127225 */ /* 0x000fc600078c0012 */
[----:B------:R-:W-:Y:S01]  /*0340*/  IADD3.X R21, P2, PT, RZ, R5, RZ, P2, !PT ;  /* 0x00000005ff157210 */ /* 0x000fe2000175e4ff */
[----:B------:R-:W-:Y:S01]  /*0350*/  IMAD.WIDE.U32.X R22, R13, R13, R22, P1 ;  /* 0x0000000d0d167225 */ /* 0x000fe200008e0416 */
[----:B------:R-:W-:Y:S02]  /*0360*/  IADD3.X R37, P1, PT, RZ, R37, RZ, P0, !PT ;  /* 0x00000025ff257210 */ /* 0x000fe4000073e4ff */
[----:B------:R-:W-:Y:S01]  /*0370*/  IADD3 RZ, P3, PT, R17, R18, RZ ;  /* 0x0000001211ff7210 */ /* 0x000fe20007f7e0ff */
[----:B------:R-:W-:Y:S01]  /*0380*/  IMAD.WIDE.U32 R24, R11, R10, RZ ;  /* 0x0000000a0b187225 */ /* 0x000fe200078e00ff */
[----:B------:R-:W-:Y:S02]  /*0390*/  SEL R5, RZ, 0x1, !P4 ;  /* 0x00000001ff057807 */ /* 0x000fe40006000000 */
[----:B------:R-:W-:Y:S01]  /*03a0*/  IADD3.X R33, P1, PT, RZ, R22, RZ, P1, !PT ;  /* 0x00000016ff217210 */ /* 0x000fe20000f3e4ff */
[----:B------:R-:W-:Y:S01]  /*03b0*/  IMAD.X R17, RZ, RZ, RZ, P6 ;  /* 0x000000ffff117224 */ /* 0x000fe200030e06ff */
[----:B------:R-:W-:Y:S01]  /*03c0*/  IADD3.X R37, P0, PT, RZ, R37, RZ, P0, !PT ;  /* 0x00000025ff257210 */ /* 0x000fe2000071e4ff */
[----:B------:R-:W-:Y:S01]  /*03d0*/  IMAD.MOV.U32 R16, RZ, RZ, R19 ;  /* 0x000000ffff107224 */ /* 0x000fe200078e0013 */
[----:B------:R-:W-:Y:S01]  /*03e0*/  IADD3.X R35, P1, PT, RZ, R23, RZ, P1, !PT ;  /* 0x00000017ff237210 */ /* 0x000fe20000f3e4ff */
[----:B------:R-:W-:Y:S01]  /*03f0*/  IMAD.X R5, RZ, RZ, R5, P2 ;  /* 0x000000ffff057224 */ /* 0x000fe200010e0605 */
[----:B------:R-:W-:Y:S01]  /*0400*/  LEA.X R33, P0, R14, R33, 0x1, P0 ;  /* 0x000000210e217211 */ /* 0x000fe20000000cff */
[----:B------:R-:W-:-:S04]  /*0410*/  IMAD.WIDE.U32.X R16, R13, R11, R16, P3 ;  /* 0x0000000b0d107225 */ /* 0x000fc800018e0410 */
[----:B------:R-:W-:Y:S01]  /*0420*/  IMAD.WIDE.U32 R24, P5, R10, R11, R24 ;  /* 0x0000000b0a187225 */ /* 0x000fe200078a0018 */
[----:B------:R-:W-:Y:S02]  /*0430*/  IADD3 R39, P3, PT, R5, R16, RZ ;  /* 0x0000001005277210 */ /* 0x000fe40007f7e0ff */
[----:B------:R-:W-:Y:S01]  /*0440*/  SHF.R.U64 R16, R14, 0x1f, R21 ;  /* 0x0000001f0e107819 */ /* 0x000fe20000001215 */
[----:B------:R-:W-:Y:S01]  /*0450*/  IMAD.WIDE.U32 R22, R10, R10, RZ ;  /* 0x0000000a0a167225 */ /* 0x000fe200078e00ff */
[----:B------:R-:W-:Y:S02]  /*0460*/  SEL R5, RZ, 0x1, !P1 ;  /* 0x00000001ff057807 */ /* 0x000fe40004800000 */
[----:B------:R-:W-:Y:S01]  /*0470*/  IADD3.X R35, P0, PT, R35, R16, RZ, P0, !PT ;  /* 0x0000001023237210 */ /* 0x000fe2000071e4ff */
[----:B----4-:R-:W-:Y:S01]  /*0480*/  IMAD.WIDE.U32 R14, R13, R8, RZ ;  /* 0x000000080d0e7225 */ /* 0x010fe200078e00ff */
[----:B------:R-:W-:Y:S02]  /*0490*/  IADD3 R31, P2, PT, R23, R24, RZ ;  /* 0x00000018171f7210 */ /* 0x000fe40007f5e0ff */
[----:B------:R-:W-:Y:S01]  /*04a0*/  IADD3 R30, P1, PT, R5, R22, RZ ;  /* 0x00000016051e7210 */ /* 0x000fe20007f3e0ff */
[----:B------:R-:W-:-:S02]  /*04b0*/  IMAD.X R29, RZ, RZ, RZ, P5 ;  /* 0x000000ffff1d7224 */ /* 0x000fc400028e06ff */
[----:B------:R-:W-:Y:S01]  /*04c0*/  IMAD.MOV.U32 R28, RZ, RZ, R25 ;  /* 0x000000ffff1c7224 */ /* 0x000fe200078e0019 */
[----:B------:R-:W-:Y:S01]  /*04d0*/  IADD3.X R31, P1, PT, RZ, R31, RZ, P1, !PT ;  /* 0x0000001fff1f7210 */ /* 0x000fe20000f3e4ff */
[----:B------:R-:W-:Y:S02]  /*04e0*/  IMAD.X R32, RZ, RZ, R17, P3 ;  /* 0x000000ffff207224 */ /* 0x000fe400018e0611 */
[----:B------:R-:W-:-:S04]  /*04f0*/  IMAD.WIDE.U32.X R28, R11, R11, R28, P2 ;  /* 0x0000000b0b1c7225 */ /* 0x000fc800010e041c */
[----:B------:R-:W-:-:S04]  /*0500*/  IMAD.WIDE.U32 R24, R11, R8, RZ ;  /* 0x000000080b187225 */ /* 0x000fc800078e00ff */
[----:B------:R-:W-:-:S04]  /*0510*/  IMAD.WIDE.U32 R16, R12, R8, RZ ;  /* 0x000000080c107225 */ /* 0x000fc800078e00ff */
[----:B------:R-:W-:Y:S01]  /*0520*/  IMAD.WIDE.U32 R18, P2, R12, R9, R14 ;  /* 0x000000090c127225 */ /* 0x000fe2000784000e */
[----:B------:R-:W-:-:S03]  /*0530*/  IADD3.X R14, P1, PT, RZ, R28, RZ, P1, !PT ;  /* 0x0000001cff0e7210 */ /* 0x000fc60000f3e4ff */
        /* <DEDUP_REMOVED lines=10> */
[----:B------:R-:W-:Y:S02]  /*05e0*/  IMAD.IADD R5, R17, 0x1, R5 ;  /* 0x0000000111057824 */ /* 0x000fe400078e0205 */
[----:B------:R-:W-:Y:S01]  /*05f0*/  IMAD.X R25, RZ, RZ, RZ, P2 ;  /* 0x000000ffff197224 */ /* 0x000fe200010e06ff */
[----:B------:R-:W-:Y:S01]  /*0600*/  IADD3 R26, P2, PT, R39, R16, RZ ;  /* 0x00000010271a7210 */ /* 0x000fe20007f5e0ff */
[----:B------:R-:W-:Y:S01]  /*0610*/  IMAD.X R17, RZ, RZ, RZ, P6 ;  /* 0x000000ffff117224 */ /* 0x000fe200030e06ff */
[----:B------:R-:W-:Y:S01]  /*0620*/  IADD3.X R5, P1, PT, RZ, R5, RZ, P1, !PT ;  /* 0x00000005ff057210 */ /* 0x000fe20000f3e4ff */
[----:B------:R-:W-:Y:S01]  /*0630*/  IMAD.MOV.U32 R24, RZ, RZ, R19 ;  /* 0x000000ffff187224 */ /* 0x000fe200078e0013 */
[----:B------:R-:W-:Y:S01]  /*0640*/  SHF.L.W.U32.HI R21, R21, 0x1, R26 ;  /* 0x0000000115157819 */ /* 0x000fe20000010e1a */
[C---:B------:R-:W-:Y:S01]  /*0650*/  IMAD.WIDE.U32 R28, P6, R8.reuse, R9, R22 ;  /* 0x00000009081c7225 */ /* 0x040fe200078c0016 */
[----:B------:R-:W-:Y:S02]  /*0660*/  IADD3.X R23, P2, PT, R5, R32, RZ, P2, !PT ;  /* 0x0000002005177210 */ /* 0x000fe4000175e4ff */
[----:B------:R-:W-:Y:S01]  /*0670*/  SEL R5, RZ, 0x1, !P3 ;  /* 0x00000001ff057807 */ /* 0x000fe20005800000 */
[----:B------:R-:W-:Y:S01]  /*0680*/  IMAD.WIDE.U32 R18, R8, R8, RZ ;  /* 0x0000000808127225 */ /* 0x000fe200078e00ff */
[----:B------:R-:W-:-:S02]  /*0690*/  IADD3.X R21, P0, PT, R21, R30, RZ, P0, !PT ;  /* 0x0000001e15157210 */ /* 0x000fc4000071e4ff */
[----:B------:R-:W-:Y:S01]  /*06a0*/  SHF.L.W.U32.HI R26, R26, 0x1, R23 ;  /* 0x000000011a1a7819 */ /* 0x000fe20000010e17 */
[----:B------:R-:W-:Y:S01]  /*06b0*/  IMAD.X R39, RZ, RZ, RZ, P6 ;  /* 0x000000ffff277224 */ /* 0x000fe200030e06ff */
[----:B------:R-:W-:Y:S01]  /*06c0*/  IADD3 R22, P3, PT, R5, R18, RZ ;  /* 0x0000001205167210 */ /* 0x000fe20007f7e0ff */
[----:B-----5:R-:W-:Y:S01]  /*06d0*/  IMAD R41, R7, R12, RZ ;  /* 0x0000000c07297224 */ /* 0x020fe200078e02ff */
[----:B------:R-:W-:Y:S01]  /*06e0*/  SEL R5, RZ, 0x1, !P1 ;  /* 0x00000001ff057807 */ /* 0x000fe20004800000 */
[----:B------:R-:W-:Y:S01]  /*06f0*/  IMAD.MOV.U32 R16, RZ, RZ, R27 ;  /* 0x000000ffff107224 */ /* 0x000fe200078e001b */
[----:B------:R-:W-:Y:S01]  /*0700*/  IADD3 R32, P6, PT, R19, R28, RZ ;  /* 0x0000001c13207210 */ /* 0x000fe20007fde0ff */
[C---:B------:R-:W-:Y:S01]  /*0710*/  IMAD.WIDE.U32.X R24, R13.reuse, R9, R24, P4 ;  /* 0x000000090d187225 */ /* 0x040fe200020e0418 */
[----:B------:R-:W-:Y:S02]  /*0720*/  IADD3.X R19, P0, PT, R26, R31, RZ, P0, !PT ;  /* 0x0000001f1a137210 */ /* 0x000fe4000071e4ff */
[----:B------:R-:W-:Y:S01]  /*0730*/  IADD3.X R18, P1, PT, RZ, R32, RZ, P3, !PT ;  /* 0x00000020ff127210 */ /* 0x000fe20001f3e4ff */
[----:B------:R-:W-:-:S04]  /*0740*/  IMAD.WIDE.U32 R26, R13, R6, RZ ;  /* 0x000000060d1a7225 */ /* 0x000fc800078e00ff */
[----:B------:R-:W-:Y:S02]  /*0750*/  IMAD.X R5, RZ, RZ, R5, P2 ;  /* 0x000000ffff057224 */ /* 0x000fe400010e0605 */
[----:B------:R-:W-:Y:S02]  /*0760*/  IMAD.MOV.U32 R38, RZ, RZ, R29 ;  /* 0x000000ffff267224 */ /* 0x000fe400078e001d */
[----:B------:R-:W-:-:S04]  /*0770*/  IMAD.WIDE.U32 R30, R6, R12, RZ ;  /* 0x0000000c061e7225 */ /* 0x000fc800078e00ff */
[----:B------:R-:W-:Y:S01]  /*0780*/  IMAD R43, R13, R6, R41 ;  /* 0x000000060d2b7224 */ /* 0x000fe200078e0229 */
[----:B------:R-:W-:Y:S01]  /*0790*/  IADD3 R41, P2, PT, R5, R24, RZ ;  /* 0x0000001805297210 */ /* 0x000fe20007f5e0ff */
[----:B------:R-:W-:Y:S01]  /*07a0*/  IMAD.WIDE.U32 R28, R12, R6, RZ ;  /* 0x000000060c1c7225 */ /* 0x000fe200078e00ff */
[----:B------:R-:W-:-:S03]  /*07b0*/  IADD3 RZ, P3, PT, RZ, R30, RZ ;  /* 0x0000001effff7210 */ /* 0x000fc60007f7e0ff */
[----:B------:R-:W-:-:S04]  /*07c0*/  IMAD.WIDE.U32.X R38, R9, R9, R38, P6 ;  /* 0x0000000909267225 */ /* 0x000fc800030e0426 */
[----:B------:R-:W-:Y:S01]  /*07d0*/  IMAD.WIDE.U32 R26, P6, R12, R7, R26 ;  /* 0x000000070c1a7225 */ /* 0x000fe200078c001a */
[----:B------:R-:W-:-:S03]  /*07e0*/  IADD3.X R5, P1, PT, RZ, R38, RZ, P1, !PT ;  /* 0x00000026ff057210 */ /* 0x000fc60000f3e4ff */
[----:B------:R-:W-:Y:S01]  /*07f0*/  IMAD.IADD R28, R31, 0x1, R43 ;  /* 0x000000011f1c7824 */ /* 0x000fe200078e022b */
[----:B------:R-:W-:Y:S01]  /*0800*/  IADD3 RZ, P4, PT, R29, R26, RZ ;  /* 0x0000001a1dff7210 */ /* 0x000fe20007f9e0ff */
[----:B------:R-:W-:Y:S01]  /*0810*/  IMAD.X R31, RZ, RZ, R25, P2 ;  /* 0x000000ffff1f7224 */ /* 0x000fe200010e0619 */
[----:B------:R-:W-:Y:S01]  /*0820*/  IADD3 R41, P2, PT, R41, R30, RZ ;  /* 0x0000001e29297210 */ /* 0x000fe20007f5e0ff */
[----:B------:R-:W-:Y:S01]  /*0830*/  IMAD R29, R9, R10, RZ ;  /* 0x0000000a091d7224 */ /* 0x000fe200078e02ff */
[----:B------:R-:W-:Y:S01]  /*0840*/  IADD3.X R28, P3, PT, RZ, R28, RZ, P3, !PT ;  /* 0x0000001cff1c7210 */ /* 0x000fe20001f7e4ff */
[----:B------:R-:W-:Y:S01]  /*0850*/  IMAD.WIDE.U32 R24, R11, R6, RZ ;  /* 0x000000060b187225 */ /* 0x000fe200078e00ff */
[----:B------:R-:W-:Y:S02]  /*0860*/  IADD3.X R12, P1, PT, RZ, R39, RZ, P1, !PT ;  /* 0x00000027ff0c7210 */ /* 0x000fe40000f3e4ff */
[----:B------:R-:W-:Y:S01]  /*0870*/  IADD3.X R32, P2, PT, R28, R31, RZ, P2, !PT ;  /* 0x0000001f1c207210 */ /* 0x000fe2000175e4ff */
[----:B------:R-:W-:Y:S01]  /*0880*/  IMAD.WIDE.U32 R30, R8, R10, RZ ;  /* 0x0000000a081e7225 */ /* 0x000fe200078e00ff */
[----:B------:R-:W-:-:S03]  /*0890*/  SEL R26, RZ, 0x1, !P3 ;  /* 0x00000001ff1a7807 */ /* 0x000fc60005800000 */
        /* <DEDUP_REMOVED lines=9> */
[-C--:B------:R-:W-:Y:S01]  /*0930*/  IMAD.WIDE.U32.X R26, R13, R7.reuse, R28, P4 ;  /* 0x000000070d1a7225 */ /* 0x080fe200020e041c */
[----:B------:R-:W-:Y:S02]  /*0940*/  IADD3 RZ, P4, PT, RZ, R34, RZ ;  /* 0x00000022ffff7210 */ /* 0x000fe40007f9e0ff */
[----:B------:R-:W-:Y:S01]  /*0950*/  SEL R13, RZ, 0x1, !P2 ;  /* 0x00000001ff0d7807 */ /* 0x000fe20005000000 */
[----:B------:R-:W-:Y:S01]  /*0960*/  IMAD.WIDE.U32 R24, P3, R10, R7, R24 ;  /* 0x000000070a187225 */ /* 0x000fe20007860018 */
[----:B------:R-:W-:Y:S02]  /*0970*/  IADD3.X R41, P4, PT, RZ, R32, RZ, P4, !PT ;  /* 0x00000020ff297210 */ /* 0x000fe4000279e4ff */
[----:B------:R-:W-:Y:S01]  /*0980*/  IADD3 R43, P2, PT, R31, R26, RZ ;  /* 0x0000001a1f2b7210 */ /* 0x000fe20007f5e0ff */
[----:B------:R-:W-:Y:S01]  /*0990*/  IMAD R45, R7, R10, RZ ;  /* 0x0000000a072d7224 */ /* 0x000fe200078e02ff */
[----:B------:R-:W-:Y:S01]  /*09a0*/  IADD3 RZ, P6, PT, R39, R24, RZ ;  /* 0x0000001827ff7210 */ /* 0x000fe20007fde0ff */
[----:B------:R-:W-:Y:S01]  /*09b0*/  IMAD.WIDE.U32.X R16, R11, R9, R16, P5 ;  /* 0x000000090b107225 */ /* 0x000fe200028e0410 */
[----:B------:R-:W-:-:S03]  /*09c0*/  SHF.L.W.U32.HI R34, R34, 0x1, R41 ;  /* 0x0000000122227819 */ /* 0x000fc60000010e29 */
[----:B------:R-:W-:Y:S02]  /*09d0*/  IMAD.X R13, RZ, RZ, R13, P4 ;  /* 0x000000ffff0d7224 */ /* 0x000fe400020e060d */
[----:B------:R-:W-:-:S03]  /*09e0*/  IMAD.WIDE.U32 R28, R6, R10, RZ ;  /* 0x0000000a061c7225 */ /* 0x000fc600078e00ff */
[----:B------:R-:W-:Y:S01]  /*09f0*/  IADD3 R13, P4, PT, R13, R16, RZ ;  /* 0x000000100d0d7210 */ /* 0x000fe20007f9e0ff */
[-C--:B------:R-:W-:Y:S02]  /*0a00*/  IMAD R47, R11, R6.reuse, R45 ;  /* 0x000000060b2f7224 */ /* 0x080fe400078e022d */
[----:B------:R-:W-:-:S04]  /*0a10*/  IMAD.WIDE.U32 R38, R9, R6, RZ ;  /* 0x0000000609267225 */ /* 0x000fc800078e00ff */
[----:B------:R-:W-:Y:S01]  /*0a20*/  IMAD.X R45, RZ, RZ, R27, P2 ;  /* 0x000000ffff2d7224 */ /* 0x000fe200010e061b */
[----:B------:R-:W-:Y:S01]  /*0a30*/  IADD3 R28, P2, PT, R43, R28, RZ ;  /* 0x0000001c2b1c7210 */ /* 0x000fe20007f5e0ff */
[----:B------:R-:W-:Y:S02]  /*0a40*/  IMAD.IADD R10, R29, 0x1, R47 ;  /* 0x000000011d0a7824 */ /* 0x000fe400078e022f */
[----:B------:R-:W-:-:S03]  /*0a50*/  IMAD.WIDE.U32 R26, P5, R8, R7, R38 ;  /* 0x00000007081a7225 */ /* 0x000fc600078a0026 */
[----:B------:R-:W-:Y:S01]  /*0a60*/  IADD3.X R10, P2, PT, R10, R45, RZ, P2, !PT ;  /* 0x0000002d0a0a7210 */ /* 0x000fe2000175e4ff */
[----:B------:R-:W-:Y:S01]  /*0a70*/  IMAD.X R29, RZ, RZ, RZ, P3 ;  /* 0x000000ffff1d7224 */ /* 0x000fe200018e06ff */
[----:B------:R-:W-:Y:S01]  /*0a80*/  IADD3.X R14, P3, PT, R23, R14, RZ, P0, !PT ;  /* 0x0000000e170e7210 */ /* 0x000fe2000077e4ff */
[----:B------:R-:W-:Y:S01]  /*0a90*/  IMAD.X R39, RZ, RZ, R17, P4 ;  /* 0x000000ffff277224 */ /* 0x000fe200020e0611 */
[----:B------:R-:W-:Y:S01]  /*0aa0*/  IADD3 R24, P0, PT, R28, R13, RZ ;  /* 0x0000000d1c187210 */ /* 0x000fe20007f1e0ff */
[----:B------:R-:W-:Y:S01]  /*0ab0*/  IMAD.WIDE.U32 R30, R8, R6, RZ ;  /* 0x00000006081e7225 */ /* 0x000fe200078e00ff */
[----:B------:R-:W-:Y:S02]  /*0ac0*/  SEL R13, RZ, 0x1, !P2 ;  /* 0x00000001ff0d7807 */ /* 0x000fe40005000000 */
[----:B------:R-:W-:Y:S01]  /*0ad0*/  IADD3.X R23, P0, PT, R10, R39, RZ, P0, !PT ;  /* 0x000000270a177210 */ /* 0x000fe2000071e4ff */
[----:B------:R-:W-:Y:S01]  /*0ae0*/  IMAD.MOV.U32 R28, RZ, RZ, R25 ;  /* 0x000000ffff1c7224 */ /* 0x000fe200078e0019 */
[----:B------:R-:W-:Y:S01]  /*0af0*/  IADD3 RZ, P4, PT, R31, R26, RZ ;  /* 0x0000001a1fff7210 */ /* 0x000fe20007f9e0ff */
[----:B------:R-:W-:Y:S01]  /*0b00*/  IMAD.MOV.U32 R16, RZ, RZ, R27 ;  /* 0x000000ffff107224 */ /* 0x000fe200078e001b */
[----:B------:R-:W-:Y:S01]  /*0b10*/  IADD3.X R15, P3, PT, R34, R15, RZ, P3, !PT ;  /* 0x0000000f220f7210 */ /* 0x000fe20001f7e4ff */
[----:B------:R-:W-:Y:S01]  /*0b20*/  IMAD.WIDE.U32.X R26, R11, R7, R28, P6 ;  /* 0x000000070b1a7225 */ /* 0x000fe200030e041c */
[----:B------:R-:W-:-:S02]  /*0b30*/  SHF.L.W.U32.HI R41, R41, 0x1, R24 ;  /* 0x0000000129297819 */ /* 0x000fc40000010e18 */
[----:B------:R-:W-:Y:S01]  /*0b40*/  SHF.L.W.U32.HI R25, R24, 0x1, R23 ;  /* 0x0000000118197819 */ /* 0x000fe20000010e17 */
[----:B------:R-:W-:Y:S01]  /*0b50*/  IMAD.X R13, RZ, RZ, R13, P0 ;  /* 0x000000ffff0d7224 */ /* 0x000fe200000e060d */
[----:B------:R-:W-:Y:S01]  /*0b60*/  IADD3.X R22, P3, PT, R41, R22, RZ, P3, !PT ;  /* 0x0000001629167210 */ /* 0x000fe20001f7e4ff */
[----:B------:R-:W-:-:S03]  /*0b70*/  IMAD.WIDE.U32 R10, R7, R6, RZ ;  /* 0x00000006070a7225 */ /* 0x000fc600078e00ff */
[----:B------:R-:W-:Y:S01]  /*0b80*/  IADD3 R13, P2, PT, R13, R26, RZ ;  /* 0x0000001a0d0d7210 */ /* 0x000fe20007f5e0ff */
[----:B------:R-:W-:Y:S01]  /*0b90*/  IMAD R39, R7, R8, RZ ;  /* 0x0000000807277224 */ /* 0x000fe200078e02ff */
[----:B------:R-:W-:Y:S01]  /*0ba0*/  IADD3.X R18, P0, PT, R25, R18, RZ, P3, !PT ;  /* 0x0000001219127210 */ /* 0x000fe20001f1e4ff */
[----:B------:R-:W-:-:S04]  /*0bb0*/  IMAD.WIDE.U32 R28, R6, R8, RZ ;  /* 0x00000008061c7225 */ /* 0x000fc800078e00ff */
[----:B------:R-:W-:Y:S01]  /*0bc0*/  IMAD R39, R9, R6, R39 ;  /* 0x0000000609277224 */ /* 0x000fe200078e0227 */
[----:B------:R-:W-:Y:S01]  /*0bd0*/  IADD3 R28, P3, PT, R13, R28, RZ ;  /* 0x0000001c0d1c7210 */ /* 0x000fe20007f7e0ff */
[----:B------:R-:W-:Y:S02]  /*0be0*/  IMAD.X R17, RZ, RZ, RZ, P5 ;  /* 0x000000ffff117224 */ /* 0x000fe400028e06ff */
[----:B------:R-:W-:-:S04]  /*0bf0*/  IMAD.WIDE.U32 R30, P5, R6, R7, R10 ;  /* 0x00000007061e7225 */ /* 0x000fc800078a000a */
[----:B------:R-:W-:-:S04]  /*0c00*/  IMAD.WIDE.U32 R24, R6, R6, RZ ;  /* 0x0000000606187225 */ /* 0x000fc800078e00ff */
[----:B------:R-:W-:Y:S02]  /*0c10*/  IMAD.IADD R6, R29, 0x1, R39 ;  /* 0x000000011d067824 */ /* 0x000fe400078e0227 */
[----:B------:R-:W-:Y:S01]  /*0c20*/  IMAD.X R13, RZ, RZ, R27, P2 ;  /* 0x000000ffff0d7224 */ /* 0x000fe200010e061b */
[----:B------:R-:W-:Y:S01]  /*0c30*/  IADD3 R29, P2, PT, R25, R30, RZ ;  /* 0x0000001e191d7210 */ /* 0x000fe20007f5e0ff */
[----:B------:R-:W-:Y:S01]  /*0c40*/  IMAD.WIDE.U32 R26, R18, 0x3d1, RZ ;  /* 0x000003d1121a7825 */ /* 0x000fe200078e00ff */
[----:B------:R-:W-:Y:S02]  /*0c50*/  SEL R25, RZ, 0x1, !P1 ;  /* 0x00000001ff197807 */ /* 0x000fe40004800000 */
[----:B------:R-:W-:Y:S01]  /*0c60*/  IADD3.X R6, P3, PT, R6, R13, RZ, P3, !PT ;  /* 0x0000000d06067210 */ /* 0x000fe20001f7e4ff */
[----:B------:R-:W-:Y:S01]  /*0c70*/  IMAD.X R11, RZ, RZ, RZ, P5 ;  /* 0x000000ffff0b7224 */ /* 0x000fe200028e06ff */
[----:B------:R-:W-:Y:S01]  /*0c80*/  IADD3 RZ, P1, PT, RZ, R28, RZ ;  /* 0x0000001cffff7210 */ /* 0x000fe20007f3e0ff */
[----:B------:R-:W-:Y:S01]  /*0c90*/  IMAD.WIDE.U32.X R16, R9, R7, R16, P4 ;  /* 0x0000000709107225 */ /* 0x000fe200020e0410 */
[----:B------:R-:W-:-:S02]  /*0ca0*/  SHF.L.W.U32.HI R30, R23, 0x1, R28 ;  /* 0x00000001171e7819 */ /* 0x000fc40000010e1c */
[----:B------:R-:W-:Y:S01]  /*0cb0*/  IADD3.X R23, P5, PT, RZ, R6, RZ, P1, !PT ;  /* 0x00000006ff177210 */ /* 0x000fe20000fbe4ff */
[----:B------:R-:W-:Y:S01]  /*0cc0*/  IMAD.WIDE.U32 R8, R22, 0x3d1, RZ ;  /* 0x000003d116087825 */ /* 0x000fe200078e00ff */
[----:B------:R-:W-:Y:S02]  /*0cd0*/  SEL R13, RZ, 0x1, !P3 ;  /* 0x00000001ff0d7807 */ /* 0x000fe40005800000 */
[----:B------:R-:W-:Y:S01]  /*0ce0*/  IADD3.X R6, P3, PT, R30, R5, RZ, P0, !PT ;  /* 0x000000051e067210 */ /* 0x000fe2000077e4ff */
[----:B------:R-:W-:Y:S01]  /*0cf0*/  IMAD.WIDE.U32 R26, P4, RZ, R22, R26 ;  /* 0x00000016ff1a7225 */ /* 0x000fe2000788001a */
[----:B------:R-:W-:Y:S02]  /*0d00*/  IADD3 R32, P1, PT, R25, R24, RZ ;  /* 0x0000001819207210 */ /* 0x000fe40007f3e0ff */
[----:B------:R-:W-:Y:S01]  /*0d10*/  SHF.L.W.U32.HI R5, R28, 0x1, R23 ;  /* 0x000000011c057819 */ /* 0x000fe20000010e17 */
[----:B------:R-:W-:Y:S01]  /*0d20*/  IMAD.X R13, RZ, RZ, R13, P5 ;  /* 0x000000ffff0d7224 */ /* 0x000fe200028e060d */
[----:B------:R-:W-:Y:S01]  /*0d30*/  IADD3 RZ, P0, PT, RZ, R8, RZ ;  /* 0x00000008ffff7210 */ /* 0x000fe20007f1e0ff */
[----:B------:R-:W-:Y:S01]  /*0d40*/  IMAD.X R25, RZ, RZ, RZ, P4 ;  /* 0x000000ffff197224 */ /* 0x000fe200020e06ff */
[----:B------:R-:W-:Y:S01]  /*0d50*/  IADD3 R9, P4, PT, R9, R26, RZ ;  /* 0x0000001a09097210 */ /* 0x000fe20007f9e0ff */
[----:B------:R-:W-:Y:S01]  /*0d60*/  IMAD.MOV.U32 R24, RZ, RZ, R27 ;  /* 0x000000ffff187224 */ /* 0x000fe200078e001b */
[----:B------:R-:W-:Y:S01]  /*0d70*/  IADD3 R28, P5, PT, R13, R16, RZ ;  /* 0x000000100d1c7210 */ /* 0x000fe20007fbe0ff */
[----:B------:R-:W-:Y:S01]  /*0d80*/  IMAD.MOV.U32 R10, RZ, RZ, R31 ;  /* 0x000000ffff0a7224 */ /* 0x000fe200078e001f */
[----:B------:R-:W-:Y:S01]  /*0d90*/  IADD3.X R12, P3, PT, R5, R12, RZ, P3, !PT ;  /* 0x0000000c050c7210 */ /* 0x000fe20001f7e4ff */
[----:B------:R-:W-:Y:S01]  /*0da0*/  IMAD.WIDE.U32.X R24, RZ, R18, R24, P4 ;  /* 0x00000012ff187225 */ /* 0x000fe200020e0418 */
[----:B------:R-:W-:-:S02]  /*0db0*/  IADD3.X R13, P6, PT, RZ, R9, RZ, P0, !PT ;  /* 0x00000009ff0d7210 */ /* 0x000fc400007de4ff */
[----:B------:R-:W-:Y:S01]  /*0dc0*/  SHF.L.W.U32.HI R5, R23, 0x1, R28 ;  /* 0x0000000117057819 */ /* 0x000fe20000010e1c */
[----:B------:R-:W-:Y:S01]  /*0dd0*/  IMAD.X R34, RZ, RZ, R17, P5 ;  /* 0x000000ffff227224 */ /* 0x000fe200028e0611 */
[----:B------:R-:W-:Y:S01]  /*0de0*/  SEL R23, RZ, 0x1, !P6 ;  /* 0x00000001ff177807 */ /* 0x000fe20007000000 */
[----:B------:R-:W-:Y:S01]  /*0df0*/  IMAD.WIDE.U32 R16, R12, 0x3d1, RZ ;  /* 0x000003d10c107825 */ /* 0x000fe200078e00ff */
[----:B------:R-:W-:Y:S02]  /*0e00*/  IADD3.X R30, P1, PT, RZ, R29, RZ, P1, !PT ;  /* 0x0000001dff1e7210 */ /* 0x000fe40000f3e4ff */
[----:B------:R-:W-:Y:S01]  /*0e10*/  IADD3 R23, P5, PT, R23, R24, RZ ;  /* 0x0000001817177210 */ /* 0x000fe20007fbe0ff */
[----:B------:R-:W-:Y:S01]  /*0e20*/  IMAD.WIDE.U32 R26, R6, 0x3d1, RZ ;  /* 0x000003d1061a7825 */ /* 0x000fe200078e00ff */
[----:B------:R-:W-:Y:S02]  /*0e30*/  SHF.L.W.U32.HI R9, R28, 0x1, R34 ;  /* 0x000000011c097819 */ /* 0x000fe40000010e22 */
[----:B------:R-:W-:Y:S01]  /*0e40*/  IADD3.X R5, P3, PT, R5, R32, RZ, P3, !PT ;  /* 0x0000002005057210 */ /* 0x000fe20001f7e4ff */
        /* <DEDUP_REMOVED lines=8> */
[----:B------:R-:W-:Y:S01]  /*0ed0*/  IMAD.WIDE.U32 R10, R7, 0x3d1, RZ ;  /* 0x000003d1070a7825 */ /* 0x000fe200078e00ff */
[----:B------:R-:W-:Y:S02]  /*0ee0*/  IADD3.X R31, P5, PT, R31, R24, RZ, P5, !PT ;  /* 0x000000181f1f7210 */ /* 0x000fe40002fbe4ff */
[----:B------:R-:W-:Y:S01]  /*0ef0*/  LEA.HI.X R9, P2, R34, R9, RZ, 0x1, P2 ;  /* 0x0000000922097211 */ /* 0x000fe20001050cff */
[----:B------:R-:W-:Y:S01]  /*0f00*/  IMAD.MOV.U32 R24, RZ, RZ, R29 ;  /* 0x000000ffff187224 */ /* 0x000fe200078e001d */
[----:B------:R-:W-:Y:S01]  /*0f10*/  SEL R29, RZ, 0x1, !P5 ;  /* 0x00000001ff1d7807 */ /* 0x000fe20006800000 */
[----:B------:R-:W-:-:S04]  /*0f20*/  IMAD.WIDE.U32 R26, R5, 0x3d1, RZ ;  /* 0x000003d1051a7825 */ /* 0x000fc800078e00ff */
[----:B------:R-:W-:Y:S01]  /*0f30*/  IMAD.WIDE.U32.X R24, RZ, R12, R24, P3 ;  /* 0x0000000cff187225 */ /* 0x000fe200018e0418 */
[----:B------:R-:W-:Y:S02]  /*0f40*/  IADD3.X R22, P3, PT, R22, R13, RZ, P0, !PT ;  /* 0x0000000d16167210 */ /* 0x000fe4000077e4ff */
[----:B------:R-:W-:Y:S01]  /*0f50*/  IADD3.X R13, PT, PT, RZ, RZ, R17, P2, P1 ;  /* 0x000000ffff0d7210 */ /* 0x000fe200017e2411 */
[----:B------:R-:W-:Y:S01]  /*0f60*/  IMAD.WIDE.U32 R10, P4, RZ, R5, R10 ;  /* 0x00000005ff0a7225 */ /* 0x000fe2000788000a */
[----:B------:R-:W-:Y:S02]  /*0f70*/  IADD3 R29, P5, PT, R29, R24, RZ ;  /* 0x000000181d1d7210 */ /* 0x000fe40007fbe0ff */
[----:B------:R-:W-:Y:S01]  /*0f80*/  IADD3.X R23, P3, PT, R18, R23, RZ, P3, !PT ;  /* 0x0000001712177210 */ /* 0x000fe20001f7e4ff */
[----:B------:R-:W-:Y:S01]  /*0f90*/  IMAD.X R17, RZ, RZ, RZ, P4 ;  /* 0x000000ffff117224 */ /* 0x000fe200020e06ff */
[----:B------:R-:W-:Y:S01]  /*0fa0*/  IADD3 R10, P1, PT, R27, R10, RZ ;  /* 0x0000000a1b0a7210 */ /* 0x000fe20007f3e0ff */
[----:B------:R-:W-:Y:S01]  /*0fb0*/  IMAD.X R25, RZ, RZ, R25, P5 ;  /* 0x000000ffff197224 */ /* 0x000fe200028e0619 */
[----:B------:R-:W-:Y:S01]  /*0fc0*/  IADD3 R27, P0, PT, R29, R26, RZ ;  /* 0x0000001a1d1b7210 */ /* 0x000fe20007f1e0ff */
[----:B------:R-:W-:Y:S01]  /*0fd0*/  IMAD.MOV.U32 R16, RZ, RZ, R11 ;  /* 0x000000ffff107224 */ /* 0x000fe200078e000b */
[----:B------:R-:W-:-:S02]  /*0fe0*/  IADD3.X R31, P3, PT, R6, R31, RZ, P3, !PT ;  /* 0x0000001f061f7210 */ /* 0x000fc40001f7e4ff */
        /* <DEDUP_REMOVED lines=53> */
.L_x_267:
        /* <DEDUP_REMOVED lines=22> */
.L_x_266:
[----:B------:R-:W-:Y:S05]  /*14a0*/  BSYNC.RECONVERGENT B0 ;  /* 0x0000000000007941 */ /* 0x000fea0003800200 */
.L_x_265:
[----:B------:R-:W2:Y:S04]  /*14b0*/  LDL.64 R14, [R20] ;  /* 0x00000000140e7983 */ /* 0x000ea80000100a00 */
[----:B------:R-:W3:Y:S04]  /*14c0*/  LDL.64 R10, [R20+0x8] ;  /* 0x00000800140a7983 */ /* 0x000ee80000100a00 */
[----:B------:R-:W4:Y:S04]  /*14d0*/  LDL.64 R12, [R20+0x10] ;  /* 0x00001000140c7983 */ /* 0x000f280000100a00 */
[----:B------:R-:W5:Y:S01]  /*14e0*/  LDL.64 R6, [R20+0x18] ;  /* 0x0000180014067983 */ /* 0x000f620000100a00 */
[----:B------:R-:W-:Y:S01]  /*14f0*/  BSSY.RECONVERGENT B0, `(.L_x_268) ;  /* 0x000019d000007945 */ /* 0x000fe20003800200 */
[----:B--2---:R-:W-:-:S04]  /*1500*/  IMAD.WIDE.U32 R4, R37, R14, RZ ;  /* 0x0000000e25047225 */ /* 0x004fc800078e00ff */
        /* <DEDUP_REMOVED lines=16> */
[----:B------:R-:W-:Y:S01]  /*1610*/  IMAD.WIDE.U32.X R16, R15, R37, R26, P2 ;  /* 0x000000250f107225 */ /* 0x000fe200010e041a */
[----:B------:R-:W-:-:S03]  /*1620*/  IADD3 RZ, P6, PT, R29, R8, RZ ;  /* 0x000000081dff7210 */ /* 0x000fc60007fde0ff */
[----:B------:R-:W-:Y:S02]  /*1630*/  IMAD.X R43, RZ, RZ, R18, P0 ;  /* 0x000000ffff2b7224 */ /* 0x000fe400000e0612 */
[-C--:B---3--:R-:W-:Y:S02]  /*1640*/  IMAD R22, R11, R39.reuse, RZ ;  /* 0x000000270b167224 */ /* 0x088fe400078e02ff */
[----:B------:R-:W-:Y:S01]  /*1650*/  IMAD.WIDE.U32 R26, R10, R39, RZ ;  /* 0x000000270a1a7225 */ /* 0x000fe200078e00ff */
[----:B------:R-:W-:-:S03]  /*1660*/  IADD3 R43, P0, PT, R43, R16, RZ ;  /* 0x000000102b2b7210 */ /* 0x000fc60007f1e0ff */
[----:B------:R-:W-:Y:S01]  /*1670*/  IMAD R45, R10, R37, R22 ;  /* 0x000000250a2d7224 */ /* 0x000fe200078e0216 */
[----:B------:R-:W-:Y:S01]  /*1680*/  IADD3 RZ, P3, PT, RZ, R26, RZ ;  /* 0x0000001affff7210 */ /* 0x000fe20007f7e0ff */
[----:B------:R-:W-:-:S04]  /*1690*/  IMAD.WIDE.U32 R28, R37, R10, RZ ;  /* 0x0000000a251c7225 */ /* 0x000fc800078e00ff */
[----:B------:R-:W-:Y:S02]  /*16a0*/  IMAD.IADD R8, R27, 0x1, R45 ;  /* 0x000000011b087824 */ /* 0x000fe400078e022d */
[----:B------:R-:W-:Y:S02]  /*16b0*/  IMAD R18, R15, R33, RZ ;  /* 0x000000210f127224 */ /* 0x000fe400078e02ff */
[----:B------:R-:W-:Y:S01]  /*16c0*/  IMAD.X R51, RZ, RZ, R17, P0 ;  /* 0x000000ffff337224 */ /* 0x000fe200000e0611 */
[----:B------:R-:W-:Y:S01]  /*16d0*/  IADD3 R49, P0, PT, R43, R26, RZ ;  /* 0x0000001a2b317210 */ /* 0x000fe20007f1e0ff */
[----:B------:R-:W-:Y:S01]  /*16e0*/  IMAD.WIDE.U32 R26, P5, R11, R39, R28 ;  /* 0x000000270b1a7225 */ /* 0x000fe200078a001c */
[----:B------:R-:W-:-:S03]  /*16f0*/  IADD3.X R8, P3, PT, RZ, R8, RZ, P3, !PT ;  /* 0x00000008ff087210 */ /* 0x000fc60001f7e4ff */
[----:B------:R-:W-:Y:S01]  /*1700*/  IMAD.WIDE.U32 R16, R14, R33, RZ ;  /* 0x000000210e107225 */ /* 0x000fe200078e00ff */
[----:B------:R-:W-:-:S03]  /*1710*/  IADD3.X R8, P0, PT, R8, R51, RZ, P0, !PT ;  /* 0x0000003308087210 */ /* 0x000fc6000071e4ff */
[----:B------:R-:W-:Y:S01]  /*1720*/  IMAD R29, R14, R35, R18 ;  /* 0x000000230e1d7224 */ /* 0x000fe200078e0212 */
[----:B------:R-:W-:Y:S01]  /*1730*/  SEL R18, RZ, 0x1, !P3 ;  /* 0x00000001ff127807 */ /* 0x000fe20005800000 */
[----:B------:R-:W-:Y:S01]  /*1740*/  IMAD.X R45, RZ, RZ, RZ, P1 ;  /* 0x000000ffff2d7224 */ /* 0x000fe200008e06ff */
[----:B------:R-:W-:Y:S01]  /*1750*/  IADD3 R16, P1, PT, R49, R16, RZ ;  /* 0x0000001031107210 */ /* 0x000fe20007f3e0ff */
[----:B------:R-:W-:Y:S02]  /*1760*/  IMAD.IADD R17, R17, 0x1, R29 ;  /* 0x0000000111117824 */ /* 0x000fe400078e021d */
[----:B------:R-:W-:-:S03]  /*1770*/  IMAD.WIDE.U32 R30, R19, R14, RZ ;  /* 0x0000000e131e7225 */ /* 0x000fc600078e00ff */
[----:B------:R-:W-:Y:S01]  /*1780*/  IADD3.X R17, P1, PT, R8, R17, RZ, P1, !PT ;  /* 0x0000001108117210 */ /* 0x000fe20000f3e4ff */
[----:B------:R-:W-:-:S03]  /*1790*/  IMAD.WIDE.U32 R40, R21, R14, RZ ;  /* 0x0000000e15287225 */ /* 0x000fc600078e00ff */
[----:B------:R-:W-:Y:S01]  /*17a0*/  SEL R22, RZ, 0x1, !P1 ;  /* 0x00000001ff167807 */ /* 0x000fe20004800000 */
[----:B------:R-:W-:Y:S01]  /*17b0*/  IMAD.WIDE.U32 R30, P4, R15, R21, R30 ;  /* 0x000000150f1e7225 */ /* 0x000fe2000788001e */
[----:B------:R-:W-:-:S03]  /*17c0*/  IADD3 RZ, P1, PT, RZ, R16, RZ ;  /* 0x00000010ffff7210 */ /* 0x000fc60007f3e0ff */
[----:B------:R-:W-:Y:S01]  /*17d0*/  IMAD.WIDE.U32 R42, R25, R14, RZ ;  /* 0x0000000e192a7225 */ /* 0x000fe200078e00ff */
[----:B------:R-:W-:Y:S02]  /*17e0*/  IADD3.X R17, P1, PT, RZ, R17, RZ, P1, !PT ;  /* 0x00000011ff117210 */ /* 0x000fe40000f3e4ff */
[----:B------:R-:W-:Y:S01]  /*17f0*/  IADD3 RZ, P2, PT, R41, R30, RZ ;  /* 0x0000001e29ff7210 */ /* 0x000fe20007f5e0ff */
[----:B------:R-:W-:-:S04]  /*1800*/  IMAD.WIDE.U32 R28, R39, R10, RZ ;  /* 0x0000000a271c7225 */ /* 0x000fc800078e00ff */
[----:B------:R-:W-:Y:S02]  /*1810*/  IMAD.MOV.U32 R44, RZ, RZ, R9 ;  /* 0x000000ffff2c7224 */ /* 0x000fe400078e0009 */
[----:B------:R-:W-:Y:S02]  /*1820*/  IMAD.X R41, RZ, RZ, RZ, P5 ;  /* 0x000000ffff297224 */ /* 0x000fe400028e06ff */
[----:B------:R-:W-:-:S04]  /*1830*/  IMAD.WIDE.U32 R46, R23, R14, RZ ;  /* 0x0000000e172e7225 */ /* 0x000fc800078e00ff */
[----:B------:R-:W-:-:S04]  /*1840*/  IMAD.WIDE.U32 R42, P5, R15, R23, R42 ;  /* 0x000000170f2a7225 */ /* 0x000fc800078a002a */
[----:B------:R-:W-:Y:S01]  /*1850*/  IMAD.WIDE.U32 R8, R35, R10, RZ ;  /* 0x0000000a23087225 */ /* 0x000fe200078e00ff */
[----:B------:R-:W-:-:S03]  /*1860*/  IADD3 RZ, P3, PT, R47, R42, RZ ;  /* 0x0000002a2fff7210 */ /* 0x000fc60007f7e0ff */
[----:B------:R-:W-:Y:S01]  /*1870*/  IMAD.WIDE.U32.X R44, R15, R35, R44, P6 ;  /* 0x000000230f2c7225 */ /* 0x000fe200030e042c */
[----:B------:R-:W-:-:S03]  /*1880*/  IADD3 RZ, P6, PT, R29, R26, RZ ;  /* 0x0000001a1dff7210 */ /* 0x000fc60007fde0ff */
[----:B------:R-:W-:Y:S02]  /*1890*/  IMAD.X R51, RZ, RZ, R22, P1 ;  /* 0x000000ffff337224 */ /* 0x000fe400008e0616 */
[----:B------:R-:W-:Y:S02]  /*18a0*/  IMAD.MOV.U32 R40, RZ, RZ, R27 ;  /* 0x000000ffff287224 */ /* 0x000fe400078e001b */
[----:B------:R-:W-:Y:S02]  /*18b0*/  IMAD.X R29, RZ, RZ, RZ, P4 ;  /* 0x000000ffff1d7224 */ /* 0x000fe400020e06ff */
[----:B------:R-:W-:-:S04]  /*18c0*/  IMAD.WIDE.U32 R46, R33, R10, RZ ;  /* 0x0000000a212e7225 */ /* 0x000fc800078e00ff */
[----:B------:R-:W-:-:S04]  /*18d0*/  IMAD.WIDE.U32 R8, P4, R11, R33, R8 ;  /* 0x000000210b087225 */ /* 0x000fc80007880008 */
[----:B------:R-:W-:Y:S01]  /*18e0*/  IMAD.X R27, RZ, RZ, RZ, P5 ;  /* 0x000000ffff1b7224 */ /* 0x000fe200028e06ff */
[----:B------:R-:W-:Y:S01]  /*18f0*/  IADD3 RZ, P1, PT, R47, R8, RZ ;  /* 0x000000082fff7210 */ /* 0x000fe20007f3e0ff */
[----:B------:R-:W-:Y:S01]  /*1900*/  IMAD.X R49, RZ, RZ, R18, P0 ;  /* 0x000000ffff317224 */ /* 0x000fe200000e0612 */
[----:B------:R-:W-:Y:S01]  /*1910*/  IADD3 R18, P5, PT, R51, R44, RZ ;  /* 0x0000002c33127210 */ /* 0x000fe20007fbe0ff */
[----:B------:R-:W-:-:S04]  /*1920*/  IMAD.WIDE.U32.X R40, R11, R37, R40, P6 ;  /* 0x000000250b287225 */ /* 0x000fc800030e0428 */
[-C--:B----4-:R-:W-:Y:S01]  /*1930*/  IMAD R22, R13, R39.reuse, RZ ;  /* 0x000000270d167224 */ /* 0x090fe200078e02ff */
[----:B------:R-:W-:Y:S01]  /*1940*/  IADD3 R49, P0, PT, R49, R40, RZ ;  /* 0x0000002831317210 */ /* 0x000fe20007f1e0ff */
[----:B------:R-:W-:Y:S02]  /*1950*/  IMAD.MOV.U32 R26, RZ, RZ, R43 ;  /* 0x000000ffff1a7224 */ /* 0x000fe400078e002b */
[----:B------:R-:W-:Y:S02]  /*1960*/  IMAD.X R8, RZ, RZ, R45, P5 ;  /* 0x000000ffff087224 */ /* 0x000fe400028e062d */
[----:B------:R-:W-:-:S04]  /*1970*/  IMAD.WIDE.U32 R42, R12, R39, RZ ;  /* 0x000000270c2a7225 */ /* 0x000fc800078e00ff */
[----:B------:R-:W-:Y:S02]  /*1980*/  IMAD R45, R12, R37, R22 ;  /* 0x000000250c2d7224 */ /* 0x000fe400078e0216 */
[----:B------:R-:W-:Y:S01]  /*1990*/  IMAD.X R47, RZ, RZ, R41, P0 ;  /* 0x000000ffff2f7224 */ /* 0x000fe200000e0629 */
[-C--:B------:R-:W-:Y:S01]  /*19a0*/  IADD3 RZ, P0, PT, RZ, R42.reuse, RZ ;  /* 0x0000002affff7210 */ /* 0x080fe20007f1e0ff */
[----:B------:R-:W-:Y:S01]  /*19b0*/  IMAD.IADD R22, R43, 0x1, R45 ;  /* 0x000000012b167824 */ /* 0x000fe200078e022d */
[----:B------:R-:W-:Y:S01]  /*19c0*/  IADD3 R45, P6, PT, R49, R42, RZ ;  /* 0x0000002a312d7210 */ /* 0x000fe20007fde0ff */
[----:B------:R-:W-:Y:S02]  /*19d0*/  IMAD R24, R11, R33, RZ ;  /* 0x000000210b187224 */ /* 0x000fe400078e02ff */
[----:B------:R-:W-:Y:S01]  /*19e0*/  IMAD.MOV.U32 R28, RZ, RZ, R31 ;  /* 0x000000ffff1c7224 */ /* 0x000fe200078e001f */
        /* <DEDUP_REMOVED lines=13> */
[----:B------:R-:W-:Y:S01]  /*1ac0*/  IMAD.WIDE.U32 R44, R19, R10, RZ ;  /* 0x0000000a132c7225 */ /* 0x000fe200078e00ff */
[----:B------:R-:W-:Y:S02]  /*1ad0*/  SEL R22, RZ, 0x1, !P0 ;  /* 0x00000001ff167807 */ /* 0x000fe40004000000 */
[----:B------:R-:W-:Y:S01]  /*1ae0*/  IADD3 R55, P0, PT, R55, R18, RZ ;  /* 0x0000001237377210 */ /* 0x000fe20007f1e0ff */
[----:B------:R-:W-:-:S03]  /*1af0*/  IMAD.WIDE.U32 R42, R25, R10, RZ ;  /* 0x0000000a192a7225 */ /* 0x000fc600078e00ff */
[----:B------:R-:W-:Y:S01]  /*1b00*/  IADD3.X R57, P0, PT, R57, R8, RZ, P0, !PT ;  /* 0x0000000839397210 */ /* 0x000fe2000071e4ff */
[----:B------:R-:W-:Y:S02]  /*1b10*/  IMAD.MOV.U32 R30, RZ, RZ, R41 ;  /* 0x000000ffff1e7224 */ /* 0x000fe400078e0029 */
[----:B------:R-:W-:Y:S02]  /*1b20*/  IMAD.X R53, RZ, RZ, R24, P6 ;  /* 0x000000ffff357224 */ /* 0x000fe400030e0618 */
[----:B------:R-:W-:-:S04]  /*1b30*/  IMAD.WIDE.U32.X R40, R13, R37, R30, P5 ;  /* 0x000000250d287225 */ /* 0x000fc800028e041e */
[----:B------:R-:W-:-:S04]  /*1b40*/  IMAD.WIDE.U32 R44, P6, R11, R21, R44 ;  /* 0x000000150b2c7225 */ /* 0x000fc800078c002c */
[----:B------:R-:W-:-:S04]  /*1b50*/  IMAD.WIDE.U32 R46, R23, R10, RZ ;  /* 0x0000000a172e7225 */ /* 0x000fc800078e00ff */
[----:B------:R-:W-:-:S04]  /*1b60*/  IMAD.WIDE.U32 R42, P5, R11, R23, R42 ;  /* 0x000000170b2a7225 */ /* 0x000fc800078a002a */
[----:B------:R-:W-:Y:S02]  /*1b70*/  IMAD.X R49, RZ, RZ, RZ, P4 ;  /* 0x000000ffff317224 */ /* 0x000fe400020e06ff */
[----:B------:R-:W-:Y:S02]  /*1b80*/  IMAD.MOV.U32 R48, RZ, RZ, R9 ;  /* 0x000000ffff307224 */ /* 0x000fe400078e0009 */
[----:B------:R-:W-:-:S04]  /*1b90*/  IMAD.WIDE.U32 R50, R21, R10, RZ ;  /* 0x0000000a15327225 */ /* 0x000fc800078e00ff */
[----:B------:R-:W-:Y:S01]  /*1ba0*/  IMAD.X R31, RZ, RZ, RZ, P6 ;  /* 0x000000ffff1f7224 */ /* 0x000fe200030e06ff */
[----:B------:R-:W-:Y:S01]  /*1bb0*/  IADD3 RZ, P6, PT, R47, R42, RZ ;  /* 0x0000002a2fff7210 */ /* 0x000fe20007fde0ff */
[----:B------:R-:W-:Y:S01]  /*1bc0*/  IMAD.WIDE.U32.X R48, R11, R35, R48, P1 ;  /* 0x000000230b307225 */ /* 0x000fe200008e0430 */
[----:B------:R-:W-:Y:S02]  /*1bd0*/  IADD3 R24, P1, PT, R53, R40, RZ ;  /* 0x0000002835187210 */ /* 0x000fe40007f3e0ff */
[----:B------:R-:W-:Y:S01]  /*1be0*/  IADD3 RZ, P4, PT, R51, R44, RZ ;  /* 0x0000002c33ff7210 */ /* 0x000fe20007f9e0ff */
[----:B------:R-:W-:Y:S02]  /*1bf0*/  IMAD.X R47, RZ, RZ, R22, P0 ;  /* 0x000000ffff2f7224 */ /* 0x000fe400000e0616 */
[----:B------:R-:W-:Y:S02]  /*1c00*/  IMAD.MOV.U32 R30, RZ, RZ, R45 ;  /* 0x000000ffff1e7224 */ /* 0x000fe400078e002d */
[----:B-----5:R-:W-:-:S04]  /*1c10*/  IMAD.WIDE.U32 R44, R37, R6, RZ ;  /* 0x00000006252c7225 */ /* 0x020fc800078e00ff */
[----:B------:R-:W-:Y:S01]  /*1c20*/  IMAD.X R36, RZ, RZ, R41, P1 ;  /* 0x000000ffff247224 */ /* 0x000fe200008e0629 */
[----:B------:R-:W-:Y:S01]  /*1c30*/  IADD3 R32, P1, PT, R47, R48, RZ ;  /* 0x000000302f207210 */ /* 0x000fe20007f3e0ff */
[----:B------:R-:W-:Y:S02]  /*1c40*/  IMAD R18, R15, R21, RZ ;  /* 0x000000150f127224 */ /* 0x000fe400078e02ff */
[----:B------:R-:W-:Y:S02]  /*1c50*/  IMAD.MOV.U32 R8, RZ, RZ, R43 ;  /* 0x000000ffff087224 */ /* 0x000fe400078e002b */
[----:B------:R-:W-:-:S04]  /*1c60*/  IMAD.WIDE.U32 R40, R39, R6, RZ ;  /* 0x0000000627287225 */ /* 0x000fc800078e00ff */
[----:B------:R-:W-:-:S04]  /*1c70*/  IMAD.WIDE.U32 R42, P0, R7, R39, R44 ;  /* 0x00000027072a7225 */ /* 0x000fc8000780002c */
[----:B------:R-:W-:Y:S02]  /*1c80*/  IMAD.X R34, RZ, RZ, R49, P1 ;  /* 0x000000ffff227224 */ /* 0x000fe400008e0631 */
[----:B------:R-:W-:-:S04]  /*1c90*/  IMAD.WIDE.U32 R50, R35, R12, RZ ;  /* 0x0000000c23327225 */ /* 0x000fc800078e00ff */
[----:B------:R-:W-:-:S04]  /*1ca0*/  IMAD.WIDE.U32 R48, R14, R21, RZ ;  /* 0x000000150e307225 */ /* 0x000fc800078e00ff */
[----:B------:R-:W-:Y:S02]  /*1cb0*/  IMAD R53, R14, R19, R18 ;  /* 0x000000130e357224 */ /* 0x000fe400078e0212 */
[----:B------:R-:W-:Y:S01]  /*1cc0*/  IMAD.X R9, RZ, RZ, RZ, P5 ;  /* 0x000000ffff097224 */ /* 0x000fe200028e06ff */
[----:B------:R-:W-:Y:S01]  /*1cd0*/  IADD3 RZ, P5, PT, R41, R42, RZ ;  /* 0x0000002a29ff7210 */ /* 0x000fe20007fbe0ff */
[----:B------:R-:W-:Y:S01]  /*1ce0*/  IMAD.X R47, RZ, RZ, RZ, P0 ;  /* 0x000000ffff2f7224 */ /* 0x000fe200000e06ff */
[----:B------:R-:W-:Y:S01]  /*1cf0*/  IADD3 R18, P0, PT, R55, R48, RZ ;  /* 0x0000003037127210 */ /* 0x000fe20007f1e0ff */
[----:B------:R-:W-:-:S04]  /*1d00*/  IMAD.WIDE.U32 R44, R33, R12, RZ ;  /* 0x0000000c212c7225 */ /* 0x000fc800078e00ff */
[----:B------:R-:W-:-:S04]  /*1d10*/  IMAD.WIDE.U32 R40, P1, R13, R33, R50 ;  /* 0x000000210d287225 */ /* 0x000fc80007820032 */
        /* <DEDUP_REMOVED lines=35> */
[----:B------:R-:W-:Y:S01]  /*1f50*/  IMAD.X R40, RZ, RZ, R29, P2 ;  /* 0x000000ffff287224 */ /* 0x000fe200010e061d */
[----:B------:R-:W-:Y:S01]  /*1f60*/  IADD3 R51, P0, PT, R51, R32, RZ ;  /* 0x0000002033337210 */ /* 0x000fe20007f1e0ff */
[----:B------:R-:W-:Y:S01]  /*1f70*/  IMAD R29, R11, R21, RZ ;  /* 0x000000150b1d7224 */ /* 0x000fe200078e02ff */
[----:B------:R-:W-:Y:S01]  /*1f80*/  IADD3 RZ, P1, PT, R39, R46, RZ ;  /* 0x0000002e27ff7210 */ /* 0x000fe20007f3e0ff */
[----:B------:R-:W-:Y:S01]  /*1f90*/  IMAD R28, R7, R33, RZ ;  /* 0x00000021071c7224 */ /* 0x000fe200078e02ff */
[----:B------:R-:W-:Y:S01]  /*1fa0*/  IADD3.X R34, P0, PT, R49, R34, RZ, P0, !PT ;  /* 0x0000002231227210 */ /* 0x000fe2000071e4ff */
[----:B------:R-:W-:Y:S02]  /*1fb0*/  IMAD.MOV.U32 R36, RZ, RZ, R47 ;  /* 0x000000ffff247224 */ /* 0x000fe400078e002f */
[----:B------:R-:W-:-:S04]  /*1fc0*/  IMAD.WIDE.U32 R38, R10, R21, RZ ;  /* 0x000000150a267225 */ /* 0x000fc800078e00ff */
[----:B------:R-:W-:Y:S02]  /*1fd0*/  IMAD R47, R10, R19, R29 ;  /* 0x000000130a2f7224 */ /* 0x000fe400078e021d */
[-C--:B------:R-:W-:Y:S02]  /*1fe0*/  IMAD R49, R6, R35.reuse, R28 ;  /* 0x0000002306317224 */ /* 0x080fe400078e021c */
[----:B------:R-:W-:Y:S01]  /*1ff0*/  IMAD.WIDE.U32.X R28, R7, R35, R36, P1 ;  /* 0x00000023071c7225 */ /* 0x000fe200008e0424 */
[----:B------:R-:W-:-:S03]  /*2000*/  IADD3 R41, P1, PT, R41, R42, RZ ;  /* 0x0000002a29297210 */ /* 0x000fc60007f3e0ff */
[----:B------:R-:W-:-:S04]  /*2010*/  IMAD.WIDE.U32.X R44, R13, R35, R44, P5 ;  /* 0x000000230d2c7225 */ /* 0x000fc800028e042c */
        /* <DEDUP_REMOVED lines=8> */
[----:B------:R-:W-:-:S03]  /*20a0*/  IMAD.WIDE.U32 R34, R19, R12, RZ ;  /* 0x0000000c13227225 */ /* 0x000fc600078e00ff */
[----:B------:R-:W-:Y:S01]  /*20b0*/  IADD3.X R40, P0, PT, R39, R40, RZ, P0, !PT ;  /* 0x0000002827287210 */ /* 0x000fe2000071e4ff */
[----:B------:R-:W-:Y:S01]  /*20c0*/  IMAD.X R48, RZ, RZ, R45, P1 ;  /* 0x000000ffff307224 */ /* 0x000fe200008e062d */
[----:B------:R-:W-:Y:S01]  /*20d0*/  IADD3 R41, P1, PT, R41, R32, RZ ;  /* 0x0000002029297210 */ /* 0x000fe20007f3e0ff */
[----:B------:R-:W-:-:S04]  /*20e0*/  IMAD.WIDE.U32 R36, R25, R12, RZ ;  /* 0x0000000c19247225 */ /* 0x000fc800078e00ff */
[----:B------:R-:W-:Y:S02]  /*20f0*/  IMAD.IADD R44, R33, 0x1, R49 ;  /* 0x00000001212c7824 */ /* 0x000fe400078e0231 */
[----:B------:R-:W-:-:S04]  /*2100*/  IMAD.WIDE.U32 R42, R21, R12, RZ ;  /* 0x0000000c152a7225 */ /* 0x000fc800078e00ff */
[----:B------:R-:W-:-:S04]  /*2110*/  IMAD.WIDE.U32 R32, P2, R13, R21, R34 ;  /* 0x000000150d207225 */ /* 0x000fc80007840022 */
[----:B------:R-:W-:Y:S01]  /*2120*/  IMAD.WIDE.U32 R38, R23, R12, RZ ;  /* 0x0000000c17267225 */ /* 0x000fe200078e00ff */
[----:B------:R-:W-:-:S03]  /*2130*/  SEL R38, RZ, 0x1, !P5 ;  /* 0x00000001ff267807 */ /* 0x000fc60006800000 */
        /* <DEDUP_REMOVED lines=12> */
[C---:B------:R-:W-:Y:S01]  /*2200*/  IMAD R41, R14.reuse, R25, R32 ;  /* 0x000000190e297224 */ /* 0x040fe200078e0220 */
[----:B------:R-:W-:Y:S01]  /*2210*/  IADD3.X R43, P0, PT, R43, R48, RZ, P0, !PT ;  /* 0x000000302b2b7210 */ /* 0x000fe2000071e4ff */
[----:B------:R-:W-:-:S04]  /*2220*/  IMAD.WIDE.U32 R44, R14, R23, RZ ;  /* 0x000000170e2c7225 */ /* 0x000fc800078e00ff */
[----:B------:R-:W-:Y:S02]  /*2230*/  IMAD.X R36, RZ, RZ, R35, P1 ;  /* 0x000000ffff247224 */ /* 0x000fe400008e0623 */
[----:B------:R-:W-:-:S04]  /*2240*/  IMAD.WIDE.U32 R34, R19, R6, RZ ;  /* 0x0000000613227225 */ /* 0x000fc800078e00ff */
[----:B------:R-:W-:Y:S02]  /*2250*/  IMAD.X R39, RZ, RZ, R39, P0 ;  /* 0x000000ffff277224 */ /* 0x000fe400000e0627 */
[----:B------:R-:W-:Y:S01]  /*2260*/  IMAD.WIDE.U32.X R32, R15, R25, R26, P3 ;  /* 0x000000190f207225 */ /* 0x000fe200018e041a */
[----:B------:R-:W-:Y:S02]  /*2270*/  IADD3 R24, P3, PT, R24, R44, RZ ;  /* 0x0000002c18187210 */ /* 0x000fe40007f7e0ff */
[----:B------:R-:W-:Y:S01]  /*2280*/  IADD3 R39, P0, PT, R39, R28, RZ ;  /* 0x0000001c27277210 */ /* 0x000fe20007f1e0ff */
[----:B------:R-:W-:Y:S02]  /*2290*/  IMAD.X R15, RZ, RZ, RZ, P5 ;  /* 0x000000ffff0f7224 */ /* 0x000fe400028e06ff */
[----:B------:R-:W-:-:S04]  /*22a0*/  IMAD.WIDE.U32 R26, R21, R6, RZ ;  /* 0x00000006151a7225 */ /* 0x000fc800078e00ff */
[----:B------:R-:W-:-:S04]  /*22b0*/  IMAD.WIDE.U32 R34, P5, R7, R21, R34 ;  /* 0x0000001507227225 */ /* 0x000fc800078a0022 */
[----:B------:R-:W-:Y:S01]  /*22c0*/  IMAD.IADD R41, R45, 0x1, R41 ;  /* 0x000000012d297824 */ /* 0x000fe200078e0229 */
[----:B------:R-:W-:Y:S01]  /*22d0*/  IADD3 RZ, P1, PT, R27, R34, RZ ;  /* 0x000000221bff7210 */ /* 0x000fe20007f3e0ff */
[----:B------:R-:W-:Y:S02]  /*22e0*/  IMAD.MOV.U32 R14, RZ, RZ, R37 ;  /* 0x000000ffff0e7224 */ /* 0x000fe400078e0025 */
[----:B------:R-:W-:Y:S01]  /*22f0*/  IMAD.X R37, RZ, RZ, R29, P0 ;  /* 0x000000ffff257224 */ /* 0x000fe200000e061d */
[----:B------:R-:W-:Y:S01]  /*2300*/  IADD3.X R34, P3, PT, R40, R41, RZ, P3, !PT ;  /* 0x0000002928227210 */ /* 0x000fe20001f7e4ff */
[----:B------:R-:W-:Y:S01]  /*2310*/  IMAD.WIDE.U32 R26, R25, R6, RZ ;  /* 0x00000006191a7225 */ /* 0x000fe200078e00ff */
[----:B------:R-:W-:Y:S02]  /*2320*/  IADD3 RZ, P0, PT, RZ, R24, RZ ;  /* 0x00000018ffff7210 */ /* 0x000fe40007f1e0ff */
[----:B------:R-:W-:Y:S01]  /*2330*/  SEL R44, RZ, 0x1, !P3 ;  /* 0x00000001ff2c7807 */ /* 0x000fe20005800000 */
[-C--:B------:R-:W-:Y:S01]  /*2340*/  IMAD R40, R13, R21.reuse, RZ ;  /* 0x000000150d287224 */ /* 0x080fe200078e02ff */
[----:B------:R-:W-:Y:S01]  /*2350*/  IADD3.X R34, P0, PT, RZ, R34, RZ, P0, !PT ;  /* 0x00000022ff227210 */ /* 0x000fe2000071e4ff */
[----:B------:R-:W-:-:S04]  /*2360*/  IMAD.WIDE.U32 R28, R12, R21, RZ ;  /* 0x000000150c1c7225 */ /* 0x000fc800078e00ff */
[----:B------:R-:W-:Y:S02]  /*2370*/  IMAD R45, R12, R19, R40 ;  /* 0x000000130c2d7224 */ /* 0x000fe400078e0228 */
[----:B------:R-:W-:-:S04]  /*2380*/  IMAD.WIDE.U32 R40, R23, R6, RZ ;  /* 0x0000000617287225 */ /* 0x000fc800078e00ff */
[----:B------:R-:W-:-:S04]  /*2390*/  IMAD.WIDE.U32 R26, P3, R7, R23, R26 ;  /* 0x00000017071a7225 */ /* 0x000fc8000786001a */
[----:B------:R-:W-:Y:S02]  /*23a0*/  IMAD.X R47, RZ, RZ, R44, P0 ;  /* 0x000000ffff2f7224 */ /* 0x000fe400000e062c */
[----:B------:R-:W-:Y:S01]  /*23b0*/  IMAD.IADD R40, R29, 0x1, R45 ;  /* 0x000000011d287824 */ /* 0x000fe200078e022d */
[----:B------:R-:W-:Y:S01]  /*23c0*/  IADD3 R45, P0, PT, R42, R28, RZ ;  /* 0x0000001c2a2d7210 */ /* 0x000fe20007f1e0ff */
[----:B------:R-:W-:Y:S01]  /*23d0*/  IMAD.WIDE.U32.X R30, R13, R19, R30, P4 ;  /* 0x000000130d1e7225 */ /* 0x000fe200020e041e */
[----:B------:R-:W-:Y:S02]  /*23e0*/  IADD3 RZ, P4, PT, R41, R26, RZ ;  /* 0x0000001a29ff7210 */ /* 0x000fe40007f9e0ff */
[----:B------:R-:W-:Y:S01]  /*23f0*/  IADD3.X R43, P0, PT, R43, R40, RZ, P0, !PT ;  /* 0x000000282b2b7210 */ /* 0x000fe2000071e4ff */
[----:B------:R-:W-:Y:S01]  /*2400*/  IMAD.X R29, RZ, RZ, RZ, P5 ;  /* 0x000000ffff1d7224 */ /* 0x000fe200028e06ff */
[----:B------:R-:W-:Y:S01]  /*2410*/  IADD3 R47, P5, PT, R47, R32, RZ ;  /* 0x000000202f2f7210 */ /* 0x000fe20007fbe0ff */
[----:B------:R-:W-:-:S02]  /*2420*/  IMAD R26, R11, R23, RZ ;  /* 0x000000170b1a7224 */ /* 0x000fc400078e02ff */
[----:B------:R-:W-:Y:S02]  /*2430*/  IMAD.MOV.U32 R28, RZ, RZ, R35 ;  /* 0x000000ffff1c7224 */ /* 0x000fe400078e0023 */
[C---:B------:R-:W-:Y:S02]  /*2440*/  IMAD R49, R10.reuse, R25, R26 ;  /* 0x000000190a317224 */ /* 0x040fe400078e021a */
[----:B------:R-:W-:Y:S01]  /*2450*/  IMAD.X R41, RZ, RZ, R33, P5 ;  /* 0x000000ffff297224 */ /* 0x000fe200028e0621 */
[----:B------:R-:W-:Y:S01]  /*2460*/  IADD3 R45, P5, PT, R45, R38, RZ ;  /* 0x000000262d2d7210 */ /* 0x000fe20007fbe0ff */
[----:B------:R-:W-:-:S03]  /*2470*/  IMAD.WIDE.U32 R10, R10, R23, RZ ;  /* 0x000000170a0a7225 */ /* 0x000fc600078e00ff */
[----:B------:R-:W-:Y:S01]  /*2480*/  IADD3.X R36, P5, PT, R43, R36, RZ, P5, !PT ;  /* 0x000000242b247210 */ /* 0x000fe20002fbe4ff */
[-C--:B------:R-:W-:Y:S01]  /*2490*/  IMAD R26, R7, R21.reuse, RZ ;  /* 0x00000015071a7224 */ /* 0x080fe200078e02ff */
[----:B------:R-:W-:Y:S01]  /*24a0*/  IADD3 R10, P6, PT, R45, R10, RZ ;  /* 0x0000000a2d0a7210 */ /* 0x000fe20007fde0ff */
[----:B------:R-:W-:-:S04]  /*24b0*/  IMAD.WIDE.U32 R32, R6, R21, RZ ;  /* 0x0000001506207225 */ /* 0x000fc800078e00ff */
[----:B------:R-:W-:Y:S01]  /*24c0*/  IMAD.IADD R21, R11, 0x1, R49 ;  /* 0x000000010b157824 */ /* 0x000fe200078e0231 */
[----:B------:R-:W-:Y:S01]  /*24d0*/  SEL R11, RZ, 0x1, !P0 ;  /* 0x00000001ff0b7807 */ /* 0x000fe20004000000 */
[----:B------:R-:W-:Y:S01]  /*24e0*/  IMAD R35, R6, R19, R26 ;  /* 0x0000001306237224 */ /* 0x000fe200078e021a */
[----:B------:R-:W-:Y:S01]  /*24f0*/  IADD3 R39, P0, PT, R39, R32, RZ ;  /* 0x0000002027277210 */ /* 0x000fe20007f1e0ff */
[----:B------:R-:W-:Y:S01]  /*2500*/  IMAD.WIDE.U32.X R14, R13, R25, R14, P2 ;  /* 0x000000190d0e7225 */ /* 0x000fe200010e040e */
[----:B------:R-:W-:-:S03]  /*2510*/  IADD3.X R36, P6, PT, R36, R21, RZ, P6, !PT ;  /* 0x0000001524247210 */ /* 0x000fc600037de4ff */
[----:B------:R-:W-:Y:S01]  /*2520*/  IMAD.X R11, RZ, RZ, R11, P5 ;  /* 0x000000ffff0b7224 */ /* 0x000fe200028e060b */
[----:B------:R-:W-:Y:S01]  /*2530*/  IADD3 R10, P5, PT, R10, R47, RZ ;  /* 0x0000002f0a0a7210 */ /* 0x000fe20007fbe0ff */
[----:B------:R-:W-:Y:S01]  /*2540*/  IMAD R38, R13, R23, RZ ;  /* 0x000000170d267224 */ /* 0x000fe200078e02ff */
[----:B------:R-:W-:Y:S01]  /*2550*/  SEL R21, RZ, 0x1, !P6 ;  /* 0x00000001ff157807 */ /* 0x000fe20007000000 */
[----:B------:R-:W-:Y:S01]  /*2560*/  IMAD.IADD R26, R33, 0x1, R35 ;  /* 0x00000001211a7824 */ /* 0x000fe200078e0223 */
[----:B------:R-:W-:Y:S01]  /*2570*/  IADD3 R30, P2, PT, R11, R30, RZ ;  /* 0x0000001e0b1e7210 */ /* 0x000fe20007f5e0ff */
[----:B------:R-:W-:Y:S01]  /*2580*/  IMAD R33, R12, R25, R38 ;  /* 0x000000190c217224 */ /* 0x000fe200078e0226 */
[----:B------:R-:W-:Y:S01]  /*2590*/  IADD3.X R11, P5, PT, R36, R41, RZ, P5, !PT ;  /* 0x00000029240b7210 */ /* 0x000fe20002fbe4ff */
[----:B------:R-:W-:Y:S01]  /*25a0*/  IMAD.WIDE.U32 R12, R12, R23, RZ ;  /* 0x000000170c0c7225 */ /* 0x000fe200078e00ff */
[----:B------:R-:W-:-:S03]  /*25b0*/  IADD3.X R37, P0, PT, R26, R37, RZ, P0, !PT ;  /* 0x000000251a257210 */ /* 0x000fc6000071e4ff */
[----:B------:R-:W-:Y:S02]  /*25c0*/  IMAD.X R21, RZ, RZ, R21, P5 ;  /* 0x000000ffff157224 */ /* 0x000fe400028e0615 */
[----:B------:R-:W-:Y:S01]  /*25d0*/  IMAD.X R32, RZ, RZ, R31, P2 ;  /* 0x000000ffff207224 */ /* 0x000fe200010e061f */
[----:B------:R-:W-:Y:S01]  /*25e0*/  IADD3 R39, P2, PT, R39, R30, RZ ;  /* 0x0000001e27277210 */ /* 0x000fe20007f5e0ff */
[----:B------:R-:W-:Y:S01]  /*25f0*/  IMAD.IADD R26, R13, 0x1, R33 ;  /* 0x000000010d1a7824 */ /* 0x000fe200078e0221 */
[----:B------:R-:W-:Y:S01]  /*2600*/  IADD3 R8, P5, PT, R21, R8, RZ ;  /* 0x0000000815087210 */ /* 0x000fe20007fbe0ff */
[----:B------:R-:W-:Y:S01]  /*2610*/  IMAD.WIDE.U32 R30, R11, 0x3d1, RZ ;  /* 0x000003d10b1e7825 */ /* 0x000fe200078e00ff */
[----:B------:R-:W-:Y:S02]  /*2620*/  IADD3.X R37, P2, PT, R37, R32, RZ, P2, !PT ;  /* 0x0000002025257210 */ /* 0x000fe4000175e4ff */
[----:B------:R-:W-:Y:S01]  /*2630*/  SEL R21, RZ, 0x1, !P0 ;  /* 0x00000001ff157807 */ /* 0x000fe20004000000 */
[----:B------:R-:W-:Y:S01]  /*2640*/  IMAD.X R13, RZ, RZ, RZ, P3 ;  /* 0x000000ffff0d7224 */ /* 0x000fe200018e06ff */
[----:B------:R-:W-:Y:S01]  /*2650*/  IADD3 R39, P3, PT, R39, R12, RZ ;  /* 0x0000000c27277210 */ /* 0x000fe20007f7e0ff */
[----:B------:R-:W-:-:S03]  /*2660*/  IMAD.WIDE.U32.X R28, R7, R19, R28, P1 ;  /* 0x00000013071c7225 */ /* 0x000fc600008e041c */
[----:B------:R-:W-:Y:S01]  /*2670*/  IADD3.X R37, P1, PT, R37, R26, RZ, P3, !PT ;  /* 0x0000001a25257210 */ /* 0x000fe20001f3e4ff */
[----:B------:R-:W-:Y:S01]  /*2680*/  IMAD.X R36, RZ, RZ, R9, P5 ;  /* 0x000000ffff247224 */ /* 0x000fe200028e0609 */
[----:B------:R-:W-:Y:S01]  /*2690*/  IADD3 R19, P3, PT, R39, R8, RZ ;  /* 0x0000000827137210 */ /* 0x000fe20007f7e0ff */
        /* <DEDUP_REMOVED lines=16> */
[----:B------:R-:W-:Y:S01]  /*27a0*/  IADD3.X R33, P5, PT, RZ, R23, RZ, P0, !PT ;  /* 0x00000017ff217210 */ /* 0x000fe200007be4ff */
[----:B------:R-:W-:Y:S01]  /*27b0*/  IMAD.WIDE.U32.X R26, RZ, R11, R26, P3 ;  /* 0x0000000bff1a7225 */ /* 0x000fe200018e041a */
[----:B------:R-:W-:Y:S02]  /*27c0*/  IADD3 R21, P1, PT, R21, R30, RZ ;  /* 0x0000001e15157210 */ /* 0x000fe40007f3e0ff */
[----:B------:R-:W-:Y:S01]  /*27d0*/  SEL R35, RZ, 0x1, !P5 ;  /* 0x00000001ff237807 */ /* 0x000fe20006800000 */
[----:B------:R-:W-:Y:S01]  /*27e0*/  IMAD.X R9, RZ, RZ, R9, P2 ;  /* 0x000000ffff097224 */ /* 0x000fe200010e0609 */
[----:B------:R-:W-:Y:S01]  /*27f0*/  IADD3.X R23, P1, PT, R28, R29, RZ, P1, !PT ;  /* 0x0000001d1c177210 */ /* 0x000fe20000f3e4ff */
[----:B------:R-:W-:Y:S01]  /*2800*/  IMAD.WIDE.U32 R30, R6, 0x3d1, RZ ;  /* 0x000003d1061e7825 */ /* 0x000fe200078e00ff */
[----:B------:R-:W-:-:S02]  /*2810*/  IADD3 R35, P6, PT, R35, R26, RZ ;  /* 0x0000001a23237210 */ /* 0x000fc40007fde0ff */
        /* <DEDUP_REMOVED lines=84> */
.L_x_270:
        /* <DEDUP_REMOVED lines=22> */
.L_x_269:
[----:B------:R-:W-:Y:S05]  /*2ec0*/  BSYNC.RECONVERGENT B0 ;  /* 0x0000000000007941 */ /* 0x000fea0003800200 */
.L_x_268:
        /* <DEDUP_REMOVED lines=25> */
[----:B------:R-:W-:Y:S02]  /*3060*/  IMAD.X R15, RZ, RZ, R13, P2 ;  /* 0x000000ffff0f7224 */ /* 0x000fe400010e060d */
[C---:B------:R-:W-:Y:S01]  /*3070*/  IMAD.WIDE.U32 R24, P3, R4.reuse, R8, R24 ;  /* 0x0000000804187225 */ /* 0x040fe20007860018 */
[----:B------:R-:W-:Y:S02]  /*3080*/  IADD3.X R18, P0, PT, RZ, R18, RZ, P0, !PT ;  /* 0x00000012ff127210 */ /* 0x000fe4000071e4ff */
[----:B------:R-:W-:Y:S01]  /*3090*/  SHF.L.W.U32.HI R43, R19, 0x1, R21 ;  /* 0x00000001132b7819 */ /* 0x000fe20000010e15 */
[----:B------:R-:W-:Y:S01]  /*30a0*/  IMAD.WIDE.U32 R22, R4, R9, RZ ;  /* 0x0000000904167225 */ /* 0x000fe200078e00ff */
[----:B------:R-:W-:Y:S02]  /*30b0*/  IADD3.X R18, P1, PT, R18, R15, RZ, P1, !PT ;  /* 0x0000000f12127210 */ /* 0x000fe40000f3e4ff */
[----:B------:R-:W-:Y:S01]  /*30c0*/  SEL R15, RZ, 0x1, !P0 ;  /* 0x00000001ff0f7807 */ /* 0x000fe20004000000 */
[----:B------:R-:W-:Y:S01]  /*30d0*/  IMAD.WIDE.U32 R12, R5, R10, RZ ;  /* 0x0000000a050c7225 */ /* 0x000fe200078e00ff */
[----:B------:R-:W-:-:S02]  /*30e0*/  IADD3 RZ, P2, PT, R23, R24, RZ ;  /* 0x0000001817ff7210 */ /* 0x000fc40007f5e0ff */
[----:B------:R-:W-:Y:S01]  /*30f0*/  SHF.L.W.U32.HI R49, R21, 0x1, R18 ;  /* 0x0000000115317819 */ /* 0x000fe20000010e12 */
[----:B------:R-:W-:Y:S02]  /*3100*/  IMAD.X R17, RZ, RZ, RZ, P3 ;  /* 0x000000ffff117224 */ /* 0x000fe400018e06ff */
[----:B------:R-:W-:Y:S02]  /*3110*/  IMAD.MOV.U32 R16, RZ, RZ, R25 ;  /* 0x000000ffff107224 */ /* 0x000fe400078e0019 */
        /* <DEDUP_REMOVED lines=10> */
[----:B------:R-:W-:Y:S01]  /*31c0*/  IADD3 R27, P1, PT, R15, R16, RZ ;  /* 0x000000100f1b7210 */ /* 0x000fe20007f3e0ff */
[----:B------:R-:W-:Y:S01]  /*31d0*/  IMAD.X R15, RZ, RZ, R13, P3 ;  /* 0x000000ffff0f7224 */ /* 0x000fe200018e060d */
[----:B------:R-:W-:Y:S01]  /*31e0*/  IADD3 RZ, P2, PT, R23, R24, RZ ;  /* 0x0000001817ff7210 */ /* 0x000fe20007f5e0ff */
        /* <DEDUP_REMOVED lines=10> */
[----:B------:R-:W-:-:S04]  /*3290*/  IMAD.WIDE.U32 R12, R4, R4, RZ ;  /* 0x00000004040c7225 */ /* 0x000fc800078e00ff */
[----:B------:R-:W-:Y:S01]  /*32a0*/  IMAD.X R37, RZ, RZ, RZ, P0 ;  /* 0x000000ffff257224 */ /* 0x000fe200000e06ff */
[----:B------:R-:W-:Y:S01]  /*32b0*/  IADD3 R26, P0, PT, R15, R16, RZ ;  /* 0x000000100f1a7210 */ /* 0x000fe20007f1e0ff */
[----:B------:R-:W-:Y:S01]  /*32c0*/  IMAD.WIDE.U32 R22, R6, R9, RZ ;  /* 0x0000000906167225 */ /* 0x000fe200078e00ff */
[----:B------:R-:W-:-:S03]  /*32d0*/  IADD3 R57, P1, PT, R13, R24, RZ ;  /* 0x000000180d397210 */ /* 0x000fc60007f3e0ff */
[----:B------:R-:W-:-:S04]  /*32e0*/  IMAD.WIDE.U32 R28, P3, R6, R8, R28 ;  /* 0x00000008061c7225 */ /* 0x000fc8000786001c */
        /* <DEDUP_REMOVED lines=14> */
[----:B------:R-:W-:Y:S01]  /*33d0*/  IMAD.WIDE.U32 R32, R6, R10, RZ ;  /* 0x0000000a06207225 */ /* 0x000fe200078e00ff */
[----:B------:R-:W-:Y:S02]  /*33e0*/  IADD3 RZ, P4, PT, R35, R16, RZ ;  /* 0x0000001023ff7210 */ /* 0x000fe40007f9e0ff */
[----:B------:R-:W-:Y:S01]  /*33f0*/  SHF.R.U64 R16, R14, 0x1f, R19 ;  /* 0x0000001f0e107819 */ /* 0x000fe20000001213 */
[----:B------:R-:W-:-:S04]  /*3400*/  IMAD.WIDE.U32 R22, P5, R6, R11, R22 ;  /* 0x0000000b06167225 */ /* 0x000fc800078a0016 */
[----:B------:R-:W-:Y:S01]  /*3410*/  IMAD.X R25, RZ, RZ, RZ, P3 ;  /* 0x000000ffff197224 */ /* 0x000fe200018e06ff */
[----:B------:R-:W-:Y:S01]  /*3420*/  IADD3 RZ, P3, PT, R33, R22, RZ ;  /* 0x0000001621ff7210 */ /* 0x000fe20007f7e0ff */
[----:B------:R-:W-:Y:S02]  /*3430*/  IMAD.X R15, RZ, RZ, RZ, P5 ;  /* 0x000000ffff0f7224 */ /* 0x000fe400028e06ff */
[----:B------:R-:W-:Y:S01]  /*3440*/  IMAD.WIDE.U32 R34, P5, R6, R7, R38 ;  /* 0x0000000706227225 */ /* 0x000fe200078a0026 */
[----:B------:R-:W-:Y:S02]  /*3450*/  LEA.X R39, P0, R14, R31, 0x1, P0 ;  /* 0x0000001f0e277211 */ /* 0x000fe40000000cff */
[----:B------:R-:W-:Y:S01]  /*3460*/  SEL R31, RZ, 0x1, !P1 ;  /* 0x00000001ff1f7807 */ /* 0x000fe20004800000 */
[----:B------:R-:W-:Y:S01]  /*3470*/  IMAD.WIDE.U32 R32, R6, R6, RZ ;  /* 0x0000000606207225 */ /* 0x000fe200078e00ff */
[----:B------:R-:W-:-:S03]  /*3480*/  IADD3.X R51, P1, PT, R51, R16, RZ, P0, !PT ;  /* 0x0000001033337210 */ /* 0x000fc6000073e4ff */
[----:B------:R-:W-:Y:S01]  /*3490*/  IMAD R14, R8, R6, RZ ;  /* 0x00000006080e7224 */ /* 0x000fe200078e02ff */
[----:B------:R-:W-:Y:S01]  /*34a0*/  IADD3 R16, P0, PT, R31, R32, RZ ;  /* 0x000000201f107210 */ /* 0x000fe20007f1e0ff */
[----:B------:R-:W-:Y:S02]  /*34b0*/  IMAD.MOV.U32 R24, RZ, RZ, R29 ;  /* 0x000000ffff187224 */ /* 0x000fe400078e001d */
        /* <DEDUP_REMOVED lines=12> */
[----:B------:R-:W-:Y:S01]  /*3580*/  IMAD.WIDE.U32.X R24, R7, R8, R24, P6 ;  /* 0x0000000807187225 */ /* 0x000fe200030e0418 */
[----:B------:R-:W-:Y:S02]  /*3590*/  IADD3 RZ, P6, PT, RZ, R27, RZ ;  /* 0x0000001bffff7210 */ /* 0x000fe40007fde0ff */
[----:B------:R-:W-:Y:S01]  /*35a0*/  IADD3.X R16, P5, PT, R30, R19, RZ, P5, !PT ;  /* 0x000000131e107210 */ /* 0x000fe20002fbe4ff */
[----:B------:R-:W-:Y:S01]  /*35b0*/  IMAD.WIDE.U32 R32, R8, R9, RZ ;  /* 0x0000000908207225 */ /* 0x000fe200078e00ff */
[----:B------:R-:W-:Y:S02]  /*35c0*/  IADD3.X R36, P0, PT, RZ, R29, RZ, P0, !PT ;  /* 0x0000001dff247210 */ /* 0x000fe4000071e4ff */
[----:B------:R-:W-:Y:S01]  /*35d0*/  SEL R19, RZ, 0x1, !P5 ;  /* 0x00000001ff137807 */ /* 0x000fe20006800000 */
[----:B------:R-:W-:Y:S01]  /*35e0*/  IMAD R21, R11, R6, RZ ;  /* 0x000000060b157224 */ /* 0x000fe200078e02ff */
[----:B------:R-:W-:Y:S01]  /*35f0*/  IADD3.X R16, P6, PT, RZ, R16, RZ, P6, !PT ;  /* 0x00000010ff107210 */ /* 0x000fe200037de4ff */
[----:B------:R-:W-:Y:S01]  /*3600*/  IMAD.WIDE.U32 R32, P5, R9, R8, R32 ;  /* 0x0000000809207225 */ /* 0x000fe200078a0020 */
[----:B------:R-:W-:-:S02]  /*3610*/  SHF.L.W.U32.HI R45, R18, 0x1, R27 ;  /* 0x00000001122d7819 */ /* 0x000fc40000010e1b */
[----:B------:R-:W-:Y:S01]  /*3620*/  SHF.L.W.U32.HI R47, R27, 0x1, R16 ;  /* 0x000000011b2f7819 */ /* 0x000fe20000010e10 */
[----:B------:R-:W-:Y:S01]  /*3630*/  IMAD.X R19, RZ, RZ, R19, P6 ;  /* 0x000000ffff137224 */ /* 0x000fe200030e0613 */
[----:B------:R-:W-:Y:S01]  /*3640*/  IADD3.X R45, P1, PT, R45, R34, RZ, P1, !PT ;  /* 0x000000222d2d7210 */ /* 0x000fe20000f3e4ff */
[----:B------:R-:W-:-:S03]  /*3650*/  IMAD.WIDE.U32 R30, R9, R9, RZ ;  /* 0x00000009091e7225 */ /* 0x000fc600078e00ff */
[----:B------:R-:W-:Y:S01]  /*3660*/  IADD3 R35, P6, PT, R19, R24, RZ ;  /* 0x0000001813237210 */ /* 0x000fe20007fde0ff */
[----:B------:R-:W-:Y:S01]  /*3670*/  IMAD R37, R7, R10, R21 ;  /* 0x0000000a07257224 */ /* 0x000fe200078e0215 */
[----:B------:R-:W-:Y:S01]  /*3680*/  SEL R21, RZ, 0x1, !P0 ;  /* 0x00000001ff157807 */ /* 0x000fe20004000000 */
[----:B------:R-:W-:Y:S01]  /*3690*/  IMAD.WIDE.U32 R28, R10, R6, RZ ;  /* 0x000000060a1c7225 */ /* 0x000fe200078e00ff */
[----:B------:R-:W-:Y:S02]  /*36a0*/  IADD3.X R47, P1, PT, R47, R36, RZ, P1, !PT ;  /* 0x000000242f2f7210 */ /* 0x000fe40000f3e4ff */
[----:B------:R-:W-:Y:S01]  /*36b0*/  IADD3 R21, P0, PT, R21, R30, RZ ;  /* 0x0000001e15157210 */ /* 0x000fe20007f1e0ff */
[----:B------:R-:W-:Y:S02]  /*36c0*/  IMAD.MOV.U32 R14, RZ, RZ, R23 ;  /* 0x000000ffff0e7224 */ /* 0x000fe400078e0017 */
[----:B------:R-:W-:Y:S01]  /*36d0*/  IMAD.X R23, RZ, RZ, RZ, P5 ;  /* 0x000000ffff177224 */ /* 0x000fe200028e06ff */
[----:B------:R-:W-:Y:S01]  /*36e0*/  IADD3 R31, P5, PT, R31, R32, RZ ;  /* 0x000000201f1f7210 */ /* 0x000fe20007fbe0ff */
[----:B------:R-:W-:Y:S01]  /*36f0*/  IMAD.X R24, RZ, RZ, R25, P6 ;  /* 0x000000ffff187224 */ /* 0x000fe200030e0619 */
[----:B------:R-:W-:Y:S01]  /*3700*/  IADD3 R26, P6, PT, R26, R28, RZ ;  /* 0x0000001c1a1a7210 */ /* 0x000fe20007fde0ff */
[----:B------:R-:W-:-:S02]  /*3710*/  IMAD.IADD R18, R29, 0x1, R37 ;  /* 0x000000011d127824 */ /* 0x000fc400078e0225 */
[----:B------:R-:W-:Y:S01]  /*3720*/  IMAD.X R19, RZ, RZ, RZ, P2 ;  /* 0x000000ffff137224 */ /* 0x000fe200010e06ff */
[----:B------:R-:W-:Y:S01]  /*3730*/  IADD3.X R29, P2, PT, RZ, R31, RZ, P0, !PT ;  /* 0x0000001fff1d7210 */ /* 0x000fe2000075e4ff */
[----:B------:R-:W-:Y:S01]  /*3740*/  IMAD.MOV.U32 R22, RZ, RZ, R33 ;  /* 0x000000ffff167224 */ /* 0x000fe200078e0021 */
[----:B------:R-:W-:Y:S01]  /*3750*/  IADD3 R27, P0, PT, R26, R35, RZ ;  /* 0x000000231a1b7210 */ /* 0x000fe20007f1e0ff */
[----:B------:R-:W-:Y:S01]  /*3760*/  IMAD.WIDE.U32.X R14, R7, R11, R14, P3 ;  /* 0x0000000b070e7225 */ /* 0x000fe200018e040e */
[----:B------:R-:W-:Y:S02]  /*3770*/  IADD3.X R13, P6, PT, R18, R13, RZ, P6, !PT ;  /* 0x0000000d120d7210 */ /* 0x000fe400037de4ff */
[----:B------:R-:W-:Y:S01]  /*3780*/  SHF.L.W.U32.HI R16, R16, 0x1, R27 ;  /* 0x0000000110107819 */ /* 0x000fe20000010e1b */
[----:B------:R-:W-:Y:S01]  /*3790*/  IMAD.WIDE.U32.X R22, R8, R8, R22, P5 ;  /* 0x0000000808167225 */ /* 0x000fe200028e0416 */
[----:B------:R-:W-:Y:S02]  /*37a0*/  IADD3.X R24, P0, PT, R13, R24, RZ, P0, !PT ;  /* 0x000000180d187210 */ /* 0x000fe4000071e4ff */
[----:B------:R-:W-:Y:S01]  /*37b0*/  IADD3.X R13, P1, PT, R16, R21, RZ, P1, !PT ;  /* 0x00000015100d7210 */ /* 0x000fe20000f3e4ff */
[-C--:B------:R-:W-:Y:S01]  /*37c0*/  IMAD R33, R11, R9.reuse, RZ ;  /* 0x000000090b217224 */ /* 0x080fe200078e02ff */
[----:B------:R-:W-:Y:S01]  /*37d0*/  SEL R21, RZ, 0x1, !P6 ;  /* 0x00000001ff157807 */ /* 0x000fe20007000000 */
[----:B------:R-:W-:Y:S01]  /*37e0*/  IMAD.MOV.U32 R18, RZ, RZ, R17 ;  /* 0x000000ffff127224 */ /* 0x000fe200078e0011 */
[----:B------:R-:W-:Y:S01]  /*37f0*/  IADD3.X R31, P2, PT, RZ, R22, RZ, P2, !PT ;  /* 0x00000016ff1f7210 */ /* 0x000fe2000175e4ff */
[----:B------:R-:W-:Y:S01]  /*3800*/  IMAD.WIDE.U32 R16, R10, R9, RZ ;  /* 0x000000090a107225 */ /* 0x000fe200078e00ff */
[----:B------:R-:W-:-:S02]  /*3810*/  SHF.L.W.U32.HI R26, R27, 0x1, R24 ;  /* 0x000000011b1a7819 */ /* 0x000fc40000010e18 */
[----:B------:R-:W-:Y:S01]  /*3820*/  IADD3.X R25, P2, PT, RZ, R23, RZ, P2, !PT ;  /* 0x00000017ff197210 */ /* 0x000fe2000175e4ff */
[----:B------:R-:W-:Y:S01]  /*3830*/  IMAD.X R27, RZ, RZ, R21, P0 ;  /* 0x000000ffff1b7224 */ /* 0x000fe200000e0615 */
[----:B------:R-:W-:Y:S01]  /*3840*/  IADD3.X R21, P1, PT, R26, R29, RZ, P1, !PT ;  /* 0x0000001d1a157210 */ /* 0x000fe20000f3e4ff */
[----:B------:R-:W-:-:S03]  /*3850*/  IMAD.WIDE.U32 R22, R11, R10, RZ ;  /* 0x0000000a0b167225 */ /* 0x000fc600078e00ff */
[----:B------:R-:W-:Y:S01]  /*3860*/  IADD3 R29, P0, PT, R27, R14, RZ ;  /* 0x0000000e1b1d7210 */ /* 0x000fe20007f1e0ff */
[----:B------:R-:W-:Y:S02]  /*3870*/  IMAD R33, R8, R10, R33 ;  /* 0x0000000a08217224 */ /* 0x000fe400078e0221 */
[----:B------:R-:W-:-:S04]  /*3880*/  IMAD.WIDE.U32 R22, P3, R10, R11, R22 ;  /* 0x0000000b0a167225 */ /* 0x000fc80007860016 */
[----:B------:R-:W-:-:S04]  /*3890*/  IMAD.WIDE.U32 R26, R10, R10, RZ ;  /* 0x0000000a0a1a7225 */ /* 0x000fc800078e00ff */
[----:B------:R-:W-:Y:S01]  /*38a0*/  IMAD.IADD R14, R17, 0x1, R33 ;  /* 0x00000001110e7824 */ /* 0x000fe200078e0221 */
[----:B------:R-:W-:Y:S01]  /*38b0*/  IADD3 R33, P5, PT, R27, R22, RZ ;  /* 0x000000161b217210 */ /* 0x000fe20007fbe0ff */
[----:B------:R-:W-:Y:S01]  /*38c0*/  IMAD.X R35, RZ, RZ, R15, P0 ;  /* 0x000000ffff237224 */ /* 0x000fe200000e060f */
[----:B------:R-:W-:Y:S01]  /*38d0*/  SEL R15, RZ, 0x1, !P2 ;  /* 0x00000001ff0f7807 */ /* 0x000fe20005000000 */
[----:B------:R-:W-:Y:S01]  /*38e0*/  IMAD.X R17, RZ, RZ, RZ, P3 ;  /* 0x000000ffff117224 */ /* 0x000fe200018e06ff */
[----:B------:R-:W-:Y:S01]  /*38f0*/  IADD3 R29, P3, PT, R29, R16, RZ ;  /* 0x000000101d1d7210 */ /* 0x000fe20007f7e0ff */
[----:B------:R-:W-:Y:S01]  /*3900*/  IMAD.MOV.U32 R16, RZ, RZ, R23 ;  /* 0x000000ffff107224 */ /* 0x000fe200078e0017 */
[----:B------:R-:W-:Y:S01]  /*3910*/  IADD3 R32, P0, PT, R15, R26, RZ ;  /* 0x0000001a0f207210 */ /* 0x000fe20007f1e0ff */
[----:B------:R-:W-:Y:S01]  /*3920*/  IMAD.WIDE.U32 R22, R21, 0x3d1, RZ ;  /* 0x000003d115167825 */ /* 0x000fe200078e00ff */
[----:B------:R-:W-:Y:S02]  /*3930*/  IADD3.X R26, P3, PT, R14, R35, RZ, P3, !PT ;  /* 0x000000230e1a7210 */ /* 0x000fe40001f7e4ff */
[----:B------:R-:W-:Y:S01]  /*3940*/  IADD3 RZ, P2, PT, RZ, R29, RZ ;  /* 0x0000001dffff7210 */ /* 0x000fe20007f5e0ff */
        /* <DEDUP_REMOVED lines=30> */
[----:B------:R-:W-:-:S03]  /*3b30*/  IADD3.X R13, P1, PT, R13, R34, RZ, P1, !PT ;  /* 0x000000220d0d7210 */ /* 0x000fc60000f3e4ff */
        /* <DEDUP_REMOVED lines=10> */
[----:B------:R-:W-:-:S03]  /*3be0*/  IADD3.X R21, P1, PT, R21, R32, RZ, P1, !PT ;  /* 0x0000002015157210 */ /* 0x000fc60000f3e4ff */
        /* <DEDUP_REMOVED lines=19> */
[----:B------:R-:W-:Y:S01]  /*3d20*/  IMAD.MOV.U32 R18, RZ, RZ, R17 ;  /* 0x000000ffff127224 */ /* 0x000fe200078e0011 */
[----:B------:R-:W-:Y:S02]  /*3d30*/  IADD3 R15, P4, PT, R23, R16, RZ ;  /* 0x00000010170f7210 */ /* 0x000fe40007f9e0ff */
[----:B------:R-:W-:Y:S01]  /*3d40*/  IADD3 R23, P0, PT, R29, R22, RZ ;  /* 0x000000161d177210 */ /* 0x000fe20007f1e0ff */
[----:B------:R-:W-:Y:S02]  /*3d50*/  IMAD.X R22, RZ, RZ, R19, P2 ;  /* 0x000000ffff167224 */ /* 0x000fe400010e0613 */
        /* <DEDUP_REMOVED lines=40> */
.L_x_273:
        /* <DEDUP_REMOVED lines=22> */
.L_x_272:
[----:B------:R-:W-:Y:S05]  /*4140*/  BSYNC.RECONVERGENT B0 ;  /* 0x0000000000007941 */ /* 0x000fea0003800200 */
.L_x_271:
[----:B------:R-:W2:Y:S04]  /*4150*/  LDL.64 R12, [R20] ;  /* 0x00000000140c7983 */ /* 0x000ea80000100a00 */
[----:B------:R-:W3:Y:S04]  /*4160*/  LDL.64 R14, [R20+0x8] ;  /* 0x00000800140e7983 */ /* 0x000ee80000100a00 */
[----:B------:R-:W4:Y:S04]  /*4170*/  LDL.64 R16, [R20+0x10] ;  /* 0x0000100014107983 */ /* 0x000f280000100a00 */
[----:B------:R0:W5:Y:S01]  /*4180*/  LDL.64 R18, [R20+0x18] ;  /* 0x0000180014127983 */ /* 0x0001620000100a00 */
[----:B------:R-:W-:Y:S01]  /*4190*/  BSSY.RECONVERGENT B0, `(.L_x_274) ;  /* 0x000019d000007945 */ /* 0x000fe20003800200 */
[----:B--2---:R-:W-:-:S04]  /*41a0*/  IMAD.WIDE.U32 R28, R57, R12, RZ ;  /* 0x0000000c391c7225 */ /* 0x004fc800078e00ff */
[----:B------:R-:W-:-:S04]  /*41b0*/  IMAD.WIDE.U32 R22, R51, R12, RZ ;  /* 0x0000000c33167225 */ /* 0x000fc800078e00ff */
[----:B------:R-:W-:-:S04]  /*41c0*/  IMAD.WIDE.U32 R24, R55, R12, RZ ;  /* 0x0000000c37187225 */ /* 0x000fc800078e00ff */
[----:B------:R-:W-:-:S04]  /*41d0*/  IMAD.WIDE.U32 R28, P1, R13, R55, R28 ;  /* 0x000000370d1c7225 */ /* 0x000fc8000782001c */
[----:B------:R-:W-:Y:S01]  /*41e0*/  IMAD.WIDE.U32 R26, R49, R12, RZ ;  /* 0x0000000c311a7225 */ /* 0x000fe200078e00ff */
[----:B------:R-:W-:-:S03]  /*41f0*/  IADD3 RZ, P4, PT, R25, R28, RZ ;  /* 0x0000001c19ff7210 */ /* 0x000fc60007f9e0ff */
[----:B------:R-:W-:-:S04]  /*4200*/  IMAD.WIDE.U32 R30, R39, R12, RZ ;  /* 0x0000000c271e7225 */ /* 0x000fc800078e00ff */
[----:B------:R-:W-:-:S04]  /*4210*/  IMAD.WIDE.U32 R22, P2, R13, R39, R22 ;  /* 0x000000270d167225 */ /* 0x000fc80007840016 */
[----:B------:R-:W-:Y:S01]  /*4220*/  IMAD R28, R13, R55, RZ ;  /* 0x000000370d1c7224 */ /* 0x000fe200078e02ff */
[----:B------:R-:W-:Y:S01]  /*4230*/  IADD3 RZ, P0, PT, R31, R22, RZ ;  /* 0x000000161fff7210 */ /* 0x000fe20007f1e0ff */
[----:B------:R-:W-:-:S04]  /*4240*/  IMAD.WIDE.U32 R24, R47, R12, RZ ;  /* 0x0000000c2f187225 */ /* 0x000fc800078e00ff */
[----:B------:R-:W-:-:S04]  /*4250*/  IMAD.WIDE.U32 R32, R43, R12, RZ ;  /* 0x0000000c2b207225 */ /* 0x000fc800078e00ff */
[----:B------:R-:W-:-:S04]  /*4260*/  IMAD.WIDE.U32 R26, P5, R13, R43, R26 ;  /* 0x0000002b0d1a7225 */ /* 0x000fc800078a001a */
[----:B0-----:R-:W-:Y:S01]  /*4270*/  IMAD.WIDE.U32 R20, R12, R55, RZ ;  /* 0x000000370c147225 */ /* 0x001fe200078e00ff */
[----:B------:R-:W-:-:S03]  /*4280*/  IADD3 RZ, P3, PT, R33, R26, RZ ;  /* 0x0000001a21ff7210 */ /* 0x000fc60007f7e0ff */
[----:B------:R-:W-:Y:S02]  /*4290*/  IMAD R37, R12, R57, R28 ;  /* 0x000000390c257224 */ /* 0x000fe400078e021c */
[----:B------:R-:W-:-:S04]  /*42a0*/  IMAD.WIDE.U32 R34, R45, R12, RZ ;  /* 0x0000000c2d227225 */ /* 0x000fc800078e00ff */
[----:B------:R-:W-:-:S04]  /*42b0*/  IMAD.WIDE.U32 R30, P6, R13, R45, R24 ;  /* 0x0000002d0d1e7225 */ /* 0x000fc800078c0018 */
[----:B------:R-:W-:Y:S01]  /*42c0*/  IMAD.X R33, RZ, RZ, RZ, P1 ;  /* 0x000000ffff217224 */ /* 0x000fe200008e06ff */
[----:B------:R-:W-:Y:S01]  /*42d0*/  IADD3 RZ, P1, PT, RZ, R20, RZ ;  /* 0x00000014ffff7210 */ /* 0x000fe20007f3e0ff */
[----:B------:R-:W-:Y:S02]  /*42e0*/  IMAD.IADD R38, R21, 0x1, R37 ;  /* 0x0000000115267824 */ /* 0x000fe400078e0225 */
[----:B------:R-:W-:Y:S01]  /*42f0*/  IMAD.X R25, RZ, RZ, RZ, P2 ;  /* 0x000000ffff197224 */ /* 0x000fe200010e06ff */
[----:B------:R-:W-:Y:S01]  /*4300*/  IADD3 RZ, P2, PT, R35, R30, RZ ;  /* 0x0000001e23ff7210 */ /* 0x000fe20007f5e0ff */
[----:B------:R-:W-:Y:S01]  /*4310*/  IMAD.X R35, RZ, RZ, RZ, P5 ;  /* 0x000000ffff237224 */ /* 0x000fe200028e06ff */
[----:B------:R-:W-:Y:S01]  /*4320*/  IADD3.X R38, P5, PT, RZ, R38, RZ, P1, !PT ;  /* 0x00000026ff267210 */ /* 0x000fe20000fbe4ff */
[----:B------:R-:W-:Y:S02]  /*4330*/  IMAD.MOV.U32 R32, RZ, RZ, R29 ;  /* 0x000000ffff207224 */ /* 0x000fe400078e001d */
[----:B---3--:R-:W-:Y:S01]  /*4340*/  IMAD R40, R15, R55, RZ ;  /* 0x000000370f287224 */ /* 0x008fe200078e02ff */
[----:B------:R-:W-:Y:S01]  /*4350*/  IADD3.X R38, P1, PT, RZ, R38, RZ, P1, !PT ;  /* 0x00000026ff267210 */ /* 0x000fe20000f3e4ff */
[----:B------:R-:W-:Y:S01]  /*4360*/  IMAD.WIDE.U32.X R32, R13, R57, R32, P4 ;  /* 0x000000390d207225 */ /* 0x000fe200020e0420 */
[----:B------:R-:W-:-:S03]  /*4370*/  SEL R21, RZ, 0x1, !P5 ;  /* 0x00000001ff157807 */ /* 0x000fc60006800000 */
[----:B------:R-:W-:-:S04]  /*4380*/  IMAD.WIDE.U32 R28, R57, R14, RZ ;  /* 0x0000000e391c7225 */ /* 0x000fc800078e00ff */
[----:B------:R-:W-:Y:S02]  /*4390*/  IMAD.X R21, RZ, RZ, R21, P1 ;  /* 0x000000ffff157224 */ /* 0x000fe400008e0615 */
[----:B------:R-:W-:Y:S02]  /*43a0*/  IMAD.MOV.U32 R22, RZ, RZ, R31 ;  /* 0x000000ffff167224 */ /* 0x000fe400078e001f */
[----:B------:R-:W-:Y:S01]  /*43b0*/  IMAD.WIDE.U32 R30, R14, R55, RZ ;  /* 0x000000370e1e7225 */ /* 0x000fe200078e00ff */
[----:B------:R-:W-:-:S03]  /*43c0*/  IADD3 R41, P1, PT, R21, R32, RZ ;  /* 0x0000002015297210 */ /* 0x000fc60007f3e0ff */
[----:B------:R-:W-:Y:S02]  /*43d0*/  IMAD R21, R14, R57, R40 ;  /* 0x000000390e157224 */ /* 0x000fe400078e0228 */
[----:B------:R-:W-:Y:S02]  /*43e0*/  IMAD.MOV.U32 R34, RZ, RZ, R27 ;  /* 0x000000ffff227224 */ /* 0x000fe400078e001b */
[----:B------:R-:W-:-:S04]  /*43f0*/  IMAD.WIDE.U32 R36, R55, R14, RZ ;  /* 0x0000000e37247225 */ /* 0x000fc800078e00ff */
[----:B------:R-:W-:-:S04]  /*4400*/  IMAD.WIDE.U32 R26, P4, R15, R55, R28 ;  /* 0x000000370f1a7225 */ /* 0x000fc8000788001c */
[----:B------:R-:W-:Y:S01]  /*4410*/  IMAD.X R36, RZ, RZ, R33, P1 ;  /* 0x000000ffff247224 */ /* 0x000fe200008e0621 */
[----:B------:R-:W-:Y:S01]  /*4420*/  IADD3 RZ, P1, PT, RZ, R30, RZ ;  /* 0x0000001effff7210 */ /* 0x000fe20007f3e0ff */
[----:B------:R-:W-:Y:S02]  /*4430*/  IMAD.IADD R21, R31, 0x1, R21 ;  /* 0x000000011f157824 */ /* 0x000fe400078e0215 */
[----:B------:R-:W-:Y:S01]  /*4440*/  IMAD.X R29, RZ, RZ, RZ, P4 ;  /* 0x000000ffff1d7224 */ /* 0x000fe200020e06ff */
[----:B------:R-:W-:Y:S01]  /*4450*/  IADD3 RZ, P4, PT, R37, R26, RZ ;  /* 0x0000001a25ff7210 */ /* 0x000fe20007f9e0ff */
[----:B------:R-:W-:Y:S01]  /*4460*/  IMAD.MOV.U32 R28, RZ, RZ, R27 ;  /* 0x000000ffff1c7224 */ /* 0x000fe200078e001b */
[----:B------:R-:W-:Y:S01]  /*4470*/  IADD3 R37, P5, PT, R41, R30, RZ ;  /* 0x0000001e29257210 */ /* 0x000fe20007fbe0ff */
[----:B------:R-:W-:Y:S01]  /*4480*/  IMAD.WIDE.U32 R26, R51, R14, RZ ;  /* 0x0000000e331a7225 */ /* 0x000fe200078e00ff */
[----:B------:R-:W-:-:S03]  /*4490*/  IADD3.X R21, P1, PT, RZ, R21, RZ, P1, !PT ;  /* 0x00000015ff157210 */ /* 0x000fc60000f3e4ff */
[----:B------:R-:W-:Y:S02]  /*44a0*/  IMAD.MOV.U32 R24, RZ, RZ, R23 ;  /* 0x000000ffff187224 */ /* 0x000fe400078e0017 */
[----:B------:R-:W-:Y:S02]  /*44b0*/  IMAD R30, R13, R39, RZ ;  /* 0x000000270d1e7224 */ /* 0x000fe400078e02ff */
[----:B------:R-:W-:Y:S01]  /*44c0*/  IMAD.X R23, RZ, RZ, RZ, P6 ;  /* 0x000000ffff177224 */ /* 0x000fe200030e06ff */
[----:B------:R-:W-:Y:S01]  /*44d0*/  IADD3.X R36, P6, PT, R21, R36, RZ, P5, !PT ;  /* 0x0000002415247210 */ /* 0x000fe20002fde4ff */
[C---:B------:R-:W-:Y:S01]  /*44e0*/  IMAD R41, R12.reuse, R51, R30 ;  /* 0x000000330c297224 */ /* 0x040fe200078e021e */
[----:B------:R-:W-:Y:S01]  /*44f0*/  SEL R21, RZ, 0x1, !P1 ;  /* 0x00000001ff157807 */ /* 0x000fe20004800000 */
[----:B------:R-:W-:-:S04]  /*4500*/  IMAD.WIDE.U32 R32, R12, R39, RZ ;  /* 0x000000270c207225 */ /* 0x000fc800078e00ff */
[----:B------:R-:W-:-:S04]  /*4510*/  IMAD.WIDE.U32 R30, R39, R14, RZ ;  /* 0x0000000e271e7225 */ /* 0x000fc800078e00ff */
[----:B------:R-:W-:-:S04]  /*4520*/  IMAD.WIDE.U32 R26, P5, R15, R39, R26 ;  /* 0x000000270f1a7225 */ /* 0x000fc800078a001a */
[----:B------:R-:W-:Y:S01]  /*4530*/  IMAD.WIDE.U32.X R28, R15, R57, R28, P4 ;  /* 0x000000390f1c7225 */ /* 0x000fe200020e041c */
[----:B------:R-:W-:Y:S02]  /*4540*/  IADD3 R37, P4, PT, R37, R32, RZ ;  /* 0x0000002025257210 */ /* 0x000fe40007f9e0ff */
[----:B------:R-:W-:Y:S01]  /*4550*/  IADD3 RZ, P1, PT, R31, R26, RZ ;  /* 0x0000001a1fff7210 */ /* 0x000fe20007f3e0ff */
[----:B------:R-:W-:Y:S02]  /*4560*/  IMAD.X R21, RZ, RZ, R21, P6 ;  /* 0x000000ffff157224 */ /* 0x000fe400030e0615 */
[----:B------:R-:W-:Y:S02]  /*4570*/  IMAD.IADD R33, R33, 0x1, R41 ;  /* 0x0000000121217824 */ /* 0x000fe400078e0229 */
[-C--:B----4-:R-:W-:Y:S01]  /*4580*/  IMAD R26, R17, R55.reuse, RZ ;  /* 0x00000037111a7224 */ /* 0x090fe200078e02ff */
[----:B------:R-:W-:Y:S01]  /*4590*/  IADD3 R61, P6, PT, R21, R28, RZ ;  /* 0x0000001c153d7210 */ /* 0x000fe20007fde0ff */
[----:B------:R-:W-:Y:S01]  /*45a0*/  IMAD.WIDE.U32 R30, R16, R55, RZ ;  /* 0x00000037101e7225 */ /* 0x000fe200078e00ff */
[----:B------:R-:W-:-:S03]  /*45b0*/  IADD3.X R21, P4, PT, R36, R33, RZ, P4, !PT ;  /* 0x0000002124157210 */ /* 0x000fc6000279e4ff */
[----:B------:R-:W-:Y:S01]  /*45c0*/  IMAD R33, R16, R57, R26 ;  /* 0x0000003910217224 */ /* 0x000fe200078e021a */
[----:B------:R-:W-:Y:S01]  /*45d0*/  SEL R36, RZ, 0x1, !P4 ;  /* 0x00000001ff247807 */ /* 0x000fe20006000000 */
[----:B------:R-:W-:Y:S01]  /*45e0*/  IMAD.X R65, RZ, RZ, R29, P6 ;  /* 0x000000ffff417224 */ /* 0x000fe200030e061d */
[----:B------:R-:W-:Y:S01]  /*45f0*/  IADD3 RZ, P6, PT, RZ, R30, RZ ;  /* 0x0000001effff7210 */ /* 0x000fe20007fde0ff */
[----:B------:R-:W-:Y:S01]  /*4600*/  IMAD.IADD R26, R31, 0x1, R33 ;  /* 0x000000011f1a7824 */ /* 0x000fe200078e0221 */
[----:B------:R-:W-:Y:S01]  /*4610*/  IADD3 RZ, P4, PT, RZ, R37, RZ ;  /* 0x00000025ffff7210 */ /* 0x000fe20007f9e0ff */
[----:B------:R-:W-:-:S03]  /*4620*/  IMAD.WIDE.U32 R52, R57, R16, RZ ;  /* 0x0000001039347225 */ /* 0x000fc600078e00ff */
[----:B------:R-:W-:Y:S01]  /*4630*/  IADD3.X R26, P6, PT, RZ, R26, RZ, P6, !PT ;  /* 0x0000001aff1a7210 */ /* 0x000fe200037de4ff */
[----:B------:R-:W-:Y:S01]  /*4640*/  IMAD.WIDE.U32 R28, R49, R14, RZ ;  /* 0x0000000e311c7225 */ /* 0x000fe200078e00ff */
[----:B------:R-:W-:-:S03]  /*4650*/  IADD3.X R21, P4, PT, RZ, R21, RZ, P4, !PT ;  /* 0x00000015ff157210 */ /* 0x000fc6000279e4ff */
[----:B------:R-:W-:-:S04]  /*4660*/  IMAD.WIDE.U32.X R24, R13, R51, R24, P0 ;  /* 0x000000330d187225 */ /* 0x000fc800000e0418 */
[----:B------:R-:W-:-:S04]  /*4670*/  IMAD.WIDE.U32 R52, P0, R17, R55, R52 ;  /* 0x0000003711347225 */ /* 0x000fc80007800034 */
[----:B------:R-:W-:Y:S01]  /*4680*/  IMAD.WIDE.U32 R32, R43, R14, RZ ;  /* 0x0000000e2b207225 */ /* 0x000fe200078e00ff */
[----:B------:R-:W-:-:S03]  /*4690*/  SEL R32, RZ, 0x1, !P6 ;  /* 0x00000001ff207807 */ /* 0x000fc60007000000 */
[----:B------:R-:W-:-:S04]  /*46a0*/  IMAD.WIDE.U32 R28, P6, R15, R43, R28 ;  /* 0x0000002b0f1c7225 */ /* 0x000fc800078c001c */
[----:B------:R-:W-:-:S04]  /*46b0*/  IMAD.WIDE.U32 R40, R55, R16, RZ ;  /* 0x0000001037287225 */ /* 0x000fc800078e00ff */
[----:B------:R-:W-:Y:S01]  /*46c0*/  IMAD.X R59, RZ, RZ, RZ, P0 ;  /* 0x000000ffff3b7224 */ /* 0x000fe200000e06ff */
[----:B------:R-:W-:Y:S01]  /*46d0*/  IADD3 R61, P0, PT, R61, R30, RZ ;  /* 0x0000001e3d3d7210 */ /* 0x000fe20007f1e0ff */
[----:B------:R-:W-:Y:S01]  /*46e0*/  IMAD.X R63, RZ, RZ, R36, P4 ;  /* 0x000000ffff3f7224 */ /* 0x000fe200020e0624 */
[----:B------:R-:W-:Y:S01]  /*46f0*/  IADD3 RZ, P4, PT, R33, R28, RZ ;  /* 0x0000001c21ff7210 */ /* 0x000fe20007f9e0ff */
[----:B------:R-:W-:Y:S01]  /*4700*/  IMAD.X R31, RZ, RZ, RZ, P5 ;  /* 0x000000ffff1f7224 */ /* 0x000fe200028e06ff */
[----:B------:R-:W-:Y:S01]  /*4710*/  IADD3 RZ, P5, PT, R41, R52, RZ ;  /* 0x0000003429ff7210 */ /* 0x000fe20007fbe0ff */
[----:B------:R-:W-:Y:S01]  /*4720*/  IMAD.MOV.U32 R58, RZ, RZ, R53 ;  /* 0x000000ffff3a7224 */ /* 0x000fe200078e0035 */
[----:B------:R-:W-:Y:S01]  /*4730*/  IADD3.X R28, P0, PT, R26, R65, RZ, P0, !PT ;  /* 0x000000411a1c7210 */ /* 0x000fe2000071e4ff */
[----:B------:R-:W-:Y:S02]  /*4740*/  IMAD.MOV.U32 R30, RZ, RZ, R27 ;  /* 0x000000ffff1e7224 */ /* 0x000fe400078e001b */
[----:B------:R-:W-:-:S04]  /*4750*/  IMAD.WIDE.U32.X R58, R17, R57, R58, P5 ;  /* 0x00000039113a7225 */ /* 0x000fc800028e043a */
[----:B------:R-:W-:Y:S01]  /*4760*/  IMAD.X R27, RZ, RZ, R32, P0 ;  /* 0x000000ffff1b7224 */ /* 0x000fe200000e0620 */
[----:B------:R-:W-:Y:S01]  /*4770*/  IADD3 R32, P5, PT, R63, R24, RZ ;  /* 0x000000183f207210 */ /* 0x000fe20007fbe0ff */
[----:B------:R-:W-:Y:S02]  /*4780*/  IMAD R33, R15, R39, RZ ;  /* 0x000000270f217224 */ /* 0x000fe400078e02ff */
[----:B------:R-:W-:Y:S01]  /*4790*/  IMAD.WIDE.U32 R40, R47, R14, RZ ;  /* 0x0000000e2f287225 */ /* 0x000fe200078e00ff */
[----:B------:R-:W-:-:S03]  /*47a0*/  IADD3 R44, P0, PT, R27, R58, RZ ;  /* 0x0000003a1b2c7210 */ /* 0x000fc60007f1e0ff */
[----:B------:R-:W-:-:S04]  /*47b0*/  IMAD.WIDE.U32 R26, R14, R39, RZ ;  /* 0x000000270e1a7225 */ /* 0x000fc800078e00ff */
[----:B------:R-:W-:Y:S02]  /*47c0*/  IMAD R33, R14, R51, R33 ;  /* 0x000000330e217224 */ /* 0x000fe400078e0221 */
[----:B------:R-:W-:Y:S02]  /*47d0*/  IMAD.X R63, RZ, RZ, R25, P5 ;  /* 0x000000ffff3f7224 */ /* 0x000fe400028e0619 */
[----:B------:R-:W-:-:S04]  /*47e0*/  IMAD.WIDE.U32 R24, R45, R14, RZ ;  /* 0x0000000e2d187225 */ /* 0x000fc800078e00ff */
[----:B------:R-:W-:-:S04]  /*47f0*/  IMAD.WIDE.U32 R40, P5, R15, R45, R40 ;  /* 0x0000002d0f287225 */ /* 0x000fc800078a0028 */
[----:B------:R-:W-:Y:S01]  /*4800*/  IMAD.X R42, RZ, RZ, R59, P0 ;  /* 0x000000ffff2a7224 */ /* 0x000fe200000e063b */
[----:B------:R-:W-:Y:S01]  /*4810*/  IADD3 R61, P0, PT, R61, R26, RZ ;  /* 0x0000001a3d3d7210 */ /* 0x000fe20007f1e0ff */
[----:B------:R-:W-:Y:S02]  /*4820*/  IMAD.IADD R33, R27, 0x1, R33 ;  /* 0x000000011b217824 */ /* 0x000fe400078e0221 */
[----:B------:R-:W-:Y:S02]  /*4830*/  IMAD R24, R13, R43, RZ ;  /* 0x0000002b0d187224 */ /* 0x000fe400078e02ff */
[----:B------:R-:W-:Y:S01]  /*4840*/  IMAD.WIDE.U32.X R30, R15, R51, R30, P1 ;  /* 0x000000330f1e7225 */ /* 0x000fe200008e041e */
[----:B------:R-:W-:Y:S02]  /*4850*/  IADD3 RZ, P1, PT, R25, R40, RZ ;  /* 0x0000002819ff7210 */ /* 0x000fe40007f3e0ff */
[----:B------:R-:W-:Y:S01]  /*4860*/  IADD3.X R28, P0, PT, R28, R33, RZ, P0, !PT ;  /* 0x000000211c1c7210 */ /* 0x000fe2000071e4ff */
[----:B------:R-:W-:Y:S01]  /*4870*/  IMAD.X R25, RZ, RZ, RZ, P6 ;  /* 0x000000ffff197224 */ /* 0x000fe200030e06ff */
[----:B------:R-:W-:Y:S01]  /*4880*/  IADD3 R61, P6, PT, R61, R32, RZ ;  /* 0x000000203d3d7210 */ /* 0x000fe20007fde0ff */
[----:B------:R-:W-:Y:S01]  /*4890*/  IMAD.WIDE.U32 R26, R12, R43, RZ ;  /* 0x0000002b0c1a7225 */ /* 0x000fe200078e00ff */
[----:B------:R-:W-:-:S02]  /*48a0*/  SEL R48, RZ, 0x1, !P0 ;  /* 0x00000001ff307807 */ /* 0x000fc40004000000 */
[----:B------:R-:W-:Y:S01]  /*48b0*/  IADD3.X R28, P6, PT, R28, R63, RZ, P6, !PT ;  /* 0x0000003f1c1c7210 */ /* 0x000fe200037de4ff */
[----:B------:R-:W-:Y:S01]  /*48c0*/  IMAD R53, R12, R49, R24 ;  /* 0x000000310c357224 */ /* 0x000fe200078e0218 */
[----:B------:R-:W-:Y:S01]  /*48d0*/  IADD3 R36, P0, PT, R61, R26, RZ ;  /* 0x0000001a3d247210 */ /* 0x000fe20007f1e0ff */
[----:B------:R-:W-:-:S04]  /*48e0*/  IMAD.WIDE.U32 R32, R51, R16, RZ ;  /* 0x0000001033207225 */ /* 0x000fc800078e00ff */
[----:B------:R-:W-:Y:S02]  /*48f0*/  IMAD.IADD R53, R27, 0x1, R53 ;  /* 0x000000011b357824 */ /* 0x000fe400078e0235 */
[----:B------:R-:W-:Y:S02]  /*4900*/  IMAD.X R27, RZ, RZ, RZ, P5 ;  /* 0x000000ffff1b7224 */ /* 0x000fe400028e06ff */
[----:B------:R-:W-:Y:S01]  /*4910*/  IMAD.WIDE.U32 R32, P5, R17, R39, R32 ;  /* 0x0000002711207225 */ /* 0x000fe200078a0020 */
[----:B------:R-:W-:-:S03]  /*4920*/  IADD3.X R28, P0, PT, R28, R53, RZ, P0, !PT ;  /* 0x000000351c1c7210 */ /* 0x000fc6000071e4ff */
[----:B------:R-:W-:Y:S02]  /*4930*/  IMAD.MOV.U32 R24, RZ, RZ, R29 ;  /* 0x000000ffff187224 */ /* 0x000fe400078e001d */
[----:B------:R-:W-:Y:S01]  /*4940*/  IMAD.X R29, RZ, RZ, RZ, P5 ;  /* 0x000000ffff1d7224 */ /* 0x000fe200028e06ff */
[----:B------:R-:W-:Y:S01]  /*4950*/  IADD3 RZ, P5, PT, RZ, R36, RZ ;  /* 0x00000024ffff7210 */ /* 0x000fe20007fbe0ff */
[----:B------:R-:W-:Y:S02]  /*4960*/  IMAD.MOV.U32 R26, RZ, RZ, R41 ;  /* 0x000000ffff1a7224 */ /* 0x000fe400078e0029 */
[----:B------:R-:W-:Y:S01]  /*4970*/  IMAD.WIDE.U32 R52, R39, R16, RZ ;  /* 0x0000001027347225 */ /* 0x000fe200078e00ff */
[----:B------:R-:W-:Y:S02]  /*4980*/  IADD3.X R46, P5, PT, RZ, R28, RZ, P5, !PT ;  /* 0x0000001cff2e7210 */ /* 0x000fe40002fbe4ff */
[----:B------:R-:W-:Y:S01]  /*4990*/  SEL R28, RZ, 0x1, !P0 ;  /* 0x00000001ff1c7807 */ /* 0x000fe20004000000 */
[----:B-----5:R-:W-:-:S04]  /*49a0*/  IMAD.WIDE.U32 R40, R57, R18, RZ ;  /* 0x0000001239287225 */ /* 0x020fc800078e00ff */
[----:B------:R-:W-:Y:S01]  /*49b0*/  IMAD.WIDE.U32.X R34, R13, R49, R34, P3 ;  /* 0x000000310d227225 */ /* 0x000fe200018e0422 */
[----:B------:R-:W-:-:S03]  /*49c0*/  IADD3 RZ, P3, PT, R53, R32, RZ ;  /* 0x0000002035ff7210 */ /* 0x000fc60007f7e0ff */
[----:B------:R-:W-:Y:S02]  /*49d0*/  IMAD.X R61, RZ, RZ, R28, P5 ;  /* 0x000000ffff3d7224 */ /* 0x000fe400028e061c */
[----:B------:R-:W-:Y:S02]  /*49e0*/  IMAD.X R59, RZ, RZ, R48, P6 ;  /* 0x000000ffff3b7224 */ /* 0x000fe400030e0630 */
[----:B------:R-:W-:Y:S01]  /*49f0*/  IMAD.WIDE.U32 R40, P0, R19, R55, R40 ;  /* 0x0000003713287225 */ /* 0x000fe20007800028 */
[----:B------:R-:W-:Y:S02]  /*4a00*/  IADD3 R48, P6, PT, R61, R34, RZ ;  /* 0x000000223d307210 */ /* 0x000fe40007fde0ff */
[----:B------:R-:W-:Y:S01]  /*4a10*/  IADD3 R50, P5, PT, R59, R30, RZ ;  /* 0x0000001e3b327210 */ /* 0x000fe20007fbe0ff */
[----:B------:R-:W-:-:S04]  /*4a20*/  IMAD.WIDE.U32 R52, R55, R18, RZ ;  /* 0x0000001237347225 */ /* 0x000fc800078e00ff */
[----:B------:R-:W-:Y:S02]  /*4a30*/  IMAD.MOV.U32 R28, RZ, RZ, R33 ;  /* 0x000000ffff1c7224 */ /* 0x000fe400078e0021 */
[----:B------:R-:W-:Y:S01]  /*4a40*/  IMAD.X R33, RZ, RZ, RZ, P0 ;  /* 0x000000ffff217224 */ /* 0x000fe200000e06ff */
[----:B------:R-:W-:Y:S01]  /*4a50*/  IADD3 RZ, P0, PT, R53, R40, RZ ;  /* 0x0000002835ff7210 */ /* 0x000fe20007f1e0ff */
[----:B------:R-:W-:Y:S02]  /*4a60*/  IMAD R30, R19, R55, RZ ;  /* 0x00000037131e7224 */ /* 0x000fe400078e02ff */
[----:B------:R-:W-:Y:S02]  /*4a70*/  IMAD.MOV.U32 R32, RZ, RZ, R41 ;  /* 0x000000ffff207224 */ /* 0x000fe400078e0029 */
[----:B------:R-:W-:-:S04]  /*4a80*/  IMAD.WIDE.U32 R40, R51, R18, RZ ;  /* 0x0000001233287225 */ /* 0x000fc800078e00ff */
[----:B------:R-:W-:Y:S02]  /*4a90*/  IMAD.X R54, RZ, RZ, R35, P6 ;  /* 0x000000ffff367224 */ /* 0x000fe400030e0623 */
[C---:B------:R-:W-:Y:S02]  /*4aa0*/  IMAD R59, R18.reuse, R57, R30 ;  /* 0x00000039123b7224 */ /* 0x040fe400078e021e */
[----:B------:R-:W-:-:S04]  /*4ab0*/  IMAD.WIDE.U32 R34, R18, R55, RZ ;  /* 0x0000003712227225 */ /* 0x000fc800078e00ff */
[----:B------:R-:W-:Y:S01]  /*4ac0*/  IMAD.X R56, RZ, RZ, R31, P5 ;  /* 0x000000ffff387224 */ /* 0x000fe200028e061f */
[----:B------:R-:W-:Y:S01]  /*4ad0*/  IADD3 RZ, P5, PT, RZ, R34, RZ ;  /* 0x00000022ffff7210 */ /* 0x000fe20007fbe0ff */
[----:B------:R-:W-:-:S04]  /*4ae0*/  IMAD.WIDE.U32.X R30, R19, R57, R32, P0 ;  /* 0x00000039131e7225 */ /* 0x000fc800000e0420 */
[-C--:B------:R-:W-:Y:S02]  /*4af0*/  IMAD R57, R17, R39.reuse, RZ ;  /* 0x0000002711397224 */ /* 0x080fe400078e02ff */
[----:B------:R-:W-:-:S04]  /*4b00*/  IMAD.WIDE.U32 R40, P0, R19, R39, R40 ;  /* 0x0000002713287225 */ /* 0x000fc80007800028 */
[----:B------:R-:W-:Y:S02]  /*4b10*/  IMAD.IADD R55, R35, 0x1, R59 ;  /* 0x0000000123377824 */ /* 0x000fe400078e023b */
[----:B------:R-:W-:-:S03]  /*4b20*/  IMAD.WIDE.U32 R52, R39, R18, RZ ;  /* 0x0000001227347225 */ /* 0x000fc600078e00ff */
[----:B------:R-:W-:Y:S01]  /*4b30*/  IADD3.X R55, P6, PT, RZ, R55, RZ, P5, !PT ;  /* 0x00000037ff377210 */ /* 0x000fe20002fde4ff */
[----:B------:R-:W-:Y:S01]  /*4b40*/  IMAD R59, R16, R51, R57 ;  /* 0x00000033103b7224 */ /* 0x000fe200078e0239 */
[----:B------:R-:W-:Y:S01]  /*4b50*/  IADD3 RZ, P5, PT, R53, R40, RZ ;  /* 0x0000002835ff7210 */ /* 0x000fe20007fbe0ff */
[----:B------:R-:W-:Y:S01]  /*4b60*/  IMAD.X R35, RZ, RZ, RZ, P0 ;  /* 0x000000ffff237224 */ /* 0x000fe200000e06ff */
[----:B------:R-:W-:Y:S01]  /*4b70*/  IADD3 R57, P0, PT, R44, R34, RZ ;  /* 0x000000222c397210 */ /* 0x000fe20007f1e0ff */
[----:B------:R-:W-:Y:S01]  /*4b80*/  IMAD.WIDE.U32 R32, R16, R39, RZ ;  /* 0x0000002710207225 */ /* 0x000fe200078e00ff */
[----:B------:R-:W-:-:S03]  /*4b90*/  SEL R40, RZ, 0x1, !P6 ;  /* 0x00000001ff287807 */ /* 0x000fc60007000000 */
[----:B------:R-:W-:Y:S01]  /*4ba0*/  IMAD.WIDE.U32.X R28, R17, R51, R28, P3 ;  /* 0x00000033111c7225 */ /* 0x000fe200018e041c */
[----:B------:R-:W-:Y:S02]  /*4bb0*/  IADD3.X R42, P3, PT, R55, R42, RZ, P0, !PT ;  /* 0x0000002a372a7210 */ /* 0x000fe4000077e4ff */
[----:B------:R-:W-:Y:S01]  /*4bc0*/  IADD3 R57, P6, PT, R57, R32, RZ ;  /* 0x0000002039397210 */ /* 0x000fe20007fde0ff */
[----:B------:R-:W-:Y:S02]  /*4bd0*/  IMAD.IADD R53, R33, 0x1, R59 ;  /* 0x0000000121357824 */ /* 0x000fe400078e023b */
[----:B------:R-:W-:Y:S02]  /*4be0*/  IMAD.MOV.U32 R34, RZ, RZ, R41 ;  /* 0x000000ffff227224 */ /* 0x000fe400078e0029 */
[----:B------:R-:W-:Y:S01]  /*4bf0*/  IMAD.X R41, RZ, RZ, R40, P3 ;  /* 0x000000ffff297224 */ /* 0x000fe200018e0628 */
[----:B------:R-:W-:Y:S01]  /*4c00*/  IADD3.X R53, P0, PT, R42, R53, RZ, P6, !PT ;  /* 0x000000352a357210 */ /* 0x000fe2000371e4ff */
[----:B------:R-:W-:Y:S01]  /*4c10*/  IMAD R44, R15, R43, RZ ;  /* 0x0000002b0f2c7224 */ /* 0x000fe200078e02ff */
[----:B------:R-:W-:Y:S01]  /*4c20*/  IADD3 R57, P3, PT, R57, R50, RZ ;  /* 0x0000003239397210 */ /* 0x000fe20007f7e0ff */
[----:B------:R-:W-:Y:S01]  /*4c30*/  IMAD.WIDE.U32.X R34, R19, R51, R34, P5 ;  /* 0x0000003313227225 */ /* 0x000fe200028e0422 */
[----:B------:R-:W-:-:S02]  /*4c40*/  IADD3 R59, P5, PT, R41, R30, RZ ;  /* 0x0000001e293b7210 */ /* 0x000fc40007fbe0ff */
[----:B------:R-:W-:Y:S01]  /*4c50*/  SEL R30, RZ, 0x1, !P0 ;  /* 0x00000001ff1e7807 */ /* 0x000fe20004000000 */
[----:B------:R-:W-:Y:S01]  /*4c60*/  IMAD.WIDE.U32 R32, R14, R43, RZ ;  /* 0x0000002b0e207225 */ /* 0x000fe200078e00ff */
[----:B------:R-:W-:-:S03]  /*4c70*/  IADD3.X R53, P3, PT, R53, R56, RZ, P3, !PT ;  /* 0x0000003835357210 */ /* 0x000fc60001f7e4ff */
[----:B------:R-:W-:Y:S01]  /*4c80*/  IMAD R55, R14, R49, R44 ;  /* 0x000000310e377224 */ /* 0x000fe200078e022c */
[----:B------:R-:W-:Y:S01]  /*4c90*/  IADD3 R57, P6, PT, R57, R32, RZ ;  /* 0x0000002039397210 */ /* 0x000fe20007fde0ff */
[-C--:B------:R-:W-:Y:S02]  /*4ca0*/  IMAD R42, R19, R39.reuse, RZ ;  /* 0x00000027132a7224 */ /* 0x080fe400078e02ff */
[----:B------:R-:W-:Y:S02]  /*4cb0*/  IMAD.IADD R40, R33, 0x1, R55 ;  /* 0x0000000121287824 */ /* 0x000fe400078e0237 */
[----:B------:R-:W-:Y:S01]  /*4cc0*/  IMAD.WIDE.U32 R32, R18, R39, RZ ;  /* 0x0000002712207225 */ /* 0x000fe200078e00ff */
[----:B------:R-:W-:Y:S02]  /*4cd0*/  IADD3 R39, P0, PT, R57, R48, RZ ;  /* 0x0000003039277210 */ /* 0x000fe40007f1e0ff */
[----:B------:R-:W-:Y:S01]  /*4ce0*/  IADD3.X R53, P6, PT, R53, R40, RZ, P6, !PT ;  /* 0x0000002835357210 */ /* 0x000fe200037de4ff */
[----:B------:R-:W-:-:S02]  /*4cf0*/  IMAD.X R41, RZ, RZ, R30, P3 ;  /* 0x000000ffff297224 */ /* 0x000fc400018e061e */
[----:B------:R-:W-:Y:S01]  /*4d00*/  IMAD R51, R18, R51, R42 ;  /* 0x0000003312337224 */ /* 0x000fe200078e022a */
        /* <DEDUP_REMOVED lines=8> */
[----:B------:R-:W-:Y:S02]  /*4d90*/  IMAD.X R53, RZ, RZ, R29, P5 ;  /* 0x000000ffff357224 */ /* 0x000fe400028e061d */
[----:B------:R-:W-:Y:S01]  /*4da0*/  IMAD.WIDE.U32 R40, R43, R16, RZ ;  /* 0x000000102b287225 */ /* 0x000fe200078e00ff */
[----:B------:R-:W-:-:S03]  /*4db0*/  SEL R40, RZ, 0x1, !P6 ;  /* 0x00000001ff287807 */ /* 0x000fc60007000000 */
[----:B------:R-:W-:-:S04]  /*4dc0*/  IMAD.WIDE.U32 R30, P5, R17, R43, R30 ;  /* 0x0000002b111e7225 */ /* 0x000fc800078a001e */
[----:B------:R-:W-:-:S04]  /*4dd0*/  IMAD.WIDE.U32 R50, R45, R16, RZ ;  /* 0x000000102d327225 */ /* 0x000fc800078e00ff */
[----:B------:R-:W-:-:S04]  /*4de0*/  IMAD.WIDE.U32 R28, P6, R17, R45, R32 ;  /* 0x0000002d111c7225 */ /* 0x000fc800078c0020 */
[----:B------:R-:W-:Y:S01]  /*4df0*/  IMAD.WIDE.U32.X R32, R15, R49, R24, P4 ;  /* 0x000000310f207225 */ /* 0x000fe200020e0418 */
[----:B------:R-:W-:-:S03]  /*4e00*/  IADD3 RZ, P4, PT, R41, R30, RZ ;  /* 0x0000001e29ff7210 */ /* 0x000fc60007f9e0ff */
[----:B------:R-:W-:Y:S01]  /*4e10*/  IMAD.X R25, RZ, RZ, RZ, P5 ;  /* 0x000000ffff197224 */ /* 0x000fe200028e06ff */
[----:B------:R-:W-:Y:S01]  /*4e20*/  IADD3 RZ, P5, PT, R51, R28, RZ ;  /* 0x0000001c33ff7210 */ /* 0x000fe20007fbe0ff */
[----:B------:R-:W-:Y:S01]  /*4e30*/  IMAD.X R41, RZ, RZ, R40, P0 ;  /* 0x000000ffff297224 */ /* 0x000fe200000e0628 */
[----:B------:R-:W-:Y:S01]  /*4e40*/  IADD3 R51, P0, PT, R42, R55, RZ ;  /* 0x000000372a337210 */ /* 0x000fe20007f1e0ff */
        /* <DEDUP_REMOVED lines=10> */
[----:B------:R-:W-:-:S04]  /*4ef0*/  IMAD.WIDE.U32.X R22, R13, R47, R22, P2 ;  /* 0x0000002f0d167225 */ /* 0x000fc800010e0416 */
        /* <DEDUP_REMOVED lines=11> */
[----:B------:R-:W-:-:S03]  /*4fb0*/  IMAD.WIDE.U32 R32, R47, R18, RZ ;  /* 0x000000122f207225 */ /* 0x000fc600078e00ff */
[----:B------:R-:W-:Y:S01]  /*4fc0*/  IADD3.X R30, P0, PT, RZ, R30, RZ, P0, !PT ;  /* 0x0000001eff1e7210 */ /* 0x000fe2000071e4ff */
[----:B------:R-:W-:Y:S01]  /*4fd0*/  IMAD.WIDE.U32 R34, R16, R43, RZ ;  /* 0x0000002b10227225 */ /* 0x000fe200078e00ff */
[----:B------:R-:W-:-:S03]  /*4fe0*/  SEL R41, RZ, 0x1, !P3 ;  /* 0x00000001ff297807 */ /* 0x000fc60005800000 */
[----:B------:R-:W-:Y:S02]  /*4ff0*/  IMAD R53, R16, R49, R28 ;  /* 0x0000003110357224 */ /* 0x000fe400078e021c */
[----:B------:R-:W-:Y:S01]  /*5000*/  IMAD.X R41, RZ, RZ, R41, P0 ;  /* 0x000000ffff297224 */ /* 0x000fe200000e0629 */
[----:B------:R-:W-:Y:S01]  /*5010*/  IADD3 R51, P0, PT, R51, R34, RZ ;  /* 0x0000002233337210 */ /* 0x000fe20007f1e0ff */
[----:B------:R-:W-:Y:S02]  /*5020*/  IMAD.MOV.U32 R12, RZ, RZ, R29 ;  /* 0x000000ffff0c7224 */ /* 0x000fe400078e001d */
        /* <DEDUP_REMOVED lines=22> */
[----:B------:R-:W-:Y:S01]  /*5190*/  IMAD R14, R17, R45, RZ ;  /* 0x0000002d110e7224 */ /* 0x000fe200078e02ff */
[----:B------:R-:W-:Y:S01]  /*51a0*/  IADD3 R50, P0, PT, R50, R22, RZ ;  /* 0x0000001632327210 */ /* 0x000fe20007f1e0ff */
[----:B------:R-:W-:Y:S02]  /*51b0*/  IMAD.IADD R42, R23, 0x1, R31 ;  /* 0x00000001172a7824 */ /* 0x000fe400078e021f */
[----:B------:R-:W-:Y:S01]  /*51c0*/  IMAD.X R15, RZ, RZ, R15, P6 ;  /* 0x000000ffff0f7224 */ /* 0x000fe200030e060f */
[----:B------:R-:W-:Y:S01]  /*51d0*/  IADD3.X R23, P6, PT, R29, R32, RZ, P1, !PT ;  /* 0x000000201d177210 */ /* 0x000fe20000fde4ff */
[CC--:B------:R-:W-:Y:S01]  /*51e0*/  IMAD R29, R16.reuse, R47.reuse, R14 ;  /* 0x0000002f101d7224 */ /* 0x0c0fe200078e020e */
[----:B------:R-:W-:Y:S01]  /*51f0*/  IADD3 R22, P1, PT, R51, R52, RZ ;  /* 0x0000003433167210 */ /* 0x000fe20007f3e0ff */
[----:B------:R-:W-:Y:S01]  /*5200*/  IMAD.WIDE.U32.X R12, R17, R47, R12, P5 ;  /* 0x0000002f110c7225 */ /* 0x000fe200028e040c */
[----:B------:R-:W-:Y:S02]  /*5210*/  SEL R14, RZ, 0x1, !P6 ;  /* 0x00000001ff0e7807 */ /* 0x000fe40007000000 */
[----:B------:R-:W-:Y:S01]  /*5220*/  IADD3 R15, P5, PT, R15, R24, RZ ;  /* 0x000000180f0f7210 */ /* 0x000fe20007fbe0ff */
[----:B------:R-:W-:Y:S01]  /*5230*/  IMAD.WIDE.U32 R16, R16, R45, RZ ;  /* 0x0000002d10107225 */ /* 0x000fe200078e00ff */
[----:B------:R-:W-:-:S02]  /*5240*/  IADD3.X R23, P6, PT, R23, R28, RZ, P1, !PT ;  /* 0x0000001c17177210 */ /* 0x000fc40000fde4ff */
[----:B------:R-:W-:Y:S01]  /*5250*/  IADD3.X R39, P0, PT, R42, R39, RZ, P0, !PT ;  /* 0x000000272a277210 */ /* 0x000fe2000071e4ff */
[----:B------:R-:W-:Y:S01]  /*5260*/  IMAD.X R32, RZ, RZ, R25, P5 ;  /* 0x000000ffff207224 */ /* 0x000fe200028e0619 */
[----:B------:R-:W-:Y:S01]  /*5270*/  IADD3 R15, P1, PT, R50, R15, RZ ;  /* 0x0000000f320f7210 */ /* 0x000fe20007f3e0ff */
[----:B------:R-:W-:Y:S02]  /*5280*/  IMAD.X R25, RZ, RZ, R14, P6 ;  /* 0x000000ffff197224 */ /* 0x000fe400030e060e */
[----:B------:R-:W-:Y:S01]  /*5290*/  IMAD.IADD R28, R17, 0x1, R29 ;  /* 0x00000001111c7824 */ /* 0x000fe200078e021d */
[----:B------:R-:W-:Y:S01]  /*52a0*/  IADD3 R24, P5, PT, R15, R16, RZ ;  /* 0x000000100f187210 */ /* 0x000fe20007fbe0ff */
[----:B------:R-:W-:Y:S01]  /*52b0*/  IMAD.X R17, RZ, RZ, RZ, P3 ;  /* 0x000000ffff117224 */ /* 0x000fe200018e06ff */
[----:B------:R-:W-:Y:S01]  /*52c0*/  IADD3.X R39, P3, PT, R39, R32, RZ, P1, !PT ;  /* 0x0000002027277210 */ /* 0x000fe20000f7e4ff */
[----:B------:R-:W-:Y:S01]  /*52d0*/  IMAD.WIDE.U32 R14, R23, 0x3d1, RZ ;  /* 0x000003d1170e7825 */ /* 0x000fe200078e00ff */
[----:B------:R-:W-:-:S03]  /*52e0*/  IADD3 R25, P1, PT, R25, R26, RZ ;  /* 0x0000001a19197210 */ /* 0x000fc60007f3e0ff */
[----:B------:R-:W-:Y:S01]  /*52f0*/  IMAD.WIDE.U32.X R34, R19, R49, R34, P2 ;  /* 0x0000003113227225 */ /* 0x000fe200010e0422 */
[----:B------:R-:W-:Y:S02]  /*5300*/  IADD3 R24, P2, PT, R24, R25, RZ ;  /* 0x0000001918187210 */ /* 0x000fe40007f5e0ff */
[----:B------:R-:W-:Y:S01]  /*5310*/  SEL R25, RZ, 0x1, !P0 ;  /* 0x00000001ff197807 */ /* 0x000fe20004000000 */
[----:B------:R-:W-:Y:S01]  /*5320*/  IMAD.X R26, RZ, RZ, R27, P1 ;  /* 0x000000ffff1a7224 */ /* 0x000fe200008e061b */
[----:B------:R-:W-:Y:S01]  /*5330*/  IADD3.X R39, P1, PT, R39, R28, RZ, P5, !PT ;  /* 0x0000001c27277210 */ /* 0x000fe20002f3e4ff */
[----:B------:R-:W-:Y:S02]  /*5340*/  IMAD.MOV.U32 R16, RZ, RZ, R33 ;  /* 0x000000ffff107224 */ /* 0x000fe400078e0021 */
[----:B------:R-:W-:-:S04]  /*5350*/  IMAD.WIDE.U32 R32, P5, RZ, R22, R14 ;  /* 0x00000016ff207225 */ /* 0x000fc800078a000e */
[----:B------:R-:W-:Y:S02]  /*5360*/  IMAD R31, R19, R45, RZ ;  /* 0x0000002d131f7224 */ /* 0x000fe400078e02ff */
[----:B------:R-:W-:-:S04]  /*5370*/  IMAD.WIDE.U32 R14, R22, 0x3d1, RZ ;  /* 0x000003d1160e7825 */ /* 0x000fc800078e00ff */
[----:B------:R-:W-:Y:S01]  /*5380*/  IMAD.X R25, RZ, RZ, R25, P3 ;  /* 0x000000ffff197224 */ /* 0x000fe200018e0619 */
[----:B------:R-:W-:Y:S01]  /*5390*/  IADD3 RZ, P0, PT, RZ, R14, RZ ;  /* 0x0000000effff7210 */ /* 0x000fe20007f1e0ff */
[----:B------:R-:W-:Y:S02]  /*53a0*/  IMAD.X R27, RZ, RZ, RZ, P5 ;  /* 0x000000ffff1b7224 */ /* 0x000fe400028e06ff */
[C---:B------:R-:W-:Y:S01]  /*53b0*/  IMAD R41, R18.reuse, R47, R31 ;  /* 0x0000002f12297224 */ /* 0x040fe200078e021f */
[----:B------:R-:W-:Y:S01]  /*53c0*/  IADD3 R31, P3, PT, R15, R32, RZ ;  /* 0x000000200f1f7210 */ /* 0x000fe20007f7e0ff */
[----:B------:R-:W-:Y:S01]  /*53d0*/  IMAD.WIDE.U32 R28, R18, R45, RZ ;  /* 0x0000002d121c7225 */ /* 0x000fe200078e00ff */
[----:B------:R-:W-:Y:S02]  /*53e0*/  IADD3 R25, P5, PT, R25, R34, RZ ;  /* 0x0000002219197210 */ /* 0x000fe40007fbe0ff */
[----:B------:R-:W-:Y:S01]  /*53f0*/  IADD3.X R18, P2, PT, R39, R26, RZ, P2, !PT ;  /* 0x0000001a27127210 */ /* 0x000fe2000175e4ff */
        /* <DEDUP_REMOVED lines=23> */
[----:B------:R-:W-:Y:S01]  /*5570*/  IMAD.WIDE.U32.X R16, R19, R47, R16, P4 ;  /* 0x0000002f13107225 */ /* 0x000fe200020e0410 */
[----:B------:R-:W-:Y:S02]  /*5580*/  SEL R26, RZ, 0x1, !P1 ;  /* 0x00000001ff1a7807 */ /* 0x000fe40004800000 */
[----:B------:R-:W-:Y:S01]  /*5590*/  IADD3.X R31, P2, PT, R28, R33, RZ, P2, !PT ;  /* 0x000000211c1f7210 */ /* 0x000fe2000175e4ff */
[----:B------:R-:W-:Y:S01]  /*55a0*/  IMAD.WIDE.U32.X R28, RZ, R18, R12, P5 ;  /* 0x00000012ff1c7225 */ /* 0x000fe200028e040c */
[----:B------:R-:W-:-:S02]  /*55b0*/  IADD3.X R22, P1, PT, R22, R35, RZ, P0, !PT ;  /* 0x0000002316167210 */ /* 0x000fc4000073e4ff */
[----:B------:R-:W-:Y:S01]  /*55c0*/  SEL R33, RZ, 0x1, !P2 ;  /* 0x00000001ff217807 */ /* 0x000fe20005000000 */
[----:B------:R-:W-:Y:S01]  /*55d0*/  IMAD.X R19, RZ, RZ, R26, P3 ;  /* 0x000000ffff137224 */ /* 0x000fe200018e061a */
[----:B------:R-:W-:Y:S01]  /*55e0*/  IADD3.X R23, P1, PT, R23, R32, RZ, P1, !PT ;  /* 0x0000002017177210 */ /* 0x000fe20000f3e4ff */
[----:B------:R-:W-:-:S03]  /*55f0*/  IMAD.WIDE.U32 R12, R25, 0x3d1, RZ ;  /* 0x000003d1190c7825 */ /* 0x000fc600078e00ff */
        /* <DEDUP_REMOVED lines=64> */
.L_x_276:
        /* <DEDUP_REMOVED lines=22> */
.L_x_275:
[----:B------:R-:W-:Y:S05]  /*5b60*/  BSYNC.RECONVERGENT B0 ;  /* 0x0000000000007941 */ /* 0x000fea0003800200 */
.L_x_274:
        /* <DEDUP_REMOVED lines=31> */
[----:B------:R-:W-:Y:S02]  /*5d60*/  IMAD.X R25, RZ, RZ, RZ, P3 ;  /* 0x000000ffff197224 */ /* 0x000fe400018e06ff */
[----:B------:R-:W-:Y:S01]  /*5d70*/  IMAD.MOV.U32 R24, RZ, RZ, R29 ;  /* 0x000000ffff187224 */ /* 0x000fe200078e001d */
[----:B------:R-:W-:Y:S01]  /*5d80*/  IADD3.X R33, P1, PT, R33, R26, RZ, P1, !PT ;  /* 0x0000001a21217210 */ /* 0x000fe20000f3e4ff */
        /* <DEDUP_REMOVED lines=10> */
[----:B------:R-:W-:-:S04]  /*5e30*/  IMAD.WIDE.U32 R20, P4, R12, R19, R20 ;  /* 0x000000130c147225 */ /* 0x000fc80007880014 */
        /* <DEDUP_REMOVED lines=15> */
[----:B------:R-:W-:Y:S01]  /*5f30*/  IMAD.X R25, RZ, RZ, RZ, P0 ;  /* 0x000000ffff197224 */ /* 0x000fe200000e06ff */
[----:B------:R-:W-:Y:S01]  /*5f40*/  IADD3 R32, P0, PT, R23, R20, RZ ;  /* 0x0000001417207210 */ /* 0x000fe20007f1e0ff */
[----:B------:R-:W-:Y:S01]  /*5f50*/  IMAD.WIDE.U32 R46, R12, R12, RZ ;  /* 0x0000000c0c2e7225 */ /* 0x000fe200078e00ff */
[----:B------:R-:W-:-:S03]  /*5f60*/  IADD3 RZ, P6, PT, R31, R28, RZ ;  /* 0x0000001c1fff7210 */ /* 0x000fc60007fde0ff */
[----:B------:R-:W-:Y:S01]  /*5f70*/  IMAD.X R28, RZ, RZ, R21, P0 ;  /* 0x000000ffff1c7224 */ /* 0x000fe200000e0615 */
[----:B------:R-:W-:Y:S01]  /*5f80*/  IADD3 R57, P1, PT, R47, R38, RZ ;  /* 0x000000262f397210 */ /* 0x000fe20007f3e0ff */
[----:B------:R-:W-:Y:S01]  /*5f90*/  IMAD.MOV.U32 R24, RZ, RZ, R39 ;  /* 0x000000ffff187224 */ /* 0x000fe200078e0027 */
[----:B------:R-:W-:Y:S01]  /*5fa0*/  IADD3 RZ, P0, PT, RZ, R46, RZ ;  /* 0x0000002effff7210 */ /* 0x000fe20007f1e0ff */
[----:B------:R-:W-:Y:S01]  /*5fb0*/  IMAD.WIDE.U32 R20, R16, R18, RZ ;  /* 0x0000001210147225 */ /* 0x000fe200078e00ff */
[----:B------:R-:W-:-:S03]  /*5fc0*/  SHF.L.W.U32.HI R47, R34, 0x1, R33 ;  /* 0x00000001222f7819 */ /* 0x000fc60000010e21 */
        /* <DEDUP_REMOVED lines=9> */
[----:B------:R-:W-:Y:S01]  /*6060*/  IMAD.WIDE.U32 R20, P2, R17, R19, R20 ;  /* 0x0000001311147225 */ /* 0x000fe20007840014 */
[----:B------:R-:W-:-:S03]  /*6070*/  SHF.L.W.U32.HI R42, R35, 0x1, R34 ;  /* 0x00000001232a7819 */ /* 0x000fc60000010e22 */
[----:B------:R-:W-:Y:S01]  /*6080*/  IMAD.WIDE.U32 R26, P5, R14, R19, R26 ;  /* 0x000000130e1a7225 */ /* 0x000fe200078a001a */
[----:B------:R-:W-:Y:S02]  /*6090*/  IADD3 RZ, P4, PT, R41, R20, RZ ;  /* 0x0000001429ff7210 */ /* 0x000fe40007f9e0ff */
[----:B------:R-:W-:Y:S01]  /*60a0*/  SHF.R.U64 R20, R22, 0x1f, R35 ;  /* 0x0000001f16147819 */ /* 0x000fe20000001223 */
[----:B------:R-:W-:-:S04]  /*60b0*/  IMAD.WIDE.U32 R38, R14, R18, RZ ;  /* 0x000000120e267225 */ /* 0x000fc800078e00ff */
[----:B------:R-:W-:Y:S02]  /*60c0*/  IMAD.X R23, RZ, RZ, RZ, P5 ;  /* 0x000000ffff177224 */ /* 0x000fe400028e06ff */
[----:B------:R-:W-:-:S04]  /*60d0*/  IMAD.WIDE.U32 R30, P5, R14, R15, R30 ;  /* 0x0000000f0e1e7225 */ /* 0x000fc800078a001e */
[----:B------:R-:W-:-:S04]  /*60e0*/  IMAD.WIDE.U32 R40, R14, R14, RZ ;  /* 0x0000000e0e287225 */ /* 0x000fc800078e00ff */
[----:B------:R-:W-:Y:S01]  /*60f0*/  IMAD.X R25, RZ, RZ, RZ, P3 ;  /* 0x000000ffff197224 */ /* 0x000fe200018e06ff */
[----:B------:R-:W-:Y:S01]  /*6100*/  IADD3 RZ, P3, PT, R39, R26, RZ ;  /* 0x0000001a27ff7210 */ /* 0x000fe20007f7e0ff */
[----:B------:R-:W-:Y:S02]  /*6110*/  IMAD R22, R16, R14, RZ ;  /* 0x0000000e10167224 */ /* 0x000fe400078e02ff */
[----:B------:R-:W-:Y:S01]  /*6120*/  IMAD.X R39, RZ, RZ, RZ, P5 ;  /* 0x000000ffff277224 */ /* 0x000fe200028e06ff */
[----:B------:R-:W-:Y:S01]  /*6130*/  IADD3 R26, P5, PT, R41, R30, RZ ;  /* 0x0000001e291a7210 */ /* 0x000fe20007fbe0ff */
[----:B------:R-:W-:Y:S01]  /*6140*/  IMAD.MOV.U32 R24, RZ, RZ, R29 ;  /* 0x000000ffff187224 */ /* 0x000fe200078e001d */
[----:B------:R-:W-:Y:S01]  /*6150*/  SEL R29, RZ, 0x1, !P1 ;  /* 0x00000001ff1d7807 */ /* 0x000fe20004800000 */
[----:B------:R-:W-:Y:S01]  /*6160*/  IMAD.MOV.U32 R38, RZ, RZ, R31 ;  /* 0x000000ffff267224 */ /* 0x000fe200078e001f */
[----:B------:R-:W-:Y:S01]  /*6170*/  IADD3.X R51, P1, PT, R51, R20, RZ, P0, !PT ;  /* 0x0000001433337210 */ /* 0x000fe2000073e4ff */
[----:B------:R-:W-:Y:S01]  /*6180*/  IMAD.WIDE.U32 R30, R17, R14, RZ ;  /* 0x0000000e111e7225 */ /* 0x000fe200078e00ff */
[----:B------:R-:W-:-:S03]  /*6190*/  IADD3 R29, P0, PT, R29, R40, RZ ;  /* 0x000000281d1d7210 */ /* 0x000fc60007f1e0ff */
[C---:B------:R-:W-:Y:S01]  /*61a0*/  IMAD R43, R15.reuse, R17, R22 ;  /* 0x000000110f2b7224 */ /* 0x040fe200078e0216 */
[----:B------:R-:W-:Y:S01]  /*61b0*/  IADD3.X R26, P0, PT, RZ, R26, RZ, P0, !PT ;  /* 0x0000001aff1a7210 */ /* 0x000fe2000071e4ff */
[----:B------:R-:W-:Y:S01]  /*61c0*/  IMAD.WIDE.U32.X R38, R15, R15, R38, P5 ;  /* 0x0000000f0f267225 */ /* 0x000fe200028e0426 */
[----:B------:R-:W-:Y:S02]  /*61d0*/  IADD3 R20, P5, PT, R36, R30, RZ ;  /* 0x0000001e24147210 */ /* 0x000fe40007fbe0ff */
[----:B------:R-:W-:Y:S01]  /*61e0*/  IADD3.X R42, P1, PT, R42, R29, RZ, P1, !PT ;  /* 0x0000001d2a2a7210 */ /* 0x000fe20000f3e4ff */
[----:B------:R-:W-:Y:S01]  /*61f0*/  IMAD.IADD R34, R31, 0x1, R43 ;  /* 0x000000011f227824 */ /* 0x000fe200078e022b */
[----:B------:R-:W-:Y:S01]  /*6200*/  IADD3.X R41, P0, PT, RZ, R38, RZ, P0, !PT ;  /* 0x00000026ff297210 */ /* 0x000fe2000071e4ff */
[----:B------:R-:W-:Y:S01]  /*6210*/  IMAD.WIDE.U32.X R24, R15, R16, R24, P6 ;  /* 0x000000100f187225 */ /* 0x000fe200030e0418 */
[----:B------:R-:W-:Y:S02]  /*6220*/  IADD3 RZ, P6, PT, RZ, R20, RZ ;  /* 0x00000014ffff7210 */ /* 0x000fe40007fde0ff */
[----:B------:R-:W-:Y:S01]  /*6230*/  IADD3.X R37, P5, PT, R37, R34, RZ, P5, !PT ;  /* 0x0000002225257210 */ /* 0x000fe20002fbe4ff */
[----:B------:R-:W-:Y:S01]  /*6240*/  IMAD.WIDE.U32 R30, R16, R17, RZ ;  /* 0x00000011101e7225 */ /* 0x000fe200078e00ff */
[----:B------:R-:W-:-:S02]  /*6250*/  IADD3.X R47, P1, PT, R47, R26, RZ, P1, !PT ;  /* 0x0000001a2f2f7210 */ /* 0x000fc40000f3e4ff */
[----:B------:R-:W-:Y:S01]  /*6260*/  SEL R26, RZ, 0x1, !P5 ;  /* 0x00000001ff1a7807 */ /* 0x000fe20006800000 */
[----:B------:R-:W-:Y:S01]  /*6270*/  IMAD.MOV.U32 R22, RZ, RZ, R27 ;  /* 0x000000ffff167224 */ /* 0x000fe200078e001b */
[----:B------:R-:W-:Y:S01]  /*6280*/  IADD3.X R29, P6, PT, RZ, R37, RZ, P6, !PT ;  /* 0x00000025ff1d7210 */ /* 0x000fe200037de4ff */
[----:B------:R-:W-:Y:S01]  /*6290*/  IMAD R27, R19, R14, RZ ;  /* 0x0000000e131b7224 */ /* 0x000fe200078e02ff */
[----:B------:R-:W-:Y:S01]  /*62a0*/  IADD3.X R38, P0, PT, RZ, R39, RZ, P0, !PT ;  /* 0x00000027ff267210 */ /* 0x000fe2000071e4ff */
[----:B------:R-:W-:Y:S01]  /*62b0*/  IMAD.WIDE.U32 R30, P5, R17, R16, R30 ;  /* 0x00000010111e7225 */ /* 0x000fe200078a001e */
[----:B------:R-:W-:-:S03]  /*62c0*/  SHF.L.W.U32.HI R44, R33, 0x1, R20 ;  /* 0x00000001212c7819 */ /* 0x000fc60000010e14 */
[----:B------:R-:W-:Y:S01]  /*62d0*/  IMAD.WIDE.U32 R34, R17, R17, RZ ;  /* 0x0000001111227225 */ /* 0x000fe200078e00ff */
[----:B------:R-:W-:-:S03]  /*62e0*/  IADD3.X R44, P1, PT, R44, R41, RZ, P1, !PT ;  /* 0x000000292c2c7210 */ /* 0x000fc60000f3e4ff */
        /* <DEDUP_REMOVED lines=18> */
[-C--:B------:R-:W-:Y:S01]  /*6410*/  IMAD R33, R19, R17.reuse, RZ ;  /* 0x0000001113217224 */ /* 0x080fe200078e02ff */
[----:B------:R-:W-:Y:S01]  /*6420*/  IADD3.X R35, P2, PT, RZ, R26, RZ, P2, !PT ;  /* 0x0000001aff237210 */ /* 0x000fe2000175e4ff */
[----:B------:R-:W-:Y:S01]  /*6430*/  IMAD.MOV.U32 R24, RZ, RZ, R21 ;  /* 0x000000ffff187224 */ /* 0x000fe200078e0015 */
[----:B------:R-:W-:Y:S01]  /*6440*/  IADD3.X R43, P1, PT, R43, R38, RZ, P1, !PT ;  /* 0x000000262b2b7210 */ /* 0x000fe20000f3e4ff */
[----:B------:R-:W-:Y:S01]  /*6450*/  IMAD R49, R16, R18, R33 ;  /* 0x0000001210317224 */ /* 0x000fe200078e0221 */
[----:B------:R-:W-:Y:S01]  /*6460*/  SHF.L.W.U32.HI R26, R29, 0x1, R32 ;  /* 0x000000011d1a7819 */ /* 0x000fe20000010e20 */
[----:B------:R-:W-:Y:S01]  /*6470*/  IMAD.WIDE.U32 R20, R18, R17, RZ ;  /* 0x0000001112147225 */ /* 0x000fe200078e00ff */
[----:B------:R-:W-:Y:S02]  /*6480*/  IADD3.X R34, P2, PT, RZ, R27, RZ, P2, !PT ;  /* 0x0000001bff227210 */ /* 0x000fe4000175e4ff */
[----:B------:R-:W-:Y:S01]  /*6490*/  IADD3.X R37, P0, PT, R28, R41, RZ, P0, !PT ;  /* 0x000000291c257210 */ /* 0x000fe2000071e4ff */
[----:B------:R-:W-:Y:S01]  /*64a0*/  IMAD.WIDE.U32.X R28, R15, R19, R22, P3 ;  /* 0x000000130f1c7225 */ /* 0x000fe200018e0416 */
[----:B------:R-:W-:-:S02]  /*64b0*/  SEL R27, RZ, 0x1, !P6 ;  /* 0x00000001ff1b7807 */ /* 0x000fc40007000000 */
[----:B------:R-:W-:Y:S01]  /*64c0*/  IADD3.X R26, P1, PT, R26, R31, RZ, P1, !PT ;  /* 0x0000001f1a1a7210 */ /* 0x000fe20000f3e4ff */
[----:B------:R-:W-:Y:S01]  /*64d0*/  IMAD.WIDE.U32 R30, R19, R18, RZ ;  /* 0x00000012131e7225 */ /* 0x000fe200078e00ff */
[----:B------:R-:W-:-:S03]  /*64e0*/  SHF.L.W.U32.HI R22, R32, 0x1, R37 ;  /* 0x0000000120167819 */ /* 0x000fc60000010e25 */
[----:B------:R-:W-:Y:S01]  /*64f0*/  IMAD.X R23, RZ, RZ, R27, P0 ;  /* 0x000000ffff177224 */ /* 0x000fe200000e061b */
[----:B------:R-:W-:Y:S01]  /*6500*/  IADD3.X R27, P1, PT, R22, R39, RZ, P1, !PT ;  /* 0x00000027161b7210 */ /* 0x000fe20000f3e4ff */
[----:B------:R-:W-:-:S03]  /*6510*/  IMAD.WIDE.U32 R32, P3, R18, R19, R30 ;  /* 0x0000001312207225 */ /* 0x000fc6000786001e */
[----:B------:R-:W-:Y:S01]  /*6520*/  IADD3 R41, P0, PT, R23, R28, RZ ;  /* 0x0000001c17297210 */ /* 0x000fe20007f1e0ff */
[----:B------:R-:W-:Y:S02]  /*6530*/  IMAD.X R23, RZ, RZ, RZ, P3 ;  /* 0x000000ffff177224 */ /* 0x000fe400018e06ff */
[----:B------:R-:W-:Y:S01]  /*6540*/  IMAD.WIDE.U32 R30, R18, R18, RZ ;  /* 0x00000012121e7225 */ /* 0x000fe200078e00ff */
[----:B------:R-:W-:-:S03]  /*6550*/  IADD3 R36, P3, PT, R41, R20, RZ ;  /* 0x0000001429247210 */ /* 0x000fc60007f7e0ff */
[----:B------:R-:W-:Y:S01]  /*6560*/  IMAD.IADD R39, R21, 0x1, R49 ;  /* 0x0000000115277824 */ /* 0x000fe200078e0231 */
[----:B------:R-:W-:Y:S01]  /*6570*/  SEL R21, RZ, 0x1, !P2 ;  /* 0x00000001ff157807 */ /* 0x000fe20005000000 */
[----:B------:R-:W-:Y:S01]  /*6580*/  IMAD.X R20, RZ, RZ, R29, P0 ;  /* 0x000000ffff147224 */ /* 0x000fe200000e061d */
[----:B------:R-:W-:Y:S01]  /*6590*/  IADD3 RZ, P2, PT, RZ, R36, RZ ;  /* 0x00000024ffff7210 */ /* 0x000fe20007f5e0ff */
[----:B------:R-:W-:Y:S01]  /*65a0*/  IMAD.MOV.U32 R22, RZ, RZ, R33 ;  /* 0x000000ffff167224 */ /* 0x000fe200078e0021 */
[----:B------:R-:W-:Y:S01]  /*65b0*/  IADD3 R38, P0, PT, R21, R30, RZ ;  /* 0x0000001e15267210 */ /* 0x000fe20007f1e0ff */
[----:B------:R-:W-:Y:S01]  /*65c0*/  IMAD.WIDE.U32 R28, R27, 0x3d1, RZ ;  /* 0x000003d11b1c7825 */ /* 0x000fe200078e00ff */
[----:B------:R-:W-:Y:S02]  /*65d0*/  IADD3.X R30, P3, PT, R39, R20, RZ, P3, !PT ;  /* 0x00000014271e7210 */ /* 0x000fe40001f7e4ff */
[----:B------:R-:W-:Y:S01]  /*65e0*/  IADD3 R40, P5, PT, R31, R32, RZ ;  /* 0x000000201f287210 */ /* 0x000fe20007fbe0ff */
[----:B------:R-:W-:Y:S01]  /*65f0*/  IMAD.WIDE.U32 R20, R26, 0x3d1, RZ ;  /* 0x000003d11a147825 */ /* 0x000fe200078e00ff */
[----:B------:R-:W-:-:S02]  /*6600*/  IADD3.X R33, P2, PT, RZ, R30, RZ, P2, !PT ;  /* 0x0000001eff217210 */ /* 0x000fc4000175e4ff */
[----:B------:R-:W-:Y:S01]  /*6610*/  SHF.L.W.U32.HI R32, R37, 0x1, R36 ;  /* 0x0000000125207819 */ /* 0x000fe20000010e24 */
[----:B------:R-:W-:Y:S01]  /*6620*/  IMAD.WIDE.U32 R28, P6, RZ, R26, R28 ;  /* 0x0000001aff1c7225 */ /* 0x000fe200078c001c */
[----:B------:R-:W-:Y:S02]  /*6630*/  SEL R30, RZ, 0x1, !P3 ;  /* 0x00000001ff1e7807 */ /* 0x000fe40005800000 */
[----:B------:R-:W-:Y:S01]  /*6640*/  IADD3.X R32, P3, PT, R32, R35, RZ, P1, !PT ;  /* 0x0000002320207210 */ /* 0x000fe20000f7e4ff */
[-C--:B------:R-:W-:Y:S01]  /*6650*/  IMAD.WIDE.U32.X R24, R16, R19.reuse, R24, P4 ;  /* 0x0000001310187225 */ /* 0x080fe200020e0418 */
        /* <DEDUP_REMOVED lines=19> */
[----:B------:R-:W-:-:S03]  /*6790*/  IMAD.WIDE.U32 R30, R32, 0x3d1, RZ ;  /* 0x000003d1201e7825 */ /* 0x000fc600078e00ff */
        /* <DEDUP_REMOVED lines=14> */
[----:B------:R-:W-:-:S03]  /*6880*/  IADD3.X R39, PT, PT, RZ, RZ, R23, P2, P0 ;  /* 0x000000ffff277210 */ /* 0x000fc600017e0417 */
        /* <DEDUP_REMOVED lines=63> */
.L_x_279:
        /* <DEDUP_REMOVED lines=22> */
.L_x_278:
[----:B------:R-:W-:Y:S05]  /*6de0*/  BSYNC.RECONVERGENT B0 ;  /* 0x0000000000007941 */ /* 0x000fea0003800200 */
.L_x_277:
        /* <DEDUP_REMOVED lines=15> */
[----:B------:R-:W-:Y:S02]  /*6ee0*/  IADD3.X R53, P0, PT, RZ, R53, RZ, P0, !PT ;  /* 0x00000035ff357210 */ /* 0x000fe4000071e4ff */
[----:B------:R-:W-:Y:S01]  /*6ef0*/  SEL R24, RZ, 0x1, !P1 ;  /* 0x00000001ff187807 */ /* 0x000fe20004800000 */
[----:B------:R-:W-:Y:S01]  /*6f00*/  IMAD.WIDE.U32 R38, R57, R44, RZ ;  /* 0x0000002c39267225 */ /* 0x000fe200078e00ff */
[----:B------:R-:W-:-:S03]  /*6f10*/  SHF.R.U64 R59, R30, 0x1f, R53 ;  /* 0x0000001f1e3b7819 */ /* 0x000fc60000001235 */
[----:B------:R-:W-:-:S04]  /*6f20*/  IMAD.WIDE.U32 R20, P3, R46, R47, R20 ;  /* 0x0000002f2e147225 */ /* 0x000fc80007860014 */
[----:B------:R-:W-:-:S04]  /*6f30*/  IMAD.WIDE.U32.X R28, R57, R51, R22, P2 ;  /* 0x00000033391c7225 */ /* 0x000fc800010e0416 */
[----:B------:R-:W-:Y:S01]  /*6f40*/  IMAD.X R23, RZ, RZ, R24, P0 ;  /* 0x000000ffff177224 */ /* 0x000fe200000e0618 */
[----:B------:R-:W-:Y:S01]  /*6f50*/  IADD3 RZ, P0, PT, R25, R20, RZ ;  /* 0x0000001419ff7210 */ /* 0x000fe20007f1e0ff */
[----:B------:R-:W-:-:S03]  /*6f60*/  IMAD.WIDE.U32 R26, R46, R44, RZ ;  /* 0x0000002c2e1a7225 */ /* 0x000fc600078e00ff */
[----:B------:R-:W-:Y:S01]  /*6f70*/  IADD3 R55, P4, PT, R23, R28, RZ ;  /* 0x0000001c17377210 */ /* 0x000fe20007f9e0ff */
[----:B------:R-:W-:-:S04]  /*6f80*/  IMAD.WIDE.U32 R38, P1, R46, R43, R38 ;  /* 0x0000002b2e267225 */ /* 0x000fc80007820026 */
        /* <DEDUP_REMOVED lines=31> */
[----:B------:R-:W-:-:S03]  /*7180*/  SHF.L.W.U32.HI R53, R53, 0x1, R40 ;  /* 0x0000000135357819 */ /* 0x000fc60000010e28 */
        /* <DEDUP_REMOVED lines=16> */
[----:B------:R-:W-:Y:S01]  /*7290*/  LEA.X R21, P1, R30, R21, 0x1, P1 ;  /* 0x000000151e157211 */ /* 0x000fe20000820cff */
[----:B------:R-:W-:Y:S02]  /*72a0*/  IMAD R32, R43, R46, RZ ;  /* 0x0000002e2b207224 */ /* 0x000fe400078e02ff */
[----:B------:R-:W-:Y:S02]  /*72b0*/  IMAD.MOV.U32 R28, RZ, RZ, R35 ;  /* 0x000000ffff1c7224 */ /* 0x000fe400078e0023 */
[----:B------:R-:W-:Y:S02]  /*72c0*/  IMAD.X R41, RZ, RZ, R33, P6 ;  /* 0x000000ffff297224 */ /* 0x000fe400030e0621 */
[----:B------:R-:W-:Y:S01]  /*72d0*/  IMAD.WIDE.U32 R34, P6, R45, R51, R38 ;  /* 0x000000332d227225 */ /* 0x000fe200078c0026 */
[----:B------:R-:W-:-:S03]  /*72e0*/  IADD3.X R38, P0, PT, RZ, R37, RZ, P0, !PT ;  /* 0x00000025ff267210 */ /* 0x000fc6000071e4ff */
[----:B------:R-:W-:Y:S01]  /*72f0*/  IMAD.WIDE.U32 R36, R44, R46, RZ ;  /* 0x0000002e2c247225 */ /* 0x000fe200078e00ff */
[----:B------:R-:W-:-:S03]  /*7300*/  IADD3.X R38, P1, PT, R38, R59, RZ, P1, !PT ;  /* 0x0000003b26267210 */ /* 0x000fc60000f3e4ff */
[----:B------:R-:W-:Y:S02]  /*7310*/  IMAD R63, R57, R44, R32 ;  /* 0x0000002c393f7224 */ /* 0x000fe400078e0220 */
[----:B------:R-:W-:-:S04]  /*7320*/  IMAD.WIDE.U32 R30, R45, R45, RZ ;  /* 0x0000002d2d1e7225 */ /* 0x000fc800078e00ff */
[----:B------:R-:W-:Y:S01]  /*7330*/  IMAD.WIDE.U32.X R26, R57, R43, R26, P2 ;  /* 0x0000002b391a7225 */ /* 0x000fe200010e041a */
[----:B------:R-:W-:-:S03]  /*7340*/  IADD3 RZ, P2, PT, RZ, R36, RZ ;  /* 0x00000024ffff7210 */ /* 0x000fc60007f5e0ff */
[----:B------:R-:W-:Y:S02]  /*7350*/  IMAD.IADD R46, R37, 0x1, R63 ;  /* 0x00000001252e7824 */ /* 0x000fe400078e023f */
[----:B------:R-:W-:Y:S01]  /*7360*/  IMAD.X R33, RZ, RZ, RZ, P6 ;  /* 0x000000ffff217224 */ /* 0x000fe200030e06ff */
[----:B------:R-:W-:Y:S01]  /*7370*/  IADD3 R39, P6, PT, R31, R34, RZ ;  /* 0x000000221f277210 */ /* 0x000fe20007fde0ff */
[----:B------:R-:W-:Y:S01]  /*7380*/  IMAD.MOV.U32 R32, RZ, RZ, R35 ;  /* 0x000000ffff207224 */ /* 0x000fe200078e0023 */
[----:B------:R-:W-:Y:S01]  /*7390*/  IADD3.X R46, P2, PT, RZ, R46, RZ, P2, !PT ;  /* 0x0000002eff2e7210 */ /* 0x000fe2000175e4ff */
[----:B------:R-:W-:Y:S01]  /*73a0*/  IMAD.WIDE.U32.X R24, R51, R47, R24, P3 ;  /* 0x0000002f33187225 */ /* 0x000fe200018e0418 */
[----:B------:R-:W-:Y:S02]  /*73b0*/  IADD3 R57, P3, PT, R61, R36, RZ ;  /* 0x000000243d397210 */ /* 0x000fe40007f7e0ff */
[----:B------:R-:W-:Y:S01]  /*73c0*/  SEL R31, RZ, 0x1, !P0 ;  /* 0x00000001ff1f7807 */ /* 0x000fe20004000000 */
[C---:B------:R-:W-:Y:S01]  /*73d0*/  IMAD R48, R47.reuse, R45, RZ ;  /* 0x0000002d2f307224 */ /* 0x040fe200078e02ff */
[----:B------:R-:W-:Y:S01]  /*73e0*/  IADD3.X R41, P3, PT, R46, R41, RZ, P3, !PT ;  /* 0x000000292e297210 */ /* 0x000fe20001f7e4ff */
[----:B------:R-:W-:Y:S01]  /*73f0*/  IMAD.WIDE.U32 R34, R47, R42, RZ ;  /* 0x0000002a2f227225 */ /* 0x000fe200078e00ff */
[----:B------:R-:W-:-:S03]  /*7400*/  IADD3 R50, P0, PT, R31, R30, RZ ;  /* 0x0000001e1f327210 */ /* 0x000fc60007f1e0ff */
[----:B------:R-:W-:Y:S01]  /*7410*/  IMAD R59, R51, R42, R48 ;  /* 0x0000002a333b7224 */ /* 0x000fe200078e0230 */
[----:B------:R-:W-:Y:S01]  /*7420*/  SEL R48, RZ, 0x1, !P2 ;  /* 0x00000001ff307807 */ /* 0x000fe20005000000 */
[----:B------:R-:W-:Y:S01]  /*7430*/  IMAD.WIDE.U32 R36, R42, R45, RZ ;  /* 0x0000002d2a247225 */ /* 0x000fe200078e00ff */
[----:B------:R-:W-:-:S03]  /*7440*/  IADD3.X R39, P0, PT, RZ, R39, RZ, P0, !PT ;  /* 0x00000027ff277210 */ /* 0x000fc6000071e4ff */
[----:B------:R-:W-:-:S04]  /*7450*/  IMAD.WIDE.U32 R34, P2, R42, R47, R34 ;  /* 0x0000002f2a227225 */ /* 0x000fc80007840022 */
[----:B------:R-:W-:-:S04]  /*7460*/  IMAD.WIDE.U32 R30, R42, R42, RZ ;  /* 0x0000002a2a1e7225 */ /* 0x000fc800078e00ff */
[----:B------:R-:W-:Y:S02]  /*7470*/  IMAD.IADD R52, R37, 0x1, R59 ;  /* 0x0000000125347824 */ /* 0x000fe400078e023b */
[----:B------:R-:W-:Y:S02]  /*7480*/  IMAD.X R37, RZ, RZ, RZ, P2 ;  /* 0x000000ffff257224 */ /* 0x000fe400010e06ff */
[----:B------:R-:W-:Y:S01]  /*7490*/  IMAD.X R59, RZ, RZ, R48, P3 ;  /* 0x000000ffff3b7224 */ /* 0x000fe200018e0630 */
[----:B------:R-:W-:Y:S01]  /*74a0*/  IADD3 R48, P2, PT, R57, R36, RZ ;  /* 0x0000002439307210 */ /* 0x000fe20007f5e0ff */
[----:B------:R-:W-:Y:S01]  /*74b0*/  IMAD.MOV.U32 R36, RZ, RZ, R35 ;  /* 0x000000ffff247224 */ /* 0x000fe200078e0023 */
[----:B------:R-:W-:Y:S01]  /*74c0*/  IADD3 R46, P3, PT, R31, R34, RZ ;  /* 0x000000221f2e7210 */ /* 0x000fe20007f7e0ff */
[----:B------:R-:W-:Y:S01]  /*74d0*/  IMAD.WIDE.U32.X R22, R51, R43, R22, P4 ;  /* 0x0000002b33167225 */ /* 0x000fe200020e0416 */
[----:B------:R-:W-:Y:S02]  /*74e0*/  IADD3.X R31, P1, PT, R53, R50, RZ, P1, !PT ;  /* 0x00000032351f7210 */ /* 0x000fe40000f3e4ff */
[----:B------:R-:W-:Y:S01]  /*74f0*/  SHF.L.W.U32.HI R34, R40, 0x1, R49 ;  /* 0x0000000128227819 */ /* 0x000fe20000010e31 */
[----:B------:R-:W-:Y:S01]  /*7500*/  IMAD.WIDE.U32.X R32, R51, R51, R32, P6 ;  /* 0x0000003333207225 */ /* 0x000fe200030e0420 */
[----:B------:R-:W-:-:S02]  /*7510*/  IADD3.X R35, P2, PT, R41, R52, RZ, P2, !PT ;  /* 0x0000003429237210 */ /* 0x000fc4000175e4ff */
[----:B------:R-:W-:Y:S01]  /*7520*/  IADD3 RZ, P4, PT, RZ, R48, RZ ;  /* 0x00000030ffff7210 */ /* 0x000fe20007f9e0ff */
[----:B------:R-:W-:Y:S01]  /*7530*/  IMAD R54, R43, R45, RZ ;  /* 0x0000002d2b367224 */ /* 0x000fe200078e02ff */
[----:B------:R-:W-:Y:S01]  /*7540*/  IADD3.X R34, P1, PT, R34, R39, RZ, P1, !PT ;  /* 0x0000002722227210 */ /* 0x000fe20000f3e4ff */
[----:B------:R-:W-:Y:S01]  /*7550*/  IMAD.WIDE.U32 R40, R44, R45, RZ ;  /* 0x0000002d2c287225 */ /* 0x000fe200078e00ff */
[----:B------:R-:W-:Y:S02]  /*7560*/  IADD3.X R39, P4, PT, RZ, R35, RZ, P4, !PT ;  /* 0x00000023ff277210 */ /* 0x000fe4000279e4ff */
[----:B------:R-:W-:Y:S01]  /*7570*/  SEL R35, RZ, 0x1, !P2 ;  /* 0x00000001ff237807 */ /* 0x000fe20005000000 */
[----:B------:R-:W-:Y:S01]  /*7580*/  IMAD R53, R51, R44, R54 ;  /* 0x0000002c33357224 */ /* 0x000fe200078e0236 */
[----:B------:R-:W-:Y:S01]  /*7590*/  IADD3 R59, P6, PT, R59, R26, RZ ;  /* 0x0000001a3b3b7210 */ /* 0x000fe20007fde0ff */
[----:B------:R-:W-:Y:S01]  /*75a0*/  IMAD.WIDE.U32.X R36, R47, R47, R36, P3 ;  /* 0x0000002f2f247225 */ /* 0x000fe200018e0424 */
[----:B------:R-:W-:-:S02]  /*75b0*/  IADD3.X R26, P0, PT, RZ, R32, RZ, P0, !PT ;  /* 0x00000020ff1a7210 */ /* 0x000fc4000071e4ff */
[----:B------:R-:W-:Y:S01]  /*75c0*/  SHF.L.W.U32.HI R49, R49, 0x1, R48 ;  /* 0x0000000131317819 */ /* 0x000fe20000010e30 */
[----:B------:R-:W-:Y:S01]  /*75d0*/  IMAD.X R35, RZ, RZ, R35, P4 ;  /* 0x000000ffff237224 */ /* 0x000fe200020e0623 */
[----:B------:R-:W-:Y:S01]  /*75e0*/  IADD3.X R33, P0, PT, RZ, R33, RZ, P0, !PT ;  /* 0x00000021ff217210 */ /* 0x000fe2000071e4ff */
[----:B------:R-:W-:Y:S01]  /*75f0*/  IMAD.IADD R41, R41, 0x1, R53 ;  /* 0x0000000129297824 */ /* 0x000fe200078e0235 */
[----:B------:R-:W-:Y:S01]  /*7600*/  IADD3 R40, P2, PT, R59, R40, RZ ;  /* 0x000000283b287210 */ /* 0x000fe20007f5e0ff */
[----:B------:R-:W-:Y:S01]  /*7610*/  IMAD.X R32, RZ, RZ, R27, P6 ;  /* 0x000000ffff207224 */ /* 0x000fe200030e061b */
[----:B------:R-:W-:Y:S01]  /*7620*/  IADD3 R45, P4, PT, R35, R24, RZ ;  /* 0x00000018232d7210 */ /* 0x000fe20007f9e0ff */
[----:B------:R-:W-:Y:S01]  /*7630*/  IMAD.WIDE.U32.X R28, R47, R43, R28, P5 ;  /* 0x0000002b2f1c7225 */ /* 0x000fe200028e041c */
[----:B------:R-:W-:Y:S02]  /*7640*/  SEL R27, RZ, 0x1, !P0 ;  /* 0x00000001ff1b7807 */ /* 0x000fe40004000000 */
[----:B------:R-:W-:Y:S01]  /*7650*/  IADD3.X R35, P1, PT, R49, R26, RZ, P1, !PT ;  /* 0x0000001a31237210 */ /* 0x000fe20000f3e4ff */
[----:B------:R-:W-:Y:S01]  /*7660*/  IMAD.X R24, RZ, RZ, R25, P4 ;  /* 0x000000ffff187224 */ /* 0x000fe200020e0619 */
[----:B------:R-:W-:Y:S01]  /*7670*/  SHF.L.W.U32.HI R48, R48, 0x1, R39 ;  /* 0x0000000130307819 */ /* 0x000fe20000010e27 */
[----:B------:R-:W-:Y:S01]  /*7680*/  IMAD R25, R43, R42, RZ ;  /* 0x0000002a2b197224 */ /* 0x000fe200078e02ff */
[----:B------:R-:W-:-:S02]  /*7690*/  IADD3.X R41, P2, PT, R41, R32, RZ, P2, !PT ;  /* 0x0000002029297210 */ /* 0x000fc4000175e4ff */
[----:B------:R-:W-:Y:S01]  /*76a0*/  IADD3 R40, P6, PT, R40, R45, RZ ;  /* 0x0000002d28287210 */ /* 0x000fe20007fde0ff */
[----:B------:R-:W-:Y:S01]  /*76b0*/  IMAD R53, R47, R44, R25 ;  /* 0x0000002c2f357224 */ /* 0x000fe200078e0219 */
[----:B------:R-:W-:Y:S01]  /*76c0*/  IADD3 R32, P0, PT, R27, R30, RZ ;  /* 0x0000001e1b207210 */ /* 0x000fe20007f1e0ff */
[----:B------:R-:W-:Y:S01]  /*76d0*/  IMAD.WIDE.U32 R26, R43, R44, RZ ;  /* 0x0000002c2b1a7225 */ /* 0x000fe200078e00ff */
[----:B------:R-:W-:Y:S02]  /*76e0*/  IADD3.X R30, P4, PT, R48, R33, RZ, P1, !PT ;  /* 0x00000021301e7210 */ /* 0x000fe40000f9e4ff */
[----:B------:R-:W-:Y:S02]  /*76f0*/  IADD3.X R41, P1, PT, R41, R24, RZ, P6, !PT ;  /* 0x0000001829297210 */ /* 0x000fe4000373e4ff */
        /* <DEDUP_REMOVED lines=8> */
[----:B------:R-:W-:Y:S01]  /*7780*/  IMAD.X R25, RZ, RZ, RZ, P6 ;  /* 0x000000ffff197224 */ /* 0x000fe200030e06ff */
[----:B------:R-:W-:Y:S01]  /*7790*/  IADD3 R49, P6, PT, R49, R22, RZ ;  /* 0x0000001631317210 */ /* 0x000fe20007fde0ff */
[----:B------:R-:W-:Y:S01]  /*77a0*/  IMAD.WIDE.U32 R44, R44, R44, RZ ;  /* 0x0000002c2c2c7225 */ /* 0x000fe200078e00ff */
[----:B------:R-:W-:Y:S02]  /*77b0*/  IADD3.X R46, P4, PT, RZ, R36, RZ, P4, !PT ;  /* 0x00000024ff2e7210 */ /* 0x000fe4000279e4ff */
[----:B------:R-:W-:Y:S01]  /*77c0*/  IADD3.X R40, P0, PT, R40, R51, RZ, P2, !PT ;  /* 0x0000003328287210 */ /* 0x000fe2000171e4ff */
[----:B------:R-:W-:Y:S01]  /*77d0*/  IMAD.MOV.U32 R24, RZ, RZ, R27 ;  /* 0x000000ffff187224 */ /* 0x000fe200078e001b */
[----:B------:R-:W-:Y:S01]  /*77e0*/  IADD3 R42, P3, PT, R45, R26, RZ ;  /* 0x0000001a2d2a7210 */ /* 0x000fe20007f7e0ff */
[----:B------:R-:W-:Y:S01]  /*77f0*/  IMAD.IADD R27, R33, 0x1, R53 ;  /* 0x00000001211b7824 */ /* 0x000fe200078e0235 */
[----:B------:R-:W-:Y:S01]  /*7800*/  IADD3 R26, P1, PT, R49, R32, RZ ;  /* 0x00000020311a7210 */ /* 0x000fe20007f3e0ff */
[----:B------:R-:W-:Y:S01]  /*7810*/  IMAD.X R22, RZ, RZ, R23, P6 ;  /* 0x000000ffff167224 */ /* 0x000fe200030e0617 */
[----:B------:R-:W-:Y:S01]  /*7820*/  IADD3.X R49, P4, PT, RZ, R37, RZ, P4, !PT ;  /* 0x00000025ff317210 */ /* 0x000fe2000279e4ff */
[----:B------:R-:W-:Y:S01]  /*7830*/  IMAD.WIDE.U32 R32, R40, 0x3d1, RZ ;  /* 0x000003d128207825 */ /* 0x000fe200078e00ff */
[----:B------:R-:W-:-:S02]  /*7840*/  IADD3 RZ, P2, PT, RZ, R26, RZ ;  /* 0x0000001affff7210 */ /* 0x000fc40007f5e0ff */
[----:B------:R-:W-:Y:S01]  /*7850*/  IADD3.X R27, P1, PT, R27, R22, RZ, P1, !PT ;  /* 0x000000161b1b7210 */ /* 0x000fe20000f3e4ff */
        /* <DEDUP_REMOVED lines=10> */
[----:B------:R-:W-:Y:S01]  /*7900*/  IMAD.WIDE.U32.X R24, R43, R43, R24, P3 ;  /* 0x0000002b2b187225 */ /* 0x000fe200018e0418 */
[----:B------:R-:W-:-:S02]  /*7910*/  SHF.L.W.U32.HI R36, R26, 0x1, R37 ;  /* 0x000000011a247819 */ /* 0x000fc40000010e25 */
[----:B------:R-:W-:Y:S01]  /*7920*/  IADD3 RZ, P0, PT, RZ, R22, RZ ;  /* 0x00000016ffff7210 */ /* 0x000fe20007f1e0ff */
[----:B------:R-:W-:Y:S01]  /*7930*/  IMAD.MOV.U32 R26, RZ, RZ, R33 ;  /* 0x000000ffff1a7224 */ /* 0x000fe200078e0021 */
[----:B------:R-:W-:Y:S02]  /*7940*/  IADD3 R32, P4, PT, R23, R32, RZ ;  /* 0x0000002017207210 */ /* 0x000fe40007f9e0ff */
        /* <DEDUP_REMOVED lines=10> */
[----:B------:R-:W-:Y:S01]  /*79f0*/  IADD3.X R45, P1, PT, RZ, R42, RZ, P1, !PT ;  /* 0x0000002aff2d7210 */ /* 0x000fe20000f3e4ff */
[----:B------:R-:W-:Y:S01]  /*7a00*/  IMAD.WIDE.U32 R32, R41, 0x3d1, RZ ;  /* 0x000003d129207825 */ /* 0x000fe200078e00ff */
[----:B------:R-:W-:-:S03]  /*7a10*/  SHF.L.W.U32.HI R28, R46, 0x1, R47 ;  /* 0x000000012e1c7819 */ /* 0x000fc60000010e2f */
[----:B------:R-:W-:Y:S01]  /*7a20*/  IMAD.WIDE.U32 R26, P4, RZ, R41, R26 ;  /* 0x00000029ff1a7225 */ /* 0x000fe2000788001a */
[----:B------:R-:W-:Y:S02]  /*7a30*/  IADD3.X R43, P2, PT, R28, R45, RZ, P2, !PT ;  /* 0x0000002d1c2b7210 */ /* 0x000fe4000175e4ff */
[----:B------:R-:W-:Y:S01]  /*7a40*/  IADD3.X R45, P1, PT, RZ, R24, RZ, P1, !PT ;  /* 0x00000018ff2d7210 */ /* 0x000fe20000f3e4ff */
[----:B------:R-:W-:Y:S01]  /*7a50*/  IMAD.X R29, RZ, RZ, R29, P5 ;  /* 0x000000ffff1d7224 */ /* 0x000fe200028e061d */
[----:B------:R-:W-:Y:S01]  /*7a60*/  IADD3 R49, P5, PT, R49, R32, RZ ;  /* 0x0000002031317210 */ /* 0x000fe20007fbe0ff */
[----:B------:R-:W-:Y:S01]  /*7a70*/  IMAD.MOV.U32 R32, RZ, RZ, R27 ;  /* 0x000000ffff207224 */ /* 0x000fe200078e001b */
[----:B------:R-:W-:Y:S01]  /*7a80*/  IADD3 R42, P3, PT, R33, R26, RZ ;  /* 0x0000001a212a7210 */ /* 0x000fe20007f7e0ff */
[----:B------:R-:W-:Y:S01]  /*7a90*/  IMAD.X R33, RZ, RZ, RZ, P4 ;  /* 0x000000ffff217224 */ /* 0x000fe200020e06ff */
[----:B------:R-:W-:Y:S02]  /*7aa0*/  LEA.HI.X R45, P2, R47, R45, RZ, 0x1, P2 ;  /* 0x0000002d2f2d7211 */ /* 0x000fe40001050cff */
        /* <DEDUP_REMOVED lines=69> */
.L_x_282:
        /* <DEDUP_REMOVED lines=22> */
.L_x_281:
[----:B------:R-:W-:Y:S05]  /*8060*/  BSYNC.RECONVERGENT B0 ;  /* 0x0000000000007941 */ /* 0x000fea0003800200 */
.L_x_280:
        /* <DEDUP_REMOVED lines=98> */
[C---:B------:R-:W-:Y:S01]  /*8690*/  IMAD.WIDE.U32 R36, R42.reuse, R45, RZ ;  /* 0x0000002d2a247225 */ /* 0x040fe200078e00ff */
        /* <DEDUP_REMOVED lines=11> */
[----:B------:R-:W-:Y:S01]  /*8750*/  IMAD.WIDE.U32.X R22, R51, R43, R22, P4 ;  /* 0x0000002b33167225 */ /* 0x000fe200020e0416 */
[----:B------:R-:W-:Y:S02]  /*8760*/  SHF.L.W.U32.HI R34, R40, 0x1, R49 ;  /* 0x0000000128227819 */ /* 0x000fe40000010e31 */
[----:B------:R-:W-:Y:S01]  /*8770*/  IADD3.X R35, P0, PT, RZ, R41, RZ, P0, !PT ;  /* 0x00000029ff237210 */ /* 0x000fe2000071e4ff */
[----:B------:R-:W-:Y:S01]  /*8780*/  IMAD R54, R43, R45, RZ ;  /* 0x0000002d2b367224 */ /* 0x000fe200078e02ff */
[----:B------:R-:W-:Y:S01]  /*8790*/  IADD3.X R50, P2, PT, R50, R59, RZ, P2, !PT ;  /* 0x0000003b32327210 */ /* 0x000fe2000175e4ff */
[----:B------:R-:W-:Y:S01]  /*87a0*/  IMAD.WIDE.U32 R40, R44, R45, RZ ;  /* 0x0000002d2c287225 */ /* 0x000fe200078e00ff */
[----:B------:R-:W-:-:S02]  /*87b0*/  IADD3 RZ, P4, PT, RZ, R48, RZ ;  /* 0x00000030ffff7210 */ /* 0x000fc40007f9e0ff */
[----:B------:R-:W-:Y:S01]  /*87c0*/  IADD3.X R34, P1, PT, R34, R35, RZ, P1, !PT ;  /* 0x0000002322227210 */ /* 0x000fe20000f3e4ff */
[C---:B------:R-:W-:Y:S01]  /*87d0*/  IMAD.WIDE.U32.X R32, R51.reuse, R51, R32, P6 ;  /* 0x0000003333207225 */ /* 0x040fe200030e0420 */
[----:B------:R-:W-:Y:S02]  /*87e0*/  IADD3.X R45, P4, PT, RZ, R50, RZ, P4, !PT ;  /* 0x00000032ff2d7210 */ /* 0x000fe4000279e4ff */
[----:B------:R-:W-:Y:S01]  /*87f0*/  SEL R35, RZ, 0x1, !P2 ;  /* 0x00000001ff237807 */ /* 0x000fe20005000000 */
[----:B------:R-:W-:Y:S01]  /*8800*/  IMAD R53, R51, R44, R54 ;  /* 0x0000002c33357224 */ /* 0x000fe200078e0236 */
[----:B------:R-:W-:Y:S01]  /*8810*/  IADD3 R57, P6, PT, R57, R26, RZ ;  /* 0x0000001a39397210 */ /* 0x000fe20007fde0ff */
[----:B------:R-:W-:Y:S01]  /*8820*/  IMAD.WIDE.U32.X R36, R47, R47, R36, P3 ;  /* 0x0000002f2f247225 */ /* 0x000fe200018e0424 */
[----:B------:R-:W-:Y:S02]  /*8830*/  IADD3.X R26, P0, PT, RZ, R32, RZ, P0, !PT ;  /* 0x00000020ff1a7210 */ /* 0x000fe4000071e4ff */
        /* <DEDUP_REMOVED lines=8> */
[----:B------:R-:W-:-:S02]  /*88c0*/  IADD3.X R35, P1, PT, R49, R26, RZ, P1, !PT ;  /* 0x0000001a31237210 */ /* 0x000fc40000f3e4ff */
[----:B------:R-:W-:Y:S01]  /*88d0*/  SEL R27, RZ, 0x1, !P0 ;  /* 0x00000001ff1b7807 */ /* 0x000fe20004000000 */
[----:B------:R-:W-:Y:S01]  /*88e0*/  IMAD.X R49, RZ, RZ, R25, P4 ;  /* 0x000000ffff317224 */ /* 0x000fe200020e0619 */
[----:B------:R-:W-:Y:S02]  /*88f0*/  IADD3.X R24, P2, PT, R41, R32, RZ, P2, !PT ;  /* 0x0000002029187210 */ /* 0x000fe4000175e4ff */
[----:B------:R-:W-:Y:S02]  /*8900*/  SHF.L.W.U32.HI R48, R48, 0x1, R45 ;  /* 0x0000000130307819 */ /* 0x000fe40000010e2d */
[----:B------:R-:W-:Y:S02]  /*8910*/  IADD3 R41, P6, PT, R40, R51, RZ ;  /* 0x0000003328297210 */ /* 0x000fe40007fde0ff */
[----:B------:R-:W-:Y:S01]  /*8920*/  IADD3 R25, P0, PT, R27, R30, RZ ;  /* 0x0000001e1b197210 */ /* 0x000fe20007f1e0ff */
[----:B------:R-:W-:Y:S01]  /*8930*/  IMAD.WIDE.U32 R26, R43, R44, RZ ;  /* 0x0000002c2b1a7225 */ /* 0x000fe200078e00ff */
[----:B------:R-:W-:-:S02]  /*8940*/  IADD3.X R30, P4, PT, R48, R33, RZ, P1, !PT ;  /* 0x00000021301e7210 */ /* 0x000fc40000f9e4ff */
[----:B------:R-:W-:Y:S01]  /*8950*/  IADD3.X R48, P1, PT, R24, R49, RZ, P6, !PT ;  /* 0x0000003118307210 */ /* 0x000fe2000373e4ff */
[CC--:B------:R-:W-:Y:S01]  /*8960*/  IMAD.WIDE.U32 R32, R44.reuse, R42.reuse, RZ ;  /* 0x0000002a2c207225 */ /* 0x0c0fe200078e00ff */
[----:B------:R-:W-:Y:S02]  /*8970*/  SEL R24, RZ, 0x1, !P2 ;  /* 0x00000001ff187807 */ /* 0x000fe40005000000 */
[----:B------:R-:W-:Y:S01]  /*8980*/  SHF.L.W.U32.HI R40, R45, 0x1, R41 ;  /* 0x000000012d287819 */ /* 0x000fe20000010e29 */
[----:B------:R-:W-:Y:S01]  /*8990*/  IMAD R45, R43, R42, RZ ;  /* 0x0000002a2b2d7224 */ /* 0x000fe200078e02ff */
[----:B------:R-:W-:Y:S01]  /*89a0*/  SHF.L.W.U32.HI R41, R41, 0x1, R48 ;  /* 0x0000000129297819 */ /* 0x000fe20000010e30 */
[----:B------:R-:W-:Y:S01]  /*89b0*/  IMAD.WIDE.U32 R26, P6, R44, R43, R26 ;  /* 0x0000002b2c1a7225 */ /* 0x000fe200078c001a */
[----:B------:R-:W-:Y:S02]  /*89c0*/  IADD3.X R40, P2, PT, R40, R25, RZ, P4, !PT ;  /* 0x0000001928287210 */ /* 0x000fe4000275e4ff */
[----:B------:R-:W-:Y:S01]  /*89d0*/  IADD3.X R46, P4, PT, RZ, R46, RZ, P0, !PT ;  /* 0x0000002eff2e7210 */ /* 0x000fe2000079e4ff */
[----:B------:R-:W-:-:S02]  /*89e0*/  IMAD.X R49, RZ, RZ, R24, P1 ;  /* 0x000000ffff317224 */ /* 0x000fc400008e0618 */
[----:B------:R-:W-:Y:S01]  /*89f0*/  IMAD R51, R47, R44, R45 ;  /* 0x0000002c2f337224 */ /* 0x000fe200078e022d */
[----:B------:R-:W-:Y:S01]  /*8a00*/  IADD3.X R41, P0, PT, R41, R46, RZ, P2, !PT ;  /* 0x0000002e29297210 */ /* 0x000fe2000171e4ff */
        /* <DEDUP_REMOVED lines=9> */
[----:B------:R-:W-:Y:S01]  /*8aa0*/  IADD3.X R50, P4, PT, RZ, R37, RZ, P4, !PT ;  /* 0x00000025ff327210 */ /* 0x000fe2000279e4ff */
[----:B------:R-:W-:Y:S01]  /*8ab0*/  IMAD.WIDE.U32 R32, R41, 0x3d1, RZ ;  /* 0x000003d129207825 */ /* 0x000fe200078e00ff */
[----:B------:R-:W-:Y:S02]  /*8ac0*/  IADD3 RZ, P2, PT, RZ, R49, RZ ;  /* 0x00000031ffff7210 */ /* 0x000fe40007f5e0ff */
[----:B------:R-:W-:Y:S01]  /*8ad0*/  IADD3.X R26, P1, PT, R26, R23, RZ, P1, !PT ;  /* 0x000000171a1a7210 */ /* 0x000fe20000f3e4ff */
[----:B------:R-:W-:Y:S01]  /*8ae0*/  IMAD.WIDE.U32 R22, R40, 0x3d1, RZ ;  /* 0x000003d128167825 */ /* 0x000fe200078e00ff */
[----:B------:R-:W-:-:S02]  /*8af0*/  SEL R27, RZ, 0x1, !P4 ;  /* 0x00000001ff1b7807 */ /* 0x000fc40006000000 */
[----:B------:R-:W-:Y:S01]  /*8b00*/  IADD3.X R36, P5, PT, RZ, R26, RZ, P2, !PT ;  /* 0x0000001aff247210 */ /* 0x000fe200017be4ff */
[----:B------:R-:W-:Y:S01]  /*8b10*/  IMAD.WIDE.U32 R32, P4, RZ, R40, R32 ;  /* 0x00000028ff207225 */ /* 0x000fe20007880020 */
[----:B------:R-:W-:Y:S02]  /*8b20*/  SEL R26, RZ, 0x1, !P1 ;  /* 0x00000001ff1a7807 */ /* 0x000fe40004800000 */
[----:B------:R-:W-:Y:S01]  /*8b30*/  SHF.L.W.U32.HI R45, R48, 0x1, R49 ;  /* 0x00000001302d7819 */ /* 0x000fe20000010e31 */
[----:B------:R-:W-:Y:S01]  /*8b40*/  IMAD.WIDE.U32.X R24, R43, R43, R24, P3 ;  /* 0x0000002b2b187225 */ /* 0x000fe200018e0418 */
        /* <DEDUP_REMOVED lines=31> */
[----:B------:R-:W-:-:S03]  /*8d40*/  IMAD.WIDE.U32 R28, R43, 0x3d1, RZ ;  /* 0x000003d12b1c7825 */ /* 0x000fc600078e00ff */
        /* <DEDUP_REMOVED lines=67> */
.L_x_285:
        /* <DEDUP_REMOVED lines=22> */
.L_x_284:
[----:B------:R-:W-:Y:S05]  /*92e0*/  BSYNC.RECONVERGENT B0 ;  /* 0x0000000000007941 */ /* 0x000fea0003800200 */
.L_x_283:
        /* <DEDUP_REMOVED lines=20> */
[----:B------:R-:W-:-:S04]  /*9430*/  IMAD.WIDE.U32 R32, R50, R17, RZ ;  /* 0x0000001132207225 */ /* 0x000fc800078e00ff */
[----:B------:R-:W-:-:S04]  /*9440*/  IMAD.WIDE.U32 R38, P4, R16, R50, R38 ;  /* 0x0000003210267225 */ /* 0x000fc80007880026 */
[----:B------:R-:W-:Y:S01]  /*9450*/  IMAD.WIDE.U32.X R44, R13, R47, R30, P2 ;  /* 0x0000002f0d2c7225 */ /* 0x000fe200010e041e */
[----:B------:R-:W-:-:S03]  /*9460*/  IADD3 RZ, P1, PT, R33, R38, RZ ;  /* 0x0000002621ff7210 */ /* 0x000fc60007f3e0ff */
[----:B------:R-:W-:Y:S02]  /*9470*/  IMAD.X R35, RZ, RZ, R20, P0 ;  /* 0x000000ffff237224 */ /* 0x000fe400000e0614 */
[----:B------:R-:W-:Y:S01]  /*9480*/  IMAD.X R31, RZ, RZ, RZ, P5 ;  /* 0x000000ffff1f7224 */ /* 0x000fe200028e06ff */
[----:B------:R-:W-:Y:S01]  /*9490*/  IADD3 RZ, P5, PT, R25, R40, RZ ;  /* 0x0000002819ff7210 */ /* 0x000fe20007fbe0ff */
[----:B------:R-:W-:Y:S01]  /*94a0*/  IMAD R20, R15, R50, RZ ;  /* 0x000000320f147224 */ /* 0x000fe200078e02ff */
[----:B------:R-:W-:Y:S01]  /*94b0*/  IADD3 R35, P0, PT, R35, R44, RZ ;  /* 0x0000002c23237210 */ /* 0x000fe20007f1e0ff */
[----:B------:R-:W-:Y:S02]  /*94c0*/  IMAD.MOV.U32 R30, RZ, RZ, R41 ;  /* 0x000000ffff1e7224 */ /* 0x000fe400078e0029 */
[----:B------:R-:W-:-:S04]  /*94d0*/  IMAD.WIDE.U32 R36, R50, R18, RZ ;  /* 0x0000001232247225 */ /* 0x000fc800078e00ff */
[----:B------:R-:W-:-:S04]  /*94e0*/  IMAD.WIDE.U32 R42, P3, R19, R50, R42 ;  /* 0x00000032132a7225 */ /* 0x000fc8000786002a */
[----:B------:R-:W-:Y:S01]  /*94f0*/  IMAD.WIDE.U32 R40, R51, R12, RZ ;  /* 0x0000000c33287225 */ /* 0x000fe200078e00ff */
[----:B------:R-:W-:-:S03]  /*9500*/  IADD3 RZ, P6, PT, R37, R42, RZ ;  /* 0x0000002a25ff7210 */ /* 0x000fc60007fde0ff */
        /* <DEDUP_REMOVED lines=19> */
[----:B------:R-:W-:Y:S01]  /*9640*/  IMAD.MOV.U32 R36, RZ, RZ, R43 ;  /* 0x000000ffff247224 */ /* 0x000fe200078e002b */
[----:B------:R-:W-:Y:S01]  /*9650*/  IADD3.X R24, P3, PT, R20, R49, RZ, P3, !PT ;  /* 0x0000003114187210 */ /* 0x000fe20001f7e4ff */
[----:B------:R-:W-:Y:S02]  /*9660*/  IMAD R20, R16, R50, RZ ;  /* 0x0000003210147224 */ /* 0x000fe400078e02ff */
        /* <DEDUP_REMOVED lines=22> */
[----:B------:R-:W-:Y:S01]  /*97d0*/  IMAD R35, R15, R29, RZ ;  /* 0x0000001d0f237224 */ /* 0x000fe200078e02ff */
[----:B------:R-:W-:Y:S01]  /*97e0*/  IADD3.X R26, P6, PT, RZ, R24, RZ, P6, !PT ;  /* 0x00000018ff1a7210 */ /* 0x000fe200037de4ff */
[----:B------:R-:W-:Y:S01]  /*97f0*/  IMAD.WIDE.U32 R32, R29, R17, RZ ;  /* 0x000000111d207225 */ /* 0x000fe200078e00ff */
[----:B------:R-:W-:-:S02]  /*9800*/  SEL R32, RZ, 0x1, !P2 ;  /* 0x00000001ff207807 */ /* 0x000fc40005000000 */
[----:B------:R-:W-:Y:S01]  /*9810*/  SEL R24, RZ, 0x1, !P3 ;  /* 0x00000001ff187807 */ /* 0x000fe20005800000 */
[----:B------:R-:W-:-:S04]  /*9820*/  IMAD.WIDE.U32 R42, R51, R17, RZ ;  /* 0x00000011332a7225 */ /* 0x000fc800078e00ff */
[----:B------:R-:W-:Y:S02]  /*9830*/  IMAD R53, R18, R47, R53 ;  /* 0x0000002f12357224 */ /* 0x000fe400078e0235 */
[----:B------:R-:W-:-:S04]  /*9840*/  IMAD.WIDE.U32 R40, R14, R29, RZ ;  /* 0x0000001d0e287225 */ /* 0x000fc800078e00ff */
[----:B------:R-:W-:Y:S01]  /*9850*/  IMAD R47, R14, R51, R35 ;  /* 0x000000330e2f7224 */ /* 0x000fe200078e0223 */
[----:B------:R-:W-:Y:S01]  /*9860*/  IADD3 R55, P3, PT, R55, R40, RZ ;  /* 0x0000002837377210 */ /* 0x000fe20007f7e0ff */
[----:B------:R-:W-:Y:S02]  /*9870*/  IMAD.X R45, RZ, RZ, R32, P6 ;  /* 0x000000ffff2d7224 */ /* 0x000fe400030e0620 */
[----:B------:R-:W-:-:S04]  /*9880*/  IMAD.WIDE.U32 R42, P6, R16, R29, R42 ;  /* 0x0000001d102a7225 */ /* 0x000fc800078c002a */
[----:B------:R-:W-:-:S04]  /*9890*/  IMAD.WIDE.U32.X R38, R13, R51, R38, P4 ;  /* 0x000000330d267225 */ /* 0x000fc800020e0426 */
[----:B------:R-:W-:Y:S02]  /*98a0*/  IMAD.IADD R41, R41, 0x1, R47 ;  /* 0x0000000129297824 */ /* 0x000fe400078e022f */
[----:B------:R-:W-:Y:S01]  /*98b0*/  IMAD.X R35, RZ, RZ, R24, P1 ;  /* 0x000000ffff237224 */ /* 0x000fe200008e0618 */
[----:B------:R-:W-:Y:S01]  /*98c0*/  IADD3 RZ, P1, PT, R33, R42, RZ ;  /* 0x0000002a21ff7210 */ /* 0x000fe20007f3e0ff */
[----:B------:R-:W-:Y:S01]  /*98d0*/  IMAD.WIDE.U32 R46, R23, R12, RZ ;  /* 0x0000000c172e7225 */ /* 0x000fe200078e00ff */
[----:B------:R-:W-:Y:S02]  /*98e0*/  IADD3 R24, P4, PT, R45, R38, RZ ;  /* 0x000000262d187210 */ /* 0x000fe40007f9e0ff */
[----:B------:R-:W-:Y:S01]  /*98f0*/  IADD3.X R42, P3, PT, R44, R41, RZ, P3, !PT ;  /* 0x000000292c2a7210 */ /* 0x000fe20001f7e4ff */
[----:B------:R-:W-:Y:S01]  /*9900*/  IMAD.WIDE.U32 R44, R51, R18, RZ ;  /* 0x00000012332c7225 */ /* 0x000fe200078e00ff */
[----:B------:R-:W-:Y:S02]  /*9910*/  IADD3 R35, P2, PT, R35, R30, RZ ;  /* 0x0000001e23237210 */ /* 0x000fe40007f5e0ff */
[----:B------:R-:W-:Y:S01]  /*9920*/  SEL R54, RZ, 0x1, !P3 ;  /* 0x00000001ff367807 */ /* 0x000fe20005800000 */
[----:B------:R-:W-:-:S04]  /*9930*/  IMAD.WIDE.U32 R32, R23, R14, RZ ;  /* 0x0000000e17207225 */ /* 0x000fc800078e00ff */
[----:B------:R-:W-:Y:S02]  /*9940*/  IMAD.X R57, RZ, RZ, R39, P4 ;  /* 0x000000ffff397224 */ /* 0x000fe400020e0627 */
        /* <DEDUP_REMOVED lines=24> */
[----:B------:R-:W-:Y:S01]  /*9ad0*/  IMAD R44, R13, R27, RZ ;  /* 0x0000001b0d2c7224 */ /* 0x000fe200078e02ff */
[----:B------:R-:W-:Y:S01]  /*9ae0*/  IADD3 R57, P2, PT, R57, R48, RZ ;  /* 0x0000003039397210 */ /* 0x000fe20007f5e0ff */
[----:B------:R-:W-:Y:S02]  /*9af0*/  IMAD.MOV.U32 R30, RZ, RZ, R43 ;  /* 0x000000ffff1e7224 */ /* 0x000fe400078e002b */
[----:B------:R-:W-:Y:S02]  /*9b00*/  IMAD R46, R16, R29, RZ ;  /* 0x0000001d102e7224 */ /* 0x000fe400078e02ff */
[----:B------:R-:W-:-:S04]  /*9b10*/  IMAD.WIDE.U32 R42, R12, R27, RZ ;  /* 0x0000001b0c2a7225 */ /* 0x000fc800078e00ff */
[----:B------:R-:W-:Y:S02]  /*9b20*/  IMAD R53, R12, R23, R44 ;  /* 0x000000170c357224 */ /* 0x000fe400078e022c */
[----:B------:R-:W-:Y:S01]  /*9b30*/  IMAD.X R48, RZ, RZ, R49, P2 ;  /* 0x000000ffff307224 */ /* 0x000fe200010e0631 */
[----:B------:R-:W-:Y:S01]  /*9b40*/  IADD3 R35, P2, PT, R35, R24, RZ ;  /* 0x0000001823237210 */ /* 0x000fe20007f5e0ff */
[----:B------:R-:W-:Y:S02]  /*9b50*/  IMAD.MOV.U32 R40, RZ, RZ, R45 ;  /* 0x000000ffff287224 */ /* 0x000fe400078e002d */
[----:B------:R-:W-:Y:S01]  /*9b60*/  IMAD.WIDE.U32 R44, R17, R29, RZ ;  /* 0x0000001d112c7225 */ /* 0x000fe200078e00ff */
[----:B------:R-:W-:-:S03]  /*9b70*/  IADD3.X R47, P2, PT, R47, R52, RZ, P2, !PT ;  /* 0x000000342f2f7210 */ /* 0x000fc6000175e4ff */
[----:B------:R-:W-:Y:S01]  /*9b80*/  IMAD R59, R17, R51, R46 ;  /* 0x00000033113b7224 */ /* 0x000fe200078e022e */
[----:B------:R-:W-:Y:S01]  /*9b90*/  SEL R46, RZ, 0x1, !P0 ;  /* 0x00000001ff2e7807 */ /* 0x000fe20004000000 */
[----:B------:R-:W-:Y:S01]  /*9ba0*/  IMAD.IADD R53, R43, 0x1, R53 ;  /* 0x000000012b357824 */ /* 0x000fe200078e0235 */
[----:B------:R-:W-:Y:S01]  /*9bb0*/  IADD3 R25, P0, PT, R55, R42, RZ ;  /* 0x0000002a37197210 */ /* 0x000fe20007f1e0ff */
[----:B------:R-:W-:Y:S02]  /*9bc0*/  IMAD R24, R19, R29, RZ ;  /* 0x0000001d13187224 */ /* 0x000fe400078e02ff */
[----:B------:R-:W-:Y:S01]  /*9bd0*/  IMAD.WIDE.U32.X R42, R16, R51, R30, P1 ;  /* 0x00000033102a7225 */ /* 0x000fe200008e041e */
[----:B------:R-:W-:-:S03]  /*9be0*/  IADD3 R44, P1, PT, R35, R44, RZ ;  /* 0x0000002c232c7210 */ /* 0x000fc60007f3e0ff */
[----:B------:R-:W-:Y:S01]  /*9bf0*/  IMAD R55, R18, R51, R24 ;  /* 0x0000003312377224 */ /* 0x000fe200078e0218 */
[----:B------:R-:W-:Y:S01]  /*9c00*/  IADD3.X R24, P0, PT, R32, R53, RZ, P0, !PT ;  /* 0x0000003520187210 */ /* 0x000fe2000071e4ff */
[----:B------:R-:W-:Y:S01]  /*9c10*/  IMAD.WIDE.U32.X R30, R19, R51, R40, P5 ;  /* 0x00000033131e7225 */ /* 0x000fe200028e0428 */
[----:B------:R-:W-:-:S03]  /*9c20*/  IADD3 RZ, P5, PT, RZ, R25, RZ ;  /* 0x00000019ffff7210 */ /* 0x000fc60007fbe0ff */
[----:B------:R-:W-:Y:S01]  /*9c30*/  IMAD.X R35, RZ, RZ, R46, P2 ;  /* 0x000000ffff237224 */ /* 0x000fe200010e062e */
[----:B------:R-:W-:Y:S01]  /*9c40*/  IADD3 R49, P2, PT, R44, R57, RZ ;  /* 0x000000392c317210 */ /* 0x000fe20007f5e0ff */
[----:B------:R-:W-:Y:S01]  /*9c50*/  IMAD.IADD R50, R45, 0x1, R59 ;  /* 0x000000012d327824 */ /* 0x000fe200078e023b */
[----:B------:R-:W-:Y:S01]  /*9c60*/  IADD3.X R24, P5, PT, RZ, R24, RZ, P5, !PT ;  /* 0x00000018ff187210 */ /* 0x000fe20002fbe4ff */
[----:B------:R-:W-:Y:S01]  /*9c70*/  IMAD.WIDE.U32 R44, R18, R29, RZ ;  /* 0x0000001d122c7225 */ /* 0x000fe200078e00ff */
[----:B------:R-:W-:Y:S02]  /*9c80*/  SEL R29, RZ, 0x1, !P0 ;  /* 0x00000001ff1d7807 */ /* 0x000fe40004000000 */
[----:B------:R-:W-:Y:S01]  /*9c90*/  IADD3.X R47, P1, PT, R47, R50, RZ, P1, !PT ;  /* 0x000000322f2f7210 */ /* 0x000fe20000f3e4ff */
[----:B------:R-:W-:Y:S01]  /*9ca0*/  IMAD.WIDE.U32.X R38, R13, R23, R38, P6 ;  /* 0x000000170d267225 */ /* 0x000fe200030e0426 */
[----:B------:R-:W-:Y:S02]  /*9cb0*/  IADD3 R35, P6, PT, R35, R36, RZ ;  /* 0x0000002423237210 */ /* 0x000fe40007fde0ff */
[----:B------:R-:W-:Y:S01]  /*9cc0*/  IADD3.X R47, P2, PT, R47, R48, RZ, P2, !PT ;  /* 0x000000302f2f7210 */ /* 0x000fe2000175e4ff */
[----:B------:R-:W-:-:S02]  /*9cd0*/  IMAD.X R29, RZ, RZ, R29, P5 ;  /* 0x000000ffff1d7224 */ /* 0x000fc400028e061d */
[-C--:B------:R-:W-:Y:S02]  /*9ce0*/  IMAD R32, R15, R27.reuse, RZ ;  /* 0x0000001b0f207224 */ /* 0x080fe400078e02ff */
[C---:B------:R-:W-:Y:S01]  /*9cf0*/  IMAD.WIDE.U32 R40, R14.reuse, R27, RZ ;  /* 0x0000001b0e287225 */ /* 0x040fe200078e00ff */
[----:B------:R-:W-:Y:S02]  /*9d00*/  IADD3 R36, P5, PT, R29, R38, RZ ;  /* 0x000000261d247210 */ /* 0x000fe40007fbe0ff */
[----:B------:R-:W-:Y:S01]  /*9d10*/  SEL R29, RZ, 0x1, !P1 ;  /* 0x00000001ff1d7807 */ /* 0x000fe20004800000 */
[----:B------:R-:W-:Y:S01]  /*9d20*/  IMAD R51, R14, R23, R32 ;  /* 0x000000170e337224 */ /* 0x000fe200078e0220 */
[----:B------:R-:W-:Y:S01]  /*9d30*/  IADD3 R49, P0, PT, R49, R40, RZ ;  /* 0x0000002831317210 */ /* 0x000fe20007f1e0ff */
[----:B------:R-:W-:Y:S01]  /*9d40*/  IMAD.X R57, RZ, RZ, R37, P6 ;  /* 0x000000ffff397224 */ /* 0x000fe200030e0625 */
[----:B------:R-:W-:Y:S01]  /*9d50*/  IADD3 R53, P6, PT, R35, R44, RZ ;  /* 0x0000002c23357210 */ /* 0x000fe20007fde0ff */
[----:B------:R-:W-:-:S02]  /*9d60*/  IMAD.IADD R32, R41, 0x1, R51 ;  /* 0x0000000129207824 */ /* 0x000fc400078e0233 */
[----:B------:R-:W-:Y:S02]  /*9d70*/  IMAD.X R29, RZ, RZ, R29, P2 ;  /* 0x000000ffff1d7224 */ /* 0x000fe400010e061d */
[-C--:B------:R-:W-:Y:S01]  /*9d80*/  IMAD.WIDE.U32 R40, R23, R17.reuse, RZ ;  /* 0x0000001117287225 */ /* 0x080fe200078e00ff */
[----:B------:R-:W-:Y:S02]  /*9d90*/  IADD3.X R47, P0, PT, R47, R32, RZ, P0, !PT ;  /* 0x000000202f2f7210 */ /* 0x000fe4000071e4ff */
[----:B------:R-:W-:Y:S01]  /*9da0*/  IADD3 R32, P1, PT, R29, R42, RZ ;  /* 0x0000002a1d207210 */ /* 0x000fe20007f3e0ff */
[----:B------:R-:W-:Y:S01]  /*9db0*/  IMAD.IADD R52, R45, 0x1, R55 ;  /* 0x000000012d347824 */ /* 0x000fe200078e0237 */
[----:B------:R-:W-:Y:S01]  /*9dc0*/  IADD3 R55, P2, PT, R49, R36, RZ ;  /* 0x0000002431377210 */ /* 0x000fe20007f5e0ff */
[----:B------:R-:W-:Y:S02]  /*9dd0*/  IMAD.X R54, RZ, RZ, R39, P5 ;  /* 0x000000ffff367224 */ /* 0x000fe400028e0627 */
[----:B------:R-:W-:Y:S01]  /*9de0*/  IMAD.WIDE.U32 R36, R27, R17, RZ ;  /* 0x000000111b247225 */ /* 0x000fe200078e00ff */
[----:B------:R-:W-:-:S02]  /*9df0*/  IADD3.X R52, P6, PT, R52, R57, RZ, P6, !PT ;  /* 0x0000003934347210 */ /* 0x000fc400037de4ff */
[----:B------:R-:W-:Y:S01]  /*9e00*/  IADD3.X R54, P2, PT, R47, R54, RZ, P2, !PT ;  /* 0x000000362f367210 */ /* 0x000fe2000175e4ff */
[----:B------:R-:W-:Y:S01]  /*9e10*/  IMAD.WIDE.U32 R40, P5, R16, R27, R40 ;  /* 0x0000001b10287225 */ /* 0x000fe200078a0028 */
[----:B------:R-:W-:-:S03]  /*9e20*/  SEL R29, RZ, 0x1, !P6 ;  /* 0x00000001ff1d7807 */ /* 0x000fc60007000000 */
[----:B------:R-:W-:Y:S01]  /*9e30*/  IMAD.X R51, RZ, RZ, RZ, P3 ;  /* 0x000000ffff337224 */ /* 0x000fe200018e06ff */
[----:B------:R-:W-:Y:S01]  /*9e40*/  IADD3 R53, P3, PT, R53, R32, RZ ;  /* 0x0000002035357210 */ /* 0x000fe20007f7e0ff */
[----:B------:R-:W-:Y:S01]  /*9e50*/  IMAD.X R43, RZ, RZ, R43, P1 ;  /* 0x000000ffff2b7224 */ /* 0x000fe200008e062b */
[----:B------:R-:W-:Y:S01]  /*9e60*/  IADD3 RZ, P1, PT, R37, R40, RZ ;  /* 0x0000002825ff7210 */ /* 0x000fe20007f3e0ff */
[----:B------:R-:W-:Y:S02]  /*9e70*/  IMAD.MOV.U32 R50, RZ, RZ, R33 ;  /* 0x000000ffff327224 */ /* 0x000fe400078e0021 */
[----:B------:R-:W-:Y:S01]  /*9e80*/  IMAD.WIDE.U32 R32, R22, R12, RZ ;  /* 0x0000000c16207225 */ /* 0x000fe200078e00ff */
[----:B------:R-:W-:Y:S02]  /*9e90*/  SEL R32, RZ, 0x1, !P0 ;  /* 0x00000001ff207807 */ /* 0x000fe40004000000 */
[----:B------:R-:W-:Y:S01]  /*9ea0*/  IADD3.X R52, P3, PT, R52, R43, RZ, P3, !PT ;  /* 0x0000002b34347210 */ /* 0x000fe20001f7e4ff */
[----:B------:R-:W-:-:S04]  /*9eb0*/  IMAD.WIDE.U32 R36, R23, R18, RZ ;  /* 0x0000001217247225 */ /* 0x000fc800078e00ff */
[----:B------:R-:W-:-:S04]  /*9ec0*/  IMAD.WIDE.U32.X R50, R15, R23, R50, P4 ;  /* 0x000000170f327225 */ /* 0x000fc800020e0432 */
[----:B------:R-:W-:Y:S02]  /*9ed0*/  IMAD.X R47, RZ, RZ, R32, P2 ;  /* 0x000000ffff2f7224 */ /* 0x000fe400010e0620 */
[----:B------:R-:W-:Y:S02]  /*9ee0*/  IMAD.X R35, RZ, RZ, R29, P3 ;  /* 0x000000ffff237224 */ /* 0x000fe400018e061d */
[----:B------:R-:W-:-:S03]  /*9ef0*/  IMAD.WIDE.U32 R44, R27, R18, RZ ;  /* 0x000000121b2c7225 */ /* 0x000fc600078e00ff */
[----:B------:R-:W-:Y:S01]  /*9f00*/  IADD3 R35, P4, PT, R35, R30, RZ ;  /* 0x0000001e23237210 */ /* 0x000fe20007f9e0ff */
[----:B------:R-:W-:-:S04]  /*9f10*/  IMAD.WIDE.U32 R36, P0, R19, R27, R36 ;  /* 0x0000001b13247225 */ /* 0x000fc80007800024 */
[----:B------:R-:W-:Y:S01]  /*9f20*/  IMAD.X R39, RZ, RZ, RZ, P5 ;  /* 0x000000ffff277224 */ /* 0x000fe200028e06ff */
[----:B------:R-:W-:Y:S01]  /*9f30*/  IADD3 R29, P5, PT, R47, R50, RZ ;  /* 0x000000322f1d7210 */ /* 0x000fe20007fbe0ff */
[----:B------:R-:W-:Y:S01]  /*9f40*/  IMAD.WIDE.U32 R42, R21, R12, RZ ;  /* 0x0000000c152a7225 */ /* 0x000fe200078e00ff */
[----:B------:R-:W-:-:S03]  /*9f50*/  IADD3 RZ, P2, PT, R45, R36, RZ ;  /* 0x000000242dff7210 */ /* 0x000fc60007f5e0ff */
[----:B------:R-:W-:Y:S02]  /*9f60*/  IMAD R36, R13, R22, RZ ;  /* 0x000000160d247224 */ /* 0x000fe400078e02ff */
[----:B------:R-:W-:Y:S02]  /*9f70*/  IMAD.MOV.U32 R38, RZ, RZ, R41 ;  /* 0x000000ffff267224 */ /* 0x000fe400078e0029 */
[----:B------:R-:W-:Y:S02]  /*9f80*/  IMAD.X R50, RZ, RZ, R51, P5 ;  /* 0x000000ffff327224 */ /* 0x000fe400028e0633 */
[----:B------:R-:W-:-:S04]  /*9f90*/  IMAD.WIDE.U32 R40, R21, R17, RZ ;  /* 0x0000001115287225 */ /* 0x000fc800078e00ff */
[----:B------:R-:W-:-:S04]  /*9fa0*/  IMAD.WIDE.U32 R42, P6, R13, R22, R42 ;  /* 0x000000160d2a7225 */ /* 0x000fc800078c002a */
[----:B------:R-:W-:Y:S01]  /*9fb0*/  IMAD.X R51, RZ, RZ, R31, P4 ;  /* 0x000000ffff337224 */ /* 0x000fe200020e061f */
[----:B------:R-:W-:Y:S01]  /*9fc0*/  IADD3 RZ, P3, PT, R33, R42, RZ ;  /* 0x0000002a21ff7210 */ /* 0x000fe20007f7e0ff */
[----:B------:R-:W-:-:S04]  /*9fd0*/  IMAD.WIDE.U32 R30, R12, R22, RZ ;  /* 0x000000160c1e7225 */ /* 0x000fc800078e00ff */
[----:B------:R-:W-:Y:S02]  /*9fe0*/  IMAD R57, R12, R21, R36 ;  /* 0x000000150c397224 */ /* 0x000fe400078e0224 */
[----:B------:R-:W-:-:S04]  /*9ff0*/  IMAD.WIDE.U32 R46, R22, R17, RZ ;  /* 0x00000011162e7225 */ /* 0x000fc800078e00ff */
[----:B------:R-:W-:-:S04]  /*a000*/  IMAD.WIDE.U32 R40, P5, R16, R22, R40 ;  /* 0x0000001610287225 */ /* 0x000fc800078a0028 */
[----:B------:R-:W-:Y:S02]  /*a010*/  IMAD.IADD R57, R31, 0x1, R57 ;  /* 0x000000011f397824 */ /* 0x000fe400078e0239 */
[----:B------:R-:W-:-:S04]  /*a020*/  IMAD.WIDE.U32 R32, R21, R14, RZ ;  /* 0x0000000e15207225 */ /* 0x000fc800078e00ff */
[----:B------:R-:W-:Y:S01]  /*a030*/  IMAD.X R31, RZ, RZ, RZ, P0 ;  /* 0x000000ffff1f7224 */ /* 0x000fe200000e06ff */
[----:B------:R-:W-:Y:S01]  /*a040*/  IADD3 R55, P0, PT, R55, R30, RZ ;  /* 0x0000001e37377210 */ /* 0x000fe20007f1e0ff */
[----:B------:R-:W-:Y:S02]  /*a050*/  IMAD.X R49, RZ, RZ, RZ, P6 ;  /* 0x000000ffff317224 */ /* 0x000fe400030e06ff */
[----:B------:R-:W-:Y:S02]  /*a060*/  IMAD.MOV.U32 R48, RZ, RZ, R43 ;  /* 0x000000ffff307224 */ /* 0x000fe400078e002b */
[----:B------:R-:W-:Y:S01]  /*a070*/  IMAD.WIDE.U32.X R38, R16, R23, R38, P1 ;  /* 0x0000001710267225 */ /* 0x000fe200008e0426 */
[----:B------:R-:W-:Y:S02]  /*a080*/  IADD3 RZ, P1, PT, R47, R40, RZ ;  /* 0x000000282fff7210 */ /* 0x000fe40007f3e0ff */
[----:B------:R-:W-:Y:S01]  /*a090*/  IADD3.X R40, P0, PT, R54, R57, RZ, P0, !PT ;  /* 0x0000003936287210 */ /* 0x000fe2000071e4ff */
[----:B------:R-:W-:-:S02]  /*a0a0*/  IMAD R30, R16, R27, RZ ;  /* 0x0000001b101e7224 */ /* 0x000fc400078e02ff */
        /* <DEDUP_REMOVED lines=21> */
[----:B------:R-:W-:-:S02]  /*a200*/  IMAD.MOV.U32 R30, RZ, RZ, R37 ;  /* 0x000000ffff1e7224 */ /* 0x000fc400078e0025 */
        /* <DEDUP_REMOVED lines=9> */
[----:B------:R-:W-:Y:S02]  /*a2a0*/  IMAD.MOV.U32 R46, RZ, RZ, R33 ;  /* 0x000000ffff2e7224 */ /* 0x000fe400078e0021 */
[----:B------:R-:W-:Y:S01]  /*a2b0*/  IMAD R36, R19, R27, RZ ;  /* 0x0000001b13247224 */ /* 0x000fe200078e02ff */
[----:B------:R-:W-:Y:S01]  /*a2c0*/  IADD3.X R50, P5, PT, R50, R41, RZ, P5, !PT ;  /* 0x0000002932327210 */ /* 0x000fe20002fbe4ff */
[----:B------:R-:W-:-:S04]  /*a2d0*/  IMAD.WIDE.U32 R32, R18, R27, RZ ;  /* 0x0000001b12207225 */ /* 0x000fc800078e00ff */
[----:B------:R-:W-:Y:S01]  /*a2e0*/  IMAD.X R41, RZ, RZ, R42, P3 ;  /* 0x000000ffff297224 */ /* 0x000fe200018e062a */
[----:B------:R-:W-:Y:S01]  /*a2f0*/  IADD3 R27, P3, PT, R29, R48, RZ ;  /* 0x000000301d1b7210 */ /* 0x000fe20007f7e0ff */
[----:B------:R-:W-:Y:S01]  /*a300*/  IMAD R53, R18, R23, R36 ;  /* 0x0000001712357224 */ /* 0x000fe200078e0224 */
[----:B------:R-:W-:Y:S01]  /*a310*/  SEL R42, RZ, 0x1, !P5 ;  /* 0x00000001ff2a7807 */ /* 0x000fe20006800000 */
[----:B------:R-:W-:Y:S01]  /*a320*/  IMAD.X R37, RZ, RZ, RZ, P0 ;  /* 0x000000ffff257224 */ /* 0x000fe200000e06ff */
[----:B------:R-:W-:Y:S01]  /*a330*/  IADD3.X R29, P3, PT, R50, R49, RZ, P3, !PT ;  /* 0x00000031321d7210 */ /* 0x000fe20001f7e4ff */
[----:B------:R-:W-:Y:S01]  /*a340*/  IMAD.IADD R48, R33, 0x1, R53 ;  /* 0x0000000121307824 */ /* 0x000fe200078e0235 */
[----:B------:R-:W-:Y:S01]  /*a350*/  IADD3 R35, P0, PT, R35, R32, RZ ;  /* 0x0000002023237210 */ /* 0x000fe20007f1e0ff */
[----:B------:R-:W-:Y:S01]  /*a360*/  IMAD.WIDE.U32 R32, R17, R22, RZ ;  /* 0x0000001611207225 */ /* 0x000fe200078e00ff */
[----:B------:R-:W-:Y:S02]  /*a370*/  IADD3 R38, P5, PT, R41, R38, RZ ;  /* 0x0000002629267210 */ /* 0x000fe40007fbe0ff */
[----:B------:R-:W-:Y:S01]  /*a380*/  IADD3.X R51, P0, PT, R48, R51, RZ, P0, !PT ;  /* 0x0000003330337210 */ /* 0x000fe2000071e4ff */
[----:B------:R-:W-:Y:S01]  /*a390*/  IMAD.X R41, RZ, RZ, R42, P3 ;  /* 0x000000ffff297224 */ /* 0x000fe200018e062a */
[----:B------:R-:W-:Y:S01]  /*a3a0*/  IADD3 R35, P3, PT, R35, R38, RZ ;  /* 0x0000002623237210 */ /* 0x000fe20007f7e0ff */
[----:B------:R-:W-:-:S02]  /*a3b0*/  IMAD.X R38, RZ, RZ, R39, P5 ;  /* 0x000000ffff267224 */ /* 0x000fc400028e0627 */
[----:B------:R-:W-:Y:S01]  /*a3c0*/  IMAD R50, R16, R22, RZ ;  /* 0x0000001610327224 */ /* 0x000fe200078e02ff */
[----:B------:R-:W-:Y:S01]  /*a3d0*/  IADD3 R35, P5, PT, R35, R32, RZ ;  /* 0x0000002023237210 */ /* 0x000fe20007fbe0ff */
[----:B------:R-:W-:Y:S01]  /*a3e0*/  IMAD.WIDE.U32.X R46, R15, R21, R46, P6 ;  /* 0x000000150f2e7225 */ /* 0x000fe200030e042e */
[----:B------:R-:W-:-:S03]  /*a3f0*/  IADD3.X R51, P3, PT, R51, R38, RZ, P3, !PT ;  /* 0x0000002633337210 */ /* 0x000fc60001f7e4ff */
[----:B------:R-:W-:Y:S01]  /*a400*/  IMAD.MOV.U32 R36, RZ, RZ, R43 ;  /* 0x000000ffff247224 */ /* 0x000fe200078e002b */
[----:B------:R-:W-:Y:S01]  /*a410*/  IADD3 R32, P6, PT, R41, R46, RZ ;  /* 0x0000002e29207210 */ /* 0x000fe20007fde0ff */
[----:B------:R-:W-:Y:S02]  /*a420*/  IMAD R43, R17, R21, R50 ;  /* 0x00000015112b7224 */ /* 0x000fe400078e0232 */
[----:B------:R-:W-:-:S04]  /*a430*/  IMAD.WIDE.U32 R38, R29, 0x3d1, RZ ;  /* 0x000003d11d267825 */ /* 0x000fc800078e00ff */
[----:B------:R-:W-:Y:S01]  /*a440*/  IMAD.WIDE.U32.X R30, R19, R23, R30, P2 ;  /* 0x00000017131e7225 */ /* 0x000fe200010e041e */
[----:B------:R-:W-:Y:S02]  /*a450*/  SEL R23, RZ, 0x1, !P0 ;  /* 0x00000001ff177807 */ /* 0x000fe40004000000 */
[----:B------:R-:W-:Y:S01]  /*a460*/  IADD3 R41, P2, PT, R35, R32, RZ ;  /* 0x0000002023297210 */ /* 0x000fe20007f5e0ff */
[----:B------:R-:W-:Y:S02]  /*a470*/  IMAD.IADD R42, R33, 0x1, R43 ;  /* 0x00000001212a7824 */ /* 0x000fe400078e022b */
[----:B------:R-:W-:-:S03]  /*a480*/  IMAD.WIDE.U32 R38, P0, RZ, R27, R38 ;  /* 0x0000001bff267225 */ /* 0x000fc60007800026 */
[----:B------:R-:W-:Y:S01]  /*a490*/  IADD3.X R51, P5, PT, R51, R42, RZ, P5, !PT ;  /* 0x0000002a33337210 */ /* 0x000fe20002fbe4ff */
[----:B------:R-:W-:Y:S02]  /*a4a0*/  IMAD.X R35, RZ, RZ, R23, P3 ;  /* 0x000000ffff237224 */ /* 0x000fe400018e0617 */
[----:B------:R-:W-:Y:S02]  /*a4b0*/  IMAD.X R46, RZ, RZ, R47, P6 ;  /* 0x000000ffff2e7224 */ /* 0x000fe400030e062f */
[-C--:B------:R-:W-:Y:S02]  /*a4c0*/  IMAD R32, R19, R22.reuse, RZ ;  /* 0x0000001613207224 */ /* 0x080fe400078e02ff */
[----:B------:R-:W-:-:S04]  /*a4d0*/  IMAD.WIDE.U32 R42, R18, R22, RZ ;  /* 0x00000016122a7225 */ /* 0x000fc800078e00ff */
[----:B------:R-:W-:Y:S01]  /*a4e0*/  IMAD.X R33, RZ, RZ, RZ, P0 ;  /* 0x000000ffff217224 */ /* 0x000fe200000e06ff */
[----:B------:R-:W-:Y:S01]  /*a4f0*/  IADD3 R47, P0, PT, R35, R30, RZ ;  /* 0x0000001e232f7210 */ /* 0x000fe20007f1e0ff */
[----:B------:R-:W-:Y:S01]  /*a500*/  IMAD.WIDE.U32 R22, R27, 0x3d1, RZ ;  /* 0x000003d11b167825 */ /* 0x000fe200078e00ff */
[----:B------:R-:W-:-:S03]  /*a510*/  IADD3.X R35, P2, PT, R51, R46, RZ, P2, !PT ;  /* 0x0000002e33237210 */ /* 0x000fc6000175e4ff */
[-C--:B------:R-:W-:Y:S01]  /*a520*/  IMAD R53, R18, R21.reuse, R32 ;  /* 0x0000001512357224 */ /* 0x080fe200078e0220 */
[----:B------:R-:W-:Y:S01]  /*a530*/  IADD3 R30, P6, PT, R23, R38, RZ ;  /* 0x00000026171e7210 */ /* 0x000fe20007fde0ff */
[----:B------:R-:W-:Y:S01]  /*a540*/  IMAD.X R49, RZ, RZ, R31, P0 ;  /* 0x000000ffff317224 */ /* 0x000fe200000e061f */
[----:B------:R-:W-:Y:S01]  /*a550*/  IADD3 RZ, P0, PT, RZ, R22, RZ ;  /* 0x00000016ffff7210 */ /* 0x000fe20007f1e0ff */
[----:B------:R-:W-:Y:S01]  /*a560*/  IMAD.IADD R46, R43, 0x1, R53 ;  /* 0x000000012b2e7824 */ /* 0x000fe200078e0235 */
[----:B------:R-:W-:Y:S01]  /*a570*/  SEL R23, RZ, 0x1, !P5 ;  /* 0x00000001ff177807 */ /* 0x000fe20006800000 */
[----:B------:R-:W-:Y:S01]  /*a580*/  IMAD.MOV.U32 R32, RZ, RZ, R39 ;  /* 0x000000ffff207224 */ /* 0x000fe200078e0027 */
[----:B------:R-:W-:Y:S01]  /*a590*/  IADD3 R43, P3, PT, R47, R42, RZ ;  /* 0x0000002a2f2b7210 */ /* 0x000fe20007f7e0ff */
        /* <DEDUP_REMOVED lines=92> */
.L_x_288:
        /* <DEDUP_REMOVED lines=22> */
.L_x_287:
[----:B------:R-:W-:Y:S05]  /*acc0*/  BSYNC.RECONVERGENT B0 ;  /* 0x0000000000007941 */ /* 0x000fea0003800200 */
.L_x_286:
        /* <DEDUP_REMOVED lines=25> */
[----:B------:R-:W-:-:S04]  /*ae60*/  IMAD.WIDE.U32 R20, R43, R50, RZ ;  /* 0x000000322b147225 */ /* 0x000fc800078e00ff */
[-C--:B------:R-:W-:Y:S02]  /*ae70*/  IMAD R51, R53, R43.reuse, R22 ;  /* 0x0000002b35337224 */ /* 0x080fe400078e0216 */
[----:B------:R-:W-:Y:S01]  /*ae80*/  IMAD.X R22, RZ, RZ, R31, P4 ;  /* 0x000000ffff167224 */ /* 0x000fe200020e061f */
[----:B------:R-:W-:Y:S01]  /*ae90*/  IADD3 RZ, P4, PT, RZ, R20, RZ ;  /* 0x00000014ffff7210 */ /* 0x000fe20007f9e0ff */
[----:B------:R-:W-:-:S04]  /*aea0*/  IMAD.WIDE.U32 R24, R42, R43, RZ ;  /* 0x0000002b2a187225 */ /* 0x000fc800078e00ff */
[----:B------:R-:W-:-:S04]  /*aeb0*/  IMAD.WIDE.U32 R38, P5, R42, R44, R38 ;  /* 0x0000002c2a267225 */ /* 0x000fc800078a0026 */
[----:B------:R-:W-:-:S04]  /*aec0*/  IMAD.WIDE.U32 R32, R44, R46, RZ ;  /* 0x0000002e2c207225 */ /* 0x000fc800078e00ff */
[----:B------:R-:W-:-:S04]  /*aed0*/  IMAD.WIDE.U32 R26, R50, R46, RZ ;  /* 0x0000002e321a7225 */ /* 0x000fc800078e00ff */
[----:B------:R-:W-:-:S04]  /*aee0*/  IMAD.WIDE.U32 R36, P1, R50, R47, R36 ;  /* 0x0000002f32247225 */ /* 0x000fc80007820024 */
[----:B------:R-:W-:Y:S01]  /*aef0*/  IMAD.WIDE.U32 R34, R45, R46, RZ ;  /* 0x0000002e2d227225 */ /* 0x000fe200078e00ff */
[----:B------:R-:W-:-:S03]  /*af00*/  IADD3 RZ, P2, PT, R27, R36, RZ ;  /* 0x000000241bff7210 */ /* 0x000fc60007f5e0ff */
[----:B------:R-:W-:Y:S01]  /*af10*/  IMAD.X R31, RZ, RZ, RZ, P3 ;  /* 0x000000ffff1f7224 */ /* 0x000fe200018e06ff */
[----:B------:R-:W-:Y:S01]  /*af20*/  IADD3 RZ, P3, PT, R25, R38, RZ ;  /* 0x0000002619ff7210 */ /* 0x000fe20007f7e0ff */
[----:B------:R-:W-:Y:S02]  /*af30*/  IMAD.MOV.U32 R30, RZ, RZ, R23 ;  /* 0x000000ffff1e7224 */ /* 0x000fe400078e0017 */
[----:B------:R-:W-:Y:S02]  /*af40*/  IMAD.IADD R51, R21, 0x1, R51 ;  /* 0x0000000115337824 */ /* 0x000fe400078e0233 */
[----:B------:R-:W-:-:S03]  /*af50*/  IMAD.WIDE.U32.X R30, R53, R44, R30, P0 ;  /* 0x0000002c351e7225 */ /* 0x000fc600000e041e */
[----:B------:R-:W-:Y:S01]  /*af60*/  IADD3.X R51, P4, PT, RZ, R51, RZ, P4, !PT ;  /* 0x00000033ff337210 */ /* 0x000fe2000279e4ff */
[----:B------:R-:W-:-:S03]  /*af70*/  IMAD.WIDE.U32 R24, R43, R46, RZ ;  /* 0x0000002e2b187225 */ /* 0x000fc600078e00ff */
[----:B------:R-:W-:Y:S01]  /*af80*/  SEL R29, RZ, 0x1, !P4 ;  /* 0x00000001ff1d7807 */ /* 0x000fe20006000000 */
[----:B------:R-:W-:-:S04]  /*af90*/  IMAD.WIDE.U32 R32, P0, R43, R47, R32 ;  /* 0x0000002f2b207225 */ /* 0x000fc80007800020 */
[----:B------:R-:W-:-:S04]  /*afa0*/  IMAD.WIDE.U32 R26, R42, R46, RZ ;  /* 0x0000002e2a1a7225 */ /* 0x000fc800078e00ff */
[----:B------:R-:W-:-:S04]  /*afb0*/  IMAD.WIDE.U32 R34, P6, R42, R47, R34 ;  /* 0x0000002f2a227225 */ /* 0x000fc800078c0022 */
[----:B------:R-:W-:Y:S01]  /*afc0*/  IMAD.WIDE.U32 R40, R53, R50, RZ ;  /* 0x0000003235287225 */ /* 0x000fe200078e00ff */
[----:B------:R-:W-:-:S03]  /*afd0*/  IADD3 RZ, P4, PT, R27, R34, RZ ;  /* 0x000000221bff7210 */ /* 0x000fc60007f9e0ff */
        /* <DEDUP_REMOVED lines=27> */
[----:B------:R-:W-:Y:S02]  /*b190*/  IMAD R32, R47, R50, RZ ;  /* 0x000000322f207224 */ /* 0x000fe400078e02ff */
[----:B------:R-:W-:Y:S02]  /*b1a0*/  IMAD.X R40, RZ, RZ, R31, P6 ;  /* 0x000000ffff287224 */ /* 0x000fe400030e061f */
[----:B------:R-:W-:Y:S01]  /*b1b0*/  IMAD.WIDE.U32 R30, P6, R42, R45, R38 ;  /* 0x0000002d2a1e7225 */ /* 0x000fe200078c0026 */
[----:B------:R-:W-:-:S03]  /*b1c0*/  IADD3.X R38, P0, PT, RZ, R37, RZ, P0, !PT ;  /* 0x00000025ff267210 */ /* 0x000fc6000071e4ff */
        /* <DEDUP_REMOVED lines=11> */
[----:B------:R-:W-:Y:S01]  /*b280*/  IMAD.WIDE.U32 R30, R44, R43, RZ ;  /* 0x0000002b2c1e7225 */ /* 0x000fe200078e00ff */
[----:B------:R-:W-:-:S03]  /*b290*/  IADD3.X R29, P2, PT, RZ, R29, RZ, P2, !PT ;  /* 0x0000001dff1d7210 */ /* 0x000fc6000175e4ff */
[----:B------:R-:W-:Y:S01]  /*b2a0*/  IMAD R50, R44, R42, RZ ;  /* 0x0000002a2c327224 */ /* 0x000fe200078e02ff */
[----:B------:R-:W-:Y:S01]  /*b2b0*/  SEL R41, RZ, 0x1, !P2 ;  /* 0x00000001ff297807 */ /* 0x000fe20005000000 */
[----:B------:R-:W-:Y:S01]  /*b2c0*/  IMAD.WIDE.U32.X R22, R45, R44, R22, P3 ;  /* 0x0000002c2d167225 */ /* 0x000fe200018e0416 */
[----:B------:R-:W-:Y:S02]  /*b2d0*/  IADD3 R53, P3, PT, R55, R36, RZ ;  /* 0x0000002437357210 */ /* 0x000fe40007f7e0ff */
[----:B------:R-:W-:Y:S01]  /*b2e0*/  SEL R55, RZ, 0x1, !P0 ;  /* 0x00000001ff377807 */ /* 0x000fe20004000000 */
[----:B------:R-:W-:Y:S01]  /*b2f0*/  IMAD.WIDE.U32 R36, R43, R42, RZ ;  /* 0x0000002a2b247225 */ /* 0x000fe200078e00ff */
[----:B------:R-:W-:Y:S02]  /*b300*/  IADD3.X R40, P3, PT, R29, R40, RZ, P3, !PT ;  /* 0x000000281d287210 */ /* 0x000fe40001f7e4ff */
[----:B------:R-:W-:Y:S01]  /*b310*/  IADD3 R55, P0, PT, R55, R28, RZ ;  /* 0x0000001c37377210 */ /* 0x000fe20007f1e0ff */
[----:B------:R-:W-:-:S02]  /*b320*/  IMAD R59, R45, R43, R50 ;  /* 0x0000002b2d3b7224 */ /* 0x000fc400078e0232 */
[----:B------:R-:W-:Y:S01]  /*b330*/  IMAD.WIDE.U32 R30, P2, R43, R44, R30 ;  /* 0x0000002c2b1e7225 */ /* 0x000fe2000784001e */
[----:B------:R-:W-:-:S03]  /*b340*/  IADD3.X R39, P0, PT, RZ, R39, RZ, P0, !PT ;  /* 0x00000027ff277210 */ /* 0x000fc6000071e4ff */
[----:B------:R-:W-:Y:S02]  /*b350*/  IMAD.IADD R59, R37, 0x1, R59 ;  /* 0x00000001253b7824 */ /* 0x000fe400078e023b */
[----:B------:R-:W-:Y:S01]  /*b360*/  IMAD.X R37, RZ, RZ, RZ, P2 ;  /* 0x000000ffff257224 */ /* 0x000fe200010e06ff */
[----:B------:R-:W-:Y:S01]  /*b370*/  IADD3 R50, P2, PT, R53, R36, RZ ;  /* 0x0000002435327210 */ /* 0x000fe20007f5e0ff */
[----:B------:R-:W-:-:S03]  /*b380*/  IMAD.WIDE.U32 R28, R43, R43, RZ ;  /* 0x0000002b2b1c7225 */ /* 0x000fc600078e00ff */
[----:B------:R-:W-:Y:S01]  /*b390*/  IADD3.X R40, P2, PT, R40, R59, RZ, P2, !PT ;  /* 0x0000003b28287210 */ /* 0x000fe2000175e4ff */
[----:B------:R-:W-:Y:S02]  /*b3a0*/  IMAD R53, R47, R42, RZ ;  /* 0x0000002a2f357224 */ /* 0x000fe400078e02ff */
[----:B------:R-:W-:Y:S01]  /*b3b0*/  IMAD.WIDE.U32.X R24, R45, R47, R24, P4 ;  /* 0x0000002f2d187225 */ /* 0x000fe200020e0418 */
[----:B------:R-:W-:-:S03]  /*b3c0*/  IADD3 RZ, P4, PT, RZ, R50, RZ ;  /* 0x00000032ffff7210 */ /* 0x000fc60007f9e0ff */
[----:B------:R-:W-:Y:S01]  /*b3d0*/  IMAD.X R41, RZ, RZ, R41, P3 ;  /* 0x000000ffff297224 */ /* 0x000fe200018e0629 */
[----:B------:R-:W-:Y:S01]  /*b3e0*/  IADD3 R49, P3, PT, R29, R30, RZ ;  /* 0x0000001e1d317210 */ /* 0x000fe20007f7e0ff */
[----:B------:R-:W-:Y:S01]  /*b3f0*/  IMAD R59, R45, R46, R53 ;  /* 0x0000002e2d3b7224 */ /* 0x000fe200078e0235 */
[----:B------:R-:W-:Y:S01]  /*b400*/  IADD3.X R53, P4, PT, RZ, R40, RZ, P4, !PT ;  /* 0x00000028ff357210 */ /* 0x000fe2000279e4ff */
[----:B------:R-:W-:Y:S01]  /*b410*/  IMAD.MOV.U32 R36, RZ, RZ, R31 ;  /* 0x000000ffff247224 */ /* 0x000fe200078e001f */
[----:B------:R-:W-:Y:S01]  /*b420*/  SEL R40, RZ, 0x1, !P2 ;  /* 0x00000001ff287807 */ /* 0x000fe20005000000 */
[----:B------:R-:W-:Y:S01]  /*b430*/  IMAD.WIDE.U32 R30, R46, R42, RZ ;  /* 0x0000002a2e1e7225 */ /* 0x000fe200078e00ff */
[----:B------:R-:W-:-:S03]  /*b440*/  IADD3.X R29, P1, PT, R52, R55, RZ, P1, !PT ;  /* 0x00000037341d7210 */ /* 0x000fc60000f3e4ff */
[----:B------:R-:W-:Y:S01]  /*b450*/  IMAD.WIDE.U32.X R32, R45, R45, R32, P6 ;  /* 0x0000002d2d207225 */ /* 0x000fe200030e0420 */
[----:B------:R-:W-:Y:S02]  /*b460*/  IADD3 R55, P6, PT, R41, R20, RZ ;  /* 0x0000001429377210 */ /* 0x000fe40007fde0ff */
[----:B------:R-:W-:Y:S01]  /*b470*/  IADD3.X R39, P1, PT, R48, R39, RZ, P1, !PT ;  /* 0x0000002730277210 */ /* 0x000fe20000f3e4ff */
        /* <DEDUP_REMOVED lines=14> */
[----:B------:R-:W-:Y:S01]  /*b560*/  IMAD.WIDE.U32 R22, R47, R46, RZ ;  /* 0x0000002e2f167225 */ /* 0x000fe200078e00ff */
[----:B------:R-:W-:Y:S02]  /*b570*/  SHF.L.W.U32.HI R50, R50, 0x1, R53 ;  /* 0x0000000132327819 */ /* 0x000fe40000010e35 */
[----:B------:R-:W-:-:S02]  /*b580*/  IADD3 R42, P6, PT, R30, R31, RZ ;  /* 0x0000001f1e2a7210 */ /* 0x000fc40007fde0ff */
[----:B------:R-:W-:Y:S01]  /*b590*/  IADD3 R30, P0, PT, R21, R28, RZ ;  /* 0x0000001c151e7210 */ /* 0x000fe20007f1e0ff */
[----:B------:R-:W-:Y:S01]  /*b5a0*/  IMAD R21, R47, R43, RZ ;  /* 0x0000002b2f157224 */ /* 0x000fe200078e02ff */
[----:B------:R-:W-:Y:S01]  /*b5b0*/  IADD3.X R28, P4, PT, R50, R33, RZ, P1, !PT ;  /* 0x00000021321c7210 */ /* 0x000fe20000f9e4ff */
[C---:B------:R-:W-:Y:S01]  /*b5c0*/  IMAD.WIDE.U32 R32, R46.reuse, R46, RZ ;  /* 0x0000002e2e207225 */ /* 0x040fe200078e00ff */
[----:B------:R-:W-:Y:S02]  /*b5d0*/  IADD3.X R45, P1, PT, R45, R20, RZ, P6, !PT ;  /* 0x000000142d2d7210 */ /* 0x000fe4000373e4ff */
[----:B------:R-:W-:Y:S01]  /*b5e0*/  SHF.L.W.U32.HI R41, R53, 0x1, R42 ;  /* 0x0000000135297819 */ /* 0x000fe20000010e2a */
[C---:B------:R-:W-:Y:S01]  /*b5f0*/  IMAD.WIDE.U32 R22, P6, R46.reuse, R47, R22 ;  /* 0x0000002f2e167225 */ /* 0x040fe200078c0016 */
[----:B------:R-:W-:Y:S02]  /*b600*/  SEL R20, RZ, 0x1, !P2 ;  /* 0x00000001ff147807 */ /* 0x000fe40005000000 */
[----:B------:R-:W-:Y:S01]  /*b610*/  IADD3.X R41, P2, PT, R41, R30, RZ, P4, !PT ;  /* 0x0000001e29297210 */ /* 0x000fe2000275e4ff */
[----:B------:R-:W-:Y:S01]  /*b620*/  IMAD.WIDE.U32 R30, R46, R43, RZ ;  /* 0x0000002b2e1e7225 */ /* 0x000fe200078e00ff */
[----:B------:R-:W-:-:S02]  /*b630*/  IADD3.X R49, P4, PT, RZ, R49, RZ, P0, !PT ;  /* 0x00000031ff317210 */ /* 0x000fc4000079e4ff */
[----:B------:R-:W-:Y:S01]  /*b640*/  SHF.L.W.U32.HI R42, R42, 0x1, R45 ;  /* 0x000000012a2a7819 */ /* 0x000fe20000010e2d */
[----:B------:R-:W-:Y:S01]  /*b650*/  IMAD.X R43, RZ, RZ, R20, P1 ;  /* 0x000000ffff2b7224 */ /* 0x000fe200008e0614 */
[----:B------:R-:W-:Y:S01]  /*b660*/  IADD3 R33, P3, PT, R33, R22, RZ ;  /* 0x0000001621217210 */ /* 0x000fe20007f7e0ff */
[----:B------:R-:W-:Y:S01]  /*b670*/  IMAD R51, R44, R46, R21 ;  /* 0x0000002e2c337224 */ /* 0x000fe200078e0215 */
[----:B------:R-:W-:Y:S01]  /*b680*/  IADD3.X R42, P0, PT, R42, R49, RZ, P2, !PT ;  /* 0x000000312a2a7210 */ /* 0x000fe2000171e4ff */
[----:B------:R-:W-:Y:S01]  /*b690*/  IMAD.X R21, RZ, RZ, RZ, P6 ;  /* 0x000000ffff157224 */ /* 0x000fe200030e06ff */
[----:B------:R-:W-:Y:S01]  /*b6a0*/  IADD3 R43, P6, PT, R43, R24, RZ ;  /* 0x000000182b2b7210 */ /* 0x000fe20007fde0ff */
[----:B------:R-:W-:Y:S01]  /*b6b0*/  IMAD.IADD R31, R31, 0x1, R51 ;  /* 0x000000011f1f7824 */ /* 0x000fe200078e0233 */
[----:B------:R-:W-:Y:S01]  /*b6c0*/  IADD3.X R46, P4, PT, RZ, R36, RZ, P4, !PT ;  /* 0x00000024ff2e7210 */ /* 0x000fe2000279e4ff */
[----:B------:R-:W-:Y:S01]  /*b6d0*/  IMAD.MOV.U32 R20, RZ, RZ, R23 ;  /* 0x000000ffff147224 */ /* 0x000fe200078e0017 */
        /* <DEDUP_REMOVED lines=21> */
[----:B------:R-:W-:Y:S02]  /*b830*/  IADD3.X R23, P2, PT, R32, R49, RZ, P2, !PT ;  /* 0x0000003120177210 */ /* 0x000fe4000175e4ff */
[----:B------:R-:W-:Y:S01]  /*b840*/  IADD3 R46, P5, PT, R45, R34, RZ ;  /* 0x000000222d2e7210 */ /* 0x000fe20007fbe0ff */
[----:B------:R-:W-:Y:S01]  /*b850*/  IMAD.WIDE.U32.X R30, RZ, R42, R30, P4 ;  /* 0x0000002aff1e7225 */ /* 0x000fe200020e041e */
[----:B------:R-:W-:Y:S02]  /*b860*/  IADD3.X R34, P6, PT, RZ, R24, RZ, P0, !PT ;  /* 0x00000018ff227210 */ /* 0x000fe400007de4ff */
[----:B------:R-:W-:Y:S01]  /*b870*/  IADD3.X R36, P1, PT, RZ, R33, RZ, P1, !PT ;  /* 0x00000021ff247210 */ /* 0x000fe20000f3e4ff */
[----:B------:R-:W-:Y:S01]  /*b880*/  IMAD.WIDE.U32 R24, R23, 0x3d1, RZ ;  /* 0x000003d117187825 */ /* 0x000fe200078e00ff */
[----:B------:R-:W-:-:S02]  /*b890*/  SEL R49, RZ, 0x1, !P6 ;  /* 0x00000001ff317807 */ /* 0x000fc40007000000 */
[----:B------:R-:W-:Y:S01]  /*b8a0*/  IADD3.X R45, P1, PT, RZ, R20, RZ, P1, !PT ;  /* 0x00000014ff2d7210 */ /* 0x000fe20000f3e4ff */
[----:B------:R-:W-:Y:S01]  /*b8b0*/  IMAD.X R48, RZ, RZ, R35, P5 ;  /* 0x000000ffff307224 */ /* 0x000fe200028e0623 */
[----:B------:R-:W-:Y:S01]  /*b8c0*/  SHF.L.W.U32.HI R35, R43, 0x1, R46 ;  /* 0x000000012b237819 */ /* 0x000fe20000010e2e */
[----:B------:R-:W-:Y:S01]  /*b8d0*/  IMAD.WIDE.U32 R32, R37, 0x3d1, RZ ;  /* 0x000003d125207825 */ /* 0x000fe200078e00ff */
[----:B------:R-:W-:Y:S02]  /*b8e0*/  IADD3 R49, P5, PT, R49, R30, RZ ;  /* 0x0000001e31317210 */ /* 0x000fe40007fbe0ff */
[----:B------:R-:W-:Y:S01]  /*b8f0*/  IADD3.X R35, P2, PT, R35, R44, RZ, P2, !PT ;  /* 0x0000002c23237210 */ /* 0x000fe2000175e4ff */
[----:B------:R-:W-:Y:S01]  /*b900*/  IMAD.WIDE.U32 R24, P4, RZ, R37, R24 ;  /* 0x00000025ff187225 */ /* 0x000fe20007880018 */
[----:B------:R-:W-:-:S03]  /*b910*/  SHF.L.W.U32.HI R43, R46, 0x1, R48 ;  /* 0x000000012e2b7819 */ /* 0x000fc60000010e30 */
[----:B------:R-:W-:Y:S01]  /*b920*/  IMAD.X R31, RZ, RZ, R31, P5 ;  /* 0x000000ffff1f7224 */ /* 0x000fe200028e061f */
[----:B------:R-:W-:Y:S02]  /*b930*/  IADD3.X R43, P2, PT, R43, R36, RZ, P2, !PT ;  /* 0x000000242b2b7210 */ /* 0x000fe4000175e4ff */
        /* <DEDUP_REMOVED lines=74> */
.L_x_291:
        /* <DEDUP_REMOVED lines=22> */
.L_x_290:
[----:B------:R-:W-:Y:S05]  /*bf40*/  BSYNC.RECONVERGENT B0 ;  /* 0x0000000000007941 */ /* 0x000fea0003800200 */
.L_x_289:
        /* <DEDUP_REMOVED lines=273> */
.L_x_294:
        /* <DEDUP_REMOVED lines=22> */
.L_x_293:
[----:B------:R-:W-:Y:S05]  /*d1c0*/  BSYNC.RECONVERGENT B0 ;  /* 0x0000000000007941 */ /* 0x000fea0003800200 */
.L_x_292:
        /* <DEDUP_REMOVED lines=273> */
.L_x_297:
        /* <DEDUP_REMOVED lines=22> */
.L_x_296:
[----:B------:R-:W-:Y:S05]  /*e440*/  BSYNC.RECONVERGENT B0 ;  /* 0x0000000000007941 */ /* 0x000fea0003800200 */
.L_x_295:
        /* <DEDUP_REMOVED lines=391> */
.L_x_300:
        /* <DEDUP_REMOVED lines=22> */
.L_x_299:
[----:B------:R-:W-:Y:S05]  /*fe20*/  BSYNC.RECONVERGENT B0 ;  /* 0x0000000000007941 */ /* 0x000fea0003800200 */
.L_x_298:
        /* <DEDUP_REMOVED lines=273> */
.L_x_303:
        /* <DEDUP_REMOVED lines=22> */
.L_x_302:
[----:B------:R-:W-:Y:S05]  /*110a0*/  BSYNC.RECONVERGENT B0 ;  /* 0x0000000000007941 */ /* 0x000fea0003800200 */
.L_x_301:
        /* <DEDUP_REMOVED lines=273> */
.L_x_306:
        /* <DEDUP_REMOVED lines=22> */
.L_x_305:
[----:B------:R-:W-:Y:S05]  /*12320*/  BSYNC.RECONVERGENT B0 ;  /* 0x0000000000007941 */ /* 0x000fea0003800200 */
.L_x_304:
        /* <DEDUP_REMOVED lines=31> */
[----:B------:R-:W-:Y:S01]  /*12520*/  IMAD.X R27, RZ, RZ, RZ, P5 ;  /* 0x000000ffff1b7224 */ /* 0x000fe200028e06ff */
[----:B------:R-:W-:Y:S01]  /*12530*/  IADD3 RZ, P5, PT, R29, R36, RZ ;  /* 0x000000241dff7210 */ /* 0x000fe20007fbe0ff */
[----:B------:R-:W-:-:S04]  /*12540*/  IMAD.WIDE.U32 R28, R6, R22, RZ ;  /* 0x00000016061c7225 */ /* 0x000fc800078e00ff */
[----:B------:R-:W-:Y:S02]  /*12550*/  IMAD R53, R6, R43, R24 ;  /* 0x0000002b06357224 */ /* 0x000fe400078e0218 */
[----:B------:R-:W-:-:S04]  /*12560*/  IMAD.WIDE.U32 R30, R47, R4, RZ ;  /* 0x000000042f1e7225 */ /* 0x000fc800078e00ff */
[----:B------:R-:W-:-:S04]  /*12570*/  IMAD.WIDE.U32 R34, P2, R5, R47, R34 ;  /* 0x0000002f05227225 */ /* 0x000fc80007840022 */
[----:B------:R-:W-:Y:S01]  /*12580*/  IMAD.X R51, RZ, RZ, R41, P0 ;  /* 0x000000ffff337224 */ /* 0x000fe200000e0629 */
[----:B------:R-:W-:Y:S01]  /*12590*/  IADD3 RZ, P0, PT, RZ, R28, RZ ;  /* 0x0000001cffff7210 */ /* 0x000fe20007f1e0ff */
[----:B------:R-:W-:Y:S02]  /*125a0*/  IMAD.IADD R24, R29, 0x1, R53 ;  /* 0x000000011d187824 */ /* 0x000fe400078e0235 */
[----:B------:R-:W-:Y:S02]  /*125b0*/  IMAD.MOV.U32 R26, RZ, RZ, R37 ;  /* 0x000000ffff1a7224 */ /* 0x000fe400078e0025 */
[----:B------:R-:W-:Y:S01]  /*125c0*/  IMAD.WIDE.U32 R36, R49, R6, RZ ;  /* 0x0000000631247225 */ /* 0x000fe200078e00ff */
[----:B------:R-:W-:-:S03]  /*125d0*/  IADD3.X R24, P0, PT, RZ, R24, RZ, P0, !PT ;  /* 0x00000018ff187210 */ /* 0x000fc6000071e4ff */
[----:B------:R-:W-:Y:S01]  /*125e0*/  IMAD.X R29, RZ, RZ, RZ, P4 ;  /* 0x000000ffff1d7224 */ /* 0x000fe200020e06ff */
[----:B------:R-:W-:Y:S01]  /*125f0*/  IADD3 RZ, P4, PT, R31, R34, RZ ;  /* 0x000000221fff7210 */ /* 0x000fe20007f9e0ff */
[----:B------:R-:W-:Y:S01]  /*12600*/  IMAD.X R31, RZ, RZ, RZ, P3 ;  /* 0x000000ffff1f7224 */ /* 0x000fe200018e06ff */
[----:B------:R-:W-:Y:S01]  /*12610*/  IADD3 R53, P3, PT, R45, R28, RZ ;  /* 0x0000001c2d357210 */ /* 0x000fe20007f7e0ff */
[----:B------:R-:W-:Y:S01]  /*12620*/  IMAD.WIDE.U32.X R26, R7, R43, R26, P5 ;  /* 0x0000002b071a7225 */ /* 0x000fe200028e041a */
[----:B------:R-:W-:Y:S02]  /*12630*/  SEL R32, RZ, 0x1, !P0 ;  /* 0x00000001ff207807 */ /* 0x000fe40004000000 */
[----:B------:R-:W-:Y:S01]  /*12640*/  IADD3.X R24, P3, PT, R24, R51, RZ, P3, !PT ;  /* 0x0000003318187210 */ /* 0x000fe20001f7e4ff */
        /* <DEDUP_REMOVED lines=8> */
[----:B------:R-:W-:-:S04]  /*126d0*/  IMAD.WIDE.U32 R38, R4, R47, RZ ;  /* 0x0000002f04267225 */ /* 0x000fc800078e00ff */
[----:B------:R-:W-:Y:S02]  /*126e0*/  IMAD R45, R4, R49, R34 ;  /* 0x00000031042d7224 */ /* 0x000fe400078e0222 */
[----:B------:R-:W-:Y:S02]  /*126f0*/  IMAD.MOV.U32 R32, RZ, RZ, R35 ;  /* 0x000000ffff207224 */ /* 0x000fe400078e0023 */
[----:B------:R-:W-:-:S04]  /*12700*/  IMAD.WIDE.U32 R34, R9, R22, RZ ;  /* 0x0000001609227225 */ /* 0x000fc800078e00ff */
[-C--:B------:R-:W-:Y:S02]  /*12710*/  IMAD R51, R9, R43.reuse, R36 ;  /* 0x0000002b09337224 */ /* 0x080fe400078e0224 */
[----:B------:R-:W-:Y:S02]  /*12720*/  IMAD.IADD R39, R39, 0x1, R45 ;  /* 0x0000000127277824 */ /* 0x000fe400078e022d */
[----:B------:R-:W-:Y:S02]  /*12730*/  IMAD.MOV.U32 R28, RZ, RZ, R33 ;  /* 0x000000ffff1c7224 */ /* 0x000fe400078e0021 */
[----:B------:R-:W-:Y:S01]  /*12740*/  IMAD.X R45, RZ, RZ, R27, P3 ;  /* 0x000000ffff2d7224 */ /* 0x000fe200018e061b */
[----:B------:R-:W-:Y:S01]  /*12750*/  IADD3 RZ, P3, PT, RZ, R34, RZ ;  /* 0x00000022ffff7210 */ /* 0x000fe20007f7e0ff */
[----:B------:R-:W-:Y:S02]  /*12760*/  IMAD.IADD R35, R35, 0x1, R51 ;  /* 0x0000000123237824 */ /* 0x000fe400078e0233 */
[----:B------:R-:W-:Y:S01]  /*12770*/  IMAD.X R33, RZ, RZ, RZ, P2 ;  /* 0x000000ffff217224 */ /* 0x000fe200010e06ff */
[----:B------:R-:W-:Y:S01]  /*12780*/  IADD3 R53, P2, PT, R53, R38, RZ ;  /* 0x0000002635357210 */ /* 0x000fe20007f5e0ff */
[----:B------:R-:W-:Y:S01]  /*12790*/  IMAD.WIDE.U32.X R26, R8, R43, R28, P1 ;  /* 0x0000002b081a7225 */ /* 0x000fe200008e041c */
[----:B------:R-:W-:-:S02]  /*127a0*/  IADD3 R57, P1, PT, R41, R34, RZ ;  /* 0x0000002229397210 */ /* 0x000fc40007f3e0ff */
        /* <DEDUP_REMOVED lines=19> */
[----:B------:R-:W-:Y:S01]  /*128e0*/  IMAD.IADD R35, R35, 0x1, R43 ;  /* 0x0000000123237824 */ /* 0x000fe200078e022b */
[----:B------:R-:W-:Y:S01]  /*128f0*/  IADD3 R36, P4, PT, R41, R32, RZ ;  /* 0x0000002029247210 */ /* 0x000fe20007f9e0ff */
[----:B------:R-:W-:Y:S01]  /*12900*/  IMAD.X R51, RZ, RZ, R24, P1 ;  /* 0x000000ffff337224 */ /* 0x000fe200008e0618 */
[----:B------:R-:W-:Y:S01]  /*12910*/  IADD3 RZ, P1, PT, R29, R38, RZ ;  /* 0x000000261dff7210 */ /* 0x000fe20007f3e0ff */
[----:B------:R-:W-:Y:S01]  /*12920*/  IMAD.WIDE.U32 R42, R23, R4, RZ ;  /* 0x00000004172a7225 */ /* 0x000fe200078e00ff */
[----:B------:R-:W-:Y:S02]  /*12930*/  IADD3.X R38, P3, PT, R40, R35, RZ, P3, !PT ;  /* 0x0000002328267210 */ /* 0x000fe40001f7e4ff */
[----:B------:R-:W-:Y:S01]  /*12940*/  IADD3 R51, P2, PT, R51, R26, RZ ;  /* 0x0000001a33337210 */ /* 0x000fe20007f5e0ff */
[----:B------:R-:W-:Y:S01]  /*12950*/  IMAD.WIDE.U32 R40, R49, R10, RZ ;  /* 0x0000000a31287225 */ /* 0x000fe200078e00ff */
[----:B------:R-:W-:-:S03]  /*12960*/  SEL R46, RZ, 0x1, !P3 ;  /* 0x00000001ff2e7807 */ /* 0x000fc60005800000 */
        /* <DEDUP_REMOVED lines=28> */
[----:B------:R-:W-:Y:S02]  /*12b30*/  IMAD R22, R8, R47, RZ ;  /* 0x0000002f08167224 */ /* 0x000fe400078e02ff */
[----:B------:R-:W-:Y:S02]  /*12b40*/  IMAD.MOV.U32 R26, RZ, RZ, R39 ;  /* 0x000000ffff1a7224 */ /* 0x000fe400078e0027 */
[----:B------:R-:W-:Y:S02]  /*12b50*/  IMAD R55, R4, R23, R38 ;  /* 0x0000001704377224 */ /* 0x000fe400078e0226 */
[----:B------:R-:W-:-:S04]  /*12b60*/  IMAD.WIDE.U32 R38, R9, R47, RZ ;  /* 0x0000002f09267225 */ /* 0x000fc800078e00ff */
[----:B------:R-:W-:Y:S01]  /*12b70*/  IMAD R37, R9, R49, R22 ;  /* 0x0000003109257224 */ /* 0x000fe200078e0216 */
[----:B------:R-:W-:Y:S01]  /*12b80*/  SEL R22, RZ, 0x1, !P0 ;  /* 0x00000001ff167807 */ /* 0x000fe20004000000 */
[----:B------:R-:W-:Y:S02]  /*12b90*/  IMAD.MOV.U32 R34, RZ, RZ, R41 ;  /* 0x000000ffff227224 */ /* 0x000fe400078e0029 */
[----:B------:R-:W-:Y:S01]  /*12ba0*/  IMAD.X R44, RZ, RZ, R45, P2 ;  /* 0x000000ffff2c7224 */ /* 0x000fe200010e062d */
[----:B------:R-:W-:Y:S01]  /*12bb0*/  IADD3 R51, P2, PT, R51, R36, RZ ;  /* 0x0000002433337210 */ /* 0x000fe20007f5e0ff */
[----:B------:R-:W-:-:S03]  /*12bc0*/  IMAD.WIDE.U32 R40, R4, R25, RZ ;  /* 0x0000001904287225 */ /* 0x000fc600078e00ff */
[----:B------:R-:W-:Y:S01]  /*12bd0*/  IADD3.X R24, P2, PT, R43, R24, RZ, P2, !PT ;  /* 0x000000182b187210 */ /* 0x000fe2000175e4ff */
[----:B------:R-:W-:Y:S01]  /*12be0*/  IMAD.IADD R39, R39, 0x1, R37 ;  /* 0x0000000127277824 */ /* 0x000fe200078e0225 */
[----:B------:R-:W-:Y:S01]  /*12bf0*/  IADD3 R58, P0, PT, R57, R40, RZ ;  /* 0x00000028393a7210 */ /* 0x000fe20007f1e0ff */
[----:B------:R-:W-:Y:S01]  /*12c00*/  IMAD.WIDE.U32.X R36, R8, R49, R26, P1 ;  /* 0x0000003108247225 */ /* 0x000fe200008e041a */
[----:B------:R-:W-:-:S03]  /*12c10*/  IADD3 R51, P1, PT, R51, R38, RZ ;  /* 0x0000002633337210 */ /* 0x000fc60007f3e0ff */
[----:B------:R-:W-:Y:S01]  /*12c20*/  IMAD.IADD R41, R41, 0x1, R55 ;  /* 0x0000000129297824 */ /* 0x000fe200078e0237 */
[----:B------:R-:W-:Y:S01]  /*12c30*/  IADD3.X R43, P1, PT, R24, R39, RZ, P1, !PT ;  /* 0x00000027182b7210 */ /* 0x000fe20000f3e4ff */
[C---:B------:R-:W-:Y:S02]  /*12c40*/  IMAD R40, R11.reuse, R47, RZ ;  /* 0x0000002f0b287224 */ /* 0x040fe400078e02ff */
[----:B------:R-:W-:Y:S01]  /*12c50*/  IMAD.WIDE.U32.X R26, R11, R49, R34, P5 ;  /* 0x000000310b1a7225 */ /* 0x000fe200028e0422 */
[----:B------:R-:W-:Y:S02]  /*12c60*/  IADD3.X R28, P0, PT, R28, R41, RZ, P0, !PT ;  /* 0x000000291c1c7210 */ /* 0x000fe4000071e4ff */
[----:B------:R-:W-:Y:S01]  /*12c70*/  IADD3 RZ, P5, PT, RZ, R58, RZ ;  /* 0x0000003affff7210 */ /* 0x000fe20007fbe0ff */
[----:B------:R-:W-:Y:S02]  /*12c80*/  IMAD R24, R7, R25, RZ ;  /* 0x0000001907187224 */ /* 0x000fe400078e02ff */
[----:B------:R-:W-:Y:S01]  /*12c90*/  IMAD R45, R10, R49, R40 ;  /* 0x000000310a2d7224 */ /* 0x000fe200078e0228 */
[----:B------:R-:W-:Y:S01]  /*12ca0*/  IADD3.X R56, P5, PT, RZ, R28, RZ, P5, !PT ;  /* 0x0000001cff387210 */ /* 0x000fe20002fbe4ff */
[----:B------:R-:W-:Y:S01]  /*12cb0*/  IMAD.X R41, RZ, RZ, R22, P2 ;  /* 0x000000ffff297224 */ /* 0x000fe200010e0616 */
[----:B------:R-:W-:Y:S01]  /*12cc0*/  SEL R22, RZ, 0x1, !P0 ;  /* 0x00000001ff167807 */ /* 0x000fe20004000000 */
[----:B------:R-:W-:Y:S01]  /*12cd0*/  IMAD.WIDE.U32 R34, R6, R25, RZ ;  /* 0x0000001906227225 */ /* 0x000fe200078e00ff */
[----:B------:R-:W-:-:S03]  /*12ce0*/  IADD3 R51, P2, PT, R51, R42, RZ ;  /* 0x0000002a33337210 */ /* 0x000fc60007f5e0ff */
[-C--:B------:R-:W-:Y:S01]  /*12cf0*/  IMAD R49, R6, R23.reuse, R24 ;  /* 0x0000001706317224 */ /* 0x080fe200078e0218 */
[----:B------:R-:W-:Y:S01]  /*12d00*/  IADD3.X R43, P2, PT, R43, R44, RZ, P2, !PT ;  /* 0x0000002c2b2b7210 */ /* 0x000fe2000175e4ff */
[----:B------:R-:W-:Y:S01]  /*12d10*/  IMAD.WIDE.U32.X R32, R5, R23, R32, P6 ;  /* 0x0000001705207225 */ /* 0x000fe200030e0420 */
[----:B------:R-:W-:Y:S02]  /*12d20*/  IADD3 R41, P6, PT, R41, R30, RZ ;  /* 0x0000001e29297210 */ /* 0x000fe40007fde0ff */
[----:B------:R-:W-:Y:S01]  /*12d30*/  IADD3 R51, P0, PT, R51, R34, RZ ;  /* 0x0000002233337210 */ /* 0x000fe20007f1e0ff */
[----:B------:R-:W-:Y:S02]  /*12d40*/  IMAD.IADD R24, R35, 0x1, R49 ;  /* 0x0000000123187824 */ /* 0x000fe400078e0231 */
[----:B------:R-:W-:Y:S01]  /*12d50*/  IMAD.X R35, RZ, RZ, R22, P5 ;  /* 0x000000ffff237224 */ /* 0x000fe200028e0616 */
[----:B------:R-:W-:Y:S01]  /*12d60*/  SEL R22, RZ, 0x1, !P1 ;  /* 0x00000001ff167807 */ /* 0x000fe20004800000 */
[----:B------:R-:W-:Y:S01]  /*12d70*/  IMAD.WIDE.U32 R38, R10, R47, RZ ;  /* 0x0000002f0a267225 */ /* 0x000fe200078e00ff */
[----:B------:R-:W-:-:S02]  /*12d80*/  IADD3.X R43, P0, PT, R43, R24, RZ, P0, !PT ;  /* 0x000000182b2b7210 */ /* 0x000fc4000071e4ff */
[----:B------:R-:W-:Y:S01]  /*12d90*/  IADD3 R28, P5, PT, R35, R32, RZ ;  /* 0x00000020231c7210 */ /* 0x000fe20007fbe0ff */
[----:B------:R-:W-:Y:S01]  /*12da0*/  IMAD.WIDE.U32 R34, R23, R9, RZ ;  /* 0x0000000917227225 */ /* 0x000fe200078e00ff */
[----:B------:R-:W-:-:S03]  /*12db0*/  SEL R24, RZ, 0x1, !P0 ;  /* 0x00000001ff187807 */ /* 0x000fc60004000000 */
[----:B------:R-:W-:Y:S02]  /*12dc0*/  IMAD.X R48, RZ, RZ, R33, P5 ;  /* 0x000000ffff307224 */ /* 0x000fe400028e0621 */
[----:B------:R-:W-:Y:S01]  /*12dd0*/  IMAD.X R33, RZ, RZ, R22, P2 ;  /* 0x000000ffff217224 */ /* 0x000fe200010e0616 */
[----:B------:R-:W-:Y:S01]  /*12de0*/  IADD3 R51, P2, PT, R51, R28, RZ ;  /* 0x0000001c33337210 */ /* 0x000fe20007f5e0ff */
[----:B------:R-:W-:Y:S01]  /*12df0*/  IMAD.X R40, RZ, RZ, R31, P6 ;  /* 0x000000ffff287224 */ /* 0x000fe200030e061f */
[----:B------:R-:W-:Y:S01]  /*12e00*/  IADD3 R49, P6, PT, R41, R38, RZ ;  /* 0x0000002629317210 */ /* 0x000fe20007fde0ff */
[----:B------:R-:W-:Y:S01]  /*12e10*/  IMAD.IADD R47, R39, 0x1, R45 ;  /* 0x00000001272f7824 */ /* 0x000fe200078e022d */
[----:B------:R-:W-:Y:S01]  /*12e20*/  IADD3 R22, P1, PT, R33, R36, RZ ;  /* 0x0000002421167210 */ /* 0x000fe20007f3e0ff */
[----:B------:R-:W-:Y:S01]  /*12e30*/  IMAD.WIDE.U32 R30, R25, R9, RZ ;  /* 0x00000009191e7225 */ /* 0x000fe200078e00ff */
[----:B------:R-:W-:Y:S02]  /*12e40*/  IADD3.X R48, P2, PT, R43, R48, RZ, P2, !PT ;  /* 0x000000302b307210 */ /* 0x000fe4000175e4ff */
[----:B------:R-:W-:Y:S01]  /*12e50*/  IADD3.X R47, P6, PT, R47, R40, RZ, P6, !PT ;  /* 0x000000282f2f7210 */ /* 0x000fe200037de4ff */
[----:B------:R-:W-:-:S04]  /*12e60*/  IMAD.WIDE.U32 R34, P5, R8, R25, R34 ;  /* 0x0000001908227225 */ /* 0x000fc800078a0022 */
        /* <DEDUP_REMOVED lines=61> */
[C---:B------:R-:W-:Y:S01]  /*13240*/  IMAD R55, R6.reuse, R21, R36 ;  /* 0x0000001506377224 */ /* 0x040fe200078e0224 */
[----:B------:R-:W-:Y:S01]  /*13250*/  SEL R36, RZ, 0x1, !P3 ;  /* 0x00000001ff247807 */ /* 0x000fe20005800000 */
[----:B------:R-:W-:Y:S01]  /*13260*/  IMAD.MOV.U32 R26, RZ, RZ, R31 ;  /* 0x000000ffff1a7224 */ /* 0x000fe200078e001f */
[----:B------:R-:W-:Y:S01]  /*13270*/  IADD3 R49, P3, PT, R49, R22, RZ ;  /* 0x0000001631317210 */ /* 0x000fe20007f7e0ff */
[----:B------:R-:W-:-:S03]  /*13280*/  IMAD.WIDE.U32 R30, R6, R20, RZ ;  /* 0x00000014061e7225 */ /* 0x000fc600078e00ff */
[----:B------:R-:W-:Y:S01]  /*13290*/  IADD3.X R44, P3, PT, R47, R44, RZ, P3, !PT ;  /* 0x0000002c2f2c7210 */ /* 0x000fe20001f7e4ff */
[----:B------:R-:W-:Y:S02]  /*132a0*/  IMAD.X R51, RZ, RZ, R43, P5 ;  /* 0x000000ffff337224 */ /* 0x000fe400028e062b */
[----:B------:R-:W-:Y:S01]  /*132b0*/  IMAD.MOV.U32 R38, RZ, RZ, R35 ;  /* 0x000000ffff267224 */ /* 0x000fe200078e0023 */
[----:B------:R-:W-:Y:S01]  /*132c0*/  IADD3 R35, P5, PT, R49, R30, RZ ;  /* 0x0000001e31237210 */ /* 0x000fe20007fbe0ff */
[----:B------:R-:W-:Y:S02]  /*132d0*/  IMAD.IADD R43, R31, 0x1, R55 ;  /* 0x000000011f2b7824 */ /* 0x000fe400078e0237 */
[----:B------:R-:W-:Y:S02]  /*132e0*/  IMAD R22, R11, R25, RZ ;  /* 0x000000190b167224 */ /* 0x000fe400078e02ff */
[----:B------:R-:W-:Y:S01]  /*132f0*/  IMAD.MOV.U32 R40, RZ, RZ, R29 ;  /* 0x000000ffff287224 */ /* 0x000fe200078e001d */
[----:B------:R-:W-:Y:S01]  /*13300*/  IADD3.X R44, P5, PT, R44, R43, RZ, P5, !PT ;  /* 0x0000002b2c2c7210 */ /* 0x000fe20002fbe4ff */
[----:B------:R-:W-:-:S04]  /*13310*/  IMAD.WIDE.U32 R28, R10, R25, RZ ;  /* 0x000000190a1c7225 */ /* 0x000fc800078e00ff */
[----:B------:R-:W-:Y:S01]  /*13320*/  IMAD R47, R10, R23, R22 ;  /* 0x000000170a2f7224 */ /* 0x000fe200078e0216 */
[----:B------:R-:W-:Y:S01]  /*13330*/  SEL R22, RZ, 0x1, !P5 ;  /* 0x00000001ff167807 */ /* 0x000fe20006800000 */
[----:B------:R-:W-:Y:S01]  /*13340*/  IMAD.X R25, RZ, RZ, R36, P3 ;  /* 0x000000ffff197224 */ /* 0x000fe200018e0624 */
[----:B------:R-:W-:Y:S01]  /*13350*/  IADD3 R35, P3, PT, R35, R42, RZ ;  /* 0x0000002a23237210 */ /* 0x000fe20007f7e0ff */
[----:B------:R-:W-:Y:S02]  /*13360*/  IMAD.MOV.U32 R30, RZ, RZ, R37 ;  /* 0x000000ffff1e7224 */ /* 0x000fe400078e0025 */
[----:B------:R-:W-:Y:S01]  /*13370*/  IMAD.IADD R36, R29, 0x1, R47 ;  /* 0x000000011d247824 */ /* 0x000fe200078e022f */
[----:B------:R-:W-:Y:S01]  /*13380*/  IADD3.X R37, P3, PT, R44, R51, RZ, P3, !PT ;  /* 0x000000332c257210 */ /* 0x000fe20001f7e4ff */
[----:B------:R-:W-:Y:S01]  /*13390*/  IMAD.X R31, RZ, RZ, RZ, P0 ;  /* 0x000000ffff1f7224 */ /* 0x000fe200000e06ff */
[----:B------:R-:W-:Y:S01]  /*133a0*/  IADD3 R29, P5, PT, R25, R32, RZ ;  /* 0x00000020191d7210 */ /* 0x000fe20007fbe0ff */
[----:B------:R-:W-:Y:S01]  /*133b0*/  IMAD R42, R8, R20, RZ ;  /* 0x00000014082a7224 */ /* 0x000fe200078e02ff */
[----:B------:R-:W-:Y:S01]  /*133c0*/  IADD3 R28, P0, PT, R24, R28, RZ ;  /* 0x0000001c181c7210 */ /* 0x000fe20007f1e0ff */
[----:B------:R-:W-:-:S03]  /*133d0*/  IMAD.WIDE.U32 R24, R9, R20, RZ ;  /* 0x0000001409187225 */ /* 0x000fc600078e00ff */
[----:B------:R-:W-:Y:S01]  /*133e0*/  IADD3.X R45, P0, PT, R36, R45, RZ, P0, !PT ;  /* 0x0000002d242d7210 */ /* 0x000fe2000071e4ff */
[----:B------:R-:W-:Y:S02]  /*133f0*/  IMAD R47, R9, R21, R42 ;  /* 0x00000015092f7224 */ /* 0x000fe400078e022a */
        /* <DEDUP_REMOVED lines=10> */
[----:B------:R-:W-:Y:S01]  /*134a0*/  IMAD.X R40, RZ, RZ, R41, P6 ;  /* 0x000000ffff287224 */ /* 0x000fe200030e0629 */
[----:B------:R-:W-:Y:S01]  /*134b0*/  SEL R22, RZ, 0x1, !P0 ;  /* 0x00000001ff167807 */ /* 0x000fe20004000000 */
[----:B------:R-:W-:Y:S01]  /*134c0*/  IMAD.WIDE.U32.X R26, R11, R23, R26, P2 ;  /* 0x000000170b1a7225 */ /* 0x000fe200010e041a */
[----:B------:R-:W-:-:S03]  /*134d0*/  IADD3 R36, P2, PT, R36, R43, RZ ;  /* 0x0000002b24247210 */ /* 0x000fc60007f5e0ff */
[----:B------:R-:W-:-:S04]  /*134e0*/  IMAD.WIDE.U32 R28, P0, RZ, R35, R28 ;  /* 0x00000023ff1c7225 */ /* 0x000fc8000780001c */
[----:B------:R-:W-:Y:S02]  /*134f0*/  IMAD.X R41, RZ, RZ, R22, P3 ;  /* 0x000000ffff297224 */ /* 0x000fe400018e0616 */
[----:B------:R-:W-:Y:S02]  /*13500*/  IMAD.X R25, RZ, RZ, RZ, P0 ;  /* 0x000000ffff197224 */ /* 0x000fe400000e06ff */
[----:B------:R-:W-:Y:S01]  /*13510*/  IMAD R24, R11, R20, RZ ;  /* 0x000000140b187224 */ /* 0x000fe200078e02ff */
[----:B------:R-:W-:Y:S01]  /*13520*/  IADD3 R41, P0, PT, R41, R26, RZ ;  /* 0x0000001a29297210 */ /* 0x000fe20007f1e0ff */
[----:B------:R-:W-:-:S04]  /*13530*/  IMAD.WIDE.U32 R22, R35, 0x3d1, RZ ;  /* 0x000003d123167825 */ /* 0x000fc800078e00ff */
[C---:B------:R-:W-:Y:S01]  /*13540*/  IMAD.WIDE.U32 R32, R10.reuse, R20, RZ ;  /* 0x000000140a207225 */ /* 0x040fe200078e00ff */
[----:B------:R-:W-:Y:S02]  /*13550*/  IADD3 R26, P6, PT, R23, R28, RZ ;  /* 0x0000001c171a7210 */ /* 0x000fe40007fde0ff */
[----:B------:R-:W-:Y:S01]  /*13560*/  IADD3.X R20, P2, PT, R45, R40, RZ, P2, !PT ;  /* 0x000000282d147210 */ /* 0x000fe2000175e4ff */
[----:B------:R-:W-:Y:S01]  /*13570*/  IMAD R43, R10, R21, R24 ;  /* 0x000000150a2b7224 */ /* 0x000fe200078e0218 */
[----:B------:R-:W-:Y:S01]  /*13580*/  SEL R23, RZ, 0x1, !P5 ;  /* 0x00000001ff177807 */ /* 0x000fe20006800000 */
[----:B------:R-:W-:Y:S01]  /*13590*/  IMAD.X R27, RZ, RZ, R27, P0 ;  /* 0x000000ffff1b7224 */ /* 0x000fe200000e061b */
[----:B------:R-:W-:Y:S01]  /*135a0*/  IADD3 RZ, P0, PT, RZ, R22, RZ ;  /* 0x00000016ffff7210 */ /* 0x000fe20007f1e0ff */
[----:B------:R-:W-:Y:S01]  /*135b0*/  IMAD.IADD R40, R33, 0x1, R43 ;  /* 0x0000000121287824 */ /* 0x000fe200078e022b */
[----:B------:R-:W-:Y:S01]  /*135c0*/  IADD3 R33, P3, PT, R41, R32, RZ ;  /* 0x0000002029217210 */ /* 0x000fe20007f7e0ff */
        /* <DEDUP_REMOVED lines=33> */
[----:B------:R-:W-:Y:S01]  /*137e0*/  IMAD.X R31, RZ, RZ, R31, P3 ;  /* 0x000000ffff1f7224 */ /* 0x000fe200018e061f */
[----:B------:R-:W-:Y:S01]  /*137f0*/  IADD3 R41, P0, PT, R41, R26, RZ ;  /* 0x0000001a29297210 */ /* 0x000fe20007f1e0ff */
[----:B------:R-:W-:-:S03]  /*13800*/  IMAD.WIDE.U32 R24, P2, RZ, R23, R24 ;  /* 0x00000017ff187225 */ /* 0x000fc60007840018 */
[----:B------:R-:W-:Y:S01]  /*13810*/  IADD3.X R30, P1, PT, R20, R41, RZ, P1, !PT ;  /* 0x00000029141e7210 */ /* 0x000fe20000f3e4ff */
[----:B------:R-:W-:Y:S01]  /*13820*/  IMAD.X R43, RZ, RZ, R29, P4 ;  /* 0x000000ffff2b7224 */ /* 0x000fe200020e061d */
[----:B------:R-:W-:Y:S01]  /*13830*/  IADD3 R32, P3, PT, R27, R24, RZ ;  /* 0x000000181b207210 */ /* 0x000fe20007f7e0ff */
        /* <DEDUP_REMOVED lines=54> */
.L_x_309:
        /* <DEDUP_REMOVED lines=22> */
.L_x_308:
[----:B------:R-:W-:Y:S05]  /*13d00*/  BSYNC.RECONVERGENT B0 ;  /* 0x0000000000007941 */ /* 0x000fea0003800200 */
.L_x_307:
        /* <DEDUP_REMOVED lines=27> */
[----:B------:R-:W-:Y:S01]  /*13ec0*/  IMAD.WIDE.U32 R30, R50, R58, RZ ;  /* 0x0000003a321e7225 */ /* 0x000fe200078e00ff */
[----:B------:R-:W-:Y:S02]  /*13ed0*/  SHF.L.W.U32.HI R57, R42, 0x1, R49 ;  /* 0x000000012a397819 */ /* 0x000fe40000010e31 */
[----:B------:R-:W-:Y:S01]  /*13ee0*/  SEL R21, RZ, 0x1, !P0 ;  /* 0x00000001ff157807 */ /* 0x000fe20004000000 */
[----:B------:R-:W-:Y:S01]  /*13ef0*/  IMAD.X R29, RZ, RZ, R29, P2 ;  /* 0x000000ffff1d7224 */ /* 0x000fe200010e061d */
[----:B------:R-:W-:Y:S01]  /*13f00*/  IADD3 RZ, P2, PT, R31, R22, RZ ;  /* 0x000000161fff7210 */ /* 0x000fe20007f5e0ff */
[----:B------:R-:W-:-:S03]  /*13f10*/  IMAD.WIDE.U32 R30, R63, R20, RZ ;  /* 0x000000143f1e7225 */ /* 0x000fc600078e00ff */
[----:B------:R-:W-:Y:S01]  /*13f20*/  IADD3.X R26, P1, PT, R26, R29, RZ, P1, !PT ;  /* 0x0000001d1a1a7210 */ /* 0x000fe20000f3e4ff */
[----:B------:R-:W-:Y:S02]  /*13f30*/  IMAD.X R25, RZ, RZ, RZ, P3 ;  /* 0x000000ffff197224 */ /* 0x000fe400018e06ff */
[----:B------:R-:W-:Y:S01]  /*13f40*/  IMAD.MOV.U32 R24, RZ, RZ, R23 ;  /* 0x000000ffff187224 */ /* 0x000fe200078e0017 */
[----:B------:R-:W-:Y:S01]  /*13f50*/  SHF.L.W.U32.HI R55, R49, 0x1, R26 ;  /* 0x0000000131377819 */ /* 0x000fe20000010e1a */
        /* <DEDUP_REMOVED lines=29> */
[----:B------:R-:W-:Y:S01]  /*14130*/  IMAD.WIDE.U32 R34, R59, R20, RZ ;  /* 0x000000143b227225 */ /* 0x000fe200078e00ff */
[----:B------:R-:W-:-:S03]  /*14140*/  IADD3 RZ, P6, PT, R23, R24, RZ ;  /* 0x0000001817ff7210 */ /* 0x000fc60007fde0ff */
[----:B------:R-:W-:Y:S02]  /*14150*/  IMAD.MOV.U32 R28, RZ, RZ, R31 ;  /* 0x000000ffff1c7224 */ /* 0x000fe400078e001f */
[----:B------:R-:W-:Y:S01]  /*14160*/  IMAD.X R21, RZ, RZ, R33, P0 ;  /* 0x000000ffff157224 */ /* 0x000fe200000e0621 */
[----:B------:R-:W-:Y:S01]  /*14170*/  IADD3 RZ, P0, PT, RZ, R44, RZ ;  /* 0x0000002cffff7210 */ /* 0x000fe20007f1e0ff */
[----:B------:R-:W-:-:S04]  /*14180*/  IMAD.WIDE.U32 R22, R56, R20, RZ ;  /* 0x0000001438167225 */ /* 0x000fc800078e00ff */
[----:B------:R-:W-:-:S04]  /*14190*/  IMAD.WIDE.U32 R40, R53, R20, RZ ;  /* 0x0000001435287225 */ /* 0x000fc800078e00ff */
[----:B------:R-:W-:-:S04]  /*141a0*/  IMAD.WIDE.U32 R34, P5, R53, R27, R34 ;  /* 0x0000001b35227225 */ /* 0x000fc800078a0022 */
[----:B------:R-:W-:Y:S01]  /*141b0*/  IMAD.WIDE.U32.X R28, R63, R63, R28, P1 ;  /* 0x0000003f3f1c7225 */ /* 0x000fe200008e041c */
[----:B------:R-:W-:-:S03]  /*141c0*/  IADD3.X R45, P1, PT, RZ, R45, RZ, P0, !PT ;  /* 0x0000002dff2d7210 */ /* 0x000fc6000073e4ff */
[----:B------:R-:W-:Y:S01]  /*141d0*/  IMAD.X R33, RZ, RZ, RZ, P3 ;  /* 0x000000ffff217224 */ /* 0x000fe200018e06ff */
[----:B------:R-:W-:Y:S01]  /*141e0*/  IADD3 RZ, P3, PT, R41, R34, RZ ;  /* 0x0000002229ff7210 */ /* 0x000fe20007f7e0ff */
[C---:B------:R-:W-:Y:S01]  /*141f0*/  IMAD.WIDE.U32 R30, R58.reuse, R20, RZ ;  /* 0x000000143a1e7225 */ /* 0x040fe200078e00ff */
[----:B------:R-:W-:Y:S02]  /*14200*/  IADD3.X R41, P1, PT, RZ, R28, RZ, P1, !PT ;  /* 0x0000001cff297210 */ /* 0x000fe40000f3e4ff */
[----:B------:R-:W-:Y:S01]  /*14210*/  IADD3.X R45, P0, PT, RZ, R45, RZ, P0, !PT ;  /* 0x0000002dff2d7210 */ /* 0x000fe2000071e4ff */
[----:B------:R-:W-:Y:S01]  /*14220*/  IMAD.WIDE.U32 R22, P2, R58, R27, R22 ;  /* 0x0000001b3a167225 */ /* 0x000fe20007840016 */
[----:B------:R-:W-:-:S03]  /*14230*/  IADD3.X R47, P1, PT, RZ, R29, RZ, P1, !PT ;  /* 0x0000001dff2f7210 */ /* 0x000fc60000f3e4ff */
[----:B------:R-:W-:Y:S01]  /*14240*/  IMAD.WIDE.U32 R36, R59, R53, RZ ;  /* 0x000000353b247225 */ /* 0x000fe200078e00ff */
[----:B------:R-:W-:Y:S02]  /*14250*/  IADD3 RZ, P4, PT, R31, R22, RZ ;  /* 0x000000161fff7210 */ /* 0x000fe40007f9e0ff */
[C---:B------:R-:W-:Y:S01]  /*14260*/  SHF.R.U64 R22, R60.reuse, 0x1f, R42 ;  /* 0x0000001f3c167819 */ /* 0x040fe2000000122a */
[----:B------:R-:W-:Y:S01]  /*14270*/  IMAD.X R31, RZ, RZ, RZ, P5 ;  /* 0x000000ffff1f7224 */ /* 0x000fe200028e06ff */
[----:B------:R-:W-:Y:S01]  /*14280*/  LEA.X R60, P0, R60, R41, 0x1, P0 ;  /* 0x000000293c3c7211 */ /* 0x000fe20000000cff */
[----:B------:R-:W-:Y:S01]  /*14290*/  IMAD.WIDE.U32 R36, P5, R53, R59, R36 ;  /* 0x0000003b35247225 */ /* 0x000fe200078a0024 */
[----:B------:R-:W-:Y:S02]  /*142a0*/  SEL R41, RZ, 0x1, !P1 ;  /* 0x00000001ff297807 */ /* 0x000fe40004800000 */
[----:B------:R-:W-:Y:S01]  /*142b0*/  IADD3.X R47, P1, PT, R47, R22, RZ, P0, !PT ;  /* 0x000000162f2f7210 */ /* 0x000fe2000073e4ff */
[----:B------:R-:W-:-:S04]  /*142c0*/  IMAD.WIDE.U32 R28, R53, R53, RZ ;  /* 0x00000035351c7225 */ /* 0x000fc800078e00ff */
[-C--:B------:R-:W-:Y:S01]  /*142d0*/  IMAD R30, R56, R53.reuse, RZ ;  /* 0x00000035381e7224 */ /* 0x080fe200078e02ff */
        /* <DEDUP_REMOVED lines=17> */
[----:B------:R-:W-:Y:S01]  /*143f0*/  IMAD.MOV.U32 R30, RZ, RZ, R35 ;  /* 0x000000ffff1e7224 */ /* 0x000fe200078e0023 */
[----:B------:R-:W-:Y:S01]  /*14400*/  IADD3.X R54, P0, PT, RZ, R25, RZ, P0, !PT ;  /* 0x00000019ff367210 */ /* 0x000fe2000071e4ff */
[----:B------:R-:W-:Y:S01]  /*14410*/  IMAD.WIDE.U32 R34, R56, R58, RZ ;  /* 0x0000003a38227225 */ /* 0x000fe200078e00ff */
[----:B------:R-:W-:Y:S02]  /*14420*/  SEL R24, RZ, 0x1, !P5 ;  /* 0x00000001ff187807 */ /* 0x000fe40006800000 */
[----:B------:R-:W-:Y:S01]  /*14430*/  IADD3.X R22, P6, PT, RZ, R22, RZ, P6, !PT ;  /* 0x00000016ff167210 */ /* 0x000fe200037de4ff */
[----:B------:R-:W-:Y:S01]  /*14440*/  IMAD R25, R27, R53, RZ ;  /* 0x000000351b197224 */ /* 0x000fe200078e02ff */
[----:B------:R-:W-:Y:S01]  /*14450*/  SEL R49, RZ, 0x1, !P0 ;  /* 0x00000001ff317807 */ /* 0x000fe20004000000 */
[----:B------:R-:W-:-:S04]  /*14460*/  IMAD.WIDE.U32 R36, R58, R58, RZ ;  /* 0x0000003a3a247225 */ /* 0x000fc800078e00ff */
[----:B------:R-:W-:Y:S01]  /*14470*/  IMAD.X R41, RZ, RZ, R24, P6 ;  /* 0x000000ffff297224 */ /* 0x000fe200030e0618 */
[----:B------:R-:W-:Y:S01]  /*14480*/  IADD3 R49, P0, PT, R49, R36, RZ ;  /* 0x0000002431317210 */ /* 0x000fe20007f1e0ff */
[----:B------:R-:W-:-:S03]  /*14490*/  IMAD.WIDE.U32 R34, P5, R58, R56, R34 ;  /* 0x000000383a227225 */ /* 0x000fc600078a0022 */
[----:B------:R-:W-:Y:S01]  /*144a0*/  IADD3 R32, P6, PT, R41, R32, RZ ;  /* 0x0000002029207210 */ /* 0x000fe20007fde0ff */
[----:B------:R-:W-:-:S04]  /*144b0*/  IMAD.WIDE.U32 R28, R20, R53, RZ ;  /* 0x00000035141c7225 */ /* 0x000fc800078e00ff */
[----:B------:R-:W-:Y:S02]  /*144c0*/  IMAD R51, R59, R20, R25 ;  /* 0x000000143b337224 */ /* 0x000fe400078e0219 */
[----:B------:R-:W-:Y:S01]  /*144d0*/  IMAD.X R25, RZ, RZ, RZ, P5 ;  /* 0x000000ffff197224 */ /* 0x000fe200028e06ff */
[----:B------:R-:W-:Y:S01]  /*144e0*/  IADD3 R34, P5, PT, R37, R34, RZ ;  /* 0x0000002225227210 */ /* 0x000fe20007fbe0ff */
[----:B------:R-:W-:Y:S01]  /*144f0*/  IMAD.X R36, RZ, RZ, R33, P6 ;  /* 0x000000ffff247224 */ /* 0x000fe200030e0621 */
[----:B------:R-:W-:Y:S01]  /*14500*/  SHF.L.W.U32.HI R37, R26, 0x1, R43 ;  /* 0x000000011a257819 */ /* 0x000fe20000010e2b */
[----:B------:R-:W-:Y:S01]  /*14510*/  IMAD.IADD R26, R29, 0x1, R51 ;  /* 0x000000011d1a7824 */ /* 0x000fe200078e0233 */
[----:B------:R-:W-:Y:S01]  /*14520*/  IADD3 R39, P6, PT, R39, R28, RZ ;  /* 0x0000001c27277210 */ /* 0x000fe20007fde0ff */
[----:B------:R-:W-:Y:S01]  /*14530*/  IMAD.X R29, RZ, RZ, RZ, P2 ;  /* 0x000000ffff1d7224 */ /* 0x000fe200010e06ff */
[----:B------:R-:W-:Y:S01]  /*14540*/  IADD3.X R34, P2, PT, RZ, R34, RZ, P0, !PT ;  /* 0x00000022ff227210 */ /* 0x000fe2000075e4ff */
[----:B------:R-:W-:Y:S01]  /*14550*/  IMAD.MOV.U32 R24, RZ, RZ, R35 ;  /* 0x000000ffff187224 */ /* 0x000fe200078e0023 */
[----:B------:R-:W-:Y:S01]  /*14560*/  IADD3.X R52, P1, PT, R37, R52, RZ, P1, !PT ;  /* 0x0000003425347210 */ /* 0x000fe20000f3e4ff */
[----:B------:R-:W-:Y:S01]  /*14570*/  IMAD.MOV.U32 R28, RZ, RZ, R23 ;  /* 0x000000ffff1c7224 */ /* 0x000fe200078e0017 */
[----:B------:R-:W-:Y:S01]  /*14580*/  SHF.L.W.U32.HI R43, R43, 0x1, R22 ;  /* 0x000000012b2b7819 */ /* 0x000fe20000010e16 */
[----:B------:R-:W-:Y:S01]  /*14590*/  IMAD.WIDE.U32.X R24, R56, R56, R24, P5 ;  /* 0x0000003838187225 */ /* 0x000fe200028e0418 */
[----:B------:R-:W-:-:S02]  /*145a0*/  IADD3 R35, P0, PT, R39, R32, RZ ;  /* 0x0000002027237210 */ /* 0x000fc40007f1e0ff */
[----:B------:R-:W-:Y:S01]  /*145b0*/  IADD3.X R21, P6, PT, R26, R21, RZ, P6, !PT ;  /* 0x000000151a157210 */ /* 0x000fe200037de4ff */
[----:B------:R-:W-:Y:S01]  /*145c0*/  IMAD.WIDE.U32.X R30, R59, R27, R30, P3 ;  /* 0x0000001b3b1e7225 */ /* 0x000fe200018e041e */
[----:B------:R-:W-:Y:S02]  /*145d0*/  IADD3.X R54, P1, PT, R43, R54, RZ, P1, !PT ;  /* 0x000000362b367210 */ /* 0x000fe40000f3e4ff */
[----:B------:R-:W-:Y:S01]  /*145e0*/  SHF.L.W.U32.HI R22, R22, 0x1, R35 ;  /* 0x0000000116167819 */ /* 0x000fe20000010e23 */
[----:B------:R-:W-:Y:S01]  /*145f0*/  IMAD R37, R27, R58, RZ ;  /* 0x0000003a1b257224 */ /* 0x000fe200078e02ff */
[----:B------:R-:W-:Y:S01]  /*14600*/  IADD3.X R36, P0, PT, R21, R36, RZ, P0, !PT ;  /* 0x0000002415247210 */ /* 0x000fe2000071e4ff */
[----:B------:R-:W-:Y:S01]  /*14610*/  IMAD.WIDE.U32 R32, R20, R58, RZ ;  /* 0x0000003a14207225 */ /* 0x000fe200078e00ff */
[----:B------:R-:W-:Y:S02]  /*14620*/  IADD3.X R21, P1, PT, R22, R49, RZ, P1, !PT ;  /* 0x0000003116157210 */ /* 0x000fe40000f3e4ff */
[----:B------:R-:W-:Y:S01]  /*14630*/  IADD3.X R39, P2, PT, RZ, R24, RZ, P2, !PT ;  /* 0x00000018ff277210 */ /* 0x000fe2000175e4ff */
[C---:B------:R-:W-:Y:S01]  /*14640*/  IMAD R37, R56.reuse, R20, R37 ;  /* 0x0000001438257224 */ /* 0x040fe200078e0225 */
[----:B------:R-:W-:Y:S01]  /*14650*/  SEL R22, RZ, 0x1, !P6 ;  /* 0x00000001ff167807 */ /* 0x000fe20007000000 */
[----:B------:R-:W-:Y:S01]  /*14660*/  IMAD.WIDE.U32.X R28, R56, R27, R28, P4 ;  /* 0x0000001b381c7225 */ /* 0x000fe200020e041c */
[----:B------:R-:W-:-:S02]  /*14670*/  IADD3.X R26, P2, PT, RZ, R25, RZ, P2, !PT ;  /* 0x00000019ff1a7210 */ /* 0x000fc4000175e4ff */
[----:B------:R-:W-:Y:S01]  /*14680*/  SHF.L.W.U32.HI R35, R35, 0x1, R36 ;  /* 0x0000000123237819 */ /* 0x000fe20000010e24 */
[----:B------:R-:W-:-:S03]  /*14690*/  IMAD.WIDE.U32 R24, R27, R20, RZ ;  /* 0x000000141b187225 */ /* 0x000fc600078e00ff */
[----:B------:R-:W-:Y:S01]  /*146a0*/  IADD3.X R35, P1, PT, R35, R34, RZ, P1, !PT ;  /* 0x0000002223237210 */ /* 0x000fe20000f3e4ff */
[----:B------:R-:W-:Y:S02]  /*146b0*/  IMAD.X R23, RZ, RZ, R22, P0 ;  /* 0x000000ffff177224 */ /* 0x000fe400000e0616 */
[----:B------:R-:W-:-:S03]  /*146c0*/  IMAD.WIDE.U32 R24, P3, R20, R27, R24 ;  /* 0x0000001b14187225 */ /* 0x000fc60007860018 */
[----:B------:R-:W-:Y:S01]  /*146d0*/  IADD3 R41, P0, PT, R23, R30, RZ ;  /* 0x0000001e17297210 */ /* 0x000fe20007f1e0ff */
[----:B------:R-:W-:Y:S01]  /*146e0*/  IMAD.IADD R30, R33, 0x1, R37 ;  /* 0x00000001211e7824 */ /* 0x000fe200078e0225 */
[----:B------:R-:W-:Y:S01]  /*146f0*/  SEL R37, RZ, 0x1, !P2 ;  /* 0x00000001ff257807 */ /* 0x000fe20005000000 */
[----:B------:R-:W-:Y:S01]  /*14700*/  IMAD.X R33, RZ, RZ, RZ, P3 ;  /* 0x000000ffff217224 */ /* 0x000fe200018e06ff */
[----:B------:R-:W-:Y:S01]  /*14710*/  IADD3 R41, P3, PT, R41, R32, RZ ;  /* 0x0000002029297210 */ /* 0x000fe20007f7e0ff */
[----:B------:R-:W-:Y:S02]  /*14720*/  IMAD.X R31, RZ, RZ, R31, P0 ;  /* 0x000000ffff1f7224 */ /* 0x000fe400000e061f */
[----:B------:R-:W-:Y:S01]  /*14730*/  IMAD.WIDE.U32 R22, R20, R20, RZ ;  /* 0x0000001414167225 */ /* 0x000fe200078e00ff */
[----:B------:R-:W-:Y:S02]  /*14740*/  IADD3 RZ, P2, PT, RZ, R41, RZ ;  /* 0x00000029ffff7210 */ /* 0x000fe40007f5e0ff */
[----:B------:R-:W-:Y:S01]  /*14750*/  IADD3.X R30, P3, PT, R30, R31, RZ, P3, !PT ;  /* 0x0000001f1e1e7210 */ /* 0x000fe20001f7e4ff */
[----:B------:R-:W-:Y:S01]  /*14760*/  IMAD.MOV.U32 R32, RZ, RZ, R25 ;  /* 0x000000ffff207224 */ /* 0x000fe200078e0019 */
[----:B------:R-:W-:Y:S01]  /*14770*/  IADD3 R34, P5, PT, R23, R24, RZ ;  /* 0x0000001817227210 */ /* 0x000fe20007fbe0ff */
[----:B------:R-:W-:Y:S01]  /*14780*/  IMAD.WIDE.U32 R24, R35, 0x3d1, RZ ;  /* 0x000003d123187825 */ /* 0x000fe200078e00ff */
[----:B------:R-:W-:-:S02]  /*14790*/  SHF.L.W.U32.HI R38, R36, 0x1, R41 ;  /* 0x0000000124267819 */ /* 0x000fc40000010e29 */
[----:B------:R-:W-:Y:S01]  /*147a0*/  IADD3.X R36, P2, PT, RZ, R30, RZ, P2, !PT ;  /* 0x0000001eff247210 */ /* 0x000fe2000175e4ff */
[----:B------:R-:W-:Y:S01]  /*147b0*/  IMAD.WIDE.U32.X R32, R27, R27, R32, P5 ;  /* 0x0000001b1b207225 */ /* 0x000fe200028e0420 */
[----:B------:R-:W-:Y:S02]  /*147c0*/  SEL R30, RZ, 0x1, !P3 ;  /* 0x00000001ff1e7807 */ /* 0x000fe40005800000 */
[----:B------:R-:W-:Y:S01]  /*147d0*/  IADD3 R37, P0, PT, R37, R22, RZ ;  /* 0x0000001625257210 */ /* 0x000fe20007f1e0ff */
[----:B------:R-:W-:Y:S01]  /*147e0*/  IMAD.WIDE.U32 R22, R21, 0x3d1, RZ ;  /* 0x000003d115167825 */ /* 0x000fe200078e00ff */
[----:B------:R-:W-:Y:S02]  /*147f0*/  IADD3.X R39, P3, PT, R38, R39, RZ, P1, !PT ;  /* 0x0000002726277210 */ /* 0x000fe40000f7e4ff */
[----:B------:R-:W-:Y:S01]  /*14800*/  SHF.L.W.U32.HI R41, R41, 0x1, R36 ;  /* 0x0000000129297819 */ /* 0x000fe20000010e24 */
[----:B------:R-:W-:Y:S01]  /*14810*/  IMAD.WIDE.U32 R24, P6, RZ, R21, R24 ;  /* 0x00000015ff187225 */ /* 0x000fe200078c0018 */
[----:B------:R-:W-:-:S02]  /*14820*/  IADD3 RZ, P1, PT, RZ, R22, RZ ;  /* 0x00000016ffff7210 */ /* 0x000fc40007f3e0ff */
[----:B------:R-:W-:Y:S01]  /*14830*/  IADD3.X R34, P0, PT, RZ, R34, RZ, P0, !PT ;  /* 0x00000022ff227210 */ /* 0x000fe2000071e4ff */
[----:B------:R-:W-:Y:S01]  /*14840*/  IMAD.X R43, RZ, RZ, R30, P2 ;  /* 0x000000ffff2b7224 */ /* 0x000fe200010e061e */
[----:B------:R-:W-:Y:S01]  /*14850*/  IADD3 R24, P2, PT, R23, R24, RZ ;  /* 0x0000001817187210 */ /* 0x000fe20007f5e0ff */
[----:B------:R-:W-:Y:S01]  /*14860*/  IMAD.X R31, RZ, RZ, RZ, P6 ;  /* 0x000000ffff1f7224 */ /* 0x000fe200030e06ff */
[----:B------:R-:W-:Y:S01]  /*14870*/  IADD3.X R23, P3, PT, R41, R26, RZ, P3, !PT ;  /* 0x0000001a29177210 */ /* 0x000fe20001f7e4ff */
[----:B------:R-:W-:Y:S01]  /*14880*/  IMAD.MOV.U32 R30, RZ, RZ, R25 ;  /* 0x000000ffff1e7224 */ /* 0x000fe200078e0019 */
[----:B------:R-:W-:Y:S02]  /*14890*/  IADD3 R38, P4, PT, R43, R28, RZ ;  /* 0x0000001c2b267210 */ /* 0x000fe40007f9e0ff */
[----:B------:R-:W-:Y:S01]  /*148a0*/  IADD3.X R26, P6, PT, RZ, R24, RZ, P1, !PT ;  /* 0x00000018ff1a7210 */ /* 0x000fe20000fde4ff */
[----:B------:R-:W-:Y:S01]  /*148b0*/  IMAD.WIDE.U32.X R24, RZ, R35, R30, P2 ;  /* 0x00000023ff187225 */ /* 0x000fe200010e041e */
[----:B------:R-:W-:-:S02]  /*148c0*/  SHF.L.W.U32.HI R36, R36, 0x1, R38 ;  /* 0x0000000124247819 */ /* 0x000fc40000010e26 */
[----:B------:R-:W-:Y:S01]  /*148d0*/  SEL R49, RZ, 0x1, !P6 ;  /* 0x00000001ff317807 */ /* 0x000fe20007000000 */
[----:B------:R-:W-:Y:S01]  /*148e0*/  IMAD.X R43, RZ, RZ, R29, P4 ;  /* 0x000000ffff2b7224 */ /* 0x000fe200020e061d */
[----:B------:R-:W-:Y:S01]  /*148f0*/  IADD3.X R37, P2, PT, R36, R37, RZ, P3, !PT ;  /* 0x0000002524257210 */ /* 0x000fe20001f5e4ff */
[----:B------:R-:W-:Y:S01]  /*14900*/  IMAD.WIDE.U32 R30, R23, 0x3d1, RZ ;  /* 0x000003d1171e7825 */ /* 0x000fe200078e00ff */
[----:B------:R-:W-:Y:S02]  /*14910*/  IADD3 R49, P4, PT, R49, R24, RZ ;  /* 0x0000001831317210 */ /* 0x000fe40007f9e0ff */
[----:B------:R-:W-:Y:S01]  /*14920*/  SHF.L.W.U32.HI R41, R38, 0x1, R43 ;  /* 0x0000000126297819 */ /* 0x000fe20000010e2b */
[----:B------:R-:W-:Y:S01]  /*14930*/  IMAD.WIDE.U32 R28, R39, 0x3d1, RZ ;  /* 0x000003d1271c7825 */ /* 0x000fe200078e00ff */
[----:B------:R-:W-:Y:S02]  /*14940*/  IADD3.X R21, P1, PT, R21, R26, RZ, P1, !PT ;  /* 0x0000001a15157210 */ /* 0x000fe40000f3e4ff */
[----:B------:R-:W-:Y:S01]  /*14950*/  IADD3.X R41, P2, PT, R41, R34, RZ, P2, !PT ;  /* 0x0000002229297210 */ /* 0x000fe2000175e4ff */
[----:B------:R-:W-:Y:S01]  /*14960*/  IMAD.WIDE.U32 R30, P3, RZ, R39, R30 ;  /* 0x00000027ff1e7225 */ /* 0x000fe2000786001e */
[----:B------:R-:W-:-:S02]  /*14970*/  IADD3 R34, P5, PT, R49, R28, RZ ;  /* 0x0000001c31227210 */ /* 0x000fc40007fbe0ff */
        /* <DEDUP_REMOVED lines=8> */
[----:B------:R-:W-:Y:S02]  /*14a00*/  IADD3.X R33, PT, PT, RZ, RZ, R33, P2, P0 ;  /* 0x000000ffff217210 */ /* 0x000fe400017e0421 */
        /* <DEDUP_REMOVED lines=65> */
.L_x_312:
        /* <DEDUP_REMOVED lines=22> */
.L_x_311:
[----:B------:R-:W-:Y:S05]  /*14f80*/  BSYNC.RECONVERGENT B0 ;  /* 0x0000000000007941 */ /* 0x000fea0003800200 */
.L_x_310:
[----:B------:R-:W-:-:S05]  /*14f90*/  UMOV UR4, 0x1 ;  /* 0x0000000100047882 */ /* 0x000fca0000000000 */
.L_x_316:
        /* <DEDUP_REMOVED lines=17> */
[----:B------:R-:W-:Y:S01]  /*150b0*/  IMAD.WIDE.U32 R24, R44, R52, RZ ;  /* 0x000000342c187225 */ /* 0x000fe200078e00ff */
[----:B------:R-:W-:Y:S02]  /*150c0*/  SEL R24, RZ, 0x1, !P1 ;  /* 0x00000001ff187807 */ /* 0x000fe40004800000 */
[----:B------:R-:W-:Y:S01]  /*150d0*/  SHF.R.U64 R46, R48, 0x1f, R21 ;  /* 0x0000001f302e7819 */ /* 0x000fe20000001215 */
        /* <DEDUP_REMOVED lines=19> */
[----:B------:R-:W-:-:S03]  /*15210*/  IMAD.WIDE.U32 R32, P6, R60, R54, R32 ;  /* 0x000000363c207225 */ /* 0x000fc600078c0020 */
[----:B------:R-:W-:Y:S01]  /*15220*/  SEL R26, RZ, 0x1, !P4 ;  /* 0x00000001ff1a7807 */ /* 0x000fe20006000000 */
[----:B------:R-:W-:Y:S01]  /*15230*/  IMAD.WIDE.U32 R22, R55, R52, RZ ;  /* 0x0000003437167225 */ /* 0x000fe200078e00ff */
[----:B------:R-:W-:-:S03]  /*15240*/  IADD3 RZ, P4, PT, R25, R32, RZ ;  /* 0x0000002019ff7210 */ /* 0x000fc60007f9e0ff */
[----:B------:R-:W-:-:S04]  /*15250*/  IMAD.WIDE.U32 R28, R60, R57, RZ ;  /* 0x000000393c1c7225 */ /* 0x000fc800078e00ff */
[----:B------:R-:W-:-:S04]  /*15260*/  IMAD.WIDE.U32 R36, P5, R60, R55, R36 ;  /* 0x000000373c247225 */ /* 0x000fc800078a0024 */
[----:B------:R-:W-:Y:S01]  /*15270*/  IMAD.X R43, RZ, RZ, RZ, P3 ;  /* 0x000000ffff2b7224 */ /* 0x000fe200018e06ff */
[----:B------:R-:W-:Y:S01]  /*15280*/  IADD3 RZ, P3, PT, R29, R36, RZ ;  /* 0x000000241dff7210 */ /* 0x000fe20007f7e0ff */
[----:B------:R-:W-:Y:S02]  /*15290*/  IMAD.MOV.U32 R42, RZ, RZ, R35 ;  /* 0x000000ffff2a7224 */ /* 0x000fe400078e0023 */
        /* <DEDUP_REMOVED lines=15> */
[----:B------:R-:W-:Y:S02]  /*15390*/  IMAD.X R37, RZ, RZ, RZ, P6 ;  /* 0x000000ffff257224 */ /* 0x000fe400030e06ff */
[----:B------:R-:W-:Y:S01]  /*153a0*/  IMAD.X R51, RZ, RZ, R26, P1 ;  /* 0x000000ffff337224 */ /* 0x000fe200008e061a */
[----:B------:R-:W-:Y:S01]  /*153b0*/  IADD3 R26, P6, PT, R31, R28, RZ ;  /* 0x0000001c1f1a7210 */ /* 0x000fe20007fde0ff */
[----:B------:R-:W-:Y:S01]  /*153c0*/  IMAD.MOV.U32 R36, RZ, RZ, R29 ;  /* 0x000000ffff247224 */ /* 0x000fe200078e001d */
[----:B------:R-:W-:Y:S01]  /*153d0*/  IADD3 RZ, P1, PT, RZ, R30, RZ ;  /* 0x0000001effff7210 */ /* 0x000fe20007f3e0ff */
[----:B------:R-:W-:Y:S02]  /*153e0*/  IMAD.X R29, RZ, RZ, RZ, P0 ;  /* 0x000000ffff1d7224 */ /* 0x000fe400000e06ff */
[----:B------:R-:W-:Y:S01]  /*153f0*/  IMAD.WIDE.U32.X R36, R45, R45, R36, P6 ;  /* 0x0000002d2d247225 */ /* 0x000fe200030e0424 */
[----:B------:R-:W-:-:S02]  /*15400*/  IADD3.X R26, P0, PT, RZ, R26, RZ, P1, !PT ;  /* 0x0000001aff1a7210 */ /* 0x000fc40000f1e4ff */
[----:B------:R-:W-:Y:S01]  /*15410*/  IADD3 R51, P6, PT, R51, R42, RZ ;  /* 0x0000002a33337210 */ /* 0x000fe20007fde0ff */
[----:B------:R-:W-:Y:S01]  /*15420*/  IMAD.MOV.U32 R28, RZ, RZ, R23 ;  /* 0x000000ffff1c7224 */ /* 0x000fe200078e0017 */
[----:B------:R-:W-:Y:S01]  /*15430*/  IADD3.X R26, P1, PT, RZ, R26, RZ, P1, !PT ;  /* 0x0000001aff1a7210 */ /* 0x000fe20000f3e4ff */
[----:B------:R-:W-:Y:S01]  /*15440*/  IMAD.MOV.U32 R24, RZ, RZ, R33 ;  /* 0x000000ffff187224 */ /* 0x000fe200078e0021 */
[----:B------:R-:W-:Y:S01]  /*15450*/  IADD3.X R23, P0, PT, RZ, R36, RZ, P0, !PT ;  /* 0x00000024ff177210 */ /* 0x000fe2000071e4ff */
[----:B------:R-:W-:-:S03]  /*15460*/  IMAD.WIDE.U32 R32, R47, R60, RZ ;  /* 0x0000003c2f207225 */ /* 0x000fc600078e00ff */
[----:B------:R-:W-:Y:S01]  /*15470*/  LEA.X R48, P1, R48, R23, 0x1, P1 ;  /* 0x0000001730307211 */ /* 0x000fe20000820cff */
[-C--:B------:R-:W-:Y:S01]  /*15480*/  IMAD R22, R54, R44.reuse, RZ ;  /* 0x0000002c36167224 */ /* 0x080fe200078e02ff */
[----:B------:R-:W-:Y:S01]  /*15490*/  IADD3.X R31, P0, PT, RZ, R37, RZ, P0, !PT ;  /* 0x00000025ff1f7210 */ /* 0x000fe2000071e4ff */
[----:B------:R-:W-:Y:S02]  /*154a0*/  IMAD.MOV.U32 R38, RZ, RZ, R41 ;  /* 0x000000ffff267224 */ /* 0x000fe400078e0029 */
[----:B------:R-:W-:Y:S01]  /*154b0*/  IMAD.WIDE.U32 R36, R52, R44, RZ ;  /* 0x0000002c34247225 */ /* 0x000fe200078e00ff */
[----:B------:R-:W-:-:S03]  /*154c0*/  IADD3.X R31, P1, PT, R31, R46, RZ, P1, !PT ;  /* 0x0000002e1f1f7210 */ /* 0x000fc60000f3e4ff */
[----:B------:R-:W-:Y:S02]  /*154d0*/  IMAD R61, R45, R52, R22 ;  /* 0x000000342d3d7224 */ /* 0x000fe400078e0216 */
[----:B------:R-:W-:Y:S02]  /*154e0*/  IMAD.X R41, RZ, RZ, R43, P6 ;  /* 0x000000ffff297224 */ /* 0x000fe400030e062b */
[----:B------:R-:W-:-:S04]  /*154f0*/  IMAD.WIDE.U32 R32, P6, R60, R47, R32 ;  /* 0x0000002f3c207225 */ /* 0x000fc800078c0020 */
        /* <DEDUP_REMOVED lines=8> */
[C---:B------:R-:W-:Y:S01]  /*15580*/  IMAD.WIDE.U32 R32, R55.reuse, R57, RZ ;  /* 0x0000003937207225 */ /* 0x040fe200078e00ff */
[----:B------:R-:W-:Y:S02]  /*15590*/  SEL R43, RZ, 0x1, !P0 ;  /* 0x00000001ff2b7807 */ /* 0x000fe40004000000 */
[----:B------:R-:W-:Y:S01]  /*155a0*/  SEL R45, RZ, 0x1, !P2 ;  /* 0x00000001ff2d7807 */ /* 0x000fe20005000000 */
[----:B------:R-:W-:-:S02]  /*155b0*/  IMAD R62, R55, R60, RZ ;  /* 0x0000003c373e7224 */ /* 0x000fc400078e02ff */
[----:B------:R-:W-:Y:S01]  /*155c0*/  IMAD.WIDE.U32.X R34, R47, R55, R34, P3 ;  /* 0x000000372f227225 */ /* 0x000fe200018e0422 */
[----:B------:R-:W-:-:S03]  /*155d0*/  IADD3 R51, P3, PT, R51, R36, RZ ;  /* 0x0000002433337210 */ /* 0x000fc60007f7e0ff */
[----:B------:R-:W-:Y:S01]  /*155e0*/  IMAD.WIDE.U32 R36, R57, R60, RZ ;  /* 0x0000003c39247225 */ /* 0x000fe200078e00ff */
[----:B------:R-:W-:-:S03]  /*155f0*/  IADD3.X R61, P3, PT, R46, R41, RZ, P3, !PT ;  /* 0x000000292e3d7210 */ /* 0x000fc60001f7e4ff */
[----:B------:R-:W-:Y:S01]  /*15600*/  IMAD R65, R47, R57, R62 ;  /* 0x000000392f417224 */ /* 0x000fe200078e023e */
[----:B------:R-:W-:Y:S01]  /*15610*/  IADD3 R62, P0, PT, R43, R42, RZ ;  /* 0x0000002a2b3e7210 */ /* 0x000fe20007f1e0ff */
[----:B------:R-:W-:-:S03]  /*15620*/  IMAD.WIDE.U32 R32, P2, R57, R55, R32 ;  /* 0x0000003739207225 */ /* 0x000fc60007840020 */
[----:B------:R-:W-:Y:S01]  /*15630*/  IADD3.X R21, P1, PT, R21, R62, RZ, P1, !PT ;  /* 0x0000003e15157210 */ /* 0x000fe20000f3e4ff */
[----:B------:R-:W-:Y:S02]  /*15640*/  IMAD.IADD R64, R37, 0x1, R65 ;  /* 0x0000000125407824 */ /* 0x000fe400078e0241 */
[----:B------:R-:W-:Y:S01]  /*15650*/  IMAD.X R37, RZ, RZ, RZ, P2 ;  /* 0x000000ffff257224 */ /* 0x000fe200010e06ff */
[----:B------:R-:W-:Y:S01]  /*15660*/  IADD3 R46, P2, PT, R51, R36, RZ ;  /* 0x00000024332e7210 */ /* 0x000fe20007f5e0ff */
[----:B------:R-:W-:-:S03]  /*15670*/  IMAD.WIDE.U32 R42, R57, R57, RZ ;  /* 0x00000039392a7225 */ /* 0x000fc600078e00ff */
[----:B------:R-:W-:Y:S01]  /*15680*/  SHF.L.W.U32.HI R49, R49, 0x1, R46 ;  /* 0x0000000131317819 */ /* 0x000fe20000010e2e */
[----:B------:R-:W-:Y:S01]  /*15690*/  IMAD.MOV.U32 R36, RZ, RZ, R33 ;  /* 0x000000ffff247224 */ /* 0x000fe200078e0021 */
[----:B------:R-:W-:Y:S01]  /*156a0*/  IADD3.X R33, P2, PT, R61, R64, RZ, P2, !PT ;  /* 0x000000403d217210 */ /* 0x000fe2000175e4ff */
[----:B------:R-:W-:Y:S01]  /*156b0*/  IMAD.WIDE.U32.X R24, R47, R54, R24, P4 ;  /* 0x000000362f187225 */ /* 0x000fe200020e0418 */
[----:B------:R-:W-:-:S03]  /*156c0*/  IADD3 RZ, P4, PT, RZ, R46, RZ ;  /* 0x0000002effff7210 */ /* 0x000fc60007f9e0ff */
[----:B------:R-:W-:Y:S01]  /*156d0*/  IMAD.X R45, RZ, RZ, R45, P3 ;  /* 0x000000ffff2d7224 */ /* 0x000fe200018e062d */
[----:B------:R-:W-:Y:S01]  /*156e0*/  IADD3 R41, P3, PT, R43, R32, RZ ;  /* 0x000000202b297210 */ /* 0x000fe20007f7e0ff */
[----:B------:R-:W-:Y:S01]  /*156f0*/  IMAD.WIDE.U32.X R22, R47, R47, R22, P6 ;  /* 0x0000002f2f167225 */ /* 0x000fe200030e0416 */
[----:B------:R-:W-:Y:S02]  /*15700*/  IADD3.X R43, P0, PT, RZ, R44, RZ, P0, !PT ;  /* 0x0000002cff2b7210 */ /* 0x000fe4000071e4ff */
[----:B------:R-:W-:Y:S01]  /*15710*/  IADD3.X R33, P4, PT, RZ, R33, RZ, P4, !PT ;  /* 0x00000021ff217210 */ /* 0x000fe2000279e4ff */
[-C--:B------:R-:W-:Y:S01]  /*15720*/  IMAD R51, R54, R60.reuse, RZ ;  /* 0x0000003c36337224 */ /* 0x080fe200078e02ff */
[----:B------:R-:W-:Y:S01]  /*15730*/  SEL R32, RZ, 0x1, !P2 ;  /* 0x00000001ff207807 */ /* 0x000fe20005000000 */
[----:B------:R-:W-:Y:S01]  /*15740*/  IMAD.WIDE.U32 R60, R52, R60, RZ ;  /* 0x0000003c343c7225 */ /* 0x000fe200078e00ff */
[----:B------:R-:W-:Y:S02]  /*15750*/  IADD3.X R40, P1, PT, R40, R43, RZ, P1, !PT ;  /* 0x0000002b28287210 */ /* 0x000fe40000f3e4ff */
[----:B------:R-:W-:Y:S01]  /*15760*/  IADD3 R45, P6, PT, R45, R38, RZ ;  /* 0x000000262d2d7210 */ /* 0x000fe20007fde0ff */
[----:B------:R-:W-:Y:S01]  /*15770*/  IMAD.X R43, RZ, RZ, R32, P4 ;  /* 0x000000ffff2b7224 */ /* 0x000fe200020e0620 */
[----:B------:R-:W-:Y:S01]  /*15780*/  IADD3.X R22, P0, PT, RZ, R22, RZ, P0, !PT ;  /* 0x00000016ff167210 */ /* 0x000fe2000071e4ff */
[----:B------:R-:W-:Y:S01]  /*15790*/  IMAD R51, R47, R52, R51 ;  /* 0x000000342f337224 */ /* 0x000fe200078e0233 */
[----:B------:R-:W-:Y:S01]  /*157a0*/  IADD3 R60, P2, PT, R45, R60, RZ ;  /* 0x0000003c2d3c7210 */ /* 0x000fe20007f5e0ff */
[----:B------:R-:W-:Y:S01]  /*157b0*/  IMAD.X R47, RZ, RZ, R39, P6 ;  /* 0x000000ffff2f7224 */ /* 0x000fe200030e0627 */
[----:B------:R-:W-:Y:S01]  /*157c0*/  IADD3.X R39, P0, PT, RZ, R23, RZ, P0, !PT ;  /* 0x00000017ff277210 */ /* 0x000fe2000071e4ff */
[----:B------:R-:W-:Y:S01]  /*157d0*/  IMAD.IADD R38, R61, 0x1, R51 ;  /* 0x000000013d267824 */ /* 0x000fe200078e0233 */
[----:B------:R-:W-:Y:S01]  /*157e0*/  IADD3 R45, P4, PT, R43, R34, RZ ;  /* 0x000000222b2d7210 */ /* 0x000fe20007f9e0ff */
[----:B------:R-:W-:Y:S01]  /*157f0*/  IMAD.WIDE.U32.X R36, R55, R55, R36, P3 ;  /* 0x0000003737247225 */ /* 0x000fe200018e0424 */
[----:B------:R-:W-:-:S02]  /*15800*/  SEL R23, RZ, 0x1, !P0 ;  /* 0x00000001ff177807 */ /* 0x000fc40004000000 */
[----:B------:R-:W-:Y:S01]  /*15810*/  IADD3.X R43, P1, PT, R49, R22, RZ, P1, !PT ;  /* 0x00000016312b7210 */ /* 0x000fe20000f3e4ff */
[----:B------:R-:W-:Y:S01]  /*15820*/  IMAD.X R35, RZ, RZ, R35, P4 ;  /* 0x000000ffff237224 */ /* 0x000fe200020e0623 */
[----:B------:R-:W-:Y:S01]  /*15830*/  SHF.L.W.U32.HI R46, R46, 0x1, R33 ;  /* 0x000000012e2e7819 */ /* 0x000fe20000010e21 */
[----:B------:R-:W-:Y:S01]  /*15840*/  IMAD.WIDE.U32.X R28, R55, R54, R28, P5 ;  /* 0x00000036371c7225 */ /* 0x000fe200028e041c */
[----:B------:R-:W-:Y:S02]  /*15850*/  IADD3 R60, P6, PT, R60, R45, RZ ;  /* 0x0000002d3c3c7210 */ /* 0x000fe40007fde0ff */
[----:B------:R-:W-:Y:S02]  /*15860*/  IADD3.X R32, P2, PT, R38, R47, RZ, P2, !PT ;  /* 0x0000002f26207210 */ /* 0x000fe4000175e4ff */
[----:B------:R-:W-:Y:S01]  /*15870*/  IADD3 R38, P0, PT, R23, R42, RZ ;  /* 0x0000002a17267210 */ /* 0x000fe20007f1e0ff */
[----:B------:R-:W-:Y:S01]  /*15880*/  IMAD.WIDE.U32 R22, R54, R52, RZ ;  /* 0x0000003436167225 */ /* 0x000fe200078e00ff */
[----:B------:R-:W-:-:S02]  /*15890*/  IADD3.X R42, P4, PT, R46, R39, RZ, P1, !PT ;  /* 0x000000272e2a7210 */ /* 0x000fc40000f9e4ff */
[----:B------:R-:W-:Y:S02]  /*158a0*/  SHF.L.W.U32.HI R45, R33, 0x1, R60 ;  /* 0x00000001212d7819 */ /* 0x000fe40000010e3c */
[----:B------:R-:W-:Y:S01]  /*158b0*/  IADD3.X R46, P1, PT, R32, R35, RZ, P6, !PT ;  /* 0x00000023202e7210 */ /* 0x000fe2000373e4ff */
[----:B------:R-:W-:Y:S01]  /*158c0*/  IMAD R35, R54, R57, RZ ;  /* 0x0000003936237224 */ /* 0x000fe200078e02ff */
[----:B------:R-:W-:Y:S01]  /*158d0*/  SEL R34, RZ, 0x1, !P2 ;  /* 0x00000001ff227807 */ /* 0x000fe20005000000 */
[----:B------:R-:W-:Y:S01]  /*158e0*/  IMAD.WIDE.U32 R22, P6, R52, R54, R22 ;  /* 0x0000003634167225 */ /* 0x000fe200078c0016 */
[----:B------:R-:W-:Y:S02]  /*158f0*/  IADD3.X R45, P2, PT, R45, R38, RZ, P4, !PT ;  /* 0x000000262d2d7210 */ /* 0x000fe4000275e4ff */
[----:B------:R-:W-:Y:S01]  /*15900*/  IADD3.X R47, P4, PT, RZ, R41, RZ, P0, !PT ;  /* 0x00000029ff2f7210 */ /* 0x000fe2000079e4ff */
[----:B------:R-:W-:Y:S01]  /*15910*/  IMAD.X R41, RZ, RZ, R34, P1 ;  /* 0x000000ffff297224 */ /* 0x000fe200008e0622 */
[----:B------:R-:W-:Y:S01]  /*15920*/  SHF.L.W.U32.HI R60, R60, 0x1, R46 ;  /* 0x000000013c3c7819 */ /* 0x000fe20000010e2e */
[----:B------:R-:W-:Y:S01]  /*15930*/  IMAD R49, R55, R52, R35 ;  /* 0x0000003437317224 */ /* 0x000fe200078e0223 */
[----:B------:R-:W-:Y:S01]  /*15940*/  IADD3.X R36, P4, PT, RZ, R36, RZ, P4, !PT ;  /* 0x00000024ff247210 */ /* 0x000fe2000279e4ff */
[----:B------:R-:W-:-:S04]  /*15950*/  IMAD.WIDE.U32 R38, R52, R52, RZ ;  /* 0x0000003434267225 */ /* 0x000fc800078e00ff */
[----:B------:R-:W-:Y:S01]  /*15960*/  IMAD.X R35, RZ, RZ, RZ, P6 ;  /* 0x000000ffff237224 */ /* 0x000fe200030e06ff */
[----:B------:R-:W-:Y:S01]  /*15970*/  IADD3 R41, P6, PT, R41, R24, RZ ;  /* 0x0000001829297210 */ /* 0x000fe20007fde0ff */
[----:B------:R-:W-:Y:S01]  /*15980*/  IMAD.WIDE.U32 R32, R52, R57, RZ ;  /* 0x0000003934207225 */ /* 0x000fe200078e00ff */
[----:B------:R-:W-:Y:S02]  /*15990*/  IADD3 R44, P3, PT, R39, R22, RZ ;  /* 0x00000016272c7210 */ /* 0x000fe40007f7e0ff */
[----:B------:R-:W-:Y:S01]  /*159a0*/  IADD3.X R39, P0, PT, R60, R47, RZ, P2, !PT ;  /* 0x0000002f3c277210 */ /* 0x000fe2000171e4ff */
[----:B------:R-:W-:Y:S01]  /*159b0*/  IMAD.MOV.U32 R34, RZ, RZ, R23 ;  /* 0x000000ffff227224 */ /* 0x000fe200078e0017 */
[----:B------:R-:W-:Y:S01]  /*159c0*/  IADD3 R47, P1, PT, R41, R32, RZ ;  /* 0x00000020292f7210 */ /* 0x000fe20007f3e0ff */
[----:B------:R-:W-:Y:S01]  /*159d0*/  IMAD.IADD R22, R33, 0x1, R49 ;  /* 0x0000000121167824 */ /* 0x000fe200078e0231 */
[----:B------:R-:W-:Y:S01]  /*159e0*/  IADD3.X R52, P4, PT, RZ, R37, RZ, P4, !PT ;  /* 0x00000025ff347210 */ /* 0x000fe2000279e4ff */
[----:B------:R-:W-:Y:S01]  /*159f0*/  IMAD.X R23, RZ, RZ, R25, P6 ;  /* 0x000000ffff177224 */ /* 0x000fe200030e0619 */
[----:B------:R-:W-:Y:S01]  /*15a00*/  IADD3 RZ, P2, PT, RZ, R47, RZ ;  /* 0x0000002fffff7210 */ /* 0x000fe20007f5e0ff */
[----:B------:R-:W-:Y:S01]  /*15a10*/  IMAD.WIDE.U32 R24, R39, 0x3d1, RZ ;  /* 0x000003d127187825 */ /* 0x000fe200078e00ff */
[----:B------:R-:W-:-:S02]  /*15a20*/  SHF.L.W.U32.HI R41, R46, 0x1, R47 ;  /* 0x000000012e297819 */ /* 0x000fc40000010e2f */
[----:B------:R-:W-:Y:S01]  /*15a30*/  IADD3.X R32, P1, PT, R22, R23, RZ, P1, !PT ;  /* 0x0000001716207210 */ /* 0x000fe20000f3e4ff */
[----:B------:R-:W-:Y:S01]  /*15a40*/  IMAD.WIDE.U32 R22, R45, 0x3d1, RZ ;  /* 0x000003d12d167825 */ /* 0x000fe200078e00ff */
[----:B------:R-:W-:Y:S02]  /*15a50*/  SEL R33, RZ, 0x1, !P4 ;  /* 0x00000001ff217807 */ /* 0x000fe40006000000 */
        /* <DEDUP_REMOVED lines=46> */
[----:B------:R-:W-:Y:S01]  /*15d40*/  IMAD.MOV.U32 R32, RZ, RZ, R25 ;  /* 0x000000ffff207224 */ /* 0x000fe200078e0019 */
[----:B------:R-:W-:Y:S01]  /*15d50*/  IADD3 R24, P1, PT, R29, R24, RZ ;  /* 0x000000181d187210 */ /* 0x000fe20007f3e0ff */
[----:B------:R-:W-:Y:S01]  /*15d60*/  IMAD.X R29, RZ, RZ, R33, P5 ;  /* 0x000000ffff1d7224 */ /* 0x000fe200028e0621 */
[----:B------:R-:W-:Y:S01]  /*15d70*/  IADD3.X R23, P3, PT, R23, R36, RZ, P3, !PT ;  /* 0x0000002417177210 */ /* 0x000fe20001f7e4ff */
[----:B------:R-:W-:-:S03]  /*15d80*/  IMAD.X R33, RZ, RZ, RZ, P4 ;  /* 0x000000ffff217224 */ /* 0x000fc600020e06ff */
        /* <DEDUP_REMOVED lines=52> */
.L_x_315:
        /* <DEDUP_REMOVED lines=22> */
.L_x_314:
[----:B------:R-:W-:Y:S05]  /*16230*/  BSYNC.RECONVERGENT B0 ;  /* 0x0000000000007941 */ /* 0x000fea0003800200 */
.L_x_313:
        /* <DEDUP_REMOVED lines=24> */
[----:B------:R-:W-:Y:S01]  /*163c0*/  IMAD.WIDE.U32 R22, R44, R53, RZ ;  /* 0x000000352c167225 */ /* 0x000fe200078e00ff */
[----:B------:R-:W-:-:S03]  /*163d0*/  IADD3 R29, P1, PT, R29, R30, RZ ;  /* 0x0000001e1d1d7210 */ /* 0x000fc60007f3e0ff */
[----:B------:R-:W-:Y:S02]  /*163e0*/  IMAD.IADD R26, R31, 0x1, R33 ;  /* 0x000000011f1a7824 */ /* 0x000fe400078e0221 */
[----:B------:R-:W-:-:S03]  /*163f0*/  IMAD.WIDE.U32 R34, P3, R59, R44, R34 ;  /* 0x0000002c3b227225 */ /* 0x000fc60007860022 */
[----:B------:R-:W-:Y:S01]  /*16400*/  IADD3.X R26, P0, PT, RZ, R26, RZ, P0, !PT ;  /* 0x0000001aff1a7210 */ /* 0x000fe2000071e4ff */
        /* <DEDUP_REMOVED lines=9> */
[----:B------:R-:W-:Y:S01]  /*164a0*/  IMAD.MOV.U32 R24, RZ, RZ, R35 ;  /* 0x000000ffff187224 */ /* 0x000fe200078e0023 */
[----:B------:R-:W-:Y:S01]  /*164b0*/  IADD3 RZ, P6, PT, R23, R30, RZ ;  /* 0x0000001e17ff7210 */ /* 0x000fe20007fde0ff */
[----:B------:R-:W-:-:S04]  /*164c0*/  IMAD.WIDE.U32 R32, R44, R58, RZ ;  /* 0x0000003a2c207225 */ /* 0x000fc800078e00ff */
[----:B------:R-:W-:-:S04]  /*164d0*/  IMAD.WIDE.U32 R36, P4, R56, R44, R36 ;  /* 0x0000002c38247225 */ /* 0x000fc80007880024 */
[----:B------:R-:W-:-:S04]  /*164e0*/  IMAD.WIDE.U32.X R24, R59, R45, R24, P5 ;  /* 0x0000002d3b187225 */ /* 0x000fc800028e0418 */
        /* <DEDUP_REMOVED lines=22> */
[----:B------:R-:W-:Y:S01]  /*16650*/  IMAD.MOV.U32 R48, RZ, RZ, R31 ;  /* 0x000000ffff307224 */ /* 0x000fe200078e001f */
[----:B------:R-:W-:Y:S01]  /*16660*/  IADD3 RZ, P1, PT, R35, R24, RZ ;  /* 0x0000001823ff7210 */ /* 0x000fe20007f3e0ff */
[----:B------:R-:W-:Y:S01]  /*16670*/  IMAD R24, R63, R60, RZ ;  /* 0x0000003c3f187224 */ /* 0x000fe200078e02ff */
[----:B------:R-:W-:Y:S01]  /*16680*/  IADD3.X R42, P0, PT, R42, R51, RZ, P0, !PT ;  /* 0x000000332a2a7210 */ /* 0x000fe2000071e4ff */
        /* <DEDUP_REMOVED lines=9> */
[----:B------:R-:W-:Y:S02]  /*16720*/  IMAD.IADD R45, R31, 0x1, R35 ;  /* 0x000000011f2d7824 */ /* 0x000fe400078e0223 */
[----:B------:R-:W-:-:S04]  /*16730*/  IMAD.WIDE.U32 R40, R47, R58, RZ ;  /* 0x0000003a2f287225 */ /* 0x000fc800078e00ff */
[----:B------:R-:W-:-:S04]  /*16740*/  IMAD.WIDE.U32 R36, R47, R20, RZ ;  /* 0x000000142f247225 */ /* 0x000fc800078e00ff */
[----:B------:R-:W-:Y:S01]  /*16750*/  IMAD.MOV.U32 R34, RZ, RZ, R23 ;  /* 0x000000ffff227224 */ /* 0x000fe200078e0017 */
[----:B------:R-:W-:Y:S01]  /*16760*/  IADD3.X R23, P0, PT, R26, R45, RZ, P0, !PT ;  /* 0x0000002d1a177210 */ /* 0x000fe2000071e4ff */
[----:B------:R-:W-:-:S03]  /*16770*/  IMAD.WIDE.U32 R30, R60, R58, RZ ;  /* 0x0000003a3c1e7225 */ /* 0x000fc600078e00ff */
[----:B------:R-:W-:Y:S01]  /*16780*/  SEL R24, RZ, 0x1, !P0 ;  /* 0x00000001ff187807 */ /* 0x000fe20004000000 */
[----:B------:R-:W-:Y:S01]  /*16790*/  IMAD.WIDE.U32 R40, P2, R56, R60, R40 ;  /* 0x0000003c38287225 */ /* 0x000fe20007840028 */
[----:B------:R-:W-:-:S03]  /*167a0*/  IADD3 RZ, P0, PT, RZ, R22, RZ ;  /* 0x00000016ffff7210 */ /* 0x000fc60007f1e0ff */
[----:B------:R-:W-:Y:S01]  /*167b0*/  IMAD.X R29, RZ, RZ, R33, P6 ;  /* 0x000000ffff1d7224 */ /* 0x000fe200030e0621 */
[----:B------:R-:W-:Y:S01]  /*167c0*/  IADD3.X R23, P0, PT, RZ, R23, RZ, P0, !PT ;  /* 0x00000017ff177210 */ /* 0x000fe2000071e4ff */
[----:B------:R-:W-:Y:S01]  /*167d0*/  IMAD.X R35, RZ, RZ, RZ, P3 ;  /* 0x000000ffff237224 */ /* 0x000fe200018e06ff */
[----:B------:R-:W-:Y:S01]  /*167e0*/  IADD3 RZ, P3, PT, R31, R40, RZ ;  /* 0x000000281fff7210 */ /* 0x000fe20007f7e0ff */
[----:B------:R-:W-:-:S04]  /*167f0*/  IMAD.WIDE.U32 R32, R60, R20, RZ ;  /* 0x000000143c207225 */ /* 0x000fc800078e00ff */
[----:B------:R-:W-:-:S04]  /*16800*/  IMAD.WIDE.U32 R36, P6, R27, R60, R36 ;  /* 0x0000003c1b247225 */ /* 0x000fc800078c0024 */
        /* <DEDUP_REMOVED lines=29> */
[----:B------:R-:W-:Y:S01]  /*169e0*/  IMAD.MOV.U32 R42, RZ, RZ, R41 ;  /* 0x000000ffff2a7224 */ /* 0x000fe200078e0029 */
[----:B------:R-:W-:Y:S01]  /*169f0*/  SEL R34, RZ, 0x1, !P0 ;  /* 0x00000001ff227807 */ /* 0x000fe20004000000 */
[----:B------:R-:W-:Y:S01]  /*16a00*/  IMAD.X R41, RZ, RZ, RZ, P5 ;  /* 0x000000ffff297224 */ /* 0x000fe200028e06ff */
[----:B------:R-:W-:Y:S01]  /*16a10*/  IADD3 R39, P0, PT, R45, R40, RZ ;  /* 0x000000282d277210 */ /* 0x000fe20007f1e0ff */
[----:B------:R-:W-:Y:S01]  /*16a20*/  IMAD.MOV.U32 R30, RZ, RZ, R37 ;  /* 0x000000ffff1e7224 */ /* 0x000fe200078e0025 */
[----:B------:R-:W-:Y:S01]  /*16a30*/  IADD3 R45, P5, PT, R51, R44, RZ ;  /* 0x0000002c332d7210 */ /* 0x000fe20007fbe0ff */
[----:B------:R-:W-:Y:S01]  /*16a40*/  IMAD R65, R56, R60, RZ ;  /* 0x0000003c38417224 */ /* 0x000fe200078e02ff */
[----:B------:R-:W-:Y:S01]  /*16a50*/  IADD3.X R46, P0, PT, R61, R46, RZ, P0, !PT ;  /* 0x0000002e3d2e7210 */ /* 0x000fe2000071e4ff */
[----:B------:R-:W-:Y:S01]  /*16a60*/  IMAD R51, R27, R60, RZ ;  /* 0x0000003c1b337224 */ /* 0x000fe200078e02ff */
[----:B------:R-:W-:Y:S01]  /*16a70*/  IADD3.X R29, P5, PT, R36, R29, RZ, P5, !PT ;  /* 0x0000001d241d7210 */ /* 0x000fe20002fbe4ff */
[----:B------:R-:W-:-:S02]  /*16a80*/  IMAD R36, R63, R57, RZ ;  /* 0x000000393f247224 */ /* 0x000fc400078e02ff */
[-C--:B------:R-:W-:Y:S02]  /*16a90*/  IMAD R65, R58, R47.reuse, R65 ;  /* 0x0000002f3a417224 */ /* 0x080fe400078e0241 */
[-C--:B------:R-:W-:Y:S02]  /*16aa0*/  IMAD R51, R20, R47.reuse, R51 ;  /* 0x0000002f14337224 */ /* 0x080fe400078e0233 */
[----:B------:R-:W-:-:S04]  /*16ab0*/  IMAD.WIDE.U32.X R42, R56, R47, R42, P3 ;  /* 0x0000002f382a7225 */ /* 0x000fc800018e042a */
[----:B------:R-:W-:-:S04]  /*16ac0*/  IMAD.WIDE.U32.X R30, R27, R47, R30, P4 ;  /* 0x0000002f1b1e7225 */ /* 0x000fc800020e041e */
[----:B------:R-:W-:Y:S02]  /*16ad0*/  IMAD.X R47, RZ, RZ, R34, P0 ;  /* 0x000000ffff2f7224 */ /* 0x000fe400000e0622 */
[----:B------:R-:W-:Y:S02]  /*16ae0*/  IMAD.MOV.U32 R40, RZ, RZ, R25 ;  /* 0x000000ffff287224 */ /* 0x000fe400078e0019 */
[----:B------:R-:W-:-:S04]  /*16af0*/  IMAD.WIDE.U32 R24, R50, R57, RZ ;  /* 0x0000003932187225 */ /* 0x000fc800078e00ff */
[----:B------:R-:W-:Y:S02]  /*16b00*/  IMAD R67, R50, R55, R36 ;  /* 0x0000003732437224 */ /* 0x000fe400078e0224 */
[----:B------:R-:W-:Y:S01]  /*16b10*/  IMAD.X R61, RZ, RZ, R26, P5 ;  /* 0x000000ffff3d7224 */ /* 0x000fe200028e061a */
[----:B------:R-:W-:Y:S01]  /*16b20*/  IADD3 R26, P4, PT, R47, R32, RZ ;  /* 0x000000202f1a7210 */ /* 0x000fe20007f9e0ff */
[----:B------:R-:W-:Y:S01]  /*16b30*/  IMAD.IADD R67, R25, 0x1, R67 ;  /* 0x0000000119437824 */ /* 0x000fe200078e0243 */
[----:B------:R-:W-:Y:S01]  /*16b40*/  IADD3 R25, P3, PT, R39, R24, RZ ;  /* 0x0000001827197210 */ /* 0x000fe20007f7e0ff */
[----:B------:R-:W-:Y:S01]  /*16b50*/  IMAD.WIDE.U32 R38, R58, R60, RZ ;  /* 0x0000003c3a267225 */ /* 0x000fe200078e00ff */
[----:B------:R-:W-:Y:S02]  /*16b60*/  IADD3 R61, P0, PT, R61, R48, RZ ;  /* 0x000000303d3d7210 */ /* 0x000fe40007f1e0ff */
[----:B------:R-:W-:Y:S01]  /*16b70*/  IADD3.X R24, P3, PT, R46, R67, RZ, P3, !PT ;  /* 0x000000432e187210 */ /* 0x000fe20001f7e4ff */
[----:B------:R-:W-:Y:S01]  /*16b80*/  IMAD.X R34, RZ, RZ, R33, P4 ;  /* 0x000000ffff227224 */ /* 0x000fe200020e0621 */
[----:B------:R-:W-:Y:S01]  /*16b90*/  IADD3 RZ, P5, PT, RZ, R25, RZ ;  /* 0x00000019ffff7210 */ /* 0x000fe20007fbe0ff */
[----:B------:R-:W-:-:S03]  /*16ba0*/  IMAD.WIDE.U32 R36, R55, R58, RZ ;  /* 0x0000003a37247225 */ /* 0x000fc600078e00ff */
[----:B------:R-:W-:Y:S01]  /*16bb0*/  IADD3.X R24, P5, PT, RZ, R24, RZ, P5, !PT ;  /* 0x00000018ff187210 */ /* 0x000fe20002fbe4ff */
[----:B------:R-:W-:-:S04]  /*16bc0*/  IMAD.WIDE.U32 R32, R57, R58, RZ ;  /* 0x0000003a39207225 */ /* 0x000fc800078e00ff */
[----:B------:R-:W-:Y:S01]  /*16bd0*/  IMAD.X R48, RZ, RZ, R49, P0 ;  /* 0x000000ffff307224 */ /* 0x000fe200000e0631 */
[----:B------:R-:W-:Y:S01]  /*16be0*/  IADD3 R45, P0, PT, R45, R38, RZ ;  /* 0x000000262d2d7210 */ /* 0x000fe20007f1e0ff */
[----:B------:R-:W-:Y:S02]  /*16bf0*/  IMAD.IADD R32, R39, 0x1, R65 ;  /* 0x0000000127207824 */ /* 0x000fe400078e0241 */
[----:B------:R-:W-:-:S03]  /*16c00*/  IMAD.WIDE.U32 R36, P4, R56, R57, R36 ;  /* 0x0000003938247225 */ /* 0x000fc60007880024 */
[----:B------:R-:W-:Y:S01]  /*16c10*/  IADD3.X R29, P0, PT, R29, R32, RZ, P0, !PT ;  /* 0x000000201d1d7210 */ /* 0x000fe2000071e4ff */
[----:B------:R-:W-:Y:S01]  /*16c20*/  IMAD.WIDE.U32.X R40, R63, R55, R40, P2 ;  /* 0x000000373f287225 */ /* 0x000fe200010e0428 */
[----:B------:R-:W-:Y:S02]  /*16c30*/  SEL R32, RZ, 0x1, !P3 ;  /* 0x00000001ff207807 */ /* 0x000fe40005800000 */
[----:B------:R-:W-:Y:S01]  /*16c40*/  IADD3 R45, P3, PT, R45, R26, RZ ;  /* 0x0000001a2d2d7210 */ /* 0x000fe20007f7e0ff */
[-C--:B------:R-:W-:Y:S01]  /*16c50*/  IMAD.WIDE.U32 R38, R53, R57.reuse, RZ ;  /* 0x0000003935267225 */ /* 0x080fe200078e00ff */
[----:B------:R-:W-:Y:S02]  /*16c60*/  IADD3 RZ, P2, PT, R33, R36, RZ ;  /* 0x0000002421ff7210 */ /* 0x000fe40007f5e0ff */
[----:B------:R-:W-:Y:S01]  /*16c70*/  IADD3.X R34, P3, PT, R29, R34, RZ, P3, !PT ;  /* 0x000000221d227210 */ /* 0x000fe20001f7e4ff */
[----:B------:R-:W-:Y:S01]  /*16c80*/  IMAD R36, R59, R57, RZ ;  /* 0x000000393b247224 */ /* 0x000fe200078e02ff */
[----:B------:R-:W-:Y:S01]  /*16c90*/  SEL R26, RZ, 0x1, !P0 ;  /* 0x00000001ff1a7807 */ /* 0x000fe20004000000 */
[----:B------:R-:W-:Y:S01]  /*16ca0*/  IMAD.X R47, RZ, RZ, R32, P5 ;  /* 0x000000ffff2f7224 */ /* 0x000fe200028e0620 */
[----:B------:R-:W-:Y:S01]  /*16cb0*/  IADD3 R45, P5, PT, R45, R38, RZ ;  /* 0x000000262d2d7210 */ /* 0x000fe20007fbe0ff */
[----:B------:R-:W-:-:S02]  /*16cc0*/  IMAD R49, R53, R55, R36 ;  /* 0x0000003735317224 */ /* 0x000fc400078e0224 */
[----:B------:R-:W-:Y:S01]  /*16cd0*/  IMAD.WIDE.U32 R32, R55, R20, RZ ;  /* 0x0000001437207225 */ /* 0x000fe200078e00ff */
[----:B------:R-:W-:-:S03]  /*16ce0*/  IADD3 R36, P0, PT, R47, R40, RZ ;  /* 0x000000282f247210 */ /* 0x000fc60007f1e0ff */
[----:B------:R-:W-:Y:S02]  /*16cf0*/  IMAD.X R29, RZ, RZ, R26, P3 ;  /* 0x000000ffff1d7224 */ /* 0x000fe400018e061a */
[----:B------:R-:W-:Y:S02]  /*16d00*/  IMAD.IADD R39, R39, 0x1, R49 ;  /* 0x0000000127277824 */ /* 0x000fe400078e0231 */
[----:B------:R-:W-:Y:S01]  /*16d10*/  IMAD.X R47, RZ, RZ, R41, P0 ;  /* 0x000000ffff2f7224 */ /* 0x000fe200000e0629 */
[----:B------:R-:W-:Y:S01]  /*16d20*/  IADD3 R29, P0, PT, R29, R42, RZ ;  /* 0x0000002a1d1d7210 */ /* 0x000fe20007f1e0ff */
[----:B------:R-:W-:Y:S01]  /*16d30*/  IMAD.WIDE.U32 R40, R57, R20, RZ ;  /* 0x0000001439287225 */ /* 0x000fe200078e00ff */
[----:B------:R-:W-:-:S03]  /*16d40*/  IADD3.X R34, P5, PT, R34, R39, RZ, P5, !PT ;  /* 0x0000002722227210 */ /* 0x000fc60002fbe4ff */
        /* <DEDUP_REMOVED lines=22> */
[----:B------:R-:W-:Y:S02]  /*16eb0*/  IMAD R37, R63, R52, RZ ;  /* 0x000000343f257224 */ /* 0x000fe400078e02ff */
        /* <DEDUP_REMOVED lines=15> */
[----:B------:R-:W-:Y:S01]  /*16fb0*/  IMAD.X R39, RZ, RZ, RZ, P3 ;  /* 0x000000ffff277224 */ /* 0x000fe200018e06ff */
[----:B------:R-:W-:Y:S01]  /*16fc0*/  SEL R64, RZ, 0x1, !P4 ;  /* 0x00000001ff407807 */ /* 0x000fe20006000000 */
[----:B------:R-:W-:Y:S01]  /*16fd0*/  IMAD.WIDE.U32 R40, R52, R58, RZ ;  /* 0x0000003a34287225 */ /* 0x000fe200078e00ff */
[----:B------:R-:W-:-:S03]  /*16fe0*/  IADD3.X R40, P6, PT, RZ, R32, RZ, P6, !PT ;  /* 0x00000020ff287210 */ /* 0x000fc600037de4ff */
[----:B------:R-:W-:Y:S01]  /*16ff0*/  IMAD.WIDE.U32 R42, R52, R20, RZ ;  /* 0x00000014342a7225 */ /* 0x000fe200078e00ff */
[----:B------:R-:W-:-:S03]  /*17000*/  SEL R42, RZ, 0x1, !P5 ;  /* 0x00000001ff2a7807 */ /* 0x000fc60006800000 */
[----:B------:R-:W-:-:S04]  /*17010*/  IMAD.WIDE.U32 R48, P3, R27, R52, R48 ;  /* 0x000000341b307225 */ /* 0x000fc80007860030 */
[----:B------:R-:W-:Y:S01]  /*17020*/  IMAD.WIDE.U32 R46, R54, R58, RZ ;  /* 0x0000003a362e7225 */ /* 0x000fe200078e00ff */
[----:B------:R-:W-:-:S03]  /*17030*/  IADD3 RZ, P5, PT, R43, R48, RZ ;  /* 0x000000302bff7210 */ /* 0x000fc60007fbe0ff */
[----:B------:R-:W-:Y:S02]  /*17040*/  IMAD.X R43, RZ, RZ, R64, P6 ;  /* 0x000000ffff2b7224 */ /* 0x000fe400030e0640 */
[----:B------:R-:W-:-:S03]  /*17050*/  IMAD.WIDE.U32.X R44, R56, R55, R44, P2 ;  /* 0x00000037382c7225 */ /* 0x000fc600010e042c */
[----:B------:R-:W-:Y:S01]  /*17060*/  IADD3 R43, P6, PT, R43, R36, RZ ;  /* 0x000000242b2b7210 */ /* 0x000fe20007fde0ff */
[----:B------:R-:W-:-:S04]  /*17070*/  IMAD.WIDE.U32 R46, P2, R56, R52, R46 ;  /* 0x00000034382e7225 */ /* 0x000fc8000784002e */
[----:B------:R-:W-:Y:S01]  /*17080*/  IMAD.MOV.U32 R38, RZ, RZ, R33 ;  /* 0x000000ffff267224 */ /* 0x000fe200078e0021 */
[----:B------:R-:W-:Y:S01]  /*17090*/  IADD3 RZ, P4, PT, R41, R46, RZ ;  /* 0x0000002e29ff7210 */ /* 0x000fe20007f9e0ff */
[----:B------:R-:W-:Y:S02]  /*170a0*/  IMAD.MOV.U32 R50, RZ, RZ, R35 ;  /* 0x000000ffff327224 */ /* 0x000fe400078e0023 */
[-C--:B------:R-:W-:Y:S02]  /*170b0*/  IMAD R35, R56, R57.reuse, RZ ;  /* 0x0000003938237224 */ /* 0x080fe400078e02ff */
[----:B------:R-:W-:-:S04]  /*170c0*/  IMAD.WIDE.U32 R32, R58, R57, RZ ;  /* 0x000000393a207225 */ /* 0x000fc800078e00ff */
[----:B------:R-:W-:Y:S01]  /*170d0*/  IMAD.WIDE.U32.X R38, R27, R55, R38, P0 ;  /* 0x000000371b267225 */ /* 0x000fe200000e0426 */
[----:B------:R-:W-:-:S03]  /*170e0*/  IADD3 R29, P0, PT, R62, R29, RZ ;  /* 0x0000001d3e1d7210 */ /* 0x000fc60007f1e0ff */
[----:B------:R-:W-:Y:S01]  /*170f0*/  IMAD R35, R58, R55, R35 ;  /* 0x000000373a237224 */ /* 0x000fe200078e0223 */
[----:B------:R-:W-:Y:S01]  /*17100*/  IADD3.X R26, P0, PT, R63, R26, RZ, P0, !PT ;  /* 0x0000001a3f1a7210 */ /* 0x000fe2000071e4ff */
[----:B------:R-:W-:Y:S02]  /*17110*/  IMAD R41, R27, R57, RZ ;  /* 0x000000391b297224 */ /* 0x000fe400078e02ff */
[----:B------:R-:W-:Y:S02]  /*17120*/  IMAD R36, R59, R52, RZ ;  /* 0x000000343b247224 */ /* 0x000fe400078e02ff */
[----:B------:R-:W-:Y:S01]  /*17130*/  IMAD.X R46, RZ, RZ, R37, P6 ;  /* 0x000000ffff2e7224 */ /* 0x000fe200030e0625 */
[----:B------:R-:W-:Y:S01]  /*17140*/  IADD3 R29, P6, PT, R29, R32, RZ ;  /* 0x000000201d1d7210 */ /* 0x000fe20007fde0ff */
[----:B------:R-:W-:Y:S02]  /*17150*/  IMAD.IADD R35, R33, 0x1, R35 ;  /* 0x0000000121237824 */ /* 0x000fe400078e0223 */
[----:B------:R-:W-:-:S02]  /*17160*/  IMAD R41, R20, R55, R41 ;  /* 0x0000003714297224 */ /* 0x000fc400078e0229 */
[C---:B------:R-:W-:Y:S02]  /*17170*/  IMAD R55, R53.reuse, R54, R36 ;  /* 0x0000003635377224 */ /* 0x040fe400078e0224 */
[----:B------:R-:W-:-:S04]  /*17180*/  IMAD.WIDE.U32 R36, R53, R52, RZ ;  /* 0x0000003435247225 */ /* 0x000fc800078e00ff */
[----:B------:R-:W-:Y:S01]  /*17190*/  IMAD.X R33, RZ, RZ, RZ, P2 ;  /* 0x000000ffff217224 */ /* 0x000fe200010e06ff */
[----:B------:R-:W-:Y:S01]  /*171a0*/  IADD3 R53, P2, PT, R29, R34, RZ ;  /* 0x000000221d357210 */ /* 0x000fe20007f5e0ff */
[----:B------:R-:W-:Y:S01]  /*171b0*/  IMAD.IADD R48, R37, 0x1, R55 ;  /* 0x0000000125307824 */ /* 0x000fe200078e0237 */
[----:B------:R-:W-:Y:S01]  /*171c0*/  IADD3.X R29, P6, PT, R26, R35, RZ, P6, !PT ;  /* 0x000000231a1d7210 */ /* 0x000fe200037de4ff */
[----:B------:R-:W-:Y:S01]  /*171d0*/  IMAD.X R35, RZ, RZ, RZ, P3 ;  /* 0x000000ffff237224 */ /* 0x000fe200018e06ff */
[----:B------:R-:W-:Y:S01]  /*171e0*/  IADD3 R26, P3, PT, R53, R36, RZ ;  /* 0x00000024351a7210 */ /* 0x000fe20007f7e0ff */
[----:B------:R-:W-:Y:S01]  /*171f0*/  IMAD.MOV.U32 R32, RZ, RZ, R47 ;  /* 0x000000ffff207224 */ /* 0x000fe200078e002f */
[----:B------:R-:W-:Y:S01]  /*17200*/  IADD3.X R29, P2, PT, R29, R60, RZ, P2, !PT ;  /* 0x0000003c1d1d7210 */ /* 0x000fe2000175e4ff */
[----:B------:R-:W-:Y:S02]  /*17210*/  IMAD.MOV.U32 R34, RZ, RZ, R49 ;  /* 0x000000ffff227224 */ /* 0x000fe400078e0031 */
[----:B------:R-:W-:Y:S01]  /*17220*/  IMAD.X R47, RZ, RZ, R42, P0 ;  /* 0x000000ffff2f7224 */ /* 0x000fe200000e062a */
[----:B------:R-:W-:Y:S01]  /*17230*/  IADD3.X R49, P3, PT, R29, R48, RZ, P3, !PT ;  /* 0x000000301d317210 */ /* 0x000fe20001f7e4ff */
[----:B------:R-:W-:Y:S01]  /*17240*/  IMAD.WIDE.U32 R36, R20, R57, RZ ;  /* 0x0000003914247225 */ /* 0x000fe200078e00ff */
[----:B------:R-:W-:-:S02]  /*17250*/  IADD3 R29, P0, PT, R26, R43, RZ ;  /* 0x0000002b1a1d7210 */ /* 0x000fc40007f1e0ff */
[----:B------:R-:W-:Y:S01]  /*17260*/  SEL R26, RZ, 0x1, !P6 ;  /* 0x00000001ff1a7807 */ /* 0x000fe20007000000 */
[----:B------:R-:W-:Y:S01]  /*17270*/  IMAD.IADD R42, R37, 0x1, R41 ;  /* 0x00000001252a7824 */ /* 0x000fe200078e0229 */
[----:B------:R-:W-:Y:S01]  /*17280*/  IADD3 R47, P6, PT, R47, R30, RZ ;  /* 0x0000001e2f2f7210 */ /* 0x000fe20007fde0ff */
[----:B------:R-:W-:Y:S01]  /*17290*/  IMAD.WIDE.U32.X R50, R59, R54, R50, P1 ;  /* 0x000000363b327225 */ /* 0x000fe200008e0432 */
[----:B------:R-:W-:Y:S02]  /*172a0*/  SEL R30, RZ, 0x1, !P3 ;  /* 0x00000001ff1e7807 */ /* 0x000fe40005800000 */
[----:B------:R-:W-:Y:S01]  /*172b0*/  IADD3 R36, P1, PT, R47, R36, RZ ;  /* 0x000000242f247210 */ /* 0x000fe20007f3e0ff */
[----:B------:R-:W-:Y:S01]  /*172c0*/  IMAD.X R37, RZ, RZ, R26, P2 ;  /* 0x000000ffff257224 */ /* 0x000fe200010e061a */
[----:B------:R-:W-:Y:S01]  /*172d0*/  IADD3.X R41, P0, PT, R49, R46, RZ, P0, !PT ;  /* 0x0000002e31297210 */ /* 0x000fe2000071e4ff */
[----:B------:R-:W-:Y:S02]  /*172e0*/  IMAD.X R43, RZ, RZ, R31, P6 ;  /* 0x000000ffff2b7224 */ /* 0x000fe400030e061f */
[----:B------:R-:W-:Y:S01]  /*172f0*/  IMAD R53, R56, R52, RZ ;  /* 0x0000003438357224 */ /* 0x000fe200078e02ff */
[----:B------:R-:W-:Y:S01]  /*17300*/  IADD3 R31, P2, PT, R37, R44, RZ ;  /* 0x0000002c251f7210 */ /* 0x000fe20007f5e0ff */
[----:B------:R-:W-:Y:S01]  /*17310*/  IMAD.X R37, RZ, RZ, R30, P0 ;  /* 0x000000ffff257224 */ /* 0x000fe200000e061e */
[----:B------:R-:W-:Y:S01]  /*17320*/  IADD3.X R26, P1, PT, R42, R43, RZ, P1, !PT ;  /* 0x0000002b2a1a7210 */ /* 0x000fe20000f3e4ff */
[----:B------:R-:W-:Y:S01]  /*17330*/  IMAD R53, R58, R54, R53 ;  /* 0x000000363a357224 */ /* 0x000fe200078e0235 */
[----:B------:R-:W-:Y:S01]  /*17340*/  IADD3 R31, P3, PT, R36, R31, RZ ;  /* 0x0000001f241f7210 */ /* 0x000fe20007f7e0ff */
[----:B------:R-:W-:Y:S01]  /*17350*/  IMAD.WIDE.U32 R58, R58, R52, RZ ;  /* 0x000000343a3a7225 */ /* 0x000fe200078e00ff */
[----:B------:R-:W-:-:S03]  /*17360*/  IADD3 R42, P0, PT, R37, R50, RZ ;  /* 0x00000032252a7210 */ /* 0x000fc60007f1e0ff */
[----:B------:R-:W-:Y:S01]  /*17370*/  IMAD.X R43, RZ, RZ, R45, P2 ;  /* 0x000000ffff2b7224 */ /* 0x000fe200010e062d */
[----:B------:R-:W-:Y:S01]  /*17380*/  IADD3 R47, P2, PT, R31, R58, RZ ;  /* 0x0000003a1f2f7210 */ /* 0x000fe20007f5e0ff */
[----:B------:R-:W-:Y:S02]  /*17390*/  IMAD.IADD R45, R59, 0x1, R53 ;  /* 0x000000013b2d7824 */ /* 0x000fe400078e0235 */
[----:B------:R-:W-:Y:S01]  /*173a0*/  IMAD.WIDE.U32 R30, R41, 0x3d1, RZ ;  /* 0x000003d1291e7825 */ /* 0x000fe200078e00ff */
[----:B------:R-:W-:-:S03]  /*173b0*/  IADD3.X R26, P3, PT, R26, R43, RZ, P3, !PT ;  /* 0x0000002b1a1a7210 */ /* 0x000fc60001f7e4ff */
[----:B------:R-:W-:Y:S01]  /*173c0*/  IMAD.WIDE.U32.X R32, R56, R54, R32, P4 ;  /* 0x0000003638207225 */ /* 0x000fe200020e0420 */
[----:B------:R-:W-:Y:S02]  /*173d0*/  IADD3.X R45, P2, PT, R26, R45, RZ, P2, !PT ;  /* 0x0000002d1a2d7210 */ /* 0x000fe4000175e4ff */
[----:B------:R-:W-:Y:S01]  /*173e0*/  SEL R26, RZ, 0x1, !P1 ;  /* 0x00000001ff1a7807 */ /* 0x000fe20004800000 */
[----:B------:R-:W-:Y:S02]  /*173f0*/  IMAD R43, R27, R52, RZ ;  /* 0x000000341b2b7224 */ /* 0x000fe400078e02ff */
[----:B------:R-:W-:-:S04]  /*17400*/  IMAD.WIDE.U32 R36, P4, RZ, R29, R30 ;  /* 0x0000001dff247225 */ /* 0x000fc8000788001e */
[----:B------:R-:W-:Y:S01]  /*17410*/  IMAD.X R49, RZ, RZ, R26, P3 ;  /* 0x000000ffff317224 */ /* 0x000fe200018e061a */
[----:B------:R-:W-:Y:S01]  /*17420*/  SEL R26, RZ, 0x1, !P2 ;  /* 0x00000001ff1a7807 */ /* 0x000fe20005000000 */
[----:B------:R-:W-:Y:S01]  /*17430*/  IMAD.X R50, RZ, RZ, R51, P0 ;  /* 0x000000ffff327224 */ /* 0x000fe200000e0633 */
[----:B------:R-:W-:Y:S01]  /*17440*/  IADD3 R47, P0, PT, R47, R42, RZ ;  /* 0x0000002a2f2f7210 */ /* 0x000fe20007f1e0ff */
[----:B------:R-:W-:Y:S02]  /*17450*/  IMAD R51, R20, R54, R43 ;  /* 0x0000003614337224 */ /* 0x000fe400078e022b */
[----:B------:R-:W-:Y:S01]  /*17460*/  IMAD.WIDE.U32 R30, R29, 0x3d1, RZ ;  /* 0x000003d11d1e7825 */ /* 0x000fe200078e00ff */
[----:B------:R-:W-:-:S03]  /*17470*/  IADD3.X R45, P1, PT, R45, R50, RZ, P0, !PT ;  /* 0x000000322d2d7210 */ /* 0x000fc6000073e4ff */
[----:B------:R-:W-:Y:S01]  /*17480*/  IMAD.X R43, RZ, RZ, RZ, P4 ;  /* 0x000000ffff2b7224 */ /* 0x000fe200020e06ff */
[----:B------:R-:W-:Y:S01]  /*17490*/  IADD3 R49, P4, PT, R49, R38, RZ ;  /* 0x0000002631317210 */ /* 0x000fe20007f9e0ff */
[----:B------:R-:W-:Y:S01]  /*174a0*/  IMAD.WIDE.U32 R52, R20, R52, RZ ;  /* 0x0000003414347225 */ /* 0x000fe200078e00ff */
[----:B------:R-:W-:Y:S02]  /*174b0*/  IADD3 R20, P3, PT, R31, R36, RZ ;  /* 0x000000241f147210 */ /* 0x000fe40007f7e0ff */
[----:B------:R-:W-:Y:S01]  /*174c0*/  IADD3 RZ, P0, PT, RZ, R30, RZ ;  /* 0x0000001effff7210 */ /* 0x000fe20007f1e0ff */
[----:B------:R-:W-:Y:S01]  /*174d0*/  IMAD.MOV.U32 R42, RZ, RZ, R37 ;  /* 0x000000ffff2a7224 */ /* 0x000fe200078e0025 */
[----:B------:R-:W-:Y:S01]  /*174e0*/  IADD3 R52, P2, PT, R49, R52, RZ ;  /* 0x0000003431347210 */ /* 0x000fe20007f5e0ff */
[----:B------:R-:W-:Y:S02]  /*174f0*/  IMAD.IADD R36, R53, 0x1, R51 ;  /* 0x0000000135247824 */ /* 0x000fe400078e0233 */
[----:B------:R-:W-:Y:S01]  /*17500*/  IMAD.X R37, RZ, RZ, R39, P4 ;  /* 0x000000ffff257224 */ /* 0x000fe200020e0627 */
[----:B------:R-:W-:Y:S01]  /*17510*/  IADD3.X R20, P4, PT, RZ, R20, RZ, P0, !PT ;  /* 0x00000014ff147210 */ /* 0x000fe2000079e4ff */
[----:B------:R-:W-:-:S02]  /*17520*/  IMAD.X R31, RZ, RZ, R26, P1 ;  /* 0x000000ffff1f7224 */ /* 0x000fc400008e061a */
[----:B------:R-:W-:Y:S01]  /*17530*/  IMAD.WIDE.U32.X R42, RZ, R41, R42, P3 ;  /* 0x00000029ff2a7225 */ /* 0x000fe200018e042a */
[----:B------:R-:W-:Y:S02]  /*17540*/  IADD3.X R26, P1, PT, R36, R37, RZ, P2, !PT ;  /* 0x00000025241a7210 */ /* 0x000fe4000173e4ff */
[----:B------:R-:W-:Y:S01]  /*17550*/  SEL R49, RZ, 0x1, !P4 ;  /* 0x00000001ff317807 */ /* 0x000fe20006000000 */
        /* <DEDUP_REMOVED lines=86> */
.L_x_319:
        /* <DEDUP_REMOVED lines=22> */
.L_x_318:
[----:B------:R-:W-:Y:S05]  /*17c20*/  BSYNC.RECONVERGENT B0 ;  /* 0x0000000000007941 */ /* 0x000fea0003800200 */
.L_x_317:
        /* <DEDUP_REMOVED lines=35> */
[----:B------:R-:W-:Y:S01]  /*17e60*/  IMAD.MOV.U32 R30, RZ, RZ, R29 ;  /* 0x000000ffff1e7224 */ /* 0x000fe200078e001d */
[----:B------:R-:W-:Y:S01]  /*17e70*/  SHF.L.W.U32.HI R53, R51, 0x1, R44 ;  /* 0x0000000133357819 */ /* 0x000fe20000010e2c */
[----:B------:R-:W-:-:S02]  /*17e80*/  IMAD R38, R27, R20, RZ ;  /* 0x000000141b267224 */ /* 0x000fc400078e02ff */
        /* <DEDUP_REMOVED lines=12> */
[----:B------:R-:W-:Y:S01]  /*17f50*/  IMAD.MOV.U32 R36, RZ, RZ, R29 ;  /* 0x000000ffff247224 */ /* 0x000fe200078e001d */
[----:B------:R-:W-:Y:S01]  /*17f60*/  IADD3.X R45, P0, PT, RZ, R45, RZ, P0, !PT ;  /* 0x0000002dff2d7210 */ /* 0x000fe2000071e4ff */
[----:B------:R-:W-:-:S03]  /*17f70*/  IMAD.WIDE.U32 R34, R21, R20, RZ ;  /* 0x0000001415227225 */ /* 0x000fc600078e00ff */
[----:B------:R-:W-:Y:S01]  /*17f80*/  IADD3.X R45, P1, PT, R45, R28, RZ, P1, !PT ;  /* 0x0000001c2d2d7210 */ /* 0x000fe20000f3e4ff */
        /* <DEDUP_REMOVED lines=34> */
[C---:B------:R-:W-:Y:S01]  /*181b0*/  IMAD.WIDE.U32 R40, P5, R22.reuse, R23, R40 ;  /* 0x0000001716287225 */ /* 0x040fe200078a0028 */
[----:B------:R-:W-:Y:S02]  /*181c0*/  SEL R47, RZ, 0x1, !P1 ;  /* 0x00000001ff2f7807 */ /* 0x000fe40004800000 */
[----:B------:R-:W-:Y:S01]  /*181d0*/  IADD3.X R55, P1, PT, R55, R28, RZ, P0, !PT ;  /* 0x0000001c37377210 */ /* 0x000fe2000073e4ff */
[----:B------:R-:W-:-:S04]  /*181e0*/  IMAD.WIDE.U32 R32, R22, R22, RZ ;  /* 0x0000001616207225 */ /* 0x000fc800078e00ff */
        /* <DEDUP_REMOVED lines=25> */
[----:B------:R-:W-:-:S04]  /*18380*/  IMAD.WIDE.U32 R38, P5, R25, R24, R38 ;  /* 0x0000001819267225 */ /* 0x000fc800078a0026 */
        /* <DEDUP_REMOVED lines=11> */
[----:B------:R-:W-:-:S02]  /*18440*/  IMAD R47, R27, R25, RZ ;  /* 0x000000191b2f7224 */ /* 0x000fc400078e02ff */
[----:B------:R-:W-:Y:S01]  /*18450*/  IMAD.X R41, RZ, RZ, R37, P6 ;  /* 0x000000ffff297224 */ /* 0x000fe200030e0625 */
[----:B------:R-:W-:Y:S01]  /*18460*/  IADD3 R43, P6, PT, R43, R32, RZ ;  /* 0x000000202b2b7210 */ /* 0x000fe20007fde0ff */
[----:B------:R-:W-:Y:S01]  /*18470*/  IMAD.IADD R37, R33, 0x1, R61 ;  /* 0x0000000121257824 */ /* 0x000fe200078e023d */
[----:B------:R-:W-:Y:S01]  /*18480*/  SHF.L.W.U32.HI R32, R49, 0x1, R28 ;  /* 0x0000000131207819 */ /* 0x000fe20000010e1c */
[----:B------:R-:W-:Y:S01]  /*18490*/  IMAD.X R33, RZ, RZ, RZ, P2 ;  /* 0x000000ffff217224 */ /* 0x000fe200010e06ff */
[----:B------:R-:W-:Y:S01]  /*184a0*/  IADD3.X R44, P2, PT, RZ, R38, RZ, P0, !PT ;  /* 0x00000026ff2c7210 */ /* 0x000fe2000075e4ff */
[----:B------:R-:W-:Y:S01]  /*184b0*/  IMAD.WIDE.U32.X R30, R24, R24, R30, P5 ;  /* 0x00000018181e7225 */ /* 0x000fe200028e041e */
[----:B------:R-:W-:Y:S02]  /*184c0*/  IADD3 R43, P0, PT, R43, R36, RZ ;  /* 0x000000242b2b7210 */ /* 0x000fe40007f1e0ff */
[----:B------:R-:W-:Y:S01]  /*184d0*/  IADD3.X R42, P6, PT, R37, R42, RZ, P6, !PT ;  /* 0x0000002a252a7210 */ /* 0x000fe200037de4ff */
[----:B------:R-:W-:Y:S01]  /*184e0*/  IMAD.WIDE.U32.X R34, R23, R27, R34, P3 ;  /* 0x0000001b17227225 */ /* 0x000fe200018e0422 */
[----:B------:R-:W-:-:S02]  /*184f0*/  SHF.L.W.U32.HI R39, R28, 0x1, R43 ;  /* 0x000000011c277819 */ /* 0x000fc40000010e2b */
[----:B------:R-:W-:Y:S01]  /*18500*/  IADD3.X R45, P2, PT, RZ, R30, RZ, P2, !PT ;  /* 0x0000001eff2d7210 */ /* 0x000fe2000175e4ff */
[----:B------:R-:W-:Y:S01]  /*18510*/  IMAD.WIDE.U32 R36, R26, R25, RZ ;  /* 0x000000191a247225 */ /* 0x000fe200078e00ff */
[----:B------:R-:W-:Y:S02]  /*18520*/  IADD3.X R42, P0, PT, R42, R41, RZ, P0, !PT ;  /* 0x000000292a2a7210 */ /* 0x000fe4000071e4ff */
[----:B------:R-:W-:Y:S02]  /*18530*/  SEL R28, RZ, 0x1, !P6 ;  /* 0x00000001ff1c7807 */ /* 0x000fe40007000000 */
[----:B------:R-:W-:Y:S01]  /*18540*/  IADD3.X R51, P1, PT, R32, R51, RZ, P1, !PT ;  /* 0x0000003320337210 */ /* 0x000fe20000f3e4ff */
[----:B------:R-:W-:Y:S01]  /*18550*/  IMAD.MOV.U32 R32, RZ, RZ, R29 ;  /* 0x000000ffff207224 */ /* 0x000fe200078e001d */
[----:B------:R-:W-:Y:S01]  /*18560*/  IADD3.X R38, P2, PT, RZ, R31, RZ, P2, !PT ;  /* 0x0000001fff267210 */ /* 0x000fe2000175e4ff */
[----:B------:R-:W-:Y:S01]  /*18570*/  IMAD.WIDE.U32 R30, R27, R26, RZ ;  /* 0x0000001a1b1e7225 */ /* 0x000fe200078e00ff */
[----:B------:R-:W-:-:S02]  /*18580*/  SHF.L.W.U32.HI R41, R43, 0x1, R42 ;  /* 0x000000012b297819 */ /* 0x000fc40000010e2a */
[----:B------:R-:W-:Y:S01]  /*18590*/  IADD3.X R39, P1, PT, R39, R40, RZ, P1, !PT ;  /* 0x0000002827277210 */ /* 0x000fe20000f3e4ff */
[----:B------:R-:W-:Y:S02]  /*185a0*/  IMAD.X R29, RZ, RZ, R28, P0 ;  /* 0x000000ffff1d7224 */ /* 0x000fe400000e061c */
[----:B------:R-:W-:Y:S01]  /*185b0*/  IMAD R43, R24, R26, R47 ;  /* 0x0000001a182b7224 */ /* 0x000fe200078e022f */
[----:B------:R-:W-:Y:S01]  /*185c0*/  IADD3.X R41, P1, PT, R41, R44, RZ, P1, !PT ;  /* 0x0000002c29297210 */ /* 0x000fe20000f3e4ff */
[----:B------:R-:W-:Y:S01]  /*185d0*/  IMAD.WIDE.U32 R30, P3, R26, R27, R30 ;  /* 0x0000001b1a1e7225 */ /* 0x000fe2000786001e */
[----:B------:R-:W-:-:S03]  /*185e0*/  IADD3 R47, P0, PT, R29, R34, RZ ;  /* 0x000000221d2f7210 */ /* 0x000fc60007f1e0ff */
        /* <DEDUP_REMOVED lines=27> */
[----:B------:R-:W-:Y:S01]  /*187a0*/  IADD3 R44, P4, PT, R49, R32, RZ ;  /* 0x00000020312c7210 */ /* 0x000fe20007f9e0ff */
[----:B------:R-:W-:Y:S01]  /*187b0*/  IMAD.WIDE.U32.X R36, R27, R27, R36, P5 ;  /* 0x0000001b1b247225 */ /* 0x000fe200028e0424 */
[----:B------:R-:W-:Y:S02]  /*187c0*/  IADD3.X R38, P6, PT, RZ, R30, RZ, P1, !PT ;  /* 0x0000001eff267210 */ /* 0x000fe40000fde4ff */
[----:B------:R-:W-:Y:S01]  /*187d0*/  SHF.L.W.U32.HI R42, R42, 0x1, R44 ;  /* 0x000000012a2a7819 */ /* 0x000fe20000010e2c */
[----:B------:R-:W-:Y:S01]  /*187e0*/  IMAD.X R49, RZ, RZ, R33, P4 ;  /* 0x000000ffff317224 */ /* 0x000fe200020e0621 */
[----:B------:R-:W-:Y:S01]  /*187f0*/  SEL R61, RZ, 0x1, !P6 ;  /* 0x00000001ff3d7807 */ /* 0x000fe20007000000 */
[----:B------:R-:W-:Y:S01]  /*18800*/  IMAD.WIDE.U32.X R30, RZ, R41, R34, P2 ;  /* 0x00000029ff1e7225 */ /* 0x000fe200010e0422 */
[----:B------:R-:W-:-:S02]  /*18810*/  IADD3.X R43, P2, PT, R42, R43, RZ, P3, !PT ;  /* 0x0000002b2a2b7210 */ /* 0x000fc40001f5e4ff */
[----:B------:R-:W-:Y:S01]  /*18820*/  SHF.L.W.U32.HI R47, R44, 0x1, R49 ;  /* 0x000000012c2f7819 */ /* 0x000fe20000010e31 */
[----:B------:R-:W-:Y:S01]  /*18830*/  IMAD.WIDE.U32 R34, R29, 0x3d1, RZ ;  /* 0x000003d11d227825 */ /* 0x000fe200078e00ff */
[----:B------:R-:W-:Y:S02]  /*18840*/  IADD3 R61, P4, PT, R61, R30, RZ ;  /* 0x0000001e3d3d7210 */ /* 0x000fe40007f9e0ff */
[----:B------:R-:W-:Y:S01]  /*18850*/  IADD3.X R47, P2, PT, R47, R40, RZ, P2, !PT ;  /* 0x000000282f2f7210 */ /* 0x000fe2000175e4ff */
[----:B------:R-:W-:Y:S01]  /*18860*/  IMAD.WIDE.U32 R32, R45, 0x3d1, RZ ;  /* 0x000003d12d207825 */ /* 0x000fe200078e00ff */
[----:B------:R-:W-:-:S03]  /*18870*/  IADD3.X R39, P1, PT, R39, R38, RZ, P1, !PT ;  /* 0x0000002627277210 */ /* 0x000fc60000f3e4ff */
        /* <DEDUP_REMOVED lines=76> */
.L_x_322:
        /* <DEDUP_REMOVED lines=22> */
.L_x_321:
[----:B------:R-:W-:Y:S05]  /*18ea0*/  BSYNC.RECONVERGENT B0 ;  /* 0x0000000000007941 */ /* 0x000fea0003800200 */
.L_x_320:
[----:B------:R-:W-:-:S05]  /*18eb0*/  UMOV UR4, 0x1 ;  /* 0x0000000100047882 */ /* 0x000fca0000000000 */
.L_x_326:
        /* <DEDUP_REMOVED lines=68> */
[----:B------:R-:W-:Y:S01]  /*19300*/  IMAD.X R33, RZ, RZ, RZ, P0 ;  /* 0x000000ffff217224 */ /* 0x000fe200000e06ff */
[----:B------:R-:W-:Y:S01]  /*19310*/  IADD3.X R35, P0, PT, RZ, R35, RZ, P1, !PT ;  /* 0x00000023ff237210 */ /* 0x000fe20000f1e4ff */
[----:B------:R-:W-:Y:S01]  /*19320*/  IMAD.WIDE.U32.X R40, R59, R59, R40, P6 ;  /* 0x0000003b3b287225 */ /* 0x000fe200030e0428 */
[----:B------:R-:W-:-:S02]  /*19330*/  IADD3 R65, P6, PT, R65, R46, RZ ;  /* 0x0000002e41417210 */ /* 0x000fc40007fde0ff */
[----:B------:R-:W-:Y:S01]  /*19340*/  IADD3.X R35, P1, PT, RZ, R35, RZ, P1, !PT ;  /* 0x00000023ff237210 */ /* 0x000fe20000f3e4ff */
[----:B------:R-:W-:Y:S02]  /*19350*/  IMAD.MOV.U32 R30, RZ, RZ, R37 ;  /* 0x000000ffff1e7224 */ /* 0x000fe400078e0025 */
[----:B------:R-:W-:-:S04]  /*19360*/  IMAD.WIDE.U32 R36, R55, R54, RZ ;  /* 0x0000003637247225 */ /* 0x000fc800078e00ff */
[----:B------:R-:W-:Y:S01]  /*19370*/  IMAD.MOV.U32 R32, RZ, RZ, R29 ;  /* 0x000000ffff207224 */ /* 0x000fe200078e001d */
[----:B------:R-:W-:Y:S01]  /*19380*/  IADD3.X R29, P0, PT, RZ, R40, RZ, P0, !PT ;  /* 0x00000028ff1d7210 */ /* 0x000fe2000071e4ff */
[----:B------:R-:W-:Y:S02]  /*19390*/  IMAD R28, R51, R62, RZ ;  /* 0x0000003e331c7224 */ /* 0x000fe400078e02ff */
[----:B------:R-:W-:Y:S01]  /*193a0*/  IMAD.MOV.U32 R42, RZ, RZ, R45 ;  /* 0x000000ffff2a7224 */ /* 0x000fe200078e002d */
[----:B------:R-:W-:Y:S01]  /*193b0*/  IADD3.X R46, P0, PT, RZ, R41, RZ, P0, !PT ;  /* 0x00000029ff2e7210 */ /* 0x000fe2000071e4ff */
        /* <DEDUP_REMOVED lines=14> */
[----:B------:R-:W-:Y:S01]  /*194a0*/  IMAD.WIDE.U32 R36, R53, R57, RZ ;  /* 0x0000003935247225 */ /* 0x000fe200078e00ff */
[----:B------:R-:W-:Y:S02]  /*194b0*/  IADD3.X R45, P2, PT, RZ, R45, RZ, P2, !PT ;  /* 0x0000002dff2d7210 */ /* 0x000fe4000175e4ff */
[----:B------:R-:W-:Y:S01]  /*194c0*/  IADD3 R63, P0, PT, R63, R44, RZ ;  /* 0x0000002c3f3f7210 */ /* 0x000fe20007f1e0ff */
[----:B------:R-:W-:Y:S01]  /*194d0*/  IMAD R58, R53, R54, RZ ;  /* 0x00000036353a7224 */ /* 0x000fe200078e02ff */
[----:B------:R-:W-:Y:S01]  /*194e0*/  SEL R59, RZ, 0x1, !P2 ;  /* 0x00000001ff3b7807 */ /* 0x000fe20005000000 */
[----:B------:R-:W-:Y:S01]  /*194f0*/  IMAD.WIDE.U32.X R38, R55, R53, R38, P3 ;  /* 0x0000003537267225 */ /* 0x000fe200018e0426 */
[----:B------:R-:W-:-:S02]  /*19500*/  IADD3 R65, P3, PT, R65, R62, RZ ;  /* 0x0000003e41417210 */ /* 0x000fc40007f7e0ff */
[----:B------:R-:W-:Y:S01]  /*19510*/  IADD3.X R47, P0, PT, RZ, R47, RZ, P0, !PT ;  /* 0x0000002fff2f7210 */ /* 0x000fe2000071e4ff */
[----:B------:R-:W-:-:S04]  /*19520*/  IMAD.WIDE.U32 R40, R57, R54, RZ ;  /* 0x0000003639287225 */ /* 0x000fc800078e00ff */
[----:B------:R-:W-:Y:S01]  /*19530*/  IMAD R67, R55, R57, R58 ;  /* 0x0000003937437224 */ /* 0x000fe200078e023a */
[----:B------:R-:W-:Y:S01]  /*19540*/  IADD3.X R58, P3, PT, R45, R56, RZ, P3, !PT ;  /* 0x000000382d3a7210 */ /* 0x000fe20001f7e4ff */
[----:B------:R-:W-:-:S04]  /*19550*/  IMAD.WIDE.U32 R36, P2, R57, R53, R36 ;  /* 0x0000003539247225 */ /* 0x000fc80007840024 */
[----:B------:R-:W-:Y:S02]  /*19560*/  IMAD.IADD R67, R41, 0x1, R67 ;  /* 0x0000000129437824 */ /* 0x000fe400078e0243 */
[----:B------:R-:W-:Y:S01]  /*19570*/  IMAD.X R41, RZ, RZ, RZ, P2 ;  /* 0x000000ffff297224 */ /* 0x000fe200010e06ff */
[----:B------:R-:W-:Y:S01]  /*19580*/  IADD3 R56, P2, PT, R65, R40, RZ ;  /* 0x0000002841387210 */ /* 0x000fe20007f5e0ff */
[----:B------:R-:W-:-:S04]  /*19590*/  IMAD.WIDE.U32 R44, R57, R57, RZ ;  /* 0x00000039392c7225 */ /* 0x000fc800078e00ff */
[----:B------:R-:W-:Y:S02]  /*195a0*/  IMAD R62, R51, R54, RZ ;  /* 0x00000036333e7224 */ /* 0x000fe400078e02ff */
[----:B------:R-:W-:Y:S01]  /*195b0*/  IMAD.MOV.U32 R40, RZ, RZ, R37 ;  /* 0x000000ffff287224 */ /* 0x000fe200078e0025 */
[----:B------:R-:W-:Y:S01]  /*195c0*/  IADD3.X R37, P2, PT, R58, R67, RZ, P2, !PT ;  /* 0x000000433a257210 */ /* 0x000fe2000175e4ff */
[----:B------:R-:W-:Y:S01]  /*195d0*/  IMAD.WIDE.U32.X R30, R55, R51, R30, P4 ;  /* 0x00000033371e7225 */ /* 0x000fe200020e041e */
[----:B------:R-:W-:-:S03]  /*195e0*/  IADD3 RZ, P4, PT, RZ, R56, RZ ;  /* 0x00000038ffff7210 */ /* 0x000fc60007f9e0ff */
[----:B------:R-:W-:Y:S01]  /*195f0*/  IMAD.X R59, RZ, RZ, R59, P3 ;  /* 0x000000ffff3b7224 */ /* 0x000fe200018e063b */
[----:B------:R-:W-:Y:S01]  /*19600*/  IADD3 R49, P3, PT, R45, R36, RZ ;  /* 0x000000242d317210 */ /* 0x000fe20007f7e0ff */
[C---:B------:R-:W-:Y:S01]  /*19610*/  IMAD R65, R55.reuse, R52, R62 ;  /* 0x0000003437417224 */ /* 0x040fe200078e023e */
[----:B------:R-:W-:Y:S01]  /*19620*/  IADD3.X R37, P4, PT, RZ, R37, RZ, P4, !PT ;  /* 0x00000025ff257210 */ /* 0x000fe2000279e4ff */
[----:B------:R-:W-:Y:S01]  /*19630*/  IMAD.WIDE.U32.X R28, R55, R55, R28, P6 ;  /* 0x00000037371c7225 */ /* 0x000fe200030e041c */
[----:B------:R-:W-:Y:S02]  /*19640*/  SEL R36, RZ, 0x1, !P2 ;  /* 0x00000001ff247807 */ /* 0x000fe40005000000 */
[----:B------:R-:W-:Y:S01]  /*19650*/  IADD3.X R45, P1, PT, R60, R63, RZ, P1, !PT ;  /* 0x0000003f3c2d7210 */ /* 0x000fe20000f3e4ff */
[----:B------:R-:W-:Y:S01]  /*19660*/  IMAD.WIDE.U32 R54, R52, R54, RZ ;  /* 0x0000003634367225 */ /* 0x000fe200078e00ff */
[----:B------:R-:W-:Y:S02]  /*19670*/  IADD3 R63, P6, PT, R59, R42, RZ ;  /* 0x0000002a3b3f7210 */ /* 0x000fe40007fde0ff */
[----:B------:R-:W-:Y:S01]  /*19680*/  IADD3.X R59, P0, PT, RZ, R28, RZ, P0, !PT ;  /* 0x0000001cff3b7210 */ /* 0x000fe2000071e4ff */
[----:B------:R-:W-:Y:S01]  /*19690*/  IMAD.IADD R42, R55, 0x1, R65 ;  /* 0x00000001372a7824 */ /* 0x000fe200078e0241 */
[----:B------:R-:W-:Y:S01]  /*196a0*/  IADD3.X R47, P1, PT, R50, R47, RZ, P1, !PT ;  /* 0x0000002f322f7210 */ /* 0x000fe20000f3e4ff */
[----:B------:R-:W-:Y:S01]  /*196b0*/  IMAD.X R55, RZ, RZ, R36, P4 ;  /* 0x000000ffff377224 */ /* 0x000fe200020e0624 */
[----:B------:R-:W-:Y:S01]  /*196c0*/  SHF.L.W.U32.HI R50, R61, 0x1, R56 ;  /* 0x000000013d327819 */ /* 0x000fe20000010e38 */
[----:B------:R-:W-:Y:S01]  /*196d0*/  IMAD.X R61, RZ, RZ, R43, P6 ;  /* 0x000000ffff3d7224 */ /* 0x000fe200030e062b */
[----:B------:R-:W-:Y:S01]  /*196e0*/  IADD3.X R43, P0, PT, RZ, R29, RZ, P0, !PT ;  /* 0x0000001dff2b7210 */ /* 0x000fe2000071e4ff */
[----:B------:R-:W-:Y:S01]  /*196f0*/  IMAD.WIDE.U32.X R40, R53, R53, R40, P3 ;  /* 0x0000003535287225 */ /* 0x000fe200018e0428 */
[----:B------:R-:W-:-:S02]  /*19700*/  IADD3 R55, P4, PT, R55, R38, RZ ;  /* 0x0000002637377210 */ /* 0x000fc40007f9e0ff */
[----:B------:R-:W-:Y:S01]  /*19710*/  IADD3 R54, P2, PT, R63, R54, RZ ;  /* 0x000000363f367210 */ /* 0x000fe20007f5e0ff */
[----:B------:R-:W-:Y:S01]  /*19720*/  IMAD.WIDE.U32.X R32, R53, R51, R32, P5 ;  /* 0x0000003335207225 */ /* 0x000fe200028e0420 */
[----:B------:R-:W-:Y:S02]  /*19730*/  SEL R29, RZ, 0x1, !P0 ;  /* 0x00000001ff1d7807 */ /* 0x000fe40004000000 */
[----:B------:R-:W-:Y:S01]  /*19740*/  SHF.L.W.U32.HI R38, R56, 0x1, R37 ;  /* 0x0000000138267819 */ /* 0x000fe20000010e25 */
[----:B------:R-:W-:Y:S01]  /*19750*/  IMAD.X R39, RZ, RZ, R39, P4 ;  /* 0x000000ffff277224 */ /* 0x000fe200020e0627 */
[----:B------:R-:W-:Y:S02]  /*19760*/  IADD3.X R50, P1, PT, R50, R59, RZ, P1, !PT ;  /* 0x0000003b32327210 */ /* 0x000fe40000f3e4ff */
[----:B------:R-:W-:Y:S02]  /*19770*/  IADD3 R56, P6, PT, R54, R55, RZ ;  /* 0x0000003736387210 */ /* 0x000fe40007fde0ff */
[----:B------:R-:W-:-:S02]  /*19780*/  IADD3.X R36, P2, PT, R42, R61, RZ, P2, !PT ;  /* 0x0000003d2a247210 */ /* 0x000fc4000175e4ff */
[----:B------:R-:W-:Y:S01]  /*19790*/  IADD3 R42, P0, PT, R29, R44, RZ ;  /* 0x0000002c1d2a7210 */ /* 0x000fe20007f1e0ff */
[----:B------:R-:W-:Y:S01]  /*197a0*/  IMAD.WIDE.U32 R28, R51, R52, RZ ;  /* 0x00000034331c7225 */ /* 0x000fe200078e00ff */
[----:B------:R-:W-:Y:S02]  /*197b0*/  IADD3.X R44, P4, PT, R38, R43, RZ, P1, !PT ;  /* 0x0000002b262c7210 */ /* 0x000fe40000f9e4ff */
[----:B------:R-:W-:Y:S02]  /*197c0*/  SHF.L.W.U32.HI R55, R37, 0x1, R56 ;  /* 0x0000000125377819 */ /* 0x000fe40000010e38 */
[----:B------:R-:W-:Y:S01]  /*197d0*/  IADD3.X R54, P1, PT, R36, R39, RZ, P6, !PT ;  /* 0x0000002724367210 */ /* 0x000fe2000373e4ff */
[-C--:B------:R-:W-:Y:S01]  /*197e0*/  IMAD R39, R51, R57.reuse, RZ ;  /* 0x0000003933277224 */ /* 0x080fe200078e02ff */
[----:B------:R-:W-:Y:S01]  /*197f0*/  SEL R38, RZ, 0x1, !P2 ;  /* 0x00000001ff267807 */ /* 0x000fe20005000000 */
[----:B------:R-:W-:Y:S01]  /*19800*/  IMAD.WIDE.U32 R36, R52, R57, RZ ;  /* 0x0000003934247225 */ /* 0x000fe200078e00ff */
[----:B------:R-:W-:-:S02]  /*19810*/  IADD3.X R55, P2, PT, R55, R42, RZ, P4, !PT ;  /* 0x0000002a37377210 */ /* 0x000fc4000275e4ff */
[----:B------:R-:W-:Y:S01]  /*19820*/  IADD3.X R57, P4, PT, RZ, R49, RZ, P0, !PT ;  /* 0x00000031ff397210 */ /* 0x000fe2000079e4ff */
[----:B------:R-:W-:Y:S01]  /*19830*/  IMAD.WIDE.U32 R28, P6, R52, R51, R28 ;  /* 0x00000033341c7225 */ /* 0x000fe200078c001c */
[----:B------:R-:W-:Y:S02]  /*19840*/  SHF.L.W.U32.HI R56, R56, 0x1, R54 ;  /* 0x0000000138387819 */ /* 0x000fe40000010e36 */
[----:B------:R-:W-:Y:S01]  /*19850*/  IADD3.X R40, P4, PT, RZ, R40, RZ, P4, !PT ;  /* 0x00000028ff287210 */ /* 0x000fe2000279e4ff */
[----:B------:R-:W-:Y:S02]  /*19860*/  IMAD.X R49, RZ, RZ, R38, P1 ;  /* 0x000000ffff317224 */ /* 0x000fe400008e0626 */
[-C--:B------:R-:W-:Y:S02]  /*19870*/  IMAD R59, R53, R52.reuse, R39 ;  /* 0x00000034353b7224 */ /* 0x080fe400078e0227 */
[----:B------:R-:W-:-:S04]  /*19880*/  IMAD.WIDE.U32 R42, R52, R52, RZ ;  /* 0x00000034342a7225 */ /* 0x000fc800078e00ff */
[----:B------:R-:W-:Y:S01]  /*19890*/  IMAD.X R39, RZ, RZ, RZ, P6 ;  /* 0x000000ffff277224 */ /* 0x000fe200030e06ff */
[----:B------:R-:W-:Y:S01]  /*198a0*/  IADD3 R49, P6, PT, R49, R30, RZ ;  /* 0x0000001e31317210 */ /* 0x000fe20007fde0ff */
[----:B------:R-:W-:Y:S01]  /*198b0*/  IMAD.MOV.U32 R38, RZ, RZ, R29 ;  /* 0x000000ffff267224 */ /* 0x000fe200078e001d */
[----:B------:R-:W-:Y:S01]  /*198c0*/  IADD3 R52, P3, PT, R43, R28, RZ ;  /* 0x0000001c2b347210 */ /* 0x000fe20007f7e0ff */
[----:B------:R-:W-:Y:S01]  /*198d0*/  IMAD.IADD R28, R37, 0x1, R59 ;  /* 0x00000001251c7824 */ /* 0x000fe200078e023b */
[----:B------:R-:W-:Y:S01]  /*198e0*/  IADD3.X R43, P0, PT, R56, R57, RZ, P2, !PT ;  /* 0x00000039382b7210 */ /* 0x000fe2000171e4ff */
[----:B------:R-:W-:Y:S01]  /*198f0*/  IMAD.X R29, RZ, RZ, R31, P6 ;  /* 0x000000ffff1d7224 */ /* 0x000fe200030e061f */
[----:B------:R-:W-:Y:S01]  /*19900*/  IADD3 R57, P1, PT, R49, R36, RZ ;  /* 0x0000002431397210 */ /* 0x000fe20007f3e0ff */
[----:B------:R-:W-:Y:S01]  /*19910*/  IMAD.WIDE.U32.X R38, R51, R51, R38, P3 ;  /* 0x0000003333267225 */ /* 0x000fe200018e0426 */
[----:B------:R-:W-:Y:S02]  /*19920*/  IADD3.X R56, P4, PT, RZ, R41, RZ, P4, !PT ;  /* 0x00000029ff387210 */ /* 0x000fe4000279e4ff */
[----:B------:R-:W-:Y:S01]  /*19930*/  IADD3.X R36, P1, PT, R28, R29, RZ, P1, !PT ;  /* 0x0000001d1c247210 */ /* 0x000fe20000f3e4ff */
[----:B------:R-:W-:Y:S01]  /*19940*/  IMAD.WIDE.U32 R30, R43, 0x3d1, RZ ;  /* 0x000003d12b1e7825 */ /* 0x000fe200078e00ff */
[----:B------:R-:W-:-:S02]  /*19950*/  IADD3 RZ, P2, PT, RZ, R57, RZ ;  /* 0x00000039ffff7210 */ /* 0x000fc40007f5e0ff */
[----:B------:R-:W-:Y:S01]  /*19960*/  SHF.L.W.U32.HI R49, R54, 0x1, R57 ;  /* 0x0000000136317819 */ /* 0x000fe20000010e39 */
[----:B------:R-:W-:Y:S01]  /*19970*/  IMAD.WIDE.U32 R28, R55, 0x3d1, RZ ;  /* 0x000003d1371c7825 */ /* 0x000fe200078e00ff */
[----:B------:R-:W-:Y:S02]  /*19980*/  IADD3.X R54, P5, PT, RZ, R36, RZ, P2, !PT ;  /* 0x00000024ff367210 */ /* 0x000fe400017be4ff */
        /* <DEDUP_REMOVED lines=25> */
[----:B------:R-:W-:Y:S01]  /*19b20*/  IMAD.X R61, RZ, RZ, R37, P5 ;  /* 0x000000ffff3d7224 */ /* 0x000fe200028e0625 */
[----:B------:R-:W-:Y:S01]  /*19b30*/  IADD3 R42, P5, PT, R59, R30, RZ ;  /* 0x0000001e3b2a7210 */ /* 0x000fe20007fbe0ff */
[----:B------:R-:W-:Y:S01]  /*19b40*/  IMAD.X R37, RZ, RZ, RZ, P4 ;  /* 0x000000ffff257224 */ /* 0x000fe200020e06ff */
[----:B------:R-:W-:Y:S01]  /*19b50*/  IADD3.X R51, P2, PT, R36, R57, RZ, P2, !PT ;  /* 0x0000003924337210 */ /* 0x000fe2000175e4ff */
[----:B------:R-:W-:Y:S01]  /*19b60*/  IMAD.MOV.U32 R36, RZ, RZ, R33 ;  /* 0x000000ffff247224 */ /* 0x000fe200078e0021 */
[----:B------:R-:W-:Y:S02]  /*19b70*/  IADD3 R30, P3, PT, R31, R32, RZ ;  /* 0x000000201f1e7210 */ /* 0x000fe40007f7e0ff */
        /* <DEDUP_REMOVED lines=71> */
.L_x_325:
        /* <DEDUP_REMOVED lines=22> */
.L_x_324:
[----:B------:R-:W-:Y:S05]  /*1a150*/  BSYNC.RECONVERGENT B0 ;  /* 0x0000000000007941 */ /* 0x000fea0003800200 */
.L_x_323:
        /* <DEDUP_REMOVED lines=17> */
[----:B------:R-:W-:-:S03]  /*1a270*/  SEL R28, RZ, 0x1, !P1 ;  /* 0x00000001ff1c7807 */ /* 0x000fc60004800000 */
[----:B------:R-:W-:-:S04]  /*1a280*/  IMAD.WIDE.U32 R40, R59, R26, RZ ;  /* 0x0000001a3b287225 */ /* 0x000fc800078e00ff */
[----:B------:R-:W-:-:S04]  /*1a290*/  IMAD.WIDE.U32 R38, R62, R22, RZ ;  /* 0x000000163e267225 */ /* 0x000fc800078e00ff */
[----:B------:R-:W-:-:S04]  /*1a2a0*/  IMAD.WIDE.U32 R42, R59, R25, RZ ;  /* 0x000000193b2a7225 */ /* 0x000fc800078e00ff */
[----:B------:R-:W-:-:S04]  /*1a2b0*/  IMAD.WIDE.U32 R36, P5, R23, R62, R36 ;  /* 0x0000003e17247225 */ /* 0x000fc800078a0024 */
[----:B------:R-:W-:-:S04]  /*1a2c0*/  IMAD.WIDE.U32.X R44, R21, R59, R44, P2 ;  /* 0x0000003b152c7225 */ /* 0x000fc800010e042c */
[----:B------:R-:W-:Y:S02]  /*1a2d0*/  IMAD.X R31, RZ, RZ, R28, P0 ;  /* 0x000000ffff1f7224 */ /* 0x000fe400000e061c */
[----:B------:R-:W-:-:S03]  /*1a2e0*/  IMAD.WIDE.U32 R40, P3, R27, R62, R40 ;  /* 0x0000003e1b287225 */ /* 0x000fc60007860028 */
[----:B------:R-:W-:Y:S01]  /*1a2f0*/  IADD3 R47, P0, PT, R31, R44, RZ ;  /* 0x0000002c1f2f7210 */ /* 0x000fe20007f1e0ff */
[----:B------:R-:W-:Y:S01]  /*1a300*/  IMAD.X R35, RZ, RZ, RZ, P5 ;  /* 0x000000ffff237224 */ /* 0x000fe200028e06ff */
[----:B------:R-:W-:Y:S01]  /*1a310*/  IADD3 RZ, P5, PT, R39, R36, RZ ;  /* 0x0000002427ff7210 */ /* 0x000fe20007fbe0ff */
[----:B------:R-:W-:Y:S01]  /*1a320*/  IMAD.WIDE.U32 R32, R62, R25, RZ ;  /* 0x000000193e207225 */ /* 0x000fe200078e00ff */
[----:B------:R-:W-:-:S03]  /*1a330*/  IADD3 RZ, P6, PT, R29, R40, RZ ;  /* 0x000000281dff7210 */ /* 0x000fc60007fde0ff */
[----:B------:R-:W-:-:S04]  /*1a340*/  IMAD.WIDE.U32 R42, P4, R24, R62, R42 ;  /* 0x0000003e182a7225 */ /* 0x000fc8000788002a */
[----:B------:R-:W-:Y:S01]  /*1a350*/  IMAD R31, R23, R62, RZ ;  /* 0x0000003e171f7224 */ /* 0x000fe200078e02ff */
[----:B------:R-:W-:Y:S01]  /*1a360*/  IADD3 RZ, P1, PT, R33, R42, RZ ;  /* 0x0000002a21ff7210 */ /* 0x000fe20007f3e0ff */
[----:B------:R-:W-:-:S04]  /*1a370*/  IMAD.WIDE.U32 R38, R55, R20, RZ ;  /* 0x0000001437267225 */ /* 0x000fc800078e00ff */
[----:B------:R-:W-:-:S04]  /*1a380*/  IMAD.WIDE.U32 R28, R22, R62, RZ ;  /* 0x0000003e161c7225 */ /* 0x000fc800078e00ff */
[----:B------:R-:W-:Y:S02]  /*1a390*/  IMAD R31, R22, R59, R31 ;  /* 0x0000003b161f7224 */ /* 0x000fe400078e021f */
[----:B------:R-:W-:-:S04]  /*1a3a0*/  IMAD.WIDE.U32 R32, R54, R20, RZ ;  /* 0x0000001436207225 */ /* 0x000fc800078e00ff */
[----:B------:R-:W-:-:S04]  /*1a3b0*/  IMAD.WIDE.U32 R38, P2, R21, R54, R38 ;  /* 0x0000003615267225 */ /* 0x000fc80007840026 */
[----:B------:R-:W-:Y:S01]  /*1a3c0*/  IMAD.X R40, RZ, RZ, R45, P0 ;  /* 0x000000ffff287224 */ /* 0x000fe200000e062d */
[----:B------:R-:W-:Y:S01]  /*1a3d0*/  IADD3 RZ, P0, PT, RZ, R28, RZ ;  /* 0x0000001cffff7210 */ /* 0x000fe20007f1e0ff */
[----:B------:R-:W-:Y:S02]  /*1a3e0*/  IMAD.IADD R31, R29, 0x1, R31 ;  /* 0x000000011d1f7824 */ /* 0x000fe400078e021f */
[----:B------:R-:W-:Y:S01]  /*1a3f0*/  IMAD.X R29, RZ, RZ, RZ, P4 ;  /* 0x000000ffff1d7224 */ /* 0x000fe200020e06ff */
[----:B------:R-:W-:Y:S01]  /*1a400*/  IADD3 RZ, P4, PT, R33, R38, RZ ;  /* 0x0000002621ff7210 */ /* 0x000fe20007f9e0ff */
[----:B------:R-:W-:Y:S01]  /*1a410*/  IMAD.X R33, RZ, RZ, RZ, P3 ;  /* 0x000000ffff217224 */ /* 0x000fe200018e06ff */
[----:B------:R-:W-:Y:S01]  /*1a420*/  IADD3.X R31, P0, PT, RZ, R31, RZ, P0, !PT ;  /* 0x0000001fff1f7210 */ /* 0x000fe2000071e4ff */
[----:B------:R-:W-:Y:S01]  /*1a430*/  IMAD.MOV.U32 R34, RZ, RZ, R37 ;  /* 0x000000ffff227224 */ /* 0x000fe200078e0025 */
[----:B------:R-:W-:Y:S01]  /*1a440*/  IADD3 R47, P3, PT, R47, R28, RZ ;  /* 0x0000001c2f2f7210 */ /* 0x000fe20007f7e0ff */
[----:B------:R-:W-:Y:S01]  /*1a450*/  IMAD.WIDE.U32 R36, R54, R22, RZ ;  /* 0x0000001636247225 */ /* 0x000fe200078e00ff */
[----:B------:R-:W-:-:S02]  /*1a460*/  SEL R36, RZ, 0x1, !P0 ;  /* 0x00000001ff247807 */ /* 0x000fc40004000000 */
[----:B------:R-:W-:Y:S01]  /*1a470*/  IADD3.X R31, P3, PT, R31, R40, RZ, P3, !PT ;  /* 0x000000281f1f7210 */ /* 0x000fe20001f7e4ff */
[----:B------:R-:W-:-:S04]  /*1a480*/  IMAD.WIDE.U32 R44, R55, R22, RZ ;  /* 0x00000016372c7225 */ /* 0x000fc800078e00ff */
[----:B------:R-:W-:Y:S02]  /*1a490*/  IMAD.MOV.U32 R28, RZ, RZ, R43 ;  /* 0x000000ffff1c7224 */ /* 0x000fe400078e002b */
[----:B------:R-:W-:-:S04]  /*1a4a0*/  IMAD.WIDE.U32.X R34, R23, R59, R34, P5 ;  /* 0x0000003b17227225 */ /* 0x000fc800028e0422 */
[----:B------:R-:W-:Y:S02]  /*1a4b0*/  IMAD.X R43, RZ, RZ, R36, P3 ;  /* 0x000000ffff2b7224 */ /* 0x000fe400018e0624 */
[----:B------:R-:W-:Y:S02]  /*1a4c0*/  IMAD R38, R21, R54, RZ ;  /* 0x0000003615267224 */ /* 0x000fe400078e02ff */
[----:B------:R-:W-:Y:S01]  /*1a4d0*/  IMAD R42, R24, R62, RZ ;  /* 0x0000003e182a7224 */ /* 0x000fe200078e02ff */
[----:B------:R-:W-:Y:S01]  /*1a4e0*/  IADD3 R43, P3, PT, R43, R34, RZ ;  /* 0x000000222b2b7210 */ /* 0x000fe20007f7e0ff */
[----:B------:R-:W-:-:S04]  /*1a4f0*/  IMAD.WIDE.U32 R44, P5, R23, R54, R44 ;  /* 0x00000036172c7225 */ /* 0x000fc800078a002c */
[----:B------:R-:W-:Y:S01]  /*1a500*/  IMAD R61, R20, R55, R38 ;  /* 0x00000037143d7224 */ /* 0x000fe200078e0226 */
[----:B------:R-:W-:Y:S01]  /*1a510*/  IADD3 RZ, P0, PT, R37, R44, RZ ;  /* 0x0000002c25ff7210 */ /* 0x000fe20007f1e0ff */
[----:B------:R-:W-:Y:S02]  /*1a520*/  IMAD.MOV.U32 R36, RZ, RZ, R39 ;  /* 0x000000ffff247224 */ /* 0x000fe400078e0027 */
[----:B------:R-:W-:Y:S02]  /*1a530*/  IMAD.MOV.U32 R32, RZ, RZ, R41 ;  /* 0x000000ffff207224 */ /* 0x000fe400078e0029 */
[----:B------:R-:W-:-:S04]  /*1a540*/  IMAD.WIDE.U32 R38, R25, R62, RZ ;  /* 0x0000003e19267225 */ /* 0x000fc800078e00ff */
[----:B------:R-:W-:Y:S02]  /*1a550*/  IMAD R49, R25, R59, R42 ;  /* 0x0000003b19317224 */ /* 0x000fe400078e022a */
[----:B------:R-:W-:-:S04]  /*1a560*/  IMAD.WIDE.U32 R40, R20, R54, RZ ;  /* 0x0000003614287225 */ /* 0x000fc800078e00ff */
[----:B------:R-:W-:Y:S01]  /*1a570*/  IMAD.X R35, RZ, RZ, R35, P3 ;  /* 0x000000ffff237224 */ /* 0x000fe200018e0623 */
[----:B------:R-:W-:Y:S01]  /*1a580*/  IADD3 RZ, P3, PT, RZ, R38, RZ ;  /* 0x00000026ffff7210 */ /* 0x000fe20007f7e0ff */
[----:B------:R-:W-:Y:S02]  /*1a590*/  IMAD.IADD R34, R39, 0x1, R49 ;  /* 0x0000000127227824 */ /* 0x000fe400078e0231 */
[----:B------:R-:W-:Y:S01]  /*1a5a0*/  IMAD.X R37, RZ, RZ, RZ, P2 ;  /* 0x000000ffff257224 */ /* 0x000fe200010e06ff */
[----:B------:R-:W-:Y:S01]  /*1a5b0*/  IADD3 R44, P2, PT, R47, R40, RZ ;  /* 0x000000282f2c7210 */ /* 0x000fe20007f5e0ff */
[----:B------:R-:W-:Y:S01]  /*1a5c0*/  IMAD.IADD R42, R41, 0x1, R61 ;  /* 0x00000001292a7824 */ /* 0x000fe200078e023d */
[----:B------:R-:W-:Y:S01]  /*1a5d0*/  IADD3.X R34, P3, PT, RZ, R34, RZ, P3, !PT ;  /* 0x00000022ff227210 */ /* 0x000fe20001f7e4ff */
[-C--:B------:R-:W-:Y:S01]  /*1a5e0*/  IMAD.WIDE.U32.X R28, R24, R59.reuse, R28, P1 ;  /* 0x0000003b181c7225 */ /* 0x080fe200008e041c */
[----:B------:R-:W-:Y:S02]  /*1a5f0*/  IADD3 R39, P1, PT, R43, R38, RZ ;  /* 0x000000262b277210 */ /* 0x000fe40007f3e0ff */
[----:B------:R-:W-:Y:S01]  /*1a600*/  IADD3.X R31, P2, PT, R31, R42, RZ, P2, !PT ;  /* 0x0000002a1f1f7210 */ /* 0x000fe2000175e4ff */
[----:B------:R-:W-:Y:S01]  /*1a610*/  IMAD.WIDE.U32.X R32, R27, R59, R32, P6 ;  /* 0x0000003b1b207225 */ /* 0x000fe200030e0420 */
[----:B------:R-:W-:-:S02]  /*1a620*/  IADD3 RZ, P6, PT, RZ, R44, RZ ;  /* 0x0000002cffff7210 */ /* 0x000fc40007fde0ff */
[----:B------:R-:W-:Y:S01]  /*1a630*/  IADD3.X R38, P1, PT, R34, R35, RZ, P1, !PT ;  /* 0x0000002322267210 */ /* 0x000fe20000f3e4ff */
[----:B------:R-:W-:Y:S01]  /*1a640*/  IMAD R63, R27, R62, RZ ;  /* 0x0000003e1b3f7224 */ /* 0x000fe200078e02ff */
[----:B------:R-:W-:Y:S01]  /*1a650*/  IADD3.X R31, P6, PT, RZ, R31, RZ, P6, !PT ;  /* 0x0000001fff1f7210 */ /* 0x000fe200037de4ff */
[----:B------:R-:W-:Y:S01]  /*1a660*/  IMAD R41, R23, R54, RZ ;  /* 0x0000003617297224 */ /* 0x000fe200078e02ff */
[----:B------:R-:W-:Y:S01]  /*1a670*/  SEL R40, RZ, 0x1, !P2 ;  /* 0x00000001ff287807 */ /* 0x000fe20005000000 */
[----:B------:R-:W-:Y:S01]  /*1a680*/  IMAD.WIDE.U32 R34, R54, R25, RZ ;  /* 0x0000001936227225 */ /* 0x000fe200078e00ff */
[----:B------:R-:W-:-:S03]  /*1a690*/  SEL R34, RZ, 0x1, !P3 ;  /* 0x00000001ff227807 */ /* 0x000fc60005800000 */
[----:B------:R-:W-:Y:S02]  /*1a6a0*/  IMAD R63, R26, R59, R63 ;  /* 0x0000003b1a3f7224 */ /* 0x000fe400078e023f */
[----:B------:R-:W-:-:S04]  /*1a6b0*/  IMAD.WIDE.U32 R60, R22, R54, RZ ;  /* 0x00000036163c7225 */ /* 0x000fc800078e00ff */
[----:B------:R-:W-:Y:S01]  /*1a6c0*/  IMAD R47, R22, R55, R41 ;  /* 0x00000037162f7224 */ /* 0x000fe200078e0229 */
[----:B------:R-:W-:Y:S01]  /*1a6d0*/  IADD3 R60, P3, PT, R39, R60, RZ ;  /* 0x0000003c273c7210 */ /* 0x000fe20007f7e0ff */
[----:B------:R-:W-:-:S04]  /*1a6e0*/  IMAD.WIDE.U32 R42, R55, R25, RZ ;  /* 0x00000019372a7225 */ /* 0x000fc800078e00ff */
[----:B------:R-:W-:-:S04]  /*1a6f0*/  IMAD.WIDE.U32.X R36, R21, R55, R36, P4 ;  /* 0x0000003715247225 */ /* 0x000fc800020e0424 */
[----:B------:R-:W-:Y:S02]  /*1a700*/  IMAD.X R59, RZ, RZ, R40, P6 ;  /* 0x000000ffff3b7224 */ /* 0x000fe400030e0628 */
[----:B------:R-:W-:Y:S02]  /*1a710*/  IMAD.X R41, RZ, RZ, R34, P1 ;  /* 0x000000ffff297224 */ /* 0x000fe400008e0622 */
[----:B------:R-:W-:Y:S01]  /*1a720*/  IMAD.IADD R61, R61, 0x1, R47 ;  /* 0x000000013d3d7824 */ /* 0x000fe200078e022f */
[----:B------:R-:W-:Y:S01]  /*1a730*/  IADD3 R59, P4, PT, R59, R36, RZ ;  /* 0x000000243b3b7210 */ /* 0x000fe20007f9e0ff */
[----:B------:R-:W-:Y:S01]  /*1a740*/  IMAD.WIDE.U32 R42, P6, R24, R54, R42 ;  /* 0x00000036182a7225 */ /* 0x000fe200078c002a */
[----:B------:R-:W-:Y:S02]  /*1a750*/  IADD3 R58, P2, PT, R41, R28, RZ ;  /* 0x0000001c293a7210 */ /* 0x000fe40007f5e0ff */
[----:B------:R-:W-:Y:S01]  /*1a760*/  IADD3.X R61, P3, PT, R38, R61, RZ, P3, !PT ;  /* 0x0000003d263d7210 */ /* 0x000fe20001f7e4ff */
[----:B------:R-:W-:Y:S01]  /*1a770*/  IMAD.WIDE.U32 R40, R55, R26, RZ ;  /* 0x0000001a37287225 */ /* 0x000fe200078e00ff */
[----:B------:R-:W-:-:S02]  /*1a780*/  IADD3 RZ, P1, PT, R35, R42, RZ ;  /* 0x0000002a23ff7210 */ /* 0x000fc40007f3e0ff */
        /* <DEDUP_REMOVED lines=32> */
[----:B------:R-:W-:Y:S02]  /*1a990*/  IMAD R36, R24, R54, RZ ;  /* 0x0000003618247224 */ /* 0x000fe400078e02ff */
[----:B------:R-:W-:-:S04]  /*1a9a0*/  IMAD.WIDE.U32 R40, R20, R57, RZ ;  /* 0x0000003914287225 */ /* 0x000fc800078e00ff */
[----:B------:R-:W-:Y:S02]  /*1a9b0*/  IMAD R59, R20, R53, R59 ;  /* 0x00000035143b7224 */ /* 0x000fe400078e023b */
[----:B------:R-:W-:Y:S02]  /*1a9c0*/  IMAD R65, R25, R55, R36 ;  /* 0x0000003719417224 */ /* 0x000fe400078e0224 */
[----:B------:R-:W-:Y:S01]  /*1a9d0*/  IMAD.IADD R63, R41, 0x1, R59 ;  /* 0x00000001293f7824 */ /* 0x000fe200078e023b */
[----:B------:R-:W-:Y:S01]  /*1a9e0*/  SEL R41, RZ, 0x1, !P0 ;  /* 0x00000001ff297807 */ /* 0x000fe20004000000 */
[----:B------:R-:W-:Y:S01]  /*1a9f0*/  IMAD.X R36, RZ, RZ, R35, P2 ;  /* 0x000000ffff247224 */ /* 0x000fe200010e0623 */
[----:B------:R-:W-:Y:S01]  /*1aa00*/  IADD3 R59, P2, PT, R58, R38, RZ ;  /* 0x000000263a3b7210 */ /* 0x000fe20007f5e0ff */
[----:B------:R-:W-:Y:S01]  /*1aa10*/  IMAD.WIDE.U32 R60, R25, R54, RZ ;  /* 0x00000036193c7225 */ /* 0x000fe200078e00ff */
[----:B------:R-:W-:Y:S02]  /*1aa20*/  IADD3 R45, P0, PT, R45, R40, RZ ;  /* 0x000000282d2d7210 */ /* 0x000fe40007f1e0ff */
[----:B------:R-:W-:Y:S01]  /*1aa30*/  IADD3.X R39, P2, PT, R39, R42, RZ, P2, !PT ;  /* 0x0000002a27277210 */ /* 0x000fe2000175e4ff */
[----:B------:R-:W-:Y:S01]  /*1aa40*/  IMAD R40, R27, R54, RZ ;  /* 0x000000361b287224 */ /* 0x000fe200078e02ff */
[----:B------:R-:W-:Y:S01]  /*1aa50*/  IADD3.X R56, P0, PT, R56, R63, RZ, P0, !PT ;  /* 0x0000003f38387210 */ /* 0x000fe2000071e4ff */
[----:B------:R-:W-:-:S02]  /*1aa60*/  IMAD.IADD R38, R61, 0x1, R65 ;  /* 0x000000013d267824 */ /* 0x000fc400078e0241 */
[-C--:B------:R-:W-:Y:S01]  /*1aa70*/  IMAD.WIDE.U32.X R34, R24, R55.reuse, R28, P1 ;  /* 0x0000003718227225 */ /* 0x080fe200008e041c */
[----:B------:R-:W-:Y:S02]  /*1aa80*/  IADD3 R60, P1, PT, R59, R60, RZ ;  /* 0x0000003c3b3c7210 */ /* 0x000fe40007f3e0ff */
[----:B------:R-:W-:Y:S01]  /*1aa90*/  SEL R42, RZ, 0x1, !P0 ;  /* 0x00000001ff2a7807 */ /* 0x000fe20004000000 */
[----:B------:R-:W-:Y:S01]  /*1aaa0*/  IMAD.WIDE.U32.X R28, R27, R55, R48, P5 ;  /* 0x000000371b1c7225 */ /* 0x000fe200028e0430 */
[----:B------:R-:W-:-:S03]  /*1aab0*/  IADD3 RZ, P5, PT, RZ, R45, RZ ;  /* 0x0000002dffff7210 */ /* 0x000fc60007fbe0ff */
[----:B------:R-:W-:Y:S01]  /*1aac0*/  IMAD R59, R26, R55, R40 ;  /* 0x000000371a3b7224 */ /* 0x000fe200078e0228 */
[----:B------:R-:W-:Y:S01]  /*1aad0*/  IADD3.X R55, P1, PT, R39, R38, RZ, P1, !PT ;  /* 0x0000002627377210 */ /* 0x000fe20000f3e4ff */
[----:B------:R-:W-:Y:S01]  /*1aae0*/  IMAD.X R49, RZ, RZ, R41, P2 ;  /* 0x000000ffff317224 */ /* 0x000fe200010e0629 */
[----:B------:R-:W-:Y:S01]  /*1aaf0*/  IADD3 R43, P2, PT, R60, R43, RZ ;  /* 0x0000002b3c2b7210 */ /* 0x000fe20007f5e0ff */
[-C--:B------:R-:W-:Y:S02]  /*1ab00*/  IMAD R40, R23, R57.reuse, RZ ;  /* 0x0000003917287224 */ /* 0x080fe400078e02ff */
[C---:B------:R-:W-:Y:S01]  /*1ab10*/  IMAD.WIDE.U32 R38, R22.reuse, R57, RZ ;  /* 0x0000003916267225 */ /* 0x040fe200078e00ff */
[----:B------:R-:W-:Y:S02]  /*1ab20*/  IADD3.X R55, P2, PT, R55, R36, RZ, P2, !PT ;  /* 0x0000002437377210 */ /* 0x000fe4000175e4ff */
[----:B------:R-:W-:Y:S01]  /*1ab30*/  SEL R36, RZ, 0x1, !P1 ;  /* 0x00000001ff247807 */ /* 0x000fe20004800000 */
[----:B------:R-:W-:Y:S01]  /*1ab40*/  IMAD R61, R22, R53, R40 ;  /* 0x00000035163d7224 */ /* 0x000fe200078e0228 */
[----:B------:R-:W-:Y:S01]  /*1ab50*/  IADD3 R43, P0, PT, R43, R38, RZ ;  /* 0x000000262b2b7210 */ /* 0x000fe20007f1e0ff */
[----:B------:R-:W-:Y:S01]  /*1ab60*/  IMAD.WIDE.U32 R40, R26, R54, RZ ;  /* 0x000000361a287225 */ /* 0x000fe200078e00ff */
[----:B------:R-:W-:-:S03]  /*1ab70*/  IADD3.X R54, P5, PT, RZ, R56, RZ, P5, !PT ;  /* 0x00000038ff367210 */ /* 0x000fc60002fbe4ff */
[----:B------:R-:W-:Y:S01]  /*1ab80*/  IMAD.WIDE.U32.X R46, R21, R53, R46, P6 ;  /* 0x00000035152e7225 */ /* 0x000fe200030e042e */
[----:B------:R-:W-:-:S03]  /*1ab90*/  IADD3 R49, P6, PT, R49, R32, RZ ;  /* 0x0000002031317210 */ /* 0x000fc60007fde0ff */
[----:B------:R-:W-:Y:S02]  /*1aba0*/  IMAD.IADD R60, R41, 0x1, R59 ;  /* 0x00000001293c7824 */ /* 0x000fe400078e023b */
[----:B------:R-:W-:Y:S02]  /*1abb0*/  IMAD.IADD R48, R39, 0x1, R61 ;  /* 0x0000000127307824 */ /* 0x000fe400078e023d */
[----:B------:R-:W-:Y:S02]  /*1abc0*/  IMAD.X R41, RZ, RZ, R36, P2 ;  /* 0x000000ffff297224 */ /* 0x000fe400010e0624 */
[----:B------:R-:W-:Y:S02]  /*1abd0*/  IMAD.X R39, RZ, RZ, R42, P5 ;  /* 0x000000ffff277224 */ /* 0x000fe400028e062a */
[----:B------:R-:W-:Y:S01]  /*1abe0*/  IMAD.X R65, RZ, RZ, R33, P6 ;  /* 0x000000ffff417224 */ /* 0x000fe200030e0621 */
[----:B------:R-:W-:Y:S01]  /*1abf0*/  IADD3 R34, P1, PT, R41, R34, RZ ;  /* 0x0000002229227210 */ /* 0x000fe20007f3e0ff */
[----:B------:R-:W-:Y:S01]  /*1ac00*/  IMAD.WIDE.U32 R32, R53, R25, RZ ;  /* 0x0000001935207225 */ /* 0x000fe200078e00ff */
[----:B------:R-:W-:-:S02]  /*1ac10*/  IADD3 R38, P5, PT, R39, R46, RZ ;  /* 0x0000002e27267210 */ /* 0x000fc40007fbe0ff */
[----:B------:R-:W-:Y:S01]  /*1ac20*/  IADD3 R61, P6, PT, R49, R40, RZ ;  /* 0x00000028313d7210 */ /* 0x000fe20007fde0ff */
[----:B------:R-:W-:Y:S01]  /*1ac30*/  IMAD.X R59, RZ, RZ, RZ, P3 ;  /* 0x000000ffff3b7224 */ /* 0x000fe200018e06ff */
[----:B------:R-:W-:Y:S01]  /*1ac40*/  IADD3 R63, P2, PT, R43, R38, RZ ;  /* 0x000000262b3f7210 */ /* 0x000fe20007f5e0ff */
[----:B------:R-:W-:Y:S01]  /*1ac50*/  IMAD.X R35, RZ, RZ, R35, P1 ;  /* 0x000000ffff237224 */ /* 0x000fe200008e0623 */
[----:B------:R-:W-:Y:S01]  /*1ac60*/  IADD3.X R60, P6, PT, R60, R65, RZ, P6, !PT ;  /* 0x000000413c3c7210 */ /* 0x000fe200037de4ff */
[----:B------:R-:W-:Y:S01]  /*1ac70*/  IMAD.X R47, RZ, RZ, R47, P5 ;  /* 0x000000ffff2f7224 */ /* 0x000fe200028e062f */
[----:B------:R-:W-:Y:S01]  /*1ac80*/  IADD3 R61, P3, PT, R61, R34, RZ ;  /* 0x000000223d3d7210 */ /* 0x000fe20007f7e0ff */
[----:B------:R-:W-:Y:S01]  /*1ac90*/  IMAD.WIDE.U32 R38, R57, R25, RZ ;  /* 0x0000001939267225 */ /* 0x000fe200078e00ff */
[----:B------:R-:W-:Y:S02]  /*1aca0*/  IADD3.X R40, P0, PT, R55, R48, RZ, P0, !PT ;  /* 0x0000003037287210 */ /* 0x000fe4000071e4ff */
[----:B------:R-:W-:Y:S01]  /*1acb0*/  IADD3.X R60, P3, PT, R60, R35, RZ, P3, !PT ;  /* 0x000000233c3c7210 */ /* 0x000fe20001f7e4ff */
[----:B------:R-:W-:Y:S01]  /*1acc0*/  IMAD.WIDE.U32 R32, P5, R24, R57, R32 ;  /* 0x0000003918207225 */ /* 0x000fe200078a0020 */
[----:B------:R-:W-:-:S03]  /*1acd0*/  IADD3.X R40, P2, PT, R40, R47, RZ, P2, !PT ;  /* 0x0000002f28287210 */ /* 0x000fc6000175e4ff */
[----:B------:R-:W-:Y:S01]  /*1ace0*/  IMAD.WIDE.U32 R34, R52, R20, RZ ;  /* 0x0000001434227225 */ /* 0x000fe200078e00ff */
[----:B------:R-:W-:Y:S02]  /*1acf0*/  IADD3 RZ, P1, PT, R39, R32, RZ ;  /* 0x0000002027ff7210 */ /* 0x000fe40007f3e0ff */
[----:B------:R-:W-:Y:S01]  /*1ad00*/  SEL R34, RZ, 0x1, !P0 ;  /* 0x00000001ff227807 */ /* 0x000fe20004000000 */
[----:B------:R-:W-:Y:S01]  /*1ad10*/  IMAD.MOV.U32 R58, RZ, RZ, R37 ;  /* 0x000000ffff3a7224 */ /* 0x000fe200078e0025 */
[----:B------:R-:W-:Y:S01]  /*1ad20*/  SEL R32, RZ, 0x1, !P6 ;  /* 0x00000001ff207807 */ /* 0x000fe20007000000 */
[----:B------:R-:W-:-:S04]  /*1ad30*/  IMAD.WIDE.U32 R42, R53, R26, RZ ;  /* 0x0000001a352a7225 */ /* 0x000fc800078e00ff */
[----:B------:R-:W-:-:S04]  /*1ad40*/  IMAD.WIDE.U32.X R58, R23, R53, R58, P4 ;  /* 0x00000035173a7225 */ /* 0x000fc800020e043a */
[----:B------:R-:W-:Y:S02]  /*1ad50*/  IMAD.X R55, RZ, RZ, R34, P2 ;  /* 0x000000ffff377224 */ /* 0x000fe400010e0622 */
[----:B------:R-:W-:Y:S02]  /*1ad60*/  IMAD.X R39, RZ, RZ, R32, P3 ;  /* 0x000000ffff277224 */ /* 0x000fe400018e0620 */
[----:B------:R-:W-:Y:S01]  /*1ad70*/  IMAD.X R47, RZ, RZ, RZ, P5 ;  /* 0x000000ffff2f7224 */ /* 0x000fe200028e06ff */
[----:B------:R-:W-:Y:S01]  /*1ad80*/  IADD3 R55, P5, PT, R55, R58, RZ ;  /* 0x0000003a37377210 */ /* 0x000fe20007fbe0ff */
[----:B------:R-:W-:Y:S01]  /*1ad90*/  IMAD.WIDE.U32 R48, R51, R20, RZ ;  /* 0x0000001433307225 */ /* 0x000fe200078e00ff */
[----:B------:R-:W-:-:S03]  /*1ada0*/  IADD3 R56, P4, PT, R39, R28, RZ ;  /* 0x0000001c27387210 */ /* 0x000fc60007f9e0ff */
[----:B------:R-:W-:-:S04]  /*1adb0*/  IMAD.WIDE.U32 R36, R57, R26, RZ ;  /* 0x0000001a39247225 */ /* 0x000fc800078e00ff */
[----:B------:R-:W-:-:S04]  /*1adc0*/  IMAD.WIDE.U32 R42, P0, R27, R57, R42 ;  /* 0x000000391b2a7225 */ /* 0x000fc8000780002a */
[----:B------:R-:W-:Y:S01]  /*1add0*/  IMAD.X R58, RZ, RZ, R59, P5 ;  /* 0x000000ffff3a7224 */ /* 0x000fe200028e063b */
[----:B------:R-:W-:Y:S01]  /*1ade0*/  IADD3 RZ, P2, PT, R37, R42, RZ ;  /* 0x0000002a25ff7210 */ /* 0x000fe20007f5e0ff */
[----:B------:R-:W-:Y:S02]  /*1adf0*/  IMAD.X R59, RZ, RZ, R29, P4 ;  /* 0x000000ffff3b7224 */ /* 0x000fe400020e061d */
[----:B------:R-:W-:Y:S02]  /*1ae00*/  IMAD R32, R21, R52, RZ ;  /* 0x0000003415207224 */ /* 0x000fe400078e02ff */
[----:B------:R-:W-:-:S04]  /*1ae10*/  IMAD.WIDE.U32 R28, R51, R25, RZ ;  /* 0x00000019331c7225 */ /* 0x000fc800078e00ff */
[----:B------:R-:W-:-:S04]  /*1ae20*/  IMAD.WIDE.U32 R48, P6, R21, R52, R48 ;  /* 0x0000003415307225 */ /* 0x000fc800078c0030 */
[----:B------:R-:W-:Y:S01]  /*1ae30*/  IMAD.WIDE.U32 R36, R51, R22, RZ ;  /* 0x0000001633247225 */ /* 0x000fe200078e00ff */
[----:B------:R-:W-:-:S03]  /*1ae40*/  IADD3 RZ, P3, PT, R35, R48, RZ ;  /* 0x0000003023ff7210 */ /* 0x000fc60007f7e0ff */
[----:B------:R-:W-:-:S04]  /*1ae50*/  IMAD.WIDE.U32 R38, R20, R52, RZ ;  /* 0x0000003414267225 */ /* 0x000fc800078e00ff */
[----:B------:R-:W-:Y:S02]  /*1ae60*/  IMAD R65, R20, R51, R32 ;  /* 0x0000003314417224 */ /* 0x000fe400078e0220 */
[----:B------:R-:W-:Y:S02]  /*1ae70*/  IMAD.MOV.U32 R46, RZ, RZ, R33 ;  /* 0x000000ffff2e7224 */ /* 0x000fe400078e0021 */
[----:B------:R-:W-:-:S04]  /*1ae80*/  IMAD.WIDE.U32 R32, R52, R25, RZ ;  /* 0x0000001934207225 */ /* 0x000fc800078e00ff */
[----:B------:R-:W-:-:S04]  /*1ae90*/  IMAD.WIDE.U32 R28, P5, R24, R52, R28 ;  /* 0x00000034181c7225 */ /* 0x000fc800078a001c */
[----:B------:R-:W-:Y:S01]  /*1aea0*/  IMAD.X R41, RZ, RZ, RZ, P0 ;  /* 0x000000ffff297224 */ /* 0x000fe200000e06ff */
[----:B------:R-:W-:Y:S01]  /*1aeb0*/  IADD3 R42, P0, PT, R63, R38, RZ ;  /* 0x000000263f2a7210 */ /* 0x000fe20007f1e0ff */
[----:B------:R-:W-:-:S04]  /*1aec0*/  IMAD.WIDE.U32 R34, R52, R22, RZ ;  /* 0x0000001634227225 */ /* 0x000fc800078e00ff */
[----:B------:R-:W-:-:S04]  /*1aed0*/  IMAD.WIDE.U32 R36, P4, R23, R52, R36 ;  /* 0x0000003417247225 */ /* 0x000fc80007880024 */
[----:B------:R-:W-:Y:S02]  /*1aee0*/  IMAD.IADD R65, R39, 0x1, R65 ;  /* 0x0000000127417824 */ /* 0x000fe400078e0241 */
[----:B------:R-:W-:Y:S01]  /*1aef0*/  IMAD.X R39, RZ, RZ, RZ, P6 ;  /* 0x000000ffff277224 */ /* 0x000fe200030e06ff */
[----:B------:R-:W-:Y:S01]  /*1af00*/  IADD3 RZ, P6, PT, R35, R36, RZ ;  /* 0x0000002423ff7210 */ /* 0x000fe20007fde0ff */
[----:B------:R-:W-:Y:S01]  /*1af10*/  IMAD.MOV.U32 R38, RZ, RZ, R49 ;  /* 0x000000ffff267224 */ /* 0x000fe200078e0031 */
[----:B------:R-:W-:Y:S01]  /*1af20*/  IADD3.X R36, P0, PT, R40, R65, RZ, P0, !PT ;  /* 0x0000004128247210 */ /* 0x000fe2000071e4ff */
[----:B------:R-:W-:Y:S01]  /*1af30*/  IMAD.WIDE.U32.X R46, R24, R53, R46, P1 ;  /* 0x00000035182e7225 */ /* 0x000fe200008e042e */
[----:B------:R-:W-:-:S03]  /*1af40*/  IADD3 RZ, P1, PT, R33, R28, RZ ;  /* 0x0000001c21ff7210 */ /* 0x000fc60007f3e0ff */
[----:B------:R-:W-:Y:S02]  /*1af50*/  IMAD R28, R24, R57, RZ ;  /* 0x00000039181c7224 */ /* 0x000fe400078e02ff */
[----:B------:R-:W-:Y:S01]  /*1af60*/  IMAD.WIDE.U32.X R38, R21, R51, R38, P3 ;  /* 0x0000003315267225 */ /* 0x000fe200018e0426 */
[----:B------:R-:W-:-:S03]  /*1af70*/  IADD3 RZ, P3, PT, RZ, R42, RZ ;  /* 0x0000002affff7210 */ /* 0x000fc60007f7e0ff */
[----:B------:R-:W-:Y:S01]  /*1af80*/  IMAD R65, R25, R53, R28 ;  /* 0x0000003519417224 */ /* 0x000fe200078e021c */
[----:B------:R-:W-:Y:S01]  /*1af90*/  IADD3.X R36, P3, PT, RZ, R36, RZ, P3, !PT ;  /* 0x00000024ff247210 */ /* 0x000fe20001f7e4ff */
[----:B------:R-:W-:Y:S01]  /*1afa0*/  IMAD.WIDE.U32 R34, R51, R26, RZ ;  /* 0x0000001a33227225 */ /* 0x000fe200078e00ff */
[----:B------:R-:W-:-:S03]  /*1afb0*/  SEL R28, RZ, 0x1, !P0 ;  /* 0x00000001ff1c7807 */ /* 0x000fc60004000000 */
[----:B------:R-:W-:-:S04]  /*1afc0*/  IMAD.WIDE.U32 R48, R25, R57, RZ ;  /* 0x0000003919307225 */ /* 0x000fc800078e00ff */
[----:B------:R-:W-:-:S04]  /*1afd0*/  IMAD.WIDE.U32 R32, R52, R26, RZ ;  /* 0x0000001a34207225 */ /* 0x000fc800078e00ff */
[----:B------:R-:W-:Y:S02]  /*1afe0*/  IMAD.IADD R65, R49, 0x1, R65 ;  /* 0x0000000131417824 */ /* 0x000fe400078e0241 */
[----:B------:R-:W-:Y:S01]  /*1aff0*/  IMAD.X R63, RZ, RZ, R28, P3 ;  /* 0x000000ffff3f7224 */ /* 0x000fe200018e061c */
[----:B------:R-:W-:Y:S01]  /*1b000*/  IADD3 R32, P3, PT, R61, R48, RZ ;  /* 0x000000303d207210 */ /* 0x000fe20007f7e0ff */
[----:B------:R-:W-:-:S04]  /*1b010*/  IMAD.WIDE.U32 R34, P0, R27, R52, R34 ;  /* 0x000000341b227225 */ /* 0x000fc80007800022 */
[----:B------:R-:W-:Y:S02]  /*1b020*/  IMAD R28, R23, R52, RZ ;  /* 0x00000034171c7224 */ /* 0x000fe400078e02ff */
[----:B------:R-:W-:Y:S01]  /*1b030*/  IMAD.MOV.U32 R40, RZ, RZ, R43 ;  /* 0x000000ffff287224 */ /* 0x000fe200078e002b */
[----:B------:R-:W-:Y:S01]  /*1b040*/  IADD3.X R43, P3, PT, R60, R65, RZ, P3, !PT ;  /* 0x000000413c2b7210 */ /* 0x000fe20001f7e4ff */
[----:B------:R-:W-:Y:S01]  /*1b050*/  IMAD.X R49, RZ, RZ, RZ, P4 ;  /* 0x000000ffff317224 */ /* 0x000fe200020e06ff */
[----:B------:R-:W-:Y:S01]  /*1b060*/  IADD3 RZ, P4, PT, R33, R34, RZ ;  /* 0x0000002221ff7210 */ /* 0x000fe20007f9e0ff */
        /* <DEDUP_REMOVED lines=10> */
[-C--:B------:R-:W-:Y:S02]  /*1b110*/  IMAD R55, R27, R57.reuse, RZ ;  /* 0x000000391b377224 */ /* 0x080fe400078e02ff */
[----:B------:R-:W-:Y:S02]  /*1b120*/  IMAD.IADD R62, R61, 0x1, R65 ;  /* 0x000000013d3e7824 */ /* 0x000fe400078e0241 */
[----:B------:R-:W-:-:S03]  /*1b130*/  IMAD.WIDE.U32 R38, R26, R57, RZ ;  /* 0x000000391a267225 */ /* 0x000fc600078e00ff */
[----:B------:R-:W-:Y:S01]  /*1b140*/  IADD3.X R43, P5, PT, R43, R62, RZ, P5, !PT ;  /* 0x0000003e2b2b7210 */ /* 0x000fe20002fbe4ff */
[----:B------:R-:W-:Y:S02]  /*1b150*/  IMAD R57, R26, R53, R55 ;  /* 0x000000351a397224 */ /* 0x000fe400078e0237 */
        /* <DEDUP_REMOVED lines=11> */
[----:B------:R-:W-:Y:S01]  /*1b210*/  IMAD.WIDE.U32 R34, R25, R52, RZ ;  /* 0x0000003419227225 */ /* 0x000fe200078e00ff */
[----:B------:R-:W-:-:S03]  /*1b220*/  IADD3.X R59, P0, PT, R58, R59, RZ, P0, !PT ;  /* 0x0000003b3a3b7210 */ /* 0x000fc6000071e4ff */
[----:B------:R-:W-:Y:S01]  /*1b230*/  IMAD.X R55, RZ, RZ, R38, P3 ;  /* 0x000000ffff377224 */ /* 0x000fe200018e0626 */
[----:B------:R-:W-:Y:S01]  /*1b240*/  IADD3 R39, P3, PT, R56, R39, RZ ;  /* 0x0000002738277210 */ /* 0x000fe20007f7e0ff */
[-C--:B------:R-:W-:Y:S02]  /*1b250*/  IMAD R57, R25, R51.reuse, R60 ;  /* 0x0000003319397224 */ /* 0x080fe400078e023c */
        /* <DEDUP_REMOVED lines=10> */
[----:B------:R-:W-:-:S04]  /*1b300*/  IMAD.WIDE.U32 R34, P0, RZ, R37, R34 ;  /* 0x00000025ff227225 */ /* 0x000fc80007800022 */
[----:B------:R-:W-:Y:S02]  /*1b310*/  IMAD.X R55, RZ, RZ, R38, P3 ;  /* 0x000000ffff377224 */ /* 0x000fe400018e0626 */
[----:B------:R-:W-:Y:S01]  /*1b320*/  IMAD.X R48, RZ, RZ, R49, P6 ;  /* 0x000000ffff307224 */ /* 0x000fe200030e0631 */
[----:B------:R-:W-:Y:S01]  /*1b330*/  IADD3 R49, P2, PT, R39, R46, RZ ;  /* 0x0000002e27317210 */ /* 0x000fe20007f5e0ff */
[----:B------:R-:W-:-:S04]  /*1b340*/  IMAD.WIDE.U32 R46, R37, 0x3d1, RZ ;  /* 0x000003d1252e7825 */ /* 0x000fc800078e00ff */
[----:B------:R-:W-:Y:S01]  /*1b350*/  IMAD.X R39, RZ, RZ, RZ, P0 ;  /* 0x000000ffff277224 */ /* 0x000fe200000e06ff */
[----:B------:R-:W-:Y:S01]  /*1b360*/  IADD3 R57, P0, PT, R55, R40, RZ ;  /* 0x0000002837397210 */ /* 0x000fe20007f1e0ff */
[----:B------:R-:W-:Y:S01]  /*1b370*/  IMAD R56, R27, R52, RZ ;  /* 0x000000341b387224 */ /* 0x000fe200078e02ff */
[----:B------:R-:W-:Y:S01]  /*1b380*/  IADD3.X R55, P2, PT, R59, R48, RZ, P2, !PT ;  /* 0x000000303b377210 */ /* 0x000fe2000175e4ff */
[C---:B------:R-:W-:Y:S01]  /*1b390*/  IMAD.WIDE.U32 R52, R26.reuse, R52, RZ ;  /* 0x000000341a347225 */ /* 0x040fe200078e00ff */
[----:B------:R-:W-:Y:S02]  /*1b3a0*/  IADD3 R48, P6, PT, R47, R34, RZ ;  /* 0x000000222f307210 */ /* 0x000fe40007fde0ff */
[----:B------:R-:W-:Y:S01]  /*1b3b0*/  SEL R34, RZ, 0x1, !P5 ;  /* 0x00000001ff227807 */ /* 0x000fe20006800000 */
[----:B------:R-:W-:Y:S01]  /*1b3c0*/  IMAD R61, R26, R51, R56 ;  /* 0x000000331a3d7224 */ /* 0x000fe200078e0238 */
[----:B------:R-:W-:Y:S01]  /*1b3d0*/  IADD3 R52, P3, PT, R57, R52, RZ ;  /* 0x0000003439347210 */ /* 0x000fe20007f7e0ff */
[----:B------:R-:W-:Y:S01]  /*1b3e0*/  IMAD.X R56, RZ, RZ, R41, P0 ;  /* 0x000000ffff387224 */ /* 0x000fe200000e0629 */
[----:B------:R-:W-:Y:S01]  /*1b3f0*/  IADD3 RZ, P0, PT, RZ, R46, RZ ;  /* 0x0000002effff7210 */ /* 0x000fe20007f1e0ff */
        /* <DEDUP_REMOVED lines=23> */
[----:B------:R-:W-:-:S02]  /*1b570*/  IADD3.X R52, P2, PT, R52, R59, RZ, P2, !PT ;  /* 0x0000003b34347210 */ /* 0x000fc4000175e4ff */
[----:B------:R-:W-:Y:S01]  /*1b580*/  IADD3.X R37, P1, PT, R37, R48, RZ, P0, !PT ;  /* 0x0000003025257210 */ /* 0x000fe2000073e4ff */
[----:B------:R-:W-:Y:S01]  /*1b590*/  IMAD.WIDE.U32.X R38, RZ, R55, R32, P5 ;  /* 0x00000037ff267225 */ /* 0x000fe200028e0420 */
[----:B------:R-:W-:Y:S02]  /*1b5a0*/  SEL R57, RZ, 0x1, !P2 ;  /* 0x00000001ff397807 */ /* 0x000fe40005000000 */
[----:B------:R-:W-:Y:S01]  /*1b5b0*/  IADD3.X R43, P1, PT, R43, R40, RZ, P1, !PT ;  /* 0x000000282b2b7210 */ /* 0x000fe20000f3e4ff */
[----:B------:R-:W-:Y:S01]  /*1b5c0*/  IMAD.X R51, RZ, RZ, R34, P3 ;  /* 0x000000ffff337224 */ /* 0x000fe200018e0622 */
[----:B------:R-:W-:Y:S01]  /*1b5d0*/  IADD3 R57, P4, PT, R57, R38, RZ ;  /* 0x0000002639397210 */ /* 0x000fe20007f9e0ff */
[----:B------:R-:W-:Y:S01]  /*1b5e0*/  IMAD.WIDE.U32 R32, R41, 0x3d1, RZ ;  /* 0x000003d129207825 */ /* 0x000fe200078e00ff */
[----:B------:R-:W-:Y:S02]  /*1b5f0*/  IADD3.X R49, P1, PT, R49, R52, RZ, P1, !PT ;  /* 0x0000003431317210 */ /* 0x000fe40000f3e4ff */
[----:B------:R-:W-:Y:S01]  /*1b600*/  IADD3 R51, P3, PT, R51, R28, RZ ;  /* 0x0000001c33337210 */ /* 0x000fe20007f7e0ff */
        /* <DEDUP_REMOVED lines=61> */
.L_x_329:
        /* <DEDUP_REMOVED lines=22> */
.L_x_328:
[----:B------:R-:W-:Y:S05]  /*1bb40*/  BSYNC.RECONVERGENT B0 ;  /* 0x0000000000007941 */ /* 0x000fea0003800200 */
.L_x_327:
        /* <DEDUP_REMOVED lines=32> */
[----:B------:R-:W-:Y:S02]  /*1bd50*/  IMAD.X R35, RZ, RZ, RZ, P3 ;  /* 0x000000ffff237224 */ /* 0x000fe400018e06ff */
[----:B------:R-:W-:Y:S01]  /*1bd60*/  IMAD.MOV.U32 R34, RZ, RZ, R37 ;  /* 0x000000ffff227224 */ /* 0x000fe200078e0025 */
[----:B------:R-:W-:Y:S01]  /*1bd70*/  IADD3.X R54, P1, PT, R54, R39, RZ, P1, !PT ;  /* 0x0000002736367210 */ /* 0x000fe20000f3e4ff */
[----:B------:R-:W-:-:S03]  /*1bd80*/  IMAD.WIDE.U32 R32, R29, R48, RZ ;  /* 0x000000301d207225 */ /* 0x000fc600078e00ff */
[----:B------:R-:W-:Y:S01]  /*1bd90*/  SHF.L.W.U32.HI R62, R63, 0x1, R54 ;  /* 0x000000013f3e7819 */ /* 0x000fe20000010e36 */
        /* <DEDUP_REMOVED lines=30> */
[----:B------:R-:W-:-:S03]  /*1bf80*/  IADD3 R45, P1, PT, R45, R34, RZ ;  /* 0x000000222d2d7210 */ /* 0x000fc60007f3e0ff */
[----:B------:R-:W-:-:S04]  /*1bf90*/  IMAD.WIDE.U32 R36, R46, R48, RZ ;  /* 0x000000302e247225 */ /* 0x000fc800078e00ff */
[----:B------:R-:W-:Y:S02]  /*1bfa0*/  IMAD.MOV.U32 R32, RZ, RZ, R35 ;  /* 0x000000ffff207224 */ /* 0x000fe400078e0023 */
[----:B------:R-:W-:Y:S01]  /*1bfb0*/  IMAD.X R52, RZ, RZ, R41, P0 ;  /* 0x000000ffff347224 */ /* 0x000fe200000e0629 */
[----:B------:R-:W-:Y:S01]  /*1bfc0*/  IADD3 RZ, P0, PT, RZ, R44, RZ ;  /* 0x0000002cffff7210 */ /* 0x000fe20007f1e0ff */
[----:B------:R-:W-:-:S04]  /*1bfd0*/  IMAD.WIDE.U32 R56, R30, R48, RZ ;  /* 0x000000301e387225 */ /* 0x000fc800078e00ff */
[----:B------:R-:W-:-:S04]  /*1bfe0*/  IMAD.WIDE.U32 R42, P5, R30, R49, R42 ;  /* 0x000000311e2a7225 */ /* 0x000fc800078a002a */
[----:B------:R-:W-:Y:S01]  /*1bff0*/  IMAD.WIDE.U32.X R32, R29, R29, R32, P1 ;  /* 0x0000001d1d207225 */ /* 0x000fe200008e0420 */
[----:B------:R-:W-:-:S03]  /*1c000*/  IADD3.X R45, P1, PT, RZ, R45, RZ, P0, !PT ;  /* 0x0000002dff2d7210 */ /* 0x000fc6000073e4ff */
[C---:B------:R-:W-:Y:S01]  /*1c010*/  IMAD.WIDE.U32 R34, R47.reuse, R48, RZ ;  /* 0x000000302f227225 */ /* 0x040fe200078e00ff */
[----:B------:R-:W-:Y:S02]  /*1c020*/  IADD3.X R45, P0, PT, RZ, R45, RZ, P0, !PT ;  /* 0x0000002dff2d7210 */ /* 0x000fe4000071e4ff */
[----:B------:R-:W-:Y:S01]  /*1c030*/  SHF.R.U64 R34, R66, 0x1f, R58 ;  /* 0x0000001f42227819 */ /* 0x000fe2000000123a */
[----:B------:R-:W-:-:S04]  /*1c040*/  IMAD.WIDE.U32 R36, P2, R47, R49, R36 ;  /* 0x000000312f247225 */ /* 0x000fc80007840024 */
[----:B------:R-:W-:Y:S01]  /*1c050*/  IMAD.WIDE.U32 R50, R31, R30, RZ ;  /* 0x0000001e1f327225 */ /* 0x000fe200078e00ff */
[----:B------:R-:W-:-:S03]  /*1c060*/  IADD3 RZ, P4, PT, R35, R36, RZ ;  /* 0x0000002423ff7210 */ /* 0x000fc60007f9e0ff */
[----:B------:R-:W-:Y:S01]  /*1c070*/  IMAD.X R41, RZ, RZ, RZ, P3 ;  /* 0x000000ffff297224 */ /* 0x000fe200018e06ff */
[----:B------:R-:W-:Y:S01]  /*1c080*/  IADD3 RZ, P3, PT, R57, R42, RZ ;  /* 0x0000002a39ff7210 */ /* 0x000fe20007f7e0ff */
[----:B------:R-:W-:Y:S01]  /*1c090*/  IMAD.X R35, RZ, RZ, RZ, P5 ;  /* 0x000000ffff237224 */ /* 0x000fe200028e06ff */
[----:B------:R-:W-:Y:S01]  /*1c0a0*/  IADD3.X R57, P1, PT, RZ, R32, RZ, P1, !PT ;  /* 0x00000020ff397210 */ /* 0x000fe20000f3e4ff */
[----:B------:R-:W-:Y:S02]  /*1c0b0*/  IMAD.MOV.U32 R40, RZ, RZ, R39 ;  /* 0x000000ffff287224 */ /* 0x000fe400078e0027 */
[----:B------:R-:W-:Y:S01]  /*1c0c0*/  IMAD.WIDE.U32 R50, P5, R30, R31, R50 ;  /* 0x0000001f1e327225 */ /* 0x000fe200078a0032 */
[----:B------:R-:W-:Y:S02]  /*1c0d0*/  IADD3.X R67, P1, PT, RZ, R33, RZ, P1, !PT ;  /* 0x00000021ff437210 */ /* 0x000fe40000f3e4ff */
[----:B------:R-:W-:Y:S01]  /*1c0e0*/  LEA.X R66, P0, R66, R57, 0x1, P0 ;  /* 0x0000003942427211 */ /* 0x000fe20000000cff */
[----:B------:R-:W-:Y:S01]  /*1c0f0*/  IMAD.WIDE.U32 R38, R30, R30, RZ ;  /* 0x0000001e1e267225 */ /* 0x000fe200078e00ff */
[----:B------:R-:W-:-:S02]  /*1c100*/  SEL R57, RZ, 0x1, !P1 ;  /* 0x00000001ff397807 */ /* 0x000fc40004800000 */
[----:B------:R-:W-:Y:S01]  /*1c110*/  IADD3.X R67, P1, PT, R67, R34, RZ, P0, !PT ;  /* 0x0000002243437210 */ /* 0x000fe2000073e4ff */
[----:B------:R-:W-:Y:S01]  /*1c120*/  IMAD.X R33, RZ, RZ, RZ, P5 ;  /* 0x000000ffff217224 */ /* 0x000fe200028e06ff */
[----:B------:R-:W-:Y:S01]  /*1c130*/  IADD3 R42, P5, PT, R39, R50, RZ ;  /* 0x00000032272a7210 */ /* 0x000fe20007fbe0ff */
[----:B------:R-:W-:Y:S01]  /*1c140*/  IMAD R50, R46, R30, RZ ;  /* 0x0000001e2e327224 */ /* 0x000fe200078e02ff */
[----:B------:R-:W-:Y:S01]  /*1c150*/  IADD3 R36, P0, PT, R57, R38, RZ ;  /* 0x0000002639247210 */ /* 0x000fe20007f1e0ff */
[----:B------:R-:W-:Y:S02]  /*1c160*/  IMAD.MOV.U32 R32, RZ, RZ, R51 ;  /* 0x000000ffff207224 */ /* 0x000fe400078e0033 */
[----:B------:R-:W-:Y:S01]  /*1c170*/  IMAD.WIDE.U32 R38, R47, R30, RZ ;  /* 0x0000001e2f267225 */ /* 0x000fe200078e00ff */
[----:B------:R-:W-:Y:S02]  /*1c180*/  IADD3.X R59, P1, PT, R59, R36, RZ, P1, !PT ;  /* 0x000000243b3b7210 */ /* 0x000fe40000f3e4ff */
[----:B------:R-:W-:Y:S01]  /*1c190*/  IADD3.X R51, P0, PT, RZ, R42, RZ, P0, !PT ;  /* 0x0000002aff337210 */ /* 0x000fe2000071e4ff */
[----:B------:R-:W-:-:S02]  /*1c1a0*/  IMAD R57, R31, R47, R50 ;  /* 0x0000002f1f397224 */ /* 0x000fc400078e0232 */
        /* <DEDUP_REMOVED lines=11> */
[----:B------:R-:W-:-:S02]  /*1c260*/  SEL R38, RZ, 0x1, !P5 ;  /* 0x00000001ff267807 */ /* 0x000fc40006800000 */
[----:B------:R-:W-:Y:S01]  /*1c270*/  IADD3.X R36, P6, PT, RZ, R36, RZ, P6, !PT ;  /* 0x00000024ff247210 */ /* 0x000fe200037de4ff */
[----:B------:R-:W-:Y:S01]  /*1c280*/  IMAD R39, R49, R30, RZ ;  /* 0x0000001e31277224 */ /* 0x000fe200078e02ff */
[----:B------:R-:W-:Y:S01]  /*1c290*/  SEL R65, RZ, 0x1, !P0 ;  /* 0x00000001ff417807 */ /* 0x000fe20004000000 */
        /* <DEDUP_REMOVED lines=9> */
[----:B------:R-:W-:Y:S02]  /*1c330*/  IADD3 R42, P6, PT, R55, R40, RZ ;  /* 0x00000028372a7210 */ /* 0x000fe40007fde0ff */
[----:B------:R-:W-:Y:S01]  /*1c340*/  IADD3 R40, P0, PT, R65, R50, RZ ;  /* 0x0000003241287210 */ /* 0x000fe20007f1e0ff */
[----:B------:R-:W-:-:S02]  /*1c350*/  IMAD.IADD R55, R33, 0x1, R69 ;  /* 0x0000000121377824 */ /* 0x000fc400078e0245 */
[----:B------:R-:W-:Y:S01]  /*1c360*/  IMAD.X R54, RZ, RZ, R41, P6 ;  /* 0x000000ffff367224 */ /* 0x000fe200030e0629 */
[----:B------:R-:W-:Y:S01]  /*1c370*/  IADD3 R53, P6, PT, R53, R32, RZ ;  /* 0x0000002035357210 */ /* 0x000fe20007fde0ff */
[----:B------:R-:W-:Y:S01]  /*1c380*/  IMAD.X R33, RZ, RZ, RZ, P2 ;  /* 0x000000ffff217224 */ /* 0x000fe200010e06ff */
[----:B------:R-:W-:Y:S01]  /*1c390*/  IADD3.X R51, P2, PT, RZ, R51, RZ, P0, !PT ;  /* 0x00000033ff337210 */ /* 0x000fe2000075e4ff */
[----:B------:R-:W-:Y:S01]  /*1c3a0*/  IMAD.MOV.U32 R38, RZ, RZ, R43 ;  /* 0x000000ffff267224 */ /* 0x000fe200078e002b */
[----:B------:R-:W-:Y:S01]  /*1c3b0*/  SHF.L.W.U32.HI R32, R61, 0x1, R36 ;  /* 0x000000013d207819 */ /* 0x000fe20000010e24 */
[----:B------:R-:W-:Y:S01]  /*1c3c0*/  IMAD R61, R49, R47, RZ ;  /* 0x0000002f313d7224 */ /* 0x000fe200078e02ff */
[----:B------:R-:W-:Y:S01]  /*1c3d0*/  IADD3 R41, P0, PT, R53, R42, RZ ;  /* 0x0000002a35297210 */ /* 0x000fe20007f1e0ff */
[----:B------:R-:W-:Y:S01]  /*1c3e0*/  IMAD.WIDE.U32.X R38, R46, R46, R38, P5 ;  /* 0x0000002e2e267225 */ /* 0x000fe200028e0426 */
[----:B------:R-:W-:Y:S02]  /*1c3f0*/  IADD3.X R57, P1, PT, R32, R57, RZ, P1, !PT ;  /* 0x0000003920397210 */ /* 0x000fe40000f3e4ff */
[----:B------:R-:W-:Y:S01]  /*1c400*/  SHF.L.W.U32.HI R53, R36, 0x1, R41 ;  /* 0x0000000124357819 */ /* 0x000fe20000010e29 */
[----:B------:R-:W-:Y:S01]  /*1c410*/  IMAD.MOV.U32 R32, RZ, RZ, R37 ;  /* 0x000000ffff207224 */ /* 0x000fe200078e0025 */
[----:B------:R-:W-:Y:S01]  /*1c420*/  IADD3.X R55, P6, PT, R55, R52, RZ, P6, !PT ;  /* 0x0000003437377210 */ /* 0x000fe200037de4ff */
[----:B------:R-:W-:Y:S01]  /*1c430*/  IMAD.WIDE.U32 R36, R49, R48, RZ ;  /* 0x0000003031247225 */ /* 0x000fe200078e00ff */
[----:B------:R-:W-:-:S02]  /*1c440*/  IADD3.X R53, P1, PT, R53, R40, RZ, P1, !PT ;  /* 0x0000002835357210 */ /* 0x000fc40000f3e4ff */
[----:B------:R-:W-:Y:S01]  /*1c450*/  IADD3.X R55, P0, PT, R55, R54, RZ, P0, !PT ;  /* 0x0000003637377210 */ /* 0x000fe2000071e4ff */
[----:B------:R-:W-:Y:S01]  /*1c460*/  IMAD.WIDE.U32.X R42, R31, R49, R34, P3 ;  /* 0x000000311f2a7225 */ /* 0x000fe200018e0422 */
[----:B------:R-:W-:Y:S02]  /*1c470*/  SEL R40, RZ, 0x1, !P6 ;  /* 0x00000001ff287807 */ /* 0x000fe40007000000 */
[----:B------:R-:W-:Y:S01]  /*1c480*/  SHF.L.W.U32.HI R54, R41, 0x1, R55 ;  /* 0x0000000129367819 */ /* 0x000fe20000010e37 */
[----:B------:R-:W-:Y:S01]  /*1c490*/  IMAD R63, R46, R48, R61 ;  /* 0x000000302e3f7224 */ /* 0x000fe200078e023d */
[----:B------:R-:W-:Y:S01]  /*1c4a0*/  IADD3.X R50, P2, PT, RZ, R38, RZ, P2, !PT ;  /* 0x00000026ff327210 */ /* 0x000fe2000175e4ff */
[----:B------:R-:W-:Y:S01]  /*1c4b0*/  IMAD.X R41, RZ, RZ, R40, P0 ;  /* 0x000000ffff297224 */ /* 0x000fe200000e0628 */
[----:B------:R-:W-:Y:S01]  /*1c4c0*/  IADD3.X R51, P1, PT, R54, R51, RZ, P1, !PT ;  /* 0x0000003336337210 */ /* 0x000fe20000f3e4ff */
[----:B------:R-:W-:Y:S01]  /*1c4d0*/  IMAD.WIDE.U32 R34, P3, R48, R49, R36 ;  /* 0x0000003130227225 */ /* 0x000fe20007860024 */
[----:B------:R-:W-:-:S02]  /*1c4e0*/  IADD3.X R52, P2, PT, RZ, R39, RZ, P2, !PT ;  /* 0x00000027ff347210 */ /* 0x000fc4000175e4ff */
[----:B------:R-:W-:Y:S01]  /*1c4f0*/  IADD3 R61, P0, PT, R41, R42, RZ ;  /* 0x0000002a293d7210 */ /* 0x000fe20007f1e0ff */
[----:B------:R-:W-:-:S04]  /*1c500*/  IMAD.WIDE.U32 R38, R48, R47, RZ ;  /* 0x0000002f30267225 */ /* 0x000fc800078e00ff */
[----:B------:R-:W-:-:S04]  /*1c510*/  IMAD.WIDE.U32 R36, R48, R48, RZ ;  /* 0x0000003030247225 */ /* 0x000fc800078e00ff */
[----:B------:R-:W-:Y:S01]  /*1c520*/  IMAD.IADD R60, R39, 0x1, R63 ;  /* 0x00000001273c7824 */ /* 0x000fe200078e023f */
[----:B------:R-:W-:Y:S01]  /*1c530*/  SEL R39, RZ, 0x1, !P2 ;  /* 0x00000001ff277807 */ /* 0x000fe20005000000 */
[----:B------:R-:W-:Y:S01]  /*1c540*/  IMAD.X R41, RZ, RZ, RZ, P3 ;  /* 0x000000ffff297224 */ /* 0x000fe200018e06ff */
[----:B------:R-:W-:Y:S01]  /*1c550*/  IADD3 R42, P3, PT, R61, R38, RZ ;  /* 0x000000263d2a7210 */ /* 0x000fe20007f7e0ff */
[----:B------:R-:W-:Y:S01]  /*1c560*/  IMAD.X R43, RZ, RZ, R43, P0 ;  /* 0x000000ffff2b7224 */ /* 0x000fe200000e062b */
        /* <DEDUP_REMOVED lines=27> */
[----:B------:R-:W-:Y:S01]  /*1c720*/  IMAD.X R63, RZ, RZ, R33, P4 ;  /* 0x000000ffff3f7224 */ /* 0x000fe200020e0621 */
[----:B------:R-:W-:Y:S01]  /*1c730*/  IADD3 R65, P4, PT, R65, R36, RZ ;  /* 0x0000002441417210 */ /* 0x000fe20007f9e0ff */
[----:B------:R-:W-:Y:S01]  /*1c740*/  IMAD.WIDE.U32 R34, R39, 0x3d1, RZ ;  /* 0x000003d127227825 */ /* 0x000fe200078e00ff */
[----:B------:R-:W-:Y:S02]  /*1c750*/  IADD3.X R54, P0, PT, RZ, R54, RZ, P0, !PT ;  /* 0x00000036ff367210 */ /* 0x000fe4000071e4ff */
[----:B------:R-:W-:Y:S01]  /*1c760*/  SHF.L.W.U32.HI R61, R50, 0x1, R63 ;  /* 0x00000001323d7819 */ /* 0x000fe20000010e3f */
[----:B------:R-:W-:Y:S01]  /*1c770*/  IMAD.WIDE.U32 R32, R43, 0x3d1, RZ ;  /* 0x000003d12b207825 */ /* 0x000fe200078e00ff */
[----:B------:R-:W-:-:S02]  /*1c780*/  IADD3.X R42, P1, PT, R53, R42, RZ, P1, !PT ;  /* 0x0000002a352a7210 */ /* 0x000fc40000f3e4ff */
        /* <DEDUP_REMOVED lines=77> */
.L_x_332:
        /* <DEDUP_REMOVED lines=22> */
.L_x_331:
[----:B------:R-:W-:Y:S05]  /*1cdc0*/  BSYNC.RECONVERGENT B0 ;  /* 0x0000000000007941 */ /* 0x000fea0003800200 */
.L_x_330:
[----:B------:R-:W-:-:S05]  /*1cdd0*/  UMOV UR4, 0x1 ;  /* 0x0000000100047882 */ /* 0x000fca0000000000 */
.L_x_336:
[----:B------:R-:W-:Y:S01]  /*1cde0*/  IMAD R36, R67, R44, RZ ;  /* 0x0000002c43247224 */ /* 0x000fe200078e02ff */
[----:B------:R-:W-:Y:S01]  /*1cdf0*/  BSSY.RECONVERGENT B0, `(.L_x_333) ;  /* 0x0000128000007945 */ /* 0x000fe20003800200 */
[----:B------:R-:W-:Y:S01]  /*1ce00*/  IMAD.WIDE.U32 R34, R45, R66, RZ ;  /* 0x000000422d227225 */ /* 0x000fe200078e00ff */
[----:B------:R-:W-:-:S03]  /*1ce10*/  UIADD3 UR4, UPT, UPT, UR4, 0x1, URZ ;  /* 0x0000000104047890 */ /* 0x000fc6000fffe0ff */
[----:B------:R-:W-:Y:S01]  /*1ce20*/  IMAD.WIDE.U32 R32, R66, R44, RZ ;  /* 0x0000002c42207225 */ /* 0x000fe200078e00ff */
[----:B------:R-:W-:-:S03]  /*1ce30*/  UISETP.NE.AND UP0, UPT, UR4, 0x2c, UPT ;  /* 0x0000002c0400788c */ /* 0x000fc6000bf05270 */
[----:B------:R-:W-:Y:S01]  /*1ce40*/  IMAD R69, R45, R66, R36 ;  /* 0x000000422d457224 */ /* 0x000fe200078e0224 */
[----:B------:R-:W-:Y:S01]  /*1ce50*/  IADD3 RZ, P0, PT, RZ, R32, RZ ;  /* 0x00000020ffff7210 */ /* 0x000fe20007f1e0ff */
[----:B------:R-:W-:-:S04]  /*1ce60*/  IMAD.WIDE.U32 R34, P1, R44, R67, R34 ;  /* 0x000000432c227225 */ /* 0x000fc80007820022 */
[----:B------:R-:W-:Y:S02]  /*1ce70*/  IMAD.IADD R69, R33, 0x1, R69 ;  /* 0x0000000121457824 */ /* 0x000fe400078e0245 */
[----:B------:R-:W-:-:S04]  /*1ce80*/  IMAD.WIDE.U32 R36, R44, R66, RZ ;  /* 0x000000422c247225 */ /* 0x000fc800078e00ff */
[----:B------:R-:W-:Y:S01]  /*1ce90*/  IMAD.X R41, RZ, RZ, RZ, P1 ;  /* 0x000000ffff297224 */ /* 0x000fe200008e06ff */
[----:B------:R-:W-:Y:S01]  /*1cea0*/  IADD3.X R69, P1, PT, RZ, R69, RZ, P0, !PT ;  /* 0x00000045ff457210 */ /* 0x000fe2000073e4ff */
[----:B------:R-:W-:Y:S01]  /*1ceb0*/  IMAD.WIDE.U32 R38, R45, R59, RZ ;  /* 0x0000003b2d267225 */ /* 0x000fe200078e00ff */
[----:B------:R-:W-:Y:S02]  /*1cec0*/  IADD3 RZ, P2, PT, R37, R34, RZ ;  /* 0x0000002225ff7210 */ /* 0x000fe40007f5e0ff */
[----:B------:R-:W-:Y:S01]  /*1ced0*/  IADD3.X R69, P0, PT, RZ, R69, RZ, P0, !PT ;  /* 0x00000045ff457210 */ /* 0x000fe2000071e4ff */
[----:B------:R-:W-:Y:S01]  /*1cee0*/  IMAD.MOV.U32 R40, RZ, RZ, R35 ;  /* 0x000000ffff287224 */ /* 0x000fe200078e0023 */
[----:B------:R-:W-:Y:S01]  /*1cef0*/  SEL R33, RZ, 0x1, !P1 ;  /* 0x00000001ff217807 */ /* 0x000fe20004800000 */
        /* <DEDUP_REMOVED lines=25> */
[----:B------:R-:W-:Y:S01]  /*1d090*/  IMAD.MOV.U32 R64, RZ, RZ, R39 ;  /* 0x000000ffff407224 */ /* 0x000fe200078e0027 */
[----:B------:R-:W-:Y:S01]  /*1d0a0*/  SEL R33, RZ, 0x1, !P2 ;  /* 0x00000001ff217807 */ /* 0x000fe20005000000 */
[----:B------:R-:W-:Y:S01]  /*1d0b0*/  IMAD.WIDE.U32 R34, P6, R44, R45, R34 ;  /* 0x0000002d2c227225 */ /* 0x000fe200078c0022 */
[----:B------:R-:W-:-:S03]  /*1d0c0*/  IADD3.X R63, P0, PT, R63, R36, RZ, P0, !PT ;  /* 0x000000243f3f7210 */ /* 0x000fc6000071e4ff */
[----:B------:R-:W-:-:S04]  /*1d0d0*/  IMAD.WIDE.U32 R38, R44, R44, RZ ;  /* 0x0000002c2c267225 */ /* 0x000fc800078e00ff */
[----:B------:R-:W-:Y:S01]  /*1d0e0*/  IMAD.MOV.U32 R60, RZ, RZ, R37 ;  /* 0x000000ffff3c7224 */ /* 0x000fe200078e0025 */
[----:B------:R-:W-:Y:S01]  /*1d0f0*/  IADD3 R52, P2, PT, R39, R34, RZ ;  /* 0x0000002227347210 */ /* 0x000fe20007f5e0ff */
[----:B------:R-:W-:-:S04]  /*1d100*/  IMAD.WIDE.U32.X R64, R45, R62, R64, P5 ;  /* 0x0000003e2d407225 */ /* 0x000fc800028e0440 */
[----:B------:R-:W-:Y:S02]  /*1d110*/  IMAD.X R33, RZ, RZ, R33, P0 ;  /* 0x000000ffff217224 */ /* 0x000fe400000e0621 */
[----:B------:R-:W-:Y:S02]  /*1d120*/  IMAD.X R37, RZ, RZ, RZ, P6 ;  /* 0x000000ffff257224 */ /* 0x000fe400030e06ff */
[----:B------:R-:W-:Y:S01]  /*1d130*/  IMAD R40, R57, R44, RZ ;  /* 0x0000002c39287224 */ /* 0x000fe200078e02ff */
[----:B------:R-:W-:Y:S01]  /*1d140*/  IADD3 R33, P0, PT, R33, R64, RZ ;  /* 0x0000004021217210 */ /* 0x000fe20007f1e0ff */
[----:B------:R-:W-:Y:S02]  /*1d150*/  IMAD.MOV.U32 R36, RZ, RZ, R35 ;  /* 0x000000ffff247224 */ /* 0x000fe400078e0023 */
[C---:B------:R-:W-:Y:S02]  /*1d160*/  IMAD R39, R45.reuse, R56, R40 ;  /* 0x000000382d277224 */ /* 0x040fe400078e0228 */
[----:B------:R-:W-:-:S04]  /*1d170*/  IMAD.WIDE.U32.X R60, R45, R57, R60, P3 ;  /* 0x000000392d3c7225 */ /* 0x000fc800018e043c */
[----:B------:R-:W-:Y:S01]  /*1d180*/  IMAD.WIDE.U32.X R36, R45, R45, R36, P2 ;  /* 0x0000002d2d247225 */ /* 0x000fe200010e0424 */
[----:B------:R-:W-:-:S03]  /*1d190*/  IADD3 RZ, P2, PT, RZ, R38, RZ ;  /* 0x00000026ffff7210 */ /* 0x000fc60007f5e0ff */
        /* <DEDUP_REMOVED lines=8> */
[----:B------:R-:W-:-:S04]  /*1d220*/  IMAD.WIDE.U32 R40, R66, R56, RZ ;  /* 0x0000003842287225 */ /* 0x000fc800078e00ff */
[----:B------:R-:W-:Y:S01]  /*1d230*/  IMAD.X R53, RZ, RZ, RZ, P4 ;  /* 0x000000ffff357224 */ /* 0x000fe200020e06ff */
[----:B------:R-:W-:Y:S01]  /*1d240*/  IADD3.X R40, P4, PT, RZ, R52, RZ, P2, !PT ;  /* 0x00000034ff287210 */ /* 0x000fe2000179e4ff */
[----:B------:R-:W-:-:S03]  /*1d250*/  IMAD.WIDE.U32 R34, R59, R56, RZ ;  /* 0x000000383b227225 */ /* 0x000fc600078e00ff */
[----:B------:R-:W-:Y:S01]  /*1d260*/  IADD3.X R65, P0, PT, RZ, R36, RZ, P4, !PT ;  /* 0x00000024ff417210 */ /* 0x000fe2000271e4ff */
[----:B------:R-:W-:-:S04]  /*1d270*/  IMAD.WIDE.U32 R42, P5, R59, R57, R42 ;  /* 0x000000393b2a7225 */ /* 0x000fc800078a002a */
[----:B------:R-:W-:Y:S01]  /*1d280*/  IMAD.WIDE.U32 R50, P3, R66, R57, R50 ;  /* 0x0000003942327225 */ /* 0x000fe20007860032 */
[----:B------:R-:W-:Y:S02]  /*1d290*/  IADD3 RZ, P4, PT, R35, R42, RZ ;  /* 0x0000002a23ff7210 */ /* 0x000fe40007f9e0ff */
[----:B------:R-:W-:Y:S01]  /*1d2a0*/  IADD3.X R42, P0, PT, RZ, R37, RZ, P0, !PT ;  /* 0x00000025ff2a7210 */ /* 0x000fe2000071e4ff */
[----:B------:R-:W-:Y:S01]  /*1d2b0*/  IMAD.WIDE.U32 R34, R67, R66, RZ ;  /* 0x0000004243227225 */ /* 0x000fe200078e00ff */
[----:B------:R-:W-:-:S03]  /*1d2c0*/  IADD3 RZ, P6, PT, R41, R50, RZ ;  /* 0x0000003229ff7210 */ /* 0x000fc60007fde0ff */
[----:B------:R-:W-:Y:S01]  /*1d2d0*/  IMAD.X R45, RZ, RZ, RZ, P3 ;  /* 0x000000ffff2d7224 */ /* 0x000fe200018e06ff */
[----:B------:R-:W-:Y:S01]  /*1d2e0*/  IADD3 R50, P3, PT, R33, R44, RZ ;  /* 0x0000002c21327210 */ /* 0x000fe20007f7e0ff */
[C---:B------:R-:W-:Y:S01]  /*1d2f0*/  IMAD.WIDE.U32 R36, R66.reuse, R66, RZ ;  /* 0x0000004242247225 */ /* 0x040fe200078e00ff */
[----:B------:R-:W-:Y:S02]  /*1d300*/  SEL R33, RZ, 0x1, !P0 ;  /* 0x00000001ff217807 */ /* 0x000fe40004000000 */
[----:B------:R-:W-:Y:S01]  /*1d310*/  IADD3.X R64, P3, PT, R39, R64, RZ, P3, !PT ;  /* 0x0000004027407210 */ /* 0x000fe20001f7e4ff */
[----:B------:R-:W-:Y:S01]  /*1d320*/  IMAD.X R41, RZ, RZ, RZ, P5 ;  /* 0x000000ffff297224 */ /* 0x000fe200028e06ff */
[----:B------:R-:W-:Y:S01]  /*1d330*/  IADD3 R36, P0, PT, R33, R36, RZ ;  /* 0x0000002421247210 */ /* 0x000fe20007f1e0ff */
[----:B------:R-:W-:-:S04]  /*1d340*/  IMAD.WIDE.U32 R34, P5, R66, R67, R34 ;  /* 0x0000004342227225 */ /* 0x000fc800078a0022 */
[----:B------:R-:W-:Y:S01]  /*1d350*/  IMAD.X R33, RZ, RZ, RZ, P5 ;  /* 0x000000ffff217224 */ /* 0x000fe200028e06ff */
[----:B------:R-:W-:Y:S01]  /*1d360*/  IADD3 R37, P5, PT, R37, R34, RZ ;  /* 0x0000002225257210 */ /* 0x000fe20007fbe0ff */
[----:B------:R-:W-:Y:S01]  /*1d370*/  IMAD R68, R62, R66, RZ ;  /* 0x000000423e447224 */ /* 0x000fe200078e02ff */
[----:B------:R-:W-:Y:S01]  /*1d380*/  IADD3.X R34, P2, PT, RZ, R40, RZ, P2, !PT ;  /* 0x00000028ff227210 */ /* 0x000fe2000175e4ff */
[----:B------:R-:W-:Y:S01]  /*1d390*/  IMAD.MOV.U32 R52, RZ, RZ, R55 ;  /* 0x000000ffff347224 */ /* 0x000fe200078e0037 */
[----:B------:R-:W-:Y:S01]  /*1d3a0*/  IADD3.X R37, P0, PT, RZ, R37, RZ, P0, !PT ;  /* 0x00000025ff257210 */ /* 0x000fe2000071e4ff */
[----:B------:R-:W-:Y:S01]  /*1d3b0*/  IMAD.WIDE.U32 R70, R59, R66, RZ ;  /* 0x000000423b467225 */ /* 0x000fe200078e00ff */
[----:B------:R-:W-:-:S03]  /*1d3c0*/  LEA.X R65, P2, R32, R65, 0x1, P2 ;  /* 0x0000004120417211 */ /* 0x000fc60001040cff */
[----:B------:R-:W-:Y:S02]  /*1d3d0*/  IMAD.MOV.U32 R44, RZ, RZ, R51 ;  /* 0x000000ffff2c7224 */ /* 0x000fe400078e0033 */
[----:B------:R-:W-:Y:S01]  /*1d3e0*/  IMAD.MOV.U32 R40, RZ, RZ, R43 ;  /* 0x000000ffff287224 */ /* 0x000fe200078e002b */
[----:B------:R-:W-:Y:S01]  /*1d3f0*/  SHF.R.U64 R43, R32, 0x1f, R69 ;  /* 0x0000001f202b7819 */ /* 0x000fe20000001245 */
[----:B------:R-:W-:Y:S01]  /*1d400*/  IMAD R51, R67, R59, R68 ;  /* 0x0000003b43337224 */ /* 0x000fe200078e0244 */
[----:B------:R-:W-:Y:S01]  /*1d410*/  SHF.L.W.U32.HI R69, R69, 0x1, R54 ;  /* 0x0000000145457819 */ /* 0x000fe20000010e36 */
[----:B------:R-:W-:Y:S01]  /*1d420*/  IMAD.WIDE.U32.X R52, R67, R62, R52, P1 ;  /* 0x0000003e43347225 */ /* 0x000fe200008e0434 */
[----:B------:R-:W-:Y:S02]  /*1d430*/  IADD3 R70, P1, PT, R50, R70, RZ ;  /* 0x0000004632467210 */ /* 0x000fe40007f3e0ff */
[----:B------:R-:W-:Y:S01]  /*1d440*/  SHF.L.W.U32.HI R54, R54, 0x1, R63 ;  /* 0x0000000136367819 */ /* 0x000fe20000010e3f */
[----:B------:R-:W-:Y:S01]  /*1d450*/  IMAD.MOV.U32 R32, RZ, RZ, R35 ;  /* 0x000000ffff207224 */ /* 0x000fe200078e0023 */
[----:B------:R-:W-:Y:S01]  /*1d460*/  IADD3.X R35, P2, PT, R42, R43, RZ, P2, !PT ;  /* 0x0000002b2a237210 */ /* 0x000fe2000175e4ff */
[----:B------:R-:W-:Y:S01]  /*1d470*/  IMAD.IADD R51, R71, 0x1, R51 ;  /* 0x0000000147337824 */ /* 0x000fe200078e0233 */
[----:B------:R-:W-:Y:S01]  /*1d480*/  SHF.L.W.U32.HI R63, R63, 0x1, R70 ;  /* 0x000000013f3f7819 */ /* 0x000fe20000010e46 */
[----:B------:R-:W-:Y:S01]  /*1d490*/  IMAD R50, R57, R66, RZ ;  /* 0x0000004239327224 */ /* 0x000fe200078e02ff */
[----:B------:R-:W-:Y:S01]  /*1d4a0*/  IADD3.X R36, P2, PT, R69, R36, RZ, P2, !PT ;  /* 0x0000002445247210 */ /* 0x000fe2000175e4ff */
[----:B------:R-:W-:Y:S01]  /*1d4b0*/  IMAD.X R55, RZ, RZ, R58, P3 ;  /* 0x000000ffff377224 */ /* 0x000fe200018e063a */
[----:B------:R-:W-:Y:S01]  /*1d4c0*/  IADD3.X R68, P1, PT, R64, R51, RZ, P1, !PT ;  /* 0x0000003340447210 */ /* 0x000fe20000f3e4ff */
[----:B------:R-:W-:Y:S01]  /*1d4d0*/  IMAD.WIDE.U32 R42, R62, R59, RZ ;  /* 0x0000003b3e2a7225 */ /* 0x000fe200078e00ff */
[----:B------:R-:W-:-:S03]  /*1d4e0*/  IADD3 RZ, P3, PT, RZ, R70, RZ ;  /* 0x00000046ffff7210 */ /* 0x000fc60007f7e0ff */
[C---:B------:R-:W-:Y:S02]  /*1d4f0*/  IMAD R39, R67.reuse, R56, R50 ;  /* 0x0000003843277224 */ /* 0x040fe400078e0232 */
[----:B------:R-:W-:-:S04]  /*1d500*/  IMAD.WIDE.U32.X R44, R67, R57, R44, P6 ;  /* 0x00000039432c7225 */ /* 0x000fc800030e042c */
[----:B------:R-:W-:Y:S01]  /*1d510*/  IMAD.WIDE.U32.X R32, R67, R67, R32, P5 ;  /* 0x0000004343207225 */ /* 0x000fe200028e0420 */
[----:B------:R-:W-:-:S03]  /*1d520*/  IADD3 R55, P5, PT, R55, R60, RZ ;  /* 0x0000003c37377210 */ /* 0x000fc60007fbe0ff */
[----:B------:R-:W-:-:S04]  /*1d530*/  IMAD.WIDE.U32 R66, R56, R66, RZ ;  /* 0x0000004238427225 */ /* 0x000fc800078e00ff */
[----:B------:R-:W-:Y:S01]  /*1d540*/  IMAD.WIDE.U32 R50, P6, R59, R62, R42 ;  /* 0x0000003e3b327225 */ /* 0x000fe200078c002a */
[----:B------:R-:W-:Y:S02]  /*1d550*/  SEL R42, RZ, 0x1, !P1 ;  /* 0x00000001ff2a7807 */ /* 0x000fe40004800000 */
[----:B------:R-:W-:Y:S01]  /*1d560*/  IADD3 R64, P1, PT, R55, R66, RZ ;  /* 0x0000004237407210 */ /* 0x000fe20007f3e0ff */
[----:B------:R-:W-:Y:S01]  /*1d570*/  IMAD.IADD R58, R67, 0x1, R39 ;  /* 0x00000001433a7824 */ /* 0x000fe200078e0227 */
[----:B------:R-:W-:Y:S01]  /*1d580*/  IADD3.X R55, P3, PT, RZ, R68, RZ, P3, !PT ;  /* 0x00000044ff377210 */ /* 0x000fe20001f7e4ff */
[----:B------:R-:W-:-:S04]  /*1d590*/  IMAD.WIDE.U32 R66, R59, R59, RZ ;  /* 0x0000003b3b427225 */ /* 0x000fc800078e00ff */
[----:B------:R-:W-:Y:S01]  /*1d5a0*/  IMAD.X R39, RZ, RZ, R42, P3 ;  /* 0x000000ffff277224 */ /* 0x000fe200018e062a */
[----:B------:R-:W-:Y:S01]  /*1d5b0*/  IADD3 R60, P3, PT, R67, R50, RZ ;  /* 0x00000032433c7210 */ /* 0x000fe20007f7e0ff */
[----:B------:R-:W-:Y:S01]  /*1d5c0*/  IMAD.X R43, RZ, RZ, RZ, P6 ;  /* 0x000000ffff2b7224 */ /* 0x000fe200030e06ff */
[----:B------:R-:W-:Y:S01]  /*1d5d0*/  IADD3.X R32, P6, PT, RZ, R32, RZ, P0, !PT ;  /* 0x00000020ff207210 */ /* 0x000fe200007de4ff */
[----:B------:R-:W-:Y:S01]  /*1d5e0*/  IMAD.X R67, RZ, RZ, R61, P5 ;  /* 0x000000ffff437224 */ /* 0x000fe200028e063d */
[----:B------:R-:W-:Y:S01]  /*1d5f0*/  IADD3 R61, P5, PT, R39, R52, RZ ;  /* 0x00000034273d7210 */ /* 0x000fe20007fbe0ff */
[----:B------:R-:W-:Y:S01]  /*1d600*/  IMAD.MOV.U32 R42, RZ, RZ, R51 ;  /* 0x000000ffff2a7224 */ /* 0x000fe200078e0033 */
[----:B------:R-:W-:Y:S02]  /*1d610*/  IADD3.X R37, P0, PT, R54, R37, RZ, P2, !PT ;  /* 0x0000002536257210 */ /* 0x000fe4000171e4ff */
[----:B------:R-:W-:Y:S01]  /*1d620*/  IADD3.X R51, P2, PT, RZ, R33, RZ, P6, !PT ;  /* 0x00000021ff337210 */ /* 0x000fe2000375e4ff */
[----:B------:R-:W-:Y:S01]  /*1d630*/  IMAD.X R53, RZ, RZ, R53, P5 ;  /* 0x000000ffff357224 */ /* 0x000fe200028e0635 */
[----:B------:R-:W-:Y:S01]  /*1d640*/  IADD3.X R50, P1, PT, R58, R67, RZ, P1, !PT ;  /* 0x000000433a327210 */ /* 0x000fe20000f3e4ff */
[----:B------:R-:W-:Y:S01]  /*1d650*/  IMAD.WIDE.U32.X R42, R62, R62, R42, P3 ;  /* 0x0000003e3e2a7225 */ /* 0x000fe200018e042a */
[----:B------:R-:W-:-:S02]  /*1d660*/  IADD3.X R39, P0, PT, R63, R32, RZ, P0, !PT ;  /* 0x000000203f277210 */ /* 0x000fc4000071e4ff */
[----:B------:R-:W-:Y:S02]  /*1d670*/  SHF.L.W.U32.HI R58, R70, 0x1, R55 ;  /* 0x00000001463a7819 */ /* 0x000fe40000010e37 */
[----:B------:R-:W-:Y:S02]  /*1d680*/  IADD3 R52, P6, PT, R64, R61, RZ ;  /* 0x0000003d40347210 */ /* 0x000fe40007fde0ff */
[----:B------:R-:W-:Y:S02]  /*1d690*/  SEL R33, RZ, 0x1, !P2 ;  /* 0x00000001ff217807 */ /* 0x000fe40005000000 */
[----:B------:R-:W-:Y:S02]  /*1d6a0*/  IADD3.X R58, P5, PT, R58, R51, RZ, P0, !PT ;  /* 0x000000333a3a7210 */ /* 0x000fe400007be4ff */
[----:B------:R-:W-:Y:S01]  /*1d6b0*/  IADD3.X R64, P0, PT, R50, R53, RZ, P6, !PT ;  /* 0x0000003532407210 */ /* 0x000fe2000371e4ff */
[-C--:B------:R-:W-:Y:S01]  /*1d6c0*/  IMAD R53, R57, R59.reuse, RZ ;  /* 0x0000003b39357224 */ /* 0x080fe200078e02ff */
[----:B------:R-:W-:Y:S01]  /*1d6d0*/  SEL R63, RZ, 0x1, !P1 ;  /* 0x00000001ff3f7807 */ /* 0x000fe20004800000 */
[----:B------:R-:W-:Y:S01]  /*1d6e0*/  IMAD.WIDE.U32 R50, R56, R59, RZ ;  /* 0x0000003b38327225 */ /* 0x000fe200078e00ff */
[----:B------:R-:W-:-:S02]  /*1d6f0*/  IADD3 R66, P2, PT, R33, R66, RZ ;  /* 0x0000004221427210 */ /* 0x000fc40007f5e0ff */
[----:B------:R-:W-:Y:S01]  /*1d700*/  SHF.L.W.U32.HI R61, R55, 0x1, R52 ;  /* 0x00000001373d7819 */ /* 0x000fe20000010e34 */
[----:B------:R-:W-:Y:S01]  /*1d710*/  IMAD.WIDE.U32 R32, R57, R56, RZ ;  /* 0x0000003839207225 */ /* 0x000fe200078e00ff */
[----:B------:R-:W-:Y:S02]  /*1d720*/  IADD3.X R60, P3, PT, RZ, R60, RZ, P2, !PT ;  /* 0x0000003cff3c7210 */ /* 0x000fe4000177e4ff */
[----:B------:R-:W-:Y:S01]  /*1d730*/  IADD3.X R61, P1, PT, R61, R66, RZ, P5, !PT ;  /* 0x000000423d3d7210 */ /* 0x000fe20002f3e4ff */
[----:B------:R-:W-:Y:S01]  /*1d740*/  IMAD.X R63, RZ, RZ, R63, P0 ;  /* 0x000000ffff3f7224 */ /* 0x000fe200000e063f */
[----:B------:R-:W-:Y:S01]  /*1d750*/  SHF.L.W.U32.HI R59, R52, 0x1, R64 ;  /* 0x00000001343b7819 */ /* 0x000fe20000010e40 */
[C---:B------:R-:W-:Y:S01]  /*1d760*/  IMAD.WIDE.U32 R32, P6, R56.reuse, R57, R32 ;  /* 0x0000003938207225 */ /* 0x040fe200078c0020 */
[----:B------:R-:W-:Y:S02]  /*1d770*/  IADD3.X R42, P3, PT, RZ, R42, RZ, P3, !PT ;  /* 0x0000002aff2a7210 */ /* 0x000fe40001f7e4ff */
[----:B------:R-:W-:Y:S01]  /*1d780*/  IADD3 R63, P5, PT, R63, R44, RZ ;  /* 0x0000002c3f3f7210 */ /* 0x000fe20007fbe0ff */
[----:B------:R-:W-:Y:S01]  /*1d790*/  IMAD.WIDE.U32 R54, R56, R56, RZ ;  /* 0x0000003838367225 */ /* 0x000fe200078e00ff */
[----:B------:R-:W-:-:S03]  /*1d7a0*/  IADD3.X R43, P3, PT, RZ, R43, RZ, P3, !PT ;  /* 0x0000002bff2b7210 */ /* 0x000fc60001f7e4ff */
[C---:B------:R-:W-:Y:S01]  /*1d7b0*/  IMAD R67, R62.reuse, R56, R53 ;  /* 0x000000383e437224 */ /* 0x040fe200078e0235 */
[----:B------:R-:W-:Y:S01]  /*1d7c0*/  IADD3 R56, P2, PT, R55, R32, RZ ;  /* 0x0000002037387210 */ /* 0x000fe20007f5e0ff */
[----:B------:R-:W-:Y:S01]  /*1d7d0*/  IMAD.X R45, RZ, RZ, R45, P5 ;  /* 0x000000ffff2d7224 */ /* 0x000fe200028e062d */
[----:B------:R-:W-:Y:S01]  /*1d7e0*/  IADD3.X R55, P0, PT, R59, R60, RZ, P1, !PT ;  /* 0x0000003c3b377210 */ /* 0x000fe20000f1e4ff */
[----:B------:R-:W-:Y:S01]  /*1d7f0*/  IMAD.IADD R44, R51, 0x1, R67 ;  /* 0x00000001332c7824 */ /* 0x000fe200078e0243 */
[----:B------:R-:W-:Y:S01]  /*1d800*/  IADD3 R59, P1, PT, R63, R50, RZ ;  /* 0x000000323f3b7210 */ /* 0x000fe20007f3e0ff */
[----:B------:R-:W-:-:S03]  /*1d810*/  IMAD.WIDE.U32.X R62, R62, R57, R40, P4 ;  /* 0x000000393e3e7225 */ /* 0x000fc600020e0428 */
[----:B------:R-:W-:Y:S01]  /*1d820*/  IADD3.X R44, P1, PT, R44, R45, RZ, P1, !PT ;  /* 0x0000002d2c2c7210 */ /* 0x000fe20000f3e4ff */
[----:B------:R-:W-:Y:S01]  /*1d830*/  IMAD.WIDE.U32 R40, R55, 0x3d1, RZ ;  /* 0x000003d137287825 */ /* 0x000fe200078e00ff */
[----:B------:R-:W-:Y:S02]  /*1d840*/  SEL R45, RZ, 0x1, !P3 ;  /* 0x00000001ff2d7807 */ /* 0x000fe40005800000 */
[----:B------:R-:W-:Y:S01]  /*1d850*/  IADD3 RZ, P3, PT, RZ, R59, RZ ;  /* 0x0000003bffff7210 */ /* 0x000fe20007f7e0ff */
[----:B------:R-:W-:Y:S01]  /*1d860*/  IMAD.MOV.U32 R52, RZ, RZ, R33 ;  /* 0x000000ffff347224 */ /* 0x000fe200078e0021 */
[----:B------:R-:W-:Y:S01]  /*1d870*/  SHF.L.W.U32.HI R51, R64, 0x1, R59 ;  /* 0x0000000140337819 */ /* 0x000fe20000010e3b */
[----:B------:R-:W-:Y:S01]  /*1d880*/  IMAD.WIDE.U32 R32, R61, 0x3d1, RZ ;  /* 0x000003d13d207825 */ /* 0x000fe200078e00ff */
[----:B------:R-:W-:Y:S02]  /*1d890*/  IADD3.X R64, P5, PT, RZ, R44, RZ, P3, !PT ;  /* 0x0000002cff407210 */ /* 0x000fe40001fbe4ff */
[----:B------:R-:W-:Y:S01]  /*1d8a0*/  SEL R44, RZ, 0x1, !P1 ;  /* 0x00000001ff2c7807 */ /* 0x000fe20004800000 */
[----:B------:R-:W-:Y:S01]  /*1d8b0*/  IMAD.WIDE.U32 R40, P4, RZ, R61, R40 ;  /* 0x0000003dff287225 */ /* 0x000fe20007880028 */
[----:B------:R-:W-:-:S02]  /*1d8c0*/  IADD3 R60, P1, PT, R45, R54, RZ ;  /* 0x000000362d3c7210 */ /* 0x000fc40007f3e0ff */
[----:B------:R-:W-:Y:S01]  /*1d8d0*/  IADD3.X R51, P3, PT, R51, R42, RZ, P0, !PT ;  /* 0x0000002a33337210 */ /* 0x000fe2000077e4ff */
[----:B------:R-:W-:Y:S01]  /*1d8e0*/  IMAD.X R67, RZ, RZ, R44, P5 ;  /* 0x000000ffff437224 */ /* 0x000fe200028e062c */
[----:B------:R-:W-:Y:S01]  /*1d8f0*/  SHF.L.W.U32.HI R42, R59, 0x1, R64 ;  /* 0x000000013b2a7819 */ /* 0x000fe20000010e40 */
[----:B------:R-:W-:Y:S01]  /*1d900*/  IMAD.X R45, RZ, RZ, RZ, P4 ;  /* 0x000000ffff2d7224 */ /* 0x000fe200020e06ff */
[----:B------:R-:W-:Y:S01]  /*1d910*/  IADD3 RZ, P0, PT, RZ, R32, RZ ;  /* 0x00000020ffff7210 */ /* 0x000fe20007f1e0ff */
[----:B------:R-:W-:Y:S01]  /*1d920*/  IMAD.X R53, RZ, RZ, RZ, P6 ;  /* 0x000000ffff357224 */ /* 0x000fe200030e06ff */
[----:B------:R-:W-:Y:S01]  /*1d930*/  IADD3 R50, P4, PT, R33, R40, RZ ;  /* 0x0000002821327210 */ /* 0x000fe20007f9e0ff */
[----:B------:R-:W-:Y:S01]  /*1d940*/  IMAD.MOV.U32 R44, RZ, RZ, R41 ;  /* 0x000000ffff2c7224 */ /* 0x000fe200078e0029 */
[----:B------:R-:W-:Y:S01]  /*1d950*/  IADD3 R54, P5, PT, R67, R62, RZ ;  /* 0x0000003e43367210 */ /* 0x000fe20007fbe0ff */
[----:B------:R-:W-:Y:S01]  /*1d960*/  IMAD.WIDE.U32.X R52, R57, R57, R52, P2 ;  /* 0x0000003939347225 */ /* 0x000fe200010e0434 */
[----:B------:R-:W-:-:S02]  /*1d970*/  IADD3.X R33, P3, PT, R42, R43, RZ, P3, !PT ;  /* 0x0000002b2a217210 */ /* 0x000fc40001f7e4ff */
[----:B------:R-:W-:Y:S01]  /*1d980*/  IADD3.X R50, P6, PT, RZ, R50, RZ, P0, !PT ;  /* 0x00000032ff327210 */ /* 0x000fe200007de4ff */
[----:B------:R-:W-:Y:S01]  /*1d990*/  IMAD.WIDE.U32.X R44, RZ, R55, R44, P4 ;  /* 0x00000037ff2c7225 */ /* 0x000fe200020e042c */
[----:B------:R-:W-:Y:S02]  /*1d9a0*/  SHF.L.W.U32.HI R59, R64, 0x1, R54 ;  /* 0x00000001403b7819 */ /* 0x000fe40000010e36 */
[----:B------:R-:W-:Y:S01]  /*1d9b0*/  SEL R69, RZ, 0x1, !P6 ;  /* 0x00000001ff457807 */ /* 0x000fe20007000000 */
[----:B------:R-:W-:Y:S01]  /*1d9c0*/  IMAD.X R63, RZ, RZ, R63, P5 ;  /* 0x000000ffff3f7224 */ /* 0x000fe200028e063f */
[----:B------:R-:W-:Y:S01]  /*1d9d0*/  IADD3.X R59, P3, PT, R59, R60, RZ, P3, !PT ;  /* 0x0000003c3b3b7210 */ /* 0x000fe20001f7e4ff */
[----:B------:R-:W-:Y:S01]  /*1d9e0*/  IMAD.WIDE.U32 R40, R33, 0x3d1, RZ ;  /* 0x000003d121287825 */ /* 0x000fe200078e00ff */
[----:B------:R-:W-:Y:S02]  /*1d9f0*/  IADD3 R69, P5, PT, R69, R44, RZ ;  /* 0x0000002c45457210 */ /* 0x000fe40007fbe0ff */
[----:B------:R-:W-:Y:S01]  /*1da00*/  IADD3.X R67, P1, PT, RZ, R56, RZ, P1, !PT ;  /* 0x00000038ff437210 */ /* 0x000fe20000f3e4ff */
[----:B------:R-:W-:Y:S01]  /*1da10*/  IMAD.WIDE.U32 R42, R51, 0x3d1, RZ ;  /* 0x000003d1332a7825 */ /* 0x000fe200078e00ff */
[----:B------:R-:W-:-:S03]  /*1da20*/  SHF.L.W.U32.HI R54, R54, 0x1, R63 ;  /* 0x0000000136367819 */ /* 0x000fc60000010e3f */
[----:B------:R-:W-:Y:S01]  /*1da30*/  IMAD.WIDE.U32 R40, P4, RZ, R51, R40 ;  /* 0x00000033ff287225 */ /* 0x000fe20007880028 */
[----:B------:R-:W-:-:S03]  /*1da40*/  IADD3.X R57, P2, PT, R54, R67, RZ, P3, !PT ;  /* 0x0000004336397210 */ /* 0x000fc60001f5e4ff */
        /* <DEDUP_REMOVED lines=22> */
[----:B------:R-:W-:-:S02]  /*1dbb0*/  IADD3.X R33, P3, PT, R33, R56, RZ, P3, !PT ;  /* 0x0000003821217210 */ /* 0x000fc40001f7e4ff */
[----:B------:R-:W-:Y:S01]  /*1dbc0*/  IADD3.X R54, P0, PT, R41, R44, RZ, P0, !PT ;  /* 0x0000002c29367210 */ /* 0x000fe2000071e4ff */
[----:B------:R-:W-:Y:S02]  /*1dbd0*/  IMAD.MOV.U32 R44, RZ, RZ, R43 ;  /* 0x000000ffff2c7224 */ /* 0x000fe400078e002b */
[----:B------:R-:W-:Y:S01]  /*1dbe0*/  IMAD.WIDE.U32 R40, R53, 0x3d1, RZ ;  /* 0x000003d135287825 */ /* 0x000fe200078e00ff */
[----:B------:R-:W-:Y:S02]  /*1dbf0*/  SEL R61, RZ, 0x1, !P0 ;  /* 0x00000001ff3d7807 */ /* 0x000fe40004000000 */
[----:B------:R-:W-:Y:S01]  /*1dc00*/  IADD3.X R52, P3, PT, R59, R54, RZ, P3, !PT ;  /* 0x000000363b347210 */ /* 0x000fe20001f7e4ff */
[----:B------:R-:W-:-:S04]  /*1dc10*/  IMAD.WIDE.U32.X R44, RZ, R57, R44, P1 ;  /* 0x00000039ff2c7225 */ /* 0x000fc800008e042c */
        /* <DEDUP_REMOVED lines=47> */
.L_x_335:
        /* <DEDUP_REMOVED lines=22> */
.L_x_334:
[----:B------:R-:W-:Y:S05]  /*1e070*/  BSYNC.RECONVERGENT B0 ;  /* 0x0000000000007941 */ /* 0x000fea0003800200 */
.L_x_333:
        /* <DEDUP_REMOVED lines=15> */
[----:B------:R-:W-:Y:S02]  /*1e170*/  IADD3.X R55, P0, PT, RZ, R55, RZ, P0, !PT ;  /* 0x00000037ff377210 */ /* 0x000fe4000071e4ff */
[----:B------:R-:W-:Y:S01]  /*1e180*/  SEL R36, RZ, 0x1, !P1 ;  /* 0x00000001ff247807 */ /* 0x000fe20004800000 */
        /* <DEDUP_REMOVED lines=11> */
[----:B------:R-:W-:Y:S01]  /*1e240*/  IADD3 RZ, P4, PT, R37, R32, RZ ;  /* 0x0000002025ff7210 */ /* 0x000fe20007f9e0ff */
[----:B------:R-:W-:-:S04]  /*1e250*/  IMAD.WIDE.U32 R40, R45, R47, RZ ;  /* 0x0000002f2d287225 */ /* 0x000fc800078e00ff */
[----:B------:R-:W-:Y:S01]  /*1e260*/  IMAD.X R35, RZ, RZ, RZ, P2 ;  /* 0x000000ffff237224 */ /* 0x000fe200010e06ff */
[----:B------:R-:W-:Y:S01]  /*1e270*/  IADD3.X R54, P2, PT, RZ, R54, RZ, P1, !PT ;  /* 0x00000036ff367210 */ /* 0x000fe20000f5e4ff */
[----:B------:R-:W-:Y:S02]  /*1e280*/  IMAD.X R39, RZ, RZ, R39, P5 ;  /* 0x000000ffff277224 */ /* 0x000fe400028e0627 */
[----:B------:R-:W-:Y:S01]  /*1e290*/  IMAD.WIDE.U32 R36, R44, R47, RZ ;  /* 0x0000002f2c247225 */ /* 0x000fe200078e00ff */
[----:B------:R-:W-:Y:S02]  /*1e2a0*/  SEL R32, RZ, 0x1, !P2 ;  /* 0x00000001ff207807 */ /* 0x000fe40005000000 */
[----:B------:R-:W-:Y:S01]  /*1e2b0*/  IADD3.X R54, P5, PT, R54, R39, RZ, P0, !PT ;  /* 0x0000002736367210 */ /* 0x000fe200007be4ff */
[----:B------:R-:W-:-:S04]  /*1e2c0*/  IMAD.WIDE.U32 R40, P3, R46, R44, R40 ;  /* 0x0000002c2e287225 */ /* 0x000fc80007860028 */
[----:B------:R-:W-:Y:S01]  /*1e2d0*/  IMAD.WIDE.U32 R50, R45, R48, RZ ;  /* 0x000000302d327225 */ /* 0x000fe200078e00ff */
[----:B------:R-:W-:-:S03]  /*1e2e0*/  IADD3 RZ, P1, PT, R37, R40, RZ ;  /* 0x0000002825ff7210 */ /* 0x000fc60007f3e0ff */
[----:B------:R-:W-:Y:S02]  /*1e2f0*/  IMAD.MOV.U32 R34, RZ, RZ, R33 ;  /* 0x000000ffff227224 */ /* 0x000fe400078e0021 */
[----:B------:R-:W-:-:S04]  /*1e300*/  IMAD.WIDE.U32 R38, R67, R28, RZ ;  /* 0x0000001c43267225 */ /* 0x000fc800078e00ff */
[----:B------:R-:W-:-:S04]  /*1e310*/  IMAD.WIDE.U32 R36, R44, R48, RZ ;  /* 0x000000302c247225 */ /* 0x000fc800078e00ff */
[----:B------:R-:W-:-:S04]  /*1e320*/  IMAD.WIDE.U32 R50, P0, R49, R44, R50 ;  /* 0x0000002c31327225 */ /* 0x000fc80007800032 */
[----:B------:R-:W-:-:S04]  /*1e330*/  IMAD.WIDE.U32.X R34, R31, R45, R34, P4 ;  /* 0x0000002d1f227225 */ /* 0x000fc800020e0422 */
[----:B------:R-:W-:Y:S01]  /*1e340*/  IMAD.X R53, RZ, RZ, R32, P5 ;  /* 0x000000ffff357224 */ /* 0x000fe200028e0620 */
[----:B------:R-:W-:Y:S01]  /*1e350*/  IADD3 RZ, P5, PT, R37, R50, RZ ;  /* 0x0000003225ff7210 */ /* 0x000fe20007fbe0ff */
[----:B------:R-:W-:-:S03]  /*1e360*/  IMAD.WIDE.U32 R32, R66, R28, RZ ;  /* 0x0000001c42207225 */ /* 0x000fc600078e00ff */
[----:B------:R-:W-:Y:S01]  /*1e370*/  IADD3 R53, P6, PT, R53, R34, RZ ;  /* 0x0000002235357210 */ /* 0x000fe20007fde0ff */
[----:B------:R-:W-:-:S04]  /*1e380*/  IMAD.WIDE.U32 R38, P4, R29, R66, R38 ;  /* 0x000000421d267225 */ /* 0x000fc80007880026 */
[----:B------:R-:W-:Y:S01]  /*1e390*/  IMAD.WIDE.U32 R36, R67, R30, RZ ;  /* 0x0000001e43247225 */ /* 0x000fe200078e00ff */
[----:B------:R-:W-:-:S03]  /*1e3a0*/  IADD3 RZ, P2, PT, R33, R38, RZ ;  /* 0x0000002621ff7210 */ /* 0x000fc60007f5e0ff */
[-C--:B------:R-:W-:Y:S02]  /*1e3b0*/  IMAD R32, R29, R66.reuse, RZ ;  /* 0x000000421d207224 */ /* 0x080fe400078e02ff */
[----:B------:R-:W-:Y:S02]  /*1e3c0*/  IMAD.X R40, RZ, RZ, R35, P6 ;  /* 0x000000ffff287224 */ /* 0x000fe400030e0623 */
[----:B------:R-:W-:-:S04]  /*1e3d0*/  IMAD.WIDE.U32 R60, R28, R66, RZ ;  /* 0x000000421c3c7225 */ /* 0x000fc800078e00ff */
[----:B------:R-:W-:Y:S02]  /*1e3e0*/  IMAD R65, R28, R67, R32 ;  /* 0x000000431c417224 */ /* 0x000fe400078e0220 */
[----:B------:R-:W-:-:S04]  /*1e3f0*/  IMAD.WIDE.U32 R32, R66, R30, RZ ;  /* 0x0000001e42207225 */ /* 0x000fc800078e00ff */
[----:B------:R-:W-:-:S04]  /*1e400*/  IMAD.WIDE.U32 R36, P6, R31, R66, R36 ;  /* 0x000000421f247225 */ /* 0x000fc800078c0024 */
[----:B------:R-:W-:Y:S01]  /*1e410*/  IMAD.X R43, RZ, RZ, RZ, P4 ;  /* 0x000000ffff2b7224 */ /* 0x000fe200020e06ff */
[----:B------:R-:W-:Y:S01]  /*1e420*/  IADD3 R58, P4, PT, R63, R60, RZ ;  /* 0x0000003c3f3a7210 */ /* 0x000fe20007f9e0ff */
[----:B------:R-:W-:Y:S02]  /*1e430*/  IMAD.IADD R61, R61, 0x1, R65 ;  /* 0x000000013d3d7824 */ /* 0x000fe400078e0241 */
[----:B------:R-:W-:Y:S01]  /*1e440*/  IMAD.X R35, RZ, RZ, RZ, P3 ;  /* 0x000000ffff237224 */ /* 0x000fe200018e06ff */
[----:B------:R-:W-:Y:S01]  /*1e450*/  IADD3 RZ, P3, PT, R33, R36, RZ ;  /* 0x0000002421ff7210 */ /* 0x000fe20007f7e0ff */
[----:B------:R-:W-:Y:S01]  /*1e460*/  IMAD.MOV.U32 R34, RZ, RZ, R41 ;  /* 0x000000ffff227224 */ /* 0x000fe200078e0029 */
[----:B------:R-:W-:Y:S01]  /*1e470*/  IADD3.X R54, P4, PT, R54, R61, RZ, P4, !PT ;  /* 0x0000003d36367210 */ /* 0x000fe2000279e4ff */
[----:B------:R-:W-:Y:S02]  /*1e480*/  IMAD R36, R46, R44, RZ ;  /* 0x0000002c2e247224 */ /* 0x000fe400078e02ff */
[----:B------:R-:W-:Y:S01]  /*1e490*/  IMAD.X R41, RZ, RZ, RZ, P0 ;  /* 0x000000ffff297224 */ /* 0x000fe200000e06ff */
[----:B------:R-:W-:Y:S01]  /*1e4a0*/  IADD3 RZ, P0, PT, RZ, R58, RZ ;  /* 0x0000003affff7210 */ /* 0x000fe20007f1e0ff */
[----:B------:R-:W-:-:S02]  /*1e4b0*/  IMAD.MOV.U32 R42, RZ, RZ, R39 ;  /* 0x000000ffff2a7224 */ /* 0x000fc400078e0027 */
[----:B------:R-:W-:Y:S01]  /*1e4c0*/  IMAD.WIDE.U32 R38, R67, R47, RZ ;  /* 0x0000002f43267225 */ /* 0x000fe200078e00ff */
[----:B------:R-:W-:-:S03]  /*1e4d0*/  IADD3.X R60, P0, PT, RZ, R54, RZ, P0, !PT ;  /* 0x00000036ff3c7210 */ /* 0x000fc6000071e4ff */
[----:B------:R-:W-:-:S04]  /*1e4e0*/  IMAD.WIDE.U32 R68, R47, R44, RZ ;  /* 0x0000002c2f447225 */ /* 0x000fc800078e00ff */
[----:B------:R-:W-:Y:S02]  /*1e4f0*/  IMAD R63, R47, R45, R36 ;  /* 0x0000002d2f3f7224 */ /* 0x000fe400078e0224 */
[----:B------:R-:W-:Y:S01]  /*1e500*/  IMAD.WIDE.U32 R32, R66, R47, RZ ;  /* 0x0000002f42207225 */ /* 0x000fe200078e00ff */
[----:B------:R-:W-:-:S03]  /*1e510*/  SEL R32, RZ, 0x1, !P4 ;  /* 0x00000001ff207807 */ /* 0x000fc60006000000 */
[----:B------:R-:W-:Y:S01]  /*1e520*/  IMAD.WIDE.U32.X R34, R46, R45, R34, P1 ;  /* 0x0000002d2e227225 */ /* 0x000fe200008e0422 */
[----:B------:R-:W-:-:S03]  /*1e530*/  IADD3 RZ, P1, PT, RZ, R68, RZ ;  /* 0x00000044ffff7210 */ /* 0x000fc60007f3e0ff */
[----:B------:R-:W-:-:S04]  /*1e540*/  IMAD.WIDE.U32.X R42, R29, R67, R42, P2 ;  /* 0x000000431d2a7225 */ /* 0x000fc800010e042a */
[----:B------:R-:W-:Y:S02]  /*1e550*/  IMAD.IADD R63, R69, 0x1, R63 ;  /* 0x00000001453f7824 */ /* 0x000fe400078e023f */
[----:B------:R-:W-:-:S03]  /*1e560*/  IMAD.WIDE.U32 R38, P2, R46, R66, R38 ;  /* 0x000000422e267225 */ /* 0x000fc60007840026 */
[----:B------:R-:W-:Y:S01]  /*1e570*/  IADD3.X R63, P1, PT, RZ, R63, RZ, P1, !PT ;  /* 0x0000003fff3f7210 */ /* 0x000fe20000f3e4ff */
[----:B------:R-:W-:Y:S01]  /*1e580*/  IMAD R61, R31, R66, RZ ;  /* 0x000000421f3d7224 */ /* 0x000fe200078e02ff */
[----:B------:R-:W-:Y:S01]  /*1e590*/  IADD3 RZ, P4, PT, R33, R38, RZ ;  /* 0x0000002621ff7210 */ /* 0x000fe20007f9e0ff */
[----:B------:R-:W-:Y:S01]  /*1e5a0*/  IMAD.X R69, RZ, RZ, R32, P0 ;  /* 0x000000ffff457224 */ /* 0x000fe200000e0620 */
[----:B------:R-:W-:Y:S01]  /*1e5b0*/  IADD3 R53, P0, PT, R53, R68, RZ ;  /* 0x0000004435357210 */ /* 0x000fe20007f1e0ff */
[C---:B------:R-:W-:Y:S01]  /*1e5c0*/  IMAD R61, R30.reuse, R67, R61 ;  /* 0x000000431e3d7224 */ /* 0x040fe200078e023d */
[----:B------:R-:W-:Y:S01]  /*1e5d0*/  SEL R36, RZ, 0x1, !P1 ;  /* 0x00000001ff247807 */ /* 0x000fe20004800000 */
[----:B------:R-:W-:Y:S01]  /*1e5e0*/  IMAD.WIDE.U32 R64, R30, R66, RZ ;  /* 0x000000421e407225 */ /* 0x000fe200078e00ff */
[----:B------:R-:W-:-:S03]  /*1e5f0*/  IADD3.X R63, P0, PT, R63, R40, RZ, P0, !PT ;  /* 0x000000283f3f7210 */ /* 0x000fc6000071e4ff */
[----:B------:R-:W-:Y:S01]  /*1e600*/  IMAD.X R33, RZ, RZ, RZ, P6 ;  /* 0x000000ffff217224 */ /* 0x000fe200030e06ff */
[----:B------:R-:W-:Y:S01]  /*1e610*/  IADD3 R38, P6, PT, R69, R42, RZ ;  /* 0x0000002a45267210 */ /* 0x000fe20007fde0ff */
[----:B------:R-:W-:Y:S01]  /*1e620*/  IMAD.IADD R50, R65, 0x1, R61 ;  /* 0x0000000141327824 */ /* 0x000fe200078e023d */
[----:B------:R-:W-:Y:S01]  /*1e630*/  IADD3 R53, P1, PT, R53, R64, RZ ;  /* 0x0000004035357210 */ /* 0x000fe20007f3e0ff */
[----:B------:R-:W-:Y:S02]  /*1e640*/  IMAD R42, R49, R44, RZ ;  /* 0x0000002c312a7224 */ /* 0x000fe400078e02ff */
[----:B------:R-:W-:Y:S01]  /*1e650*/  IMAD.X R61, RZ, RZ, R43, P6 ;  /* 0x000000ffff3d7224 */ /* 0x000fe200030e062b */
[----:B------:R-:W-:Y:S01]  /*1e660*/  IADD3.X R50, P1, PT, R63, R50, RZ, P1, !PT ;  /* 0x000000323f327210 */ /* 0x000fe20000f3e4ff */
[----:B------:R-:W-:Y:S02]  /*1e670*/  IMAD.X R43, RZ, RZ, R36, P0 ;  /* 0x000000ffff2b7224 */ /* 0x000fe400000e0624 */
[----:B------:R-:W-:Y:S01]  /*1e680*/  IMAD.MOV.U32 R40, RZ, RZ, R51 ;  /* 0x000000ffff287224 */ /* 0x000fe200078e0033 */
[----:B------:R-:W-:Y:S01]  /*1e690*/  IADD3 R51, P0, PT, R53, R38, RZ ;  /* 0x0000002635337210 */ /* 0x000fe20007f1e0ff */
[----:B------:R-:W-:Y:S01]  /*1e6a0*/  IMAD.MOV.U32 R32, RZ, RZ, R37 ;  /* 0x000000ffff207224 */ /* 0x000fe200078e0025 */
[----:B------:R-:W-:Y:S01]  /*1e6b0*/  IADD3 R43, P6, PT, R43, R34, RZ ;  /* 0x000000222b2b7210 */ /* 0x000fe20007fde0ff */
[----:B------:R-:W-:Y:S01]  /*1e6c0*/  IMAD.WIDE.U32 R36, R48, R44, RZ ;  /* 0x0000002c30247225 */ /* 0x000fe200078e00ff */
[----:B------:R-:W-:-:S03]  /*1e6d0*/  SEL R34, RZ, 0x1, !P1 ;  /* 0x00000001ff227807 */ /* 0x000fc60004800000 */
[-C--:B------:R-:W-:Y:S01]  /*1e6e0*/  IMAD R53, R48, R45.reuse, R42 ;  /* 0x0000002d30357224 */ /* 0x080fe200078e022a */
[-C--:B------:R-:W-:Y:S01]  /*1e6f0*/  IADD3 R43, P1, PT, R43, R36.reuse, RZ ;  /* 0x000000242b2b7210 */ /* 0x080fe20007f3e0ff */
[----:B------:R-:W-:Y:S01]  /*1e700*/  IMAD.WIDE.U32.X R40, R49, R45, R40, P5 ;  /* 0x0000002d31287225 */ /* 0x000fe200028e0428 */
[----:B------:R-:W-:Y:S02]  /*1e710*/  IADD3.X R50, P5, PT, R50, R61, RZ, P0, !PT ;  /* 0x0000003d32327210 */ /* 0x000fe400007be4ff */
[----:B------:R-:W-:Y:S01]  /*1e720*/  IADD3 RZ, P0, PT, RZ, R36, RZ ;  /* 0x00000024ffff7210 */ /* 0x000fe20007f1e0ff */
[----:B------:R-:W-:Y:S02]  /*1e730*/  IMAD.IADD R38, R37, 0x1, R53 ;  /* 0x0000000125267824 */ /* 0x000fe400078e0235 */
[----:B------:R-:W-:Y:S02]  /*1e740*/  IMAD R42, R46, R66, RZ ;  /* 0x000000422e2a7224 */ /* 0x000fe400078e02ff */
[----:B------:R-:W-:-:S04]  /*1e750*/  IMAD.WIDE.U32.X R32, R31, R67, R32, P3 ;  /* 0x000000431f207225 */ /* 0x000fc800018e0420 */
[----:B------:R-:W-:Y:S01]  /*1e760*/  IMAD.X R53, RZ, RZ, R34, P5 ;  /* 0x000000ffff357224 */ /* 0x000fe200028e0622 */
[----:B------:R-:W-:Y:S01]  /*1e770*/  IADD3.X R34, P3, PT, RZ, R38, RZ, P0, !PT ;  /* 0x00000026ff227210 */ /* 0x000fe2000077e4ff */
[----:B------:R-:W-:Y:S02]  /*1e780*/  IMAD.X R35, RZ, RZ, R35, P6 ;  /* 0x000000ffff237224 */ /* 0x000fe400030e0623 */
[----:B------:R-:W-:Y:S01]  /*1e790*/  IMAD.WIDE.U32 R36, R47, R66, RZ ;  /* 0x000000422f247225 */ /* 0x000fe200078e00ff */
[----:B------:R-:W-:Y:S02]  /*1e7a0*/  IADD3 R53, P5, PT, R53, R32, RZ ;  /* 0x0000002035357210 */ /* 0x000fe40007fbe0ff */
[----:B------:R-:W-:Y:S01]  /*1e7b0*/  IADD3.X R32, P0, PT, R34, R35, RZ, P1, !PT ;  /* 0x0000002322207210 */ /* 0x000fe20000f1e4ff */
[----:B------:R-:W-:Y:S01]  /*1e7c0*/  IMAD R61, R47, R67, R42 ;  /* 0x000000432f3d7224 */ /* 0x000fe200078e022a */
[----:B------:R-:W-:Y:S01]  /*1e7d0*/  IADD3 R38, P6, PT, R43, R36, RZ ;  /* 0x000000242b267210 */ /* 0x000fe20007fde0ff */
[----:B------:R-:W-:-:S03]  /*1e7e0*/  IMAD.WIDE.U32 R34, R67, R48, RZ ;  /* 0x0000003043227225 */ /* 0x000fc600078e00ff */
[----:B------:R-:W-:Y:S01]  /*1e7f0*/  IADD3 R53, P1, PT, R38, R53, RZ ;  /* 0x0000003526357210 */ /* 0x000fe20007f3e0ff */
[----:B------:R-:W-:Y:S02]  /*1e800*/  IMAD.IADD R61, R37, 0x1, R61 ;  /* 0x00000001253d7824 */ /* 0x000fe400078e023d */
[----:B------:R-:W-:Y:S02]  /*1e810*/  IMAD.X R54, RZ, RZ, R33, P5 ;  /* 0x000000ffff367224 */ /* 0x000fe400028e0621 */
[----:B------:R-:W-:Y:S01]  /*1e820*/  IMAD.WIDE.U32 R36, R62, R28, RZ ;  /* 0x0000001c3e247225 */ /* 0x000fe200078e00ff */
[----:B------:R-:W-:Y:S02]  /*1e830*/  IADD3.X R61, P6, PT, R32, R61, RZ, P6, !PT ;  /* 0x0000003d203d7210 */ /* 0x000fe400037de4ff */
[----:B------:R-:W-:Y:S01]  /*1e840*/  SEL R32, RZ, 0x1, !P3 ;  /* 0x00000001ff207807 */ /* 0x000fe20005800000 */
[----:B------:R-:W-:Y:S01]  /*1e850*/  IMAD.WIDE.U32 R44, R66, R48, RZ ;  /* 0x00000030422c7225 */ /* 0x000fe200078e00ff */
[----:B------:R-:W-:-:S03]  /*1e860*/  IADD3.X R61, P1, PT, R61, R54, RZ, P1, !PT ;  /* 0x000000363d3d7210 */ /* 0x000fc60000f3e4ff */
[----:B------:R-:W-:-:S04]  /*1e870*/  IMAD.WIDE.U32 R34, P5, R49, R66, R34 ;  /* 0x0000004231227225 */ /* 0x000fc800078a0022 */
[----:B------:R-:W-:Y:S01]  /*1e880*/  IMAD.X R33, RZ, RZ, RZ, P2 ;  /* 0x000000ffff217224 */ /* 0x000fe200010e06ff */
[----:B------:R-:W-:Y:S01]  /*1e890*/  IADD3 RZ, P2, PT, R45, R34, RZ ;  /* 0x000000222dff7210 */ /* 0x000fe20007f5e0ff */
[----:B------:R-:W-:Y:S01]  /*1e8a0*/  IMAD.WIDE.U32 R42, R59, R28, RZ ;  /* 0x0000001c3b2a7225 */ /* 0x000fe200078e00ff */
[----:B------:R-:W-:-:S03]  /*1e8b0*/  SEL R34, RZ, 0x1, !P6 ;  /* 0x00000001ff227807 */ /* 0x000fc60007000000 */
[----:B------:R-:W-:-:S04]  /*1e8c0*/  IMAD.WIDE.U32 R36, P3, R29, R59, R36 ;  /* 0x0000003b1d247225 */ /* 0x000fc80007860024 */
[----:B------:R-:W-:Y:S01]  /*1e8d0*/  IMAD.X R63, RZ, RZ, R32, P0 ;  /* 0x000000ffff3f7224 */ /* 0x000fe200000e0620 */
[----:B------:R-:W-:Y:S01]  /*1e8e0*/  IADD3 RZ, P0, PT, R43, R36, RZ ;  /* 0x000000242bff7210 */ /* 0x000fe20007f1e0ff */
[----:B------:R-:W-:Y:S02]  /*1e8f0*/  IMAD.MOV.U32 R32, RZ, RZ, R39 ;  /* 0x000000ffff207224 */ /* 0x000fe400078e0027 */
[----:B------:R-:W-:Y:S01]  /*1e900*/  IMAD R36, R49, R66, RZ ;  /* 0x0000004231247224 */ /* 0x000fe200078e02ff */
[----:B------:R-:W-:Y:S01]  /*1e910*/  IADD3 R45, P6, PT, R63, R40, RZ ;  /* 0x000000283f2d7210 */ /* 0x000fe20007fde0ff */
[----:B------:R-:W-:-:S04]  /*1e920*/  IMAD.WIDE.U32.X R32, R46, R67, R32, P4 ;  /* 0x000000432e207225 */ /* 0x000fc800020e0420 */
[----:B------:R-:W-:Y:S02]  /*1e930*/  IMAD.X R63, RZ, RZ, R34, P1 ;  /* 0x000000ffff3f7224 */ /* 0x000fe400008e0622 */
[----:B------:R-:W-:Y:S02]  /*1e940*/  IMAD.X R34, RZ, RZ, R41, P6 ;  /* 0x000000ffff227224 */ /* 0x000fe400030e0629 */
[----:B------:R-:W-:Y:S01]  /*1e950*/  IMAD.WIDE.U32 R68, R48, R66, RZ ;  /* 0x0000004230447225 */ /* 0x000fe200078e00ff */
[----:B------:R-:W-:-:S03]  /*1e960*/  IADD3 R63, P6, PT, R63, R32, RZ ;  /* 0x000000203f3f7210 */ /* 0x000fc60007fde0ff */
[----:B------:R-:W-:Y:S02]  /*1e970*/  IMAD R71, R48, R67, R36 ;  /* 0x0000004330477224 */ /* 0x000fe400078e0224 */
[----:B------:R-:W-:-:S04]  /*1e980*/  IMAD.WIDE.U32 R64, R62, R30, RZ ;  /* 0x0000001e3e407225 */ /* 0x000fc800078e00ff */
[----:B------:R-:W-:-:S04]  /*1e990*/  IMAD.WIDE.U32 R40, R62, R47, RZ ;  /* 0x0000002f3e287225 */ /* 0x000fc800078e00ff */
[----:B------:R-:W-:Y:S01]  /*1e9a0*/  IMAD.X R43, RZ, RZ, RZ, P5 ;  /* 0x000000ffff2b7224 */ /* 0x000fe200028e06ff */
[----:B------:R-:W-:Y:S01]  /*1e9b0*/  IADD3 R68, P5, PT, R45, R68, RZ ;  /* 0x000000442d447210 */ /* 0x000fe20007fbe0ff */
[----:B------:R-:W-:Y:S02]  /*1e9c0*/  IMAD.IADD R69, R69, 0x1, R71 ;  /* 0x0000000145457824 */ /* 0x000fe400078e0247 */
[----:B------:R-:W-:Y:S02]  /*1e9d0*/  IMAD.MOV.U32 R42, RZ, RZ, R35 ;  /* 0x000000ffff2a7224 */ /* 0x000fe400078e0023 */
[----:B------:R-:W-:Y:S01]  /*1e9e0*/  IMAD.X R66, RZ, RZ, R33, P6 ;  /* 0x000000ffff427224 */ /* 0x000fe200030e0621 */
[----:B------:R-:W-:Y:S01]  /*1e9f0*/  IADD3.X R69, P5, PT, R69, R34, RZ, P5, !PT ;  /* 0x0000002245457210 */ /* 0x000fe20002fbe4ff */
[----:B------:R-:W-:-:S03]  /*1ea00*/  IMAD.WIDE.U32 R38, R59, R30, RZ ;  /* 0x0000001e3b267225 */ /* 0x000fc600078e00ff */
[----:B------:R-:W-:Y:S01]  /*1ea10*/  SEL R54, RZ, 0x1, !P5 ;  /* 0x00000001ff367807 */ /* 0x000fe20006800000 */
[----:B------:R-:W-:-:S04]  /*1ea20*/  IMAD.WIDE.U32 R64, P4, R31, R59, R64 ;  /* 0x0000003b1f407225 */ /* 0x000fc80007880040 */
[----:B------:R-:W-:Y:S01]  /*1ea30*/  IMAD.WIDE.U32 R32, R59, R47, RZ ;  /* 0x0000002f3b207225 */ /* 0x000fe200078e00ff */
[----:B------:R-:W-:-:S03]  /*1ea40*/  IADD3 RZ, P1, PT, R39, R64, RZ ;  /* 0x0000004027ff7210 */ /* 0x000fc60007f3e0ff */
[----:B------:R-:W-:-:S04]  /*1ea50*/  IMAD.WIDE.U32 R40, P6, R46, R59, R40 ;  /* 0x0000003b2e287225 */ /* 0x000fc800078c0028 */
[----:B------:R-:W-:Y:S01]  /*1ea60*/  IMAD.WIDE.U32.X R42, R49, R67, R42, P2 ;  /* 0x00000043312a7225 */ /* 0x000fe200010e042a */
[----:B------:R-:W-:-:S03]  /*1ea70*/  IADD3 RZ, P2, PT, R33, R40, RZ ;  /* 0x0000002821ff7210 */ /* 0x000fc60007f5e0ff */
[----:B------:R-:W-:-:S04]  /*1ea80*/  IMAD.WIDE.U32 R44, R62, R48, RZ ;  /* 0x000000303e2c7225 */ /* 0x000fc800078e00ff */
[-C--:B------:R-:W-:Y:S02]  /*1ea90*/  IMAD R67, R29, R59.reuse, RZ ;  /* 0x0000003b1d437224 */ /* 0x080fe400078e02ff */
[----:B------:R-:W-:Y:S02]  /*1eaa0*/  IMAD.X R39, RZ, RZ, RZ, P3 ;  /* 0x000000ffff277224 */ /* 0x000fe400018e06ff */
[----:B------:R-:W-:-:S04]  /*1eab0*/  IMAD.WIDE.U32 R32, R28, R59, RZ ;  /* 0x0000003b1c207225 */ /* 0x000fc800078e00ff */
[----:B------:R-:W-:Y:S02]  /*1eac0*/  IMAD R67, R28, R62, R67 ;  /* 0x0000003e1c437224 */ /* 0x000fe400078e0243 */
[----:B------:R-:W-:Y:S02]  /*1ead0*/  IMAD.MOV.U32 R38, RZ, RZ, R37 ;  /* 0x000000ffff267224 */ /* 0x000fe400078e0025 */
[----:B------:R-:W-:-:S04]  /*1eae0*/  IMAD.WIDE.U32 R34, R59, R48, RZ ;  /* 0x000000303b227225 */ /* 0x000fc800078e00ff */
[----:B------:R-:W-:-:S04]  /*1eaf0*/  IMAD.WIDE.U32 R44, P5, R49, R59, R44 ;  /* 0x0000003b312c7225 */ /* 0x000fc800078a002c */
[----:B------:R-:W-:Y:S01]  /*1eb00*/  IMAD.WIDE.U32 R36, R57, R28, RZ ;  /* 0x0000001c39247225 */ /* 0x000fe200078e00ff */
[----:B------:R-:W-:-:S03]  /*1eb10*/  IADD3 RZ, P3, PT, R35, R44, RZ ;  /* 0x0000002c23ff7210 */ /* 0x000fc60007f7e0ff */
[----:B------:R-:W-:Y:S02]  /*1eb20*/  IMAD.IADD R67, R33, 0x1, R67 ;  /* 0x0000000121437824 */ /* 0x000fe400078e0243 */
[----:B------:R-:W-:Y:S01]  /*1eb30*/  IMAD.WIDE.U32.X R38, R29, R62, R38, P0 ;  /* 0x0000003e1d267225 */ /* 0x000fe200000e0426 */
[----:B------:R-:W-:-:S03]  /*1eb40*/  IADD3 R64, P0, PT, R51, R32, RZ ;  /* 0x0000002033407210 */ /* 0x000fc60007f1e0ff */
[----:B------:R-:W-:Y:S01]  /*1eb50*/  IMAD.X R33, RZ, RZ, RZ, P4 ;  /* 0x000000ffff217224 */ /* 0x000fe200020e06ff */
[----:B------:R-:W-:Y:S01]  /*1eb60*/  IADD3.X R67, P0, PT, R50, R67, RZ, P0, !PT ;  /* 0x0000004332437210 */ /* 0x000fe2000071e4ff */
[----:B------:R-:W-:-:S04]  /*1eb70*/  IMAD.WIDE.U32 R34, R56, R28, RZ ;  /* 0x0000001c38227225 */ /* 0x000fc800078e00ff */
[----:B------:R-:W-:-:S04]  /*1eb80*/  IMAD.WIDE.U32 R36, P4, R29, R56, R36 ;  /* 0x000000381d247225 */ /* 0x000fc80007880024 */
[----:B------:R-:W-:Y:S01]  /*1eb90*/  IMAD.X R51, RZ, RZ, RZ, P6 ;  /* 0x000000ffff337224 */ /* 0x000fe200030e06ff */
[----:B------:R-:W-:Y:S01]  /*1eba0*/  IADD3 RZ, P6, PT, R35, R36, RZ ;  /* 0x0000002423ff7210 */ /* 0x000fe20007fde0ff */
[----:B------:R-:W-:Y:S01]  /*1ebb0*/  IMAD.MOV.U32 R50, RZ, RZ, R41 ;  /* 0x000000ffff327224 */ /* 0x000fe200078e0029 */
[----:B------:R-:W-:Y:S01]  /*1ebc0*/  SEL R36, RZ, 0x1, !P0 ;  /* 0x00000001ff247807 */ /* 0x000fe20004000000 */
[----:B------:R-:W-:Y:S01]  /*1ebd0*/  IMAD.X R41, RZ, RZ, RZ, P4 ;  /* 0x000000ffff297224 */ /* 0x000fe200020e06ff */
[----:B------:R-:W-:Y:S01]  /*1ebe0*/  IADD3 RZ, P0, PT, RZ, R64, RZ ;  /* 0x00000040ffff7210 */ /* 0x000fe20007f1e0ff */
[----:B------:R-:W-:Y:S01]  /*1ebf0*/  IMAD.MOV.U32 R32, RZ, RZ, R65 ;  /* 0x000000ffff207224 */ /* 0x000fe200078e0041 */
[----:B------:R-:W-:Y:S01]  /*1ec00*/  IADD3 R63, P4, PT, R68, R63, RZ ;  /* 0x0000003f443f7210 */ /* 0x000fe20007f9e0ff */
[----:B------:R-:W-:Y:S01]  /*1ec10*/  IMAD R65, R31, R59, RZ ;  /* 0x0000003b1f417224 */ /* 0x000fe200078e02ff */
[----:B------:R-:W-:Y:S01]  /*1ec20*/  IADD3.X R67, P0, PT, RZ, R67, RZ, P0, !PT ;  /* 0x00000043ff437210 */ /* 0x000fe2000071e4ff */
[----:B------:R-:W-:-:S02]  /*1ec30*/  IMAD.MOV.U32 R40, RZ, RZ, R37 ;  /* 0x000000ffff287224 */ /* 0x000fc400078e0025 */
[----:B------:R-:W-:-:S04]  /*1ec40*/  IMAD.WIDE.U32 R34, R30, R59, RZ ;  /* 0x0000003b1e227225 */ /* 0x000fc800078e00ff */
[----:B------:R-:W-:Y:S01]  /*1ec50*/  IMAD.X R37, RZ, RZ, R36, P0 ;  /* 0x000000ffff257224 */ /* 0x000fe200000e0624 */
[----:B------:R-:W-:Y:S01]  /*1ec60*/  IADD3.X R36, P4, PT, R69, R66, RZ, P4, !PT ;  /* 0x0000004245247210 */ /* 0x000fe2000279e4ff */
[----:B------:R-:W-:Y:S02]  /*1ec70*/  IMAD R65, R30, R62, R65 ;  /* 0x0000003e1e417224 */ /* 0x000fe400078e0241 */
[----:B------:R-:W-:Y:S01]  /*1ec80*/  IMAD R66, R29, R56, RZ ;  /* 0x000000381d427224 */ /* 0x000fe200078e02ff */
[----:B------:R-:W-:Y:S01]  /*1ec90*/  IADD3 R38, P0, PT, R37, R38, RZ ;  /* 0x0000002625267210 */ /* 0x000fe20007f1e0ff */
[----:B------:R-:W-:Y:S02]  /*1eca0*/  IMAD.IADD R44, R35, 0x1, R65 ;  /* 0x00000001232c7824 */ /* 0x000fe400078e0241 */
[----:B------:R-:W-:Y:S01]  /*1ecb0*/  IMAD.X R37, RZ, RZ, R54, P4 ;  /* 0x000000ffff257224 */ /* 0x000fe200020e0636 */
[----:B------:R-:W-:Y:S01]  /*1ecc0*/  IADD3 R53, P4, PT, R53, R34, RZ ;  /* 0x0000002235357210 */ /* 0x000fe20007f9e0ff */
[----:B------:R-:W-:-:S02]  /*1ecd0*/  IMAD R65, R28, R57, R66 ;  /* 0x000000391c417224 */ /* 0x000fc400078e0242 */
[----:B------:R-:W-:Y:S01]  /*1ece0*/  IMAD.X R66, RZ, RZ, R39, P0 ;  /* 0x000000ffff427224 */ /* 0x000fe200000e0627 */
[----:B------:R-:W-:Y:S01]  /*1ecf0*/  IADD3.X R61, P0, PT, R61, R44, RZ, P4, !PT ;  /* 0x0000002c3d3d7210 */ /* 0x000fe2000271e4ff */
[----:B------:R-:W-:Y:S01]  /*1ed00*/  IMAD.WIDE.U32 R34, R28, R56, RZ ;  /* 0x000000381c227225 */ /* 0x000fe200078e00ff */
[----:B------:R-:W-:Y:S02]  /*1ed10*/  IADD3 R53, P4, PT, R53, R38, RZ ;  /* 0x0000002635357210 */ /* 0x000fe40007f9e0ff */
[----:B------:R-:W-:Y:S01]  /*1ed20*/  SEL R38, RZ, 0x1, !P0 ;  /* 0x00000001ff267807 */ /* 0x000fe20004000000 */
[----:B------:R-:W-:Y:S01]  /*1ed30*/  IMAD.IADD R44, R35, 0x1, R65 ;  /* 0x00000001232c7824 */ /* 0x000fe200078e0241 */
[----:B------:R-:W-:Y:S01]  /*1ed40*/  IADD3 R54, P0, PT, R53, R34, RZ ;  /* 0x0000002235367210 */ /* 0x000fe20007f1e0ff */
[----:B------:R-:W-:Y:S01]  /*1ed50*/  IMAD R39, R46, R59, RZ ;  /* 0x0000003b2e277224 */ /* 0x000fe200078e02ff */
[----:B------:R-:W-:Y:S01]  /*1ed60*/  IADD3.X R53, P4, PT, R61, R66, RZ, P4, !PT ;  /* 0x000000423d357210 */ /* 0x000fe2000279e4ff */
[----:B------:R-:W-:Y:S01]  /*1ed70*/  IMAD.WIDE.U32.X R32, R31, R62, R32, P1 ;  /* 0x0000003e1f207225 */ /* 0x000fe200008e0420 */
[----:B------:R-:W-:-:S02]  /*1ed80*/  IADD3 R61, P1, PT, R37, R42, RZ ;  /* 0x0000002a253d7210 */ /* 0x000fc40007f3e0ff */
[----:B------:R-:W-:Y:S01]  /*1ed90*/  IADD3.X R53, P0, PT, R53, R44, RZ, P0, !PT ;  /* 0x0000002c35357210 */ /* 0x000fe2000071e4ff */
[----:B------:R-:W-:Y:S02]  /*1eda0*/  IMAD.X R65, RZ, RZ, R38, P4 ;  /* 0x000000ffff417224 */ /* 0x000fe400020e0626 */
[----:B------:R-:W-:-:S03]  /*1edb0*/  IMAD.WIDE.U32 R34, R47, R59, RZ ;  /* 0x0000003b2f227225 */ /* 0x000fc600078e00ff */
[----:B------:R-:W-:Y:S01]  /*1edc0*/  IADD3 R65, P4, PT, R65, R32, RZ ;  /* 0x0000002041417210 */ /* 0x000fe20007f9e0ff */
[----:B------:R-:W-:Y:S02]  /*1edd0*/  IMAD R69, R47, R62, R39 ;  /* 0x0000003e2f457224 */ /* 0x000fe400078e0227 */
[----:B------:R-:W-:-:S04]  /*1ede0*/  IMAD.WIDE.U32 R38, R57, R30, RZ ;  /* 0x0000001e39267225 */ /* 0x000fc800078e00ff */
[----:B------:R-:W-:Y:S01]  /*1edf0*/  IMAD.X R44, RZ, RZ, R43, P1 ;  /* 0x000000ffff2c7224 */ /* 0x000fe200008e062b */
[----:B------:R-:W-:Y:S01]  /*1ee00*/  IADD3 R66, P1, PT, R63, R34, RZ ;  /* 0x000000223f427210 */ /* 0x000fe20007f3e0ff */
[----:B------:R-:W-:Y:S02]  /*1ee10*/  IMAD.IADD R37, R35, 0x1, R69 ;  /* 0x0000000123257824 */ /* 0x000fe400078e0245 */
[----:B------:R-:W-:Y:S02]  /*1ee20*/  IMAD.X R63, RZ, RZ, R33, P4 ;  /* 0x000000ffff3f7224 */ /* 0x000fe400020e0621 */
[----:B------:R-:W-:-:S04]  /*1ee30*/  IMAD.WIDE.U32 R34, R56, R30, RZ ;  /* 0x0000001e38227225 */ /* 0x000fc800078e00ff */
[----:B------:R-:W-:-:S04]  /*1ee40*/  IMAD.WIDE.U32 R38, P4, R31, R56, R38 ;  /* 0x000000381f267225 */ /* 0x000fc80007880026 */
[----:B------:R-:W-:Y:S01]  /*1ee50*/  IMAD.WIDE.U32.X R50, R46, R62, R50, P2 ;  /* 0x0000003e2e327225 */ /* 0x000fe200010e0432 */
[----:B------:R-:W-:-:S03]  /*1ee60*/  IADD3 RZ, P2, PT, RZ, R54, RZ ;  /* 0x00000036ffff7210 */ /* 0x000fc60007f5e0ff */
[----:B------:R-:W-:Y:S01]  /*1ee70*/  IMAD.WIDE.U32.X R40, R29, R57, R40, P6 ;  /* 0x000000391d287225 */ /* 0x000fe200030e0428 */
[----:B------:R-:W-:Y:S02]  /*1ee80*/  IADD3 RZ, P6, PT, R35, R38, RZ ;  /* 0x0000002623ff7210 */ /* 0x000fe40007fde0ff */
[----:B------:R-:W-:Y:S01]  /*1ee90*/  IADD3.X R38, P1, PT, R36, R37, RZ, P1, !PT ;  /* 0x0000002524267210 */ /* 0x000fe20000f3e4ff */
[----:B------:R-:W-:Y:S01]  /*1eea0*/  IMAD.WIDE.U32 R32, R57, R47, RZ ;  /* 0x0000002f39207225 */ /* 0x000fe200078e00ff */
[----:B------:R-:W-:-:S03]  /*1eeb0*/  IADD3.X R53, P2, PT, RZ, R53, RZ, P2, !PT ;  /* 0x00000035ff357210 */ /* 0x000fc6000175e4ff */
[----:B------:R-:W-:Y:S01]  /*1eec0*/  IMAD.WIDE.U32 R36, R56, R47, RZ ;  /* 0x0000002f38247225 */ /* 0x000fe200078e00ff */
[----:B------:R-:W-:-:S03]  /*1eed0*/  SEL R36, RZ, 0x1, !P0 ;  /* 0x00000001ff247807 */ /* 0x000fc60004000000 */
[----:B------:R-:W-:-:S04]  /*1eee0*/  IMAD.WIDE.U32 R32, P0, R46, R56, R32 ;  /* 0x000000382e207225 */ /* 0x000fc80007800020 */
[----:B------:R-:W-:-:S04]  /*1eef0*/  IMAD.WIDE.U32 R34, R57, R48, RZ ;  /* 0x0000003039227225 */ /* 0x000fc800078e00ff */
[----:B------:R-:W-:Y:S01]  /*1ef00*/  IMAD.X R69, RZ, RZ, R36, P2 ;  /* 0x000000ffff457224 */ /* 0x000fe200010e0624 */
[----:B------:R-:W-:Y:S01]  /*1ef10*/  IADD3 RZ, P2, PT, R37, R32, RZ ;  /* 0x0000002025ff7210 */ /* 0x000fe20007f5e0ff */
[----:B------:R-:W-:Y:S01]  /*1ef20*/  IMAD.X R43, RZ, RZ, RZ, P5 ;  /* 0x000000ffff2b7224 */ /* 0x000fe200028e06ff */
[----:B------:R-:W-:Y:S01]  /*1ef30*/  SEL R32, RZ, 0x1, !P1 ;  /* 0x00000001ff207807 */ /* 0x000fe20004800000 */
[----:B------:R-:W-:Y:S01]  /*1ef40*/  IMAD.WIDE.U32 R34, P5, R49, R56, R34 ;  /* 0x0000003831227225 */ /* 0x000fe200078a0022 */
[----:B------:R-:W-:-:S03]  /*1ef50*/  IADD3 R68, P1, PT, R69, R40, RZ ;  /* 0x0000002845447210 */ /* 0x000fc60007f3e0ff */
[----:B------:R-:W-:-:S04]  /*1ef60*/  IMAD.WIDE.U32 R36, R56, R48, RZ ;  /* 0x0000003038247225 */ /* 0x000fc800078e00ff */
[----:B------:R-:W-:Y:S01]  /*1ef70*/  IMAD.X R69, RZ, RZ, R41, P1 ;  /* 0x000000ffff457224 */ /* 0x000fe200008e0629 */
[----:B------:R-:W-:Y:S01]  /*1ef80*/  IADD3 RZ, P1, PT, R37, R34, RZ ;  /* 0x0000002225ff7210 */ /* 0x000fe20007f3e0ff */
[-C--:B------:R-:W-:Y:S02]  /*1ef90*/  IMAD R34, R31, R56.reuse, RZ ;  /* 0x000000381f227224 */ /* 0x080fe400078e02ff */
[----:B------:R-:W-:Y:S02]  /*1efa0*/  IMAD.MOV.U32 R42, RZ, RZ, R45 ;  /* 0x000000ffff2a7224 */ /* 0x000fe400078e002d */
[----:B------:R-:W-:Y:S01]  /*1efb0*/  IMAD.X R41, RZ, RZ, RZ, P4 ;  /* 0x000000ffff297224 */ /* 0x000fe200020e06ff */
[----:B------:R-:W-:Y:S01]  /*1efc0*/  IADD3 R65, P4, PT, R66, R65, RZ ;  /* 0x0000004142417210 */ /* 0x000fe20007f9e0ff */
[C---:B------:R-:W-:Y:S02]  /*1efd0*/  IMAD R45, R30.reuse, R57, R34 ;  /* 0x000000391e2d7224 */ /* 0x040fe400078e0222 */
[----:B------:R-:W-:Y:S01]  /*1efe0*/  IMAD.WIDE.U32 R70, R30, R56, RZ ;  /* 0x000000381e467225 */ /* 0x000fe200078e00ff */
[----:B------:R-:W-:-:S03]  /*1eff0*/  IADD3.X R63, P4, PT, R38, R63, RZ, P4, !PT ;  /* 0x0000003f263f7210 */ /* 0x000fc6000279e4ff */
[----:B------:R-:W-:Y:S02]  /*1f000*/  IMAD.X R37, RZ, RZ, RZ, P0 ;  /* 0x000000ffff257224 */ /* 0x000fe400000e06ff */
[----:B------:R-:W-:Y:S01]  /*1f010*/  IMAD.IADD R34, R71, 0x1, R45 ;  /* 0x0000000147227824 */ /* 0x000fe200078e022d */
[----:B------:R-:W-:Y:S01]  /*1f020*/  IADD3 R45, P0, PT, R65, R70, RZ ;  /* 0x00000046412d7210 */ /* 0x000fe20007f1e0ff */
[----:B------:R-:W-:Y:S02]  /*1f030*/  IMAD.MOV.U32 R40, RZ, RZ, R39 ;  /* 0x000000ffff287224 */ /* 0x000fe400078e0027 */
[----:B------:R-:W-:Y:S01]  /*1f040*/  IMAD.MOV.U32 R36, RZ, RZ, R33 ;  /* 0x000000ffff247224 */ /* 0x000fe200078e0021 */
[----:B------:R-:W-:Y:S01]  /*1f050*/  IADD3.X R34, P0, PT, R63, R34, RZ, P0, !PT ;  /* 0x000000223f227210 */ /* 0x000fe2000071e4ff */
[----:B------:R-:W-:-:S04]  /*1f060*/  IMAD.WIDE.U32 R38, R48, R59, RZ ;  /* 0x0000003b30267225 */ /* 0x000fc800078e00ff */
[----:B------:R-:W-:Y:S02]  /*1f070*/  IMAD R65, R49, R59, RZ ;  /* 0x0000003b31417224 */ /* 0x000fe400078e02ff */
[----:B------:R-:W-:Y:S01]  /*1f080*/  IMAD.X R33, RZ, RZ, RZ, P5 ;  /* 0x000000ffff217224 */ /* 0x000fe200028e06ff */
[----:B------:R-:W-:Y:S01]  /*1f090*/  IADD3 R45, P5, PT, R45, R68, RZ ;  /* 0x000000442d2d7210 */ /* 0x000fe20007fbe0ff */
[----:B------:R-:W-:Y:S01]  /*1f0a0*/  IMAD.X R59, RZ, RZ, R32, P4 ;  /* 0x000000ffff3b7224 */ /* 0x000fe200020e0620 */
[----:B------:R-:W-:Y:S01]  /*1f0b0*/  IADD3 R61, P4, PT, R61, R38, RZ ;  /* 0x000000263d3d7210 */ /* 0x000fe20007f9e0ff */
[----:B------:R-:W-:Y:S01]  /*1f0c0*/  IMAD R65, R48, R62, R65 ;  /* 0x0000003e30417224 */ /* 0x000fe200078e0241 */
[----:B------:R-:W-:Y:S01]  /*1f0d0*/  IADD3.X R69, P5, PT, R34, R69, RZ, P5, !PT ;  /* 0x0000004522457210 */ /* 0x000fe20002fbe4ff */
[----:B------:R-:W-:Y:S01]  /*1f0e0*/  IMAD R66, R46, R56, RZ ;  /* 0x000000382e427224 */ /* 0x000fe200078e02ff */
[----:B------:R-:W-:Y:S01]  /*1f0f0*/  SEL R38, RZ, 0x1, !P0 ;  /* 0x00000001ff267807 */ /* 0x000fe20004000000 */
[----:B------:R-:W-:Y:S01]  /*1f100*/  IMAD.IADD R39, R39, 0x1, R65 ;  /* 0x0000000127277824 */ /* 0x000fe200078e0241 */
[----:B------:R-:W-:Y:S01]  /*1f110*/  IADD3 R50, P0, PT, R59, R50, RZ ;  /* 0x000000323b327210 */ /* 0x000fe20007f1e0ff */
[----:B------:R-:W-:-:S02]  /*1f120*/  IMAD.MOV.U32 R32, RZ, RZ, R35 ;  /* 0x000000ffff207224 */ /* 0x000fc400078e0023 */
[----:B------:R-:W-:Y:S01]  /*1f130*/  IMAD.X R59, RZ, RZ, R38, P5 ;  /* 0x000000ffff3b7224 */ /* 0x000fe200028e0626 */
[----:B------:R-:W-:Y:S01]  /*1f140*/  IADD3 R61, P5, PT, R61, R50, RZ ;  /* 0x000000323d3d7210 */ /* 0x000fe20007fbe0ff */
[----:B------:R-:W-:Y:S01]  /*1f150*/  IMAD.WIDE.U32 R34, R47, R56, RZ ;  /* 0x000000382f227225 */ /* 0x000fe200078e00ff */
[----:B------:R-:W-:-:S03]  /*1f160*/  IADD3.X R39, P4, PT, R39, R44, RZ, P4, !PT ;  /* 0x0000002c27277210 */ /* 0x000fc6000279e4ff */
[-C--:B------:R-:W-:Y:S02]  /*1f170*/  IMAD R63, R47, R57.reuse, R66 ;  /* 0x000000392f3f7224 */ /* 0x080fe400078e0242 */
[----:B------:R-:W-:Y:S01]  /*1f180*/  IMAD.X R50, RZ, RZ, R51, P0 ;  /* 0x000000ffff327224 */ /* 0x000fe200000e0633 */
[----:B------:R-:W-:Y:S01]  /*1f190*/  IADD3 R61, P0, PT, R61, R34, RZ ;  /* 0x000000223d3d7210 */ /* 0x000fe20007f1e0ff */
[----:B------:R-:W-:-:S03]  /*1f1a0*/  IMAD.WIDE.U32.X R40, R31, R57, R40, P6 ;  /* 0x000000391f287225 */ /* 0x000fc600030e0428 */
[----:B------:R-:W-:Y:S01]  /*1f1b0*/  IADD3.X R39, P5, PT, R39, R50, RZ, P5, !PT ;  /* 0x0000003227277210 */ /* 0x000fe20002fbe4ff */
[----:B------:R-:W-:Y:S01]  /*1f1c0*/  IMAD.IADD R44, R35, 0x1, R63 ;  /* 0x00000001232c7824 */ /* 0x000fe200078e023f */
[----:B------:R-:W-:Y:S01]  /*1f1d0*/  IADD3 R38, P6, PT, R59, R40, RZ ;  /* 0x000000283b267210 */ /* 0x000fe20007fde0ff */
[----:B------:R-:W-:-:S03]  /*1f1e0*/  IMAD.WIDE.U32.X R42, R49, R62, R42, P3 ;  /* 0x0000003e312a7225 */ /* 0x000fc600018e042a */
[----:B------:R-:W-:Y:S01]  /*1f1f0*/  IADD3.X R44, P3, PT, R39, R44, RZ, P0, !PT ;  /* 0x0000002c272c7210 */ /* 0x000fe2000077e4ff */
[----:B------:R-:W-:Y:S01]  /*1f200*/  IMAD.WIDE.U32 R34, R69, 0x3d1, RZ ;  /* 0x000003d145227825 */ /* 0x000fe200078e00ff */
[----:B------:R-:W-:Y:S02]  /*1f210*/  IADD3 R59, P0, PT, R61, R38, RZ ;  /* 0x000000263d3b7210 */ /* 0x000fe40007f1e0ff */
[----:B------:R-:W-:Y:S01]  /*1f220*/  SEL R38, RZ, 0x1, !P4 ;  /* 0x00000001ff267807 */ /* 0x000fe20006000000 */
[----:B------:R-:W-:Y:S02]  /*1f230*/  IMAD.X R63, RZ, RZ, R41, P6 ;  /* 0x000000ffff3f7224 */ /* 0x000fe400030e0629 */
[----:B------:R-:W-:-:S04]  /*1f240*/  IMAD.WIDE.U32 R34, P4, RZ, R45, R34 ;  /* 0x0000002dff227225 */ /* 0x000fc80007880022 */
[----:B------:R-:W-:Y:S02]  /*1f250*/  IMAD.X R61, RZ, RZ, R38, P5 ;  /* 0x000000ffff3d7224 */ /* 0x000fe400028e0626 */
[----:B------:R-:W-:-:S03]  /*1f260*/  IMAD.WIDE.U32 R40, R45, 0x3d1, RZ ;  /* 0x000003d12d287825 */ /* 0x000fc600078e00ff */
[----:B------:R-:W-:Y:S01]  /*1f270*/  IADD3 R65, P6, PT, R61, R42, RZ ;  /* 0x0000002a3d417210 */ /* 0x000fe20007fde0ff */
[-C--:B------:R-:W-:Y:S02]  /*1f280*/  IMAD R62, R49, R56.reuse, RZ ;  /* 0x00000038313e7224 */ /* 0x080fe400078e02ff */
[----:B------:R-:W-:Y:S01]  /*1f290*/  IMAD.X R39, RZ, RZ, RZ, P4 ;  /* 0x000000ffff277224 */ /* 0x000fe200020e06ff */
[----:B------:R-:W-:Y:S01]  /*1f2a0*/  IADD3.X R61, P4, PT, R44, R63, RZ, P0, !PT ;  /* 0x0000003f2c3d7210 */ /* 0x000fe2000079e4ff */
[C---:B------:R-:W-:Y:S01]  /*1f2b0*/  IMAD.WIDE.U32 R50, R48.reuse, R56, RZ ;  /* 0x0000003830327225 */ /* 0x040fe200078e00ff */
[----:B------:R-:W-:Y:S02]  /*1f2c0*/  IADD3 R44, P5, PT, R41, R34, RZ ;  /* 0x00000022292c7210 */ /* 0x000fe40007fbe0ff */
[----:B------:R-:W-:Y:S01]  /*1f2d0*/  IADD3 RZ, P0, PT, RZ, R40, RZ ;  /* 0x00000028ffff7210 */ /* 0x000fe20007f1e0ff */
[-C--:B------:R-:W-:Y:S01]  /*1f2e0*/  IMAD R73, R48, R57.reuse, R62 ;  /* 0x0000003930497224 */ /* 0x080fe200078e023e */
[----:B------:R-:W-:Y:S01]  /*1f2f0*/  SEL R34, RZ, 0x1, !P3 ;  /* 0x00000001ff227807 */ /* 0x000fe20005800000 */
[----:B------:R-:W-:Y:S01]  /*1f300*/  IMAD.WIDE.U32.X R36, R46, R57, R36, P2 ;  /* 0x000000392e247225 */ /* 0x000fe200010e0424 */
[----:B------:R-:W-:-:S02]  /*1f310*/  IADD3.X R44, P2, PT, RZ, R44, RZ, P0, !PT ;  /* 0x0000002cff2c7210 */ /* 0x000fc4000075e4ff */
[----:B------:R-:W-:Y:S01]  /*1f320*/  IADD3 R41, P3, PT, R65, R50, RZ ;  /* 0x0000003241297210 */ /* 0x000fe20007f7e0ff */
[----:B------:R-:W-:Y:S01]  /*1f330*/  IMAD.MOV.U32 R38, RZ, RZ, R35 ;  /* 0x000000ffff267224 */ /* 0x000fe200078e0023 */
[----:B------:R-:W-:Y:S01]  /*1f340*/  SEL R63, RZ, 0x1, !P2 ;  /* 0x00000001ff3f7807 */ /* 0x000fe20005000000 */
[----:B------:R-:W-:Y:S02]  /*1f350*/  IMAD.X R71, RZ, RZ, R43, P6 ;  /* 0x000000ffff477224 */ /* 0x000fe400030e062b */
[----:B------:R-:W-:Y:S02]  /*1f360*/  IMAD.IADD R56, R51, 0x1, R73 ;  /* 0x0000000133387824 */ /* 0x000fe400078e0249 */
[----:B------:R-:W-:Y:S02]  /*1f370*/  IMAD.X R51, RZ, RZ, R34, P4 ;  /* 0x000000ffff337224 */ /* 0x000fe400020e0622 */
        /* <DEDUP_REMOVED lines=88> */
.L_x_339:
        /* <DEDUP_REMOVED lines=22> */
.L_x_338:
[----:B------:R-:W-:Y:S05]  /*1fa60*/  BSYNC.RECONVERGENT B0 ;  /* 0x0000000000007941 */ /* 0x000fea0003800200 */
.L_x_337:
[----:B------:R-:W-:Y:S01]  /*1fa70*/  IMAD R34, R60, R44, RZ ;  /* 0x0000002c3c227224 */ /* 0x000fe200078e02ff */
[----:B------:R-:W-:Y:S01]  /*1fa80*/  BSSY.RECONVERGENT B0, `(.L_x_340) ;  /* 0x0000126000007945 */ /* 0x000fe20003800200 */
[----:B------:R-:W-:-:S04]  /*1fa90*/  IMAD.WIDE.U32 R38, R51, R58, RZ ;  /* 0x0000003a33267225 */ /* 0x000fc800078e00ff */
[----:B------:R-:W-:-:S04]  /*1faa0*/  IMAD.WIDE.U32 R32, R58, R44, RZ ;  /* 0x0000002c3a207225 */ /* 0x000fc800078e00ff */
[C---:B------:R-:W-:Y:S01]  /*1fab0*/  IMAD R35, R51.reuse, R58, R34 ;  /* 0x0000003a33237224 */ /* 0x040fe200078e0222 */
[----:B------:R-:W-:Y:S01]  /*1fac0*/  IADD3 RZ, P0, PT, RZ, R32, RZ ;  /* 0x00000020ffff7210 */ /* 0x000fe20007f1e0ff */
[----:B------:R-:W-:-:S04]  /*1fad0*/  IMAD.WIDE.U32 R40, R51, R64, RZ ;  /* 0x0000004033287225 */ /* 0x000fc800078e00ff */
[----:B------:R-:W-:-:S04]  /*1fae0*/  IMAD.WIDE.U32 R38, P1, R44, R60, R38 ;  /* 0x0000003c2c267225 */ /* 0x000fc80007820026 */
[----:B------:R-:W-:Y:S02]  /*1faf0*/  IMAD.IADD R66, R33, 0x1, R35 ;  /* 0x0000000121427824 */ /* 0x000fe400078e0223 */
[----:B------:R-:W-:-:S04]  /*1fb00*/  IMAD.WIDE.U32 R42, R44, R58, RZ ;  /* 0x0000003a2c2a7225 */ /* 0x000fc800078e00ff */
[----:B------:R-:W-:Y:S01]  /*1fb10*/  IMAD.X R35, RZ, RZ, RZ, P1 ;  /* 0x000000ffff237224 */ /* 0x000fe200008e06ff */
[----:B------:R-:W-:Y:S01]  /*1fb20*/  IADD3.X R66, P1, PT, RZ, R66, RZ, P0, !PT ;  /* 0x00000042ff427210 */ /* 0x000fe2000073e4ff */
[C---:B------:R-:W-:Y:S01]  /*1fb30*/  IMAD.WIDE.U32 R36, R44.reuse, R64, RZ ;  /* 0x000000402c247225 */ /* 0x040fe200078e00ff */
        /* <DEDUP_REMOVED lines=24> */
[----:B------:R-:W-:-:S04]  /*1fcc0*/  IMAD.WIDE.U32 R62, R60, R64, RZ ;  /* 0x000000403c3e7225 */ /* 0x000fc800078e00ff */
[----:B------:R-:W-:Y:S02]  /*1fcd0*/  IMAD.X R43, RZ, RZ, RZ, P2 ;  /* 0x000000ffff2b7224 */ /* 0x000fe400010e06ff */
[----:B------:R-:W-:Y:S02]  /*1fce0*/  IMAD.MOV.U32 R42, RZ, RZ, R41 ;  /* 0x000000ffff2a7224 */ /* 0x000fe400078e0029 */
[----:B------:R-:W-:-:S04]  /*1fcf0*/  IMAD.WIDE.U32 R34, R58, R50, RZ ;  /* 0x000000323a227225 */ /* 0x000fc800078e00ff */
[----:B------:R-:W-:-:S04]  /*1fd00*/  IMAD.WIDE.U32 R56, P2, R58, R53, R56 ;  /* 0x000000353a387225 */ /* 0x000fc80007840038 */
[----:B------:R-:W-:-:S04]  /*1fd10*/  IMAD.WIDE.U32 R38, R58, R64, RZ ;  /* 0x000000403a267225 */ /* 0x000fc800078e00ff */
[----:B------:R-:W-:-:S04]  /*1fd20*/  IMAD.WIDE.U32 R62, P4, R58, R67, R62 ;  /* 0x000000433a3e7225 */ /* 0x000fc8000788003e */
[----:B------:R-:W-:Y:S01]  /*1fd30*/  IMAD R36, R53, R44, RZ ;  /* 0x0000002c35247224 */ /* 0x000fe200078e02ff */
[----:B------:R-:W-:Y:S01]  /*1fd40*/  IADD3 RZ, P3, PT, R39, R62, RZ ;  /* 0x0000003e27ff7210 */ /* 0x000fe20007f7e0ff */
[----:B------:R-:W-:Y:S01]  /*1fd50*/  IMAD.WIDE.U32.X R42, R51, R67, R42, P5 ;  /* 0x00000043332a7225 */ /* 0x000fe200028e042a */
[----:B------:R-:W-:-:S03]  /*1fd60*/  IADD3 RZ, P5, PT, R35, R56, RZ ;  /* 0x0000003823ff7210 */ /* 0x000fc60007fbe0ff */
[----:B------:R-:W-:Y:S02]  /*1fd70*/  IMAD.X R33, RZ, RZ, R33, P0 ;  /* 0x000000ffff217224 */ /* 0x000fe400000e0621 */
[----:B------:R-:W-:-:S04]  /*1fd80*/  IMAD.WIDE.U32 R34, R50, R44, RZ ;  /* 0x0000002c32227225 */ /* 0x000fc800078e00ff */
[----:B------:R-:W-:Y:S01]  /*1fd90*/  IMAD R59, R51, R50, R36 ;  /* 0x00000032333b7224 */ /* 0x000fe200078e0224 */
[----:B------:R-:W-:Y:S01]  /*1fda0*/  IADD3 RZ, P0, PT, RZ, R34, RZ ;  /* 0x00000022ffff7210 */ /* 0x000fe20007f1e0ff */
[----:B------:R-:W-:Y:S01]  /*1fdb0*/  IMAD.X R41, RZ, RZ, RZ, P6 ;  /* 0x000000ffff297224 */ /* 0x000fe200030e06ff */
[----:B------:R-:W-:Y:S01]  /*1fdc0*/  IADD3 R33, P6, PT, R33, R42, RZ ;  /* 0x0000002a21217210 */ /* 0x000fe20007fde0ff */
[----:B------:R-:W-:-:S04]  /*1fdd0*/  IMAD.WIDE.U32 R38, R51, R44, RZ ;  /* 0x0000002c33267225 */ /* 0x000fc800078e00ff */
[----:B------:R-:W-:Y:S02]  /*1fde0*/  IMAD.MOV.U32 R40, RZ, RZ, R37 ;  /* 0x000000ffff287224 */ /* 0x000fe400078e0025 */
[----:B------:R-:W-:Y:S02]  /*1fdf0*/  IMAD.IADD R59, R35, 0x1, R59 ;  /* 0x00000001233b7824 */ /* 0x000fe400078e023b */
[----:B------:R-:W-:Y:S02]  /*1fe00*/  IMAD.X R36, RZ, RZ, R43, P6 ;  /* 0x000000ffff247224 */ /* 0x000fe400030e062b */
[----:B------:R-:W-:Y:S01]  /*1fe10*/  IMAD.WIDE.U32 R38, P6, R44, R51, R38 ;  /* 0x000000332c267225 */ /* 0x000fe200078c0026 */
[----:B------:R-:W-:-:S03]  /*1fe20*/  IADD3.X R59, P0, PT, RZ, R59, RZ, P0, !PT ;  /* 0x0000003bff3b7210 */ /* 0x000fc6000071e4ff */
[----:B------:R-:W-:Y:S01]  /*1fe30*/  IMAD.WIDE.U32 R42, R44, R44, RZ ;  /* 0x0000002c2c2a7225 */ /* 0x000fe200078e00ff */
[----:B------:R-:W-:-:S03]  /*1fe40*/  SEL R61, RZ, 0x1, !P0 ;  /* 0x00000001ff3d7807 */ /* 0x000fc60004000000 */
[----:B------:R-:W-:Y:S01]  /*1fe50*/  IMAD.WIDE.U32.X R40, R51, R53, R40, P1 ;  /* 0x0000003533287225 */ /* 0x000fe200008e0428 */
[----:B------:R-:W-:Y:S02]  /*1fe60*/  IADD3 R71, P1, PT, R33, R34, RZ ;  /* 0x0000002221477210 */ /* 0x000fe40007f3e0ff */
[----:B------:R-:W-:Y:S01]  /*1fe70*/  IADD3 RZ, P0, PT, RZ, R42, RZ ;  /* 0x0000002affff7210 */ /* 0x000fe20007f1e0ff */
[----:B------:R-:W-:Y:S01]  /*1fe80*/  IMAD.X R35, RZ, RZ, RZ, P6 ;  /* 0x000000ffff237224 */ /* 0x000fe200030e06ff */
[----:B------:R-:W-:Y:S01]  /*1fe90*/  IADD3 R45, P6, PT, R43, R38, RZ ;  /* 0x000000262b2d7210 */ /* 0x000fe20007fde0ff */
[----:B------:R-:W-:Y:S01]  /*1fea0*/  IMAD.MOV.U32 R34, RZ, RZ, R39 ;  /* 0x000000ffff227224 */ /* 0x000fe200078e0027 */
[----:B------:R-:W-:Y:S01]  /*1feb0*/  IADD3.X R59, P1, PT, R59, R36, RZ, P1, !PT ;  /* 0x000000243b3b7210 */ /* 0x000fe20000f3e4ff */
[----:B------:R-:W-:-:S04]  /*1fec0*/  IMAD.WIDE.U32 R36, R67, R50, RZ ;  /* 0x0000003243247225 */ /* 0x000fc800078e00ff */
[----:B------:R-:W-:-:S04]  /*1fed0*/  IMAD.WIDE.U32.X R34, R51, R51, R34, P6 ;  /* 0x0000003333227225 */ /* 0x000fc800030e0422 */
[----:B------:R-:W-:Y:S01]  /*1fee0*/  IMAD.X R61, RZ, RZ, R61, P1 ;  /* 0x000000ffff3d7224 */ /* 0x000fe200008e063d */
[----:B------:R-:W-:Y:S01]  /*1fef0*/  IADD3.X R45, P1, PT, RZ, R45, RZ, P0, !PT ;  /* 0x0000002dff2d7210 */ /* 0x000fe2000073e4ff */
[----:B------:R-:W-:-:S03]  /*1ff00*/  IMAD.WIDE.U32 R68, R64, R50, RZ ;  /* 0x0000003240447225 */ /* 0x000fc600078e00ff */
[----:B------:R-:W-:Y:S01]  /*1ff10*/  IADD3.X R43, P1, PT, RZ, R34, RZ, P1, !PT ;  /* 0x00000022ff2b7210 */ /* 0x000fe20000f3e4ff */
[----:B------:R-:W-:Y:S01]  /*1ff20*/  IMAD.WIDE.U32 R36, P6, R64, R53, R36 ;  /* 0x0000003540247225 */ /* 0x000fe200078c0024 */
[----:B------:R-:W-:Y:S02]  /*1ff30*/  IADD3.X R45, P0, PT, RZ, R45, RZ, P0, !PT ;  /* 0x0000002dff2d7210 */ /* 0x000fe4000071e4ff */
[----:B------:R-:W-:Y:S01]  /*1ff40*/  IADD3.X R75, P1, PT, RZ, R35, RZ, P1, !PT ;  /* 0x00000023ff4b7210 */ /* 0x000fe20000f3e4ff */
[----:B------:R-:W-:Y:S01]  /*1ff50*/  IMAD.WIDE.U32 R54, R60, R58, RZ ;  /* 0x0000003a3c367225 */ /* 0x000fe200078e00ff */
[----:B------:R-:W-:Y:S02]  /*1ff60*/  LEA.X R43, P0, R32, R43, 0x1, P0 ;  /* 0x0000002b202b7211 */ /* 0x000fe40000000cff */
[----:B------:R-:W-:Y:S01]  /*1ff70*/  SEL R33, RZ, 0x1, !P1 ;  /* 0x00000001ff217807 */ /* 0x000fe20004800000 */
[----:B------:R-:W-:Y:S01]  /*1ff80*/  IMAD.X R39, RZ, RZ, RZ, P4 ;  /* 0x000000ffff277224 */ /* 0x000fe200020e06ff */
[----:B------:R-:W-:Y:S01]  /*1ff90*/  IADD3 RZ, P4, PT, R69, R36, RZ ;  /* 0x0000002445ff7210 */ /* 0x000fe20007f9e0ff */
[----:B------:R-:W-:Y:S01]  /*1ffa0*/  IMAD.WIDE.U32 R68, R58, R58, RZ ;  /* 0x0000003a3a447225 */ /* 0x000fe200078e00ff */
[----:B------:R-:W-:-:S03]  /*1ffb0*/  SHF.R.U64 R32, R32, 0x1f, R66 ;  /* 0x0000001f20207819 */ /* 0x000fc60000001242 */
[----:B------:R-:W-:Y:S01]  /*1ffc0*/  IMAD.X R35, RZ, RZ, RZ, P2 ;  /* 0x000000ffff237224 */ /* 0x000fe200010e06ff */
[----:B------:R-:W-:Y:S01]  /*1ffd0*/  IADD3 R62, P1, PT, R33, R68, RZ ;  /* 0x00000044213e7210 */ /* 0x000fe20007f3e0ff */
[----:B------:R-:W-:Y:S01]  /*1ffe0*/  IMAD.WIDE.U32 R54, P2, R58, R60, R54 ;  /* 0x0000003c3a367225 */ /* 0x000fe20007840036 */
[----:B------:R-:W-:-:S03]  /*1fff0*/  IADD3.X R75, P0, PT, R75, R32, RZ, P0, !PT ;  /* 0x000000204b4b7210 */ /* 0x000fc6000071e4ff */
[----:B------:R-:W-:Y:S02]  /*20000*/  IMAD.MOV.U32 R38, RZ, RZ, R63 ;  /* 0x000000ffff267224 */ /* 0x000fe400078e003f */
[----:B------:R-:W-:Y:S02]  /*20010*/  IMAD R63, R67, R58, RZ ;  /* 0x0000003a433f7224 */ /* 0x000fe400078e02ff */
[----:B------:R-:W-:Y:S01]  /*20020*/  IMAD.X R33, RZ, RZ, RZ, P6 ;  /* 0x000000ffff217224 */ /* 0x000fe200030e06ff */
[----:B------:R-:W-:Y:S01]  /*20030*/  IADD3 R68, P6, PT, R69, R54, RZ ;  /* 0x0000003645447210 */ /* 0x000fe20007fde0ff */
[----:B------:R-:W-:Y:S02]  /*20040*/  IMAD.MOV.U32 R34, RZ, RZ, R57 ;  /* 0x000000ffff227224 */ /* 0x000fe400078e0039 */
[----:B------:R-:W-:Y:S01]  /*20050*/  IMAD R69, R60, R64, R63 ;  /* 0x000000403c457224 */ /* 0x000fe200078e023f */
[----:B------:R-:W-:Y:S01]  /*20060*/  SHF.L.W.U32.HI R63, R66, 0x1, R65 ;  /* 0x00000001423f7819 */ /* 0x000fe20000010e41 */
[----:B------:R-:W-:Y:S01]  /*20070*/  IMAD.WIDE.U32 R56, R64, R58, RZ ;  /* 0x0000003a40387225 */ /* 0x000fe200078e00ff */
[----:B------:R-:W-:-:S02]  /*20080*/  IADD3.X R68, P1, PT, RZ, R68, RZ, P1, !PT ;  /* 0x00000044ff447210 */ /* 0x000fc40000f3e4ff */
[----:B------:R-:W-:Y:S01]  /*20090*/  IADD3.X R62, P0, PT, R63, R62, RZ, P0, !PT ;  /* 0x0000003e3f3e7210 */ /* 0x000fe2000071e4ff */
[----:B------:R-:W-:Y:S01]  /*200a0*/  IMAD.MOV.U32 R32, RZ, RZ, R37 ;  /* 0x000000ffff207224 */ /* 0x000fe200078e0025 */
[----:B------:R-:W-:Y:S01]  /*200b0*/  SHF.L.W.U32.HI R65, R65, 0x1, R52 ;  /* 0x0000000141417819 */ /* 0x000fe20000010e34 */
[----:B------:R-:W-:Y:S01]  /*200c0*/  IMAD.X R37, RZ, RZ, RZ, P2 ;  /* 0x000000ffff257224 */ /* 0x000fe200010e06ff */
[----:B------:R-:W-:Y:S01]  /*200d0*/  IADD3 R71, P2, PT, R71, R56, RZ ;  /* 0x0000003847477210 */ /* 0x000fe20007f5e0ff */
[----:B------:R-:W-:Y:S01]  /*200e0*/  IMAD.IADD R54, R57, 0x1, R69 ;  /* 0x0000000139367824 */ /* 0x000fe200078e0245 */
[----:B------:R-:W-:Y:S01]  /*200f0*/  IADD3.X R65, P0, PT, R65, R68, RZ, P0, !PT ;  /* 0x0000004441417210 */ /* 0x000fe2000071e4ff */
[----:B------:R-:W-:Y:S01]  /*20100*/  IMAD.MOV.U32 R36, RZ, RZ, R55 ;  /* 0x000000ffff247224 */ /* 0x000fe200078e0037 */
[----:B------:R-:W-:Y:S01]  /*20110*/  SHF.L.W.U32.HI R52, R52, 0x1, R71 ;  /* 0x0000000134347819 */ /* 0x000fe20000010e47 */
[----:B------:R-:W-:Y:S01]  /*20120*/  IMAD R57, R53, R58, RZ ;  /* 0x0000003a35397224 */ /* 0x000fe200078e02ff */
[----:B------:R-:W-:Y:S01]  /*20130*/  IADD3.X R59, P2, PT, R59, R54, RZ, P2, !PT ;  /* 0x000000363b3b7210 */ /* 0x000fe2000175e4ff */
[----:B------:R-:W-:Y:S01]  /*20140*/  IMAD.WIDE.U32.X R36, R60, R60, R36, P6 ;  /* 0x0000003c3c247225 */ /* 0x000fe200030e0424 */
[----:B------:R-:W-:-:S03]  /*20150*/  IADD3 RZ, P6, PT, RZ, R71, RZ ;  /* 0x00000047ffff7210 */ /* 0x000fc60007fde0ff */
[C---:B------:R-:W-:Y:S01]  /*20160*/  IMAD.WIDE.U32.X R38, R60.reuse, R67, R38, P3 ;  /* 0x000000433c267225 */ /* 0x040fe200018e0426 */
[----:B------:R-:W-:Y:S02]  /*20170*/  IADD3 R63, P3, PT, R61, R40, RZ ;  /* 0x000000283d3f7210 */ /* 0x000fe40007f7e0ff */
[----:B------:R-:W-:Y:S01]  /*20180*/  IADD3.X R40, P6, PT, RZ, R59, RZ, P6, !PT ;  /* 0x0000003bff287210 */ /* 0x000fe200037de4ff */
[----:B------:R-:W-:Y:S01]  /*20190*/  IMAD R69, R60, R50, R57 ;  /* 0x000000323c457224 */ /* 0x000fe200078e0239 */
[----:B------:R-:W-:Y:S01]  /*201a0*/  SEL R57, RZ, 0x1, !P2 ;  /* 0x00000001ff397807 */ /* 0x000fe20005000000 */
[----:B------:R-:W-:Y:S01]  /*201b0*/  IMAD.WIDE.U32 R54, R50, R58, RZ ;  /* 0x0000003a32367225 */ /* 0x000fe200078e00ff */
[----:B------:R-:W-:-:S03]  /*201c0*/  IADD3.X R61, P1, PT, RZ, R36, RZ, P1, !PT ;  /* 0x00000024ff3d7210 */ /* 0x000fc60000f3e4ff */
[----:B------:R-:W-:Y:S01]  /*201d0*/  IMAD.X R57, RZ, RZ, R57, P6 ;  /* 0x000000ffff397224 */ /* 0x000fe200030e0639 */
[----:B------:R-:W-:Y:S01]  /*201e0*/  IADD3 R59, P2, PT, R63, R54, RZ ;  /* 0x000000363f3b7210 */ /* 0x000fe20007f5e0ff */
[----:B------:R-:W-:Y:S01]  /*201f0*/  IMAD.X R41, RZ, RZ, R41, P3 ;  /* 0x000000ffff297224 */ /* 0x000fe200018e0629 */
[----:B------:R-:W-:Y:S01]  /*20200*/  IADD3.X R63, P1, PT, RZ, R37, RZ, P1, !PT ;  /* 0x00000025ff3f7210 */ /* 0x000fe20000f3e4ff */
[----:B------:R-:W-:Y:S01]  /*20210*/  IMAD.IADD R56, R55, 0x1, R69 ;  /* 0x0000000137387824 */ /* 0x000fe200078e0245 */
[----:B------:R-:W-:Y:S01]  /*20220*/  IADD3 R36, P3, PT, R57, R38, RZ ;  /* 0x0000002639247210 */ /* 0x000fe20007f7e0ff */
[-C--:B------:R-:W-:Y:S01]  /*20230*/  IMAD.WIDE.U32 R54, R67, R64.reuse, RZ ;  /* 0x0000004043367225 */ /* 0x080fe200078e00ff */
[----:B------:R-:W-:Y:S02]  /*20240*/  IADD3.X R61, P0, PT, R52, R61, RZ, P0, !PT ;  /* 0x0000003d343d7210 */ /* 0x000fe4000071e4ff */
[----:B------:R-:W-:Y:S01]  /*20250*/  IADD3.X R56, P2, PT, R56, R41, RZ, P2, !PT ;  /* 0x0000002938387210 */ /* 0x000fe2000175e4ff */
[----:B------:R-:W-:Y:S01]  /*20260*/  IMAD.X R57, RZ, RZ, R39, P3 ;  /* 0x000000ffff397224 */ /* 0x000fe200018e0627 */
[----:B------:R-:W-:Y:S01]  /*20270*/  SEL R41, RZ, 0x1, !P1 ;  /* 0x00000001ff297807 */ /* 0x000fe20004800000 */
[----:B------:R-:W-:Y:S01]  /*20280*/  IMAD.WIDE.U32 R38, R64, R64, RZ ;  /* 0x0000004040267225 */ /* 0x000fe200078e00ff */
[----:B------:R-:W-:-:S02]  /*20290*/  SHF.L.W.U32.HI R52, R71, 0x1, R40 ;  /* 0x0000000147347819 */ /* 0x000fc40000010e28 */
[----:B------:R-:W-:Y:S01]  /*202a0*/  IADD3 R59, P3, PT, R59, R36, RZ ;  /* 0x000000243b3b7210 */ /* 0x000fe20007f7e0ff */
[----:B------:R-:W-:Y:S01]  /*202b0*/  IMAD.WIDE.U32 R54, P6, R64, R67, R54 ;  /* 0x0000004340367225 */ /* 0x000fe200078c0036 */
[----:B------:R-:W-:Y:S02]  /*202c0*/  IADD3 R41, P1, PT, R41, R38, RZ ;  /* 0x0000002629297210 */ /* 0x000fe40007f3e0ff */
[----:B------:R-:W-:Y:S01]  /*202d0*/  IADD3.X R63, P0, PT, R52, R63, RZ, P0, !PT ;  /* 0x0000003f343f7210 */ /* 0x000fe2000071e4ff */
[----:B------:R-:W-:Y:S01]  /*202e0*/  IMAD.WIDE.U32.X R34, R60, R53, R34, P5 ;  /* 0x000000353c227225 */ /* 0x000fe200028e0422 */
[----:B------:R-:W-:Y:S02]  /*202f0*/  IADD3.X R38, P3, PT, R56, R57, RZ, P3, !PT ;  /* 0x0000003938267210 */ /* 0x000fe40001f7e4ff */
[----:B------:R-:W-:Y:S01]  /*20300*/  SEL R52, RZ, 0x1, !P2 ;  /* 0x00000001ff347807 */ /* 0x000fe20005000000 */
[----:B------:R-:W-:Y:S01]  /*20310*/  IMAD R56, R53, R64, RZ ;  /* 0x0000004035387224 */ /* 0x000fe200078e02ff */
[----:B------:R-:W-:Y:S01]  /*20320*/  SHF.L.W.U32.HI R40, R40, 0x1, R59 ;  /* 0x0000000128287819 */ /* 0x000fe20000010e3b */
[----:B------:R-:W-:Y:S01]  /*20330*/  IMAD.X R37, RZ, RZ, RZ, P6 ;  /* 0x000000ffff257224 */ /* 0x000fe200030e06ff */
[----:B------:R-:W-:Y:S01]  /*20340*/  IADD3 R39, P6, PT, R39, R54, RZ ;  /* 0x0000003627277210 */ /* 0x000fe20007fde0ff */
[----:B------:R-:W-:Y:S01]  /*20350*/  IMAD.X R57, RZ, RZ, R52, P3 ;  /* 0x000000ffff397224 */ /* 0x000fe200018e0634 */
[----:B------:R-:W-:Y:S01]  /*20360*/  IADD3.X R41, P2, PT, R40, R41, RZ, P0, !PT ;  /* 0x0000002928297210 */ /* 0x000fe2000075e4ff */
[----:B------:R-:W-:Y:S01]  /*20370*/  IMAD.MOV.U32 R36, RZ, RZ, R55 ;  /* 0x000000ffff247224 */ /* 0x000fe200078e0037 */
[----:B------:R-:W-:Y:S01]  /*20380*/  IADD3.X R66, P3, PT, RZ, R39, RZ, P1, !PT ;  /* 0x00000027ff427210 */ /* 0x000fe20000f7e4ff */
[----:B------:R-:W-:Y:S01]  /*20390*/  IMAD.WIDE.U32 R54, R50, R64, RZ ;  /* 0x0000004032367225 */ /* 0x000fe200078e00ff */
[----:B------:R-:W-:-:S02]  /*203a0*/  IADD3 R57, P5, PT, R57, R34, RZ ;  /* 0x0000002239397210 */ /* 0x000fc40007fbe0ff */
[----:B------:R-:W-:Y:S01]  /*203b0*/  SHF.L.W.U32.HI R59, R59, 0x1, R38 ;  /* 0x000000013b3b7819 */ /* 0x000fe20000010e26 */
[C---:B------:R-:W-:Y:S02]  /*203c0*/  IMAD R69, R67.reuse, R50, R56 ;  /* 0x0000003243457224 */ /* 0x040fe400078e0238 */
[----:B------:R-:W-:Y:S01]  /*203d0*/  IMAD.WIDE.U32.X R36, R67, R67, R36, P6 ;  /* 0x0000004343247225 */ /* 0x000fe200030e0424 */
[----:B------:R-:W-:-:S03]  /*203e0*/  IADD3.X R59, P2, PT, R59, R66, RZ, P2, !PT ;  /* 0x000000423b3b7210 */ /* 0x000fc6000175e4ff */
[----:B------:R-:W-:Y:S01]  /*203f0*/  IMAD.IADD R56, R55, 0x1, R69 ;  /* 0x0000000137387824 */ /* 0x000fe200078e0245 */
[----:B------:R-:W-:Y:S01]  /*20400*/  IADD3 R69, P1, PT, R57, R54, RZ ;  /* 0x0000003639457210 */ /* 0x000fe20007f3e0ff */
[----:B------:R-:W-:Y:S01]  /*20410*/  IMAD.X R39, RZ, RZ, R35, P5 ;  /* 0x000000ffff277224 */ /* 0x000fe200028e0623 */
[----:B------:R-:W-:Y:S01]  /*20420*/  IADD3.X R57, P0, PT, RZ, R36, RZ, P3, !PT ;  /* 0x00000024ff397210 */ /* 0x000fe20001f1e4ff */
[-C--:B------:R-:W-:Y:S01]  /*20430*/  IMAD.WIDE.U32 R34, R53, R50.reuse, RZ ;  /* 0x0000003235227225 */ /* 0x080fe200078e00ff */
[----:B------:R-:W-:Y:S02]  /*20440*/  IADD3 RZ, P5, PT, RZ, R69, RZ ;  /* 0x00000045ffff7210 */ /* 0x000fe40007fbe0ff */
[----:B------:R-:W-:Y:S01]  /*20450*/  IADD3.X R56, P1, PT, R56, R39, RZ, P1, !PT ;  /* 0x0000002738387210 */ /* 0x000fe20000f3e4ff */
[C---:B------:R-:W-:Y:S01]  /*20460*/  IMAD.WIDE.U32 R54, R50.reuse, R50, RZ ;  /* 0x0000003232367225 */ /* 0x040fe200078e00ff */
[----:B------:R-:W-:Y:S02]  /*20470*/  IADD3.X R52, P0, PT, RZ, R37, RZ, P0, !PT ;  /* 0x00000025ff347210 */ /* 0x000fe4000071e4ff */
[----:B------:R-:W-:Y:S01]  /*20480*/  IADD3.X R56, P5, PT, RZ, R56, RZ, P5, !PT ;  /* 0x00000038ff387210 */ /* 0x000fe20002fbe4ff */
[----:B------:R-:W-:Y:S01]  /*20490*/  IMAD.WIDE.U32 R34, P3, R50, R53, R34 ;  /* 0x0000003532227225 */ /* 0x000fe20007860022 */
[----:B------:R-:W-:-:S02]  /*204a0*/  SEL R39, RZ, 0x1, !P1 ;  /* 0x00000001ff277807 */ /* 0x000fc40004800000 */
[----:B------:R-:W-:Y:S01]  /*204b0*/  SEL R71, RZ, 0x1, !P0 ;  /* 0x00000001ff477807 */ /* 0x000fe20004000000 */
[----:B------:R-:W-:-:S03]  /*204c0*/  IMAD.WIDE.U32.X R32, R67, R53, R32, P4 ;  /* 0x0000003543207225 */ /* 0x000fc600020e0420 */
[----:B------:R-:W-:Y:S01]  /*204d0*/  IADD3 R40, P0, PT, R71, R54, RZ ;  /* 0x0000003647287210 */ /* 0x000fe20007f1e0ff */
[----:B------:R-:W-:-:S04]  /*204e0*/  IMAD.WIDE.U32 R36, R59, 0x3d1, RZ ;  /* 0x000003d13b247825 */ /* 0x000fc800078e00ff */
[----:B------:R-:W-:Y:S01]  /*204f0*/  IMAD.X R39, RZ, RZ, R39, P5 ;  /* 0x000000ffff277224 */ /* 0x000fe200028e0627 */
[----:B------:R-:W-:Y:S01]  /*20500*/  IADD3 R54, P5, PT, R55, R34, RZ ;  /* 0x0000002237367210 */ /* 0x000fe20007fbe0ff */
[----:B------:R-:W-:Y:S01]  /*20510*/  IMAD.WIDE.U32 R36, P6, RZ, R41, R36 ;  /* 0x00000029ff247225 */ /* 0x000fe200078c0024 */
[----:B------:R-:W-:Y:S02]  /*20520*/  SHF.L.W.U32.HI R34, R38, 0x1, R69 ;  /* 0x0000000126227819 */ /* 0x000fe40000010e45 */
[----:B------:R-:W-:Y:S01]  /*20530*/  IADD3 R71, P1, PT, R39, R32, RZ ;  /* 0x0000002027477210 */ /* 0x000fe20007f3e0ff */
[----:B------:R-:W-:Y:S01]  /*20540*/  IMAD.WIDE.U32 R38, R41, 0x3d1, RZ ;  /* 0x000003d129267825 */ /* 0x000fe200078e00ff */
[----:B------:R-:W-:Y:S02]  /*20550*/  IADD3.X R57, P2, PT, R34, R57, RZ, P2, !PT ;  /* 0x0000003922397210 */ /* 0x000fe4000175e4ff */
[----:B------:R-:W-:Y:S01]  /*20560*/  SHF.L.W.U32.HI R55, R69, 0x1, R56 ;  /* 0x0000000145377819 */ /* 0x000fe20000010e38 */
[----:B------:R-:W-:Y:S01]  /*20570*/  IMAD.X R34, RZ, RZ, R33, P1 ;  /* 0x000000ffff227224 */ /* 0x000fe200008e0621 */
[----:B------:R-:W-:Y:S01]  /*20580*/  IADD3 RZ, P1, PT, RZ, R38, RZ ;  /* 0x00000026ffff7210 */ /* 0x000fe20007f3e0ff */
[----:B------:R-:W-:Y:S01]  /*20590*/  IMAD.X R33, RZ, RZ, RZ, P6 ;  /* 0x000000ffff217224 */ /* 0x000fe200030e06ff */
[----:B------:R-:W-:Y:S01]  /*205a0*/  IADD3 R36, P4, PT, R39, R36, RZ ;  /* 0x0000002427247210 */ /* 0x000fe20007f9e0ff */
[----:B------:R-:W-:Y:S01]  /*205b0*/  IMAD.MOV.U32 R32, RZ, RZ, R37 ;  /* 0x000000ffff207224 */ /* 0x000fe200078e0025 */
[----:B------:R-:W-:-:S02]  /*205c0*/  IADD3.X R55, P2, PT, R55, R52, RZ, P2, !PT ;  /* 0x0000003437377210 */ /* 0x000fc4000175e4ff */
[----:B------:R-:W-:Y:S01]  /*205d0*/  IADD3.X R36, P6, PT, RZ, R36, RZ, P1, !PT ;  /* 0x00000024ff247210 */ /* 0x000fe20000fde4ff */
[----:B------:R-:W-:Y:S01]  /*205e0*/  IMAD.WIDE.U32.X R32, RZ, R59, R32, P4 ;  /* 0x0000003bff207225 */ /* 0x000fe200020e0420 */
[----:B------:R-:W-:Y:S02]  /*205f0*/  SHF.L.W.U32.HI R39, R56, 0x1, R71 ;  /* 0x0000000138277819 */ /* 0x000fe40000010e47 */
[----:B------:R-:W-:Y:S02]  /*20600*/  SEL R69, RZ, 0x1, !P6 ;  /* 0x00000001ff457807 */ /* 0x000fe40007000000 */
[----:B------:R-:W-:Y:S01]  /*20610*/  IADD3.X R52, P1, PT, R41, R36, RZ, P1, !PT ;  /* 0x0000002429347210 */ /* 0x000fe20000f3e4ff */
[----:B------:R-:W-:Y:S01]  /*20620*/  IMAD.X R41, RZ, RZ, RZ, P3 ;  /* 0x000000ffff297224 */ /* 0x000fe200018e06ff */
[----:B------:R-:W-:Y:S01]  /*20630*/  IADD3 R69, P3, PT, R69, R32, RZ ;  /* 0x0000002045457210 */ /* 0x000fe20007f7e0ff */
[----:B------:R-:W-:Y:S01]  /*20640*/  IMAD.WIDE.U32 R36, R55, 0x3d1, RZ ;  /* 0x000003d137247825 */ /* 0x000fe200078e00ff */
[----:B------:R-:W-:-:S03]  /*20650*/  IADD3.X R39, P2, PT, R39, R40, RZ, P2, !PT ;  /* 0x0000002827277210 */ /* 0x000fc6000175e4ff */
[----:B------:R-:W-:Y:S01]  /*20660*/  IMAD.MOV.U32 R40, RZ, RZ, R35 ;  /* 0x000000ffff287224 */ /* 0x000fe200078e0023 */
[----:B------:R-:W-:Y:S01]  /*20670*/  IADD3.X R35, P0, PT, RZ, R54, RZ, P0, !PT ;  /* 0x00000036ff237210 */ /* 0x000fe2000071e4ff */
[----:B------:R-:W-:Y:S01]  /*20680*/  IMAD.X R56, RZ, RZ, R33, P3 ;  /* 0x000000ffff387224 */ /* 0x000fe200018e0621 */
[----:B------:R-:W-:Y:S01]  /*20690*/  SHF.L.W.U32.HI R54, R71, 0x1, R34 ;  /* 0x0000000147367819 */ /* 0x000fe20000010e22 */
[----:B------:R-:W-:-:S03]  /*206a0*/  IMAD.WIDE.U32 R32, R57, 0x3d1, RZ ;  /* 0x000003d139207825 */ /* 0x000fc600078e00ff */
[----:B------:R-:W-:Y:S01]  /*206b0*/  IADD3.X R54, P4, PT, R54, R35, RZ, P2, !PT ;  /* 0x0000002336367210 */ /* 0x000fe2000179e4ff */
[----:B------:R-:W-:Y:S01]  /*206c0*/  IMAD.WIDE.U32 R36, P3, RZ, R57, R36 ;  /* 0x00000039ff247225 */ /* 0x000fe20007860024 */
[----:B------:R-:W-:-:S03]  /*206d0*/  IADD3 R66, P2, PT, R69, R32, RZ ;  /* 0x0000002045427210 */ /* 0x000fc60007f5e0ff */
[----:B------:R-:W-:Y:S01]  /*206e0*/  IMAD.WIDE.U32.X R40, R53, R53, R40, P5 ;  /* 0x0000003535287225 */ /* 0x000fe200028e0428 */
[----:B------:R-:W-:Y:S02]  /*206f0*/  IADD3 R69, P5, PT, R33, R36, RZ ;  /* 0x0000002421457210 */ /* 0x000fe40007fbe0ff */
[----:B------:R-:W-:Y:S01]  /*20700*/  IADD3.X R66, P1, PT, R59, R66, RZ, P1, !PT ;  /* 0x000000423b427210 */ /* 0x000fe20000f3e4ff */
[----:B------:R-:W-:Y:S01]  /*20710*/  IMAD.X R35, RZ, RZ, RZ, P3 ;  /* 0x000000ffff237224 */ /* 0x000fe200018e06ff */
[----:B------:R-:W-:Y:S02]  /*20720*/  IADD3.X R33, P0, PT, RZ, R40, RZ, P0, !PT ;  /* 0x00000028ff217210 */ /* 0x000fe4000071e4ff */
[----:B------:R-:W-:Y:S02]  /*20730*/  IADD3.X R56, P2, PT, R69, R56, RZ, P2, !PT ;  /* 0x0000003845387210 */ /* 0x000fe4000175e4ff */
[----:B------:R-:W-:Y:S01]  /*20740*/  LEA.HI.X R40, P4, R34, R33, RZ, 0x1, P4 ;  /* 0x0000002122287211 */ /* 0x000fe20002090cff */
[----:B------:R-:W-:Y:S01]  /*20750*/  IMAD.MOV.U32 R34, RZ, RZ, R37 ;  /* 0x000000ffff227224 */ /* 0x000fe200078e0025 */
[----:B------:R-:W-:Y:S01]  /*20760*/  SEL R69, RZ, 0x1, !P2 ;  /* 0x00000001ff457807 */ /* 0x000fe20005000000 */
[----:B------:R-:W-:Y:S01]  /*20770*/  IMAD.WIDE.U32 R32, R54, 0x3d1, RZ ;  /* 0x000003d136207825 */ /* 0x000fe200078e00ff */
[----:B------:R-:W-:-:S02]  /*20780*/  IADD3.X R41, PT, PT, RZ, RZ, R41, P4, P0 ;  /* 0x000000ffff297210 */ /* 0x000fc400027e0429 */
[----:B------:R-:W-:Y:S01]  /*20790*/  IADD3.X R56, P1, PT, R57, R56, RZ, P1, !PT ;  /* 0x0000003839387210 */ /* 0x000fe20000f3e4ff */
[----:B------:R-:W-:-:S04]  /*207a0*/  IMAD.WIDE.U32.X R34, RZ, R55, R34, P5 ;  /* 0x00000037ff227225 */ /* 0x000fc800028e0422 */
[----:B------:R-:W-:Y:S01]  /*207b0*/  IMAD.WIDE.U32 R32, P3, RZ, R39, R32 ;  /* 0x00000027ff207225 */ /* 0x000fe20007860020 */
[----:B------:R-:W-:-:S03]  /*207c0*/  IADD3 R69, P2, PT, R69, R34, RZ ;  /* 0x0000002245457210 */ /* 0x000fc60007f5e0ff */
[----:B------:R-:W-:-:S04]  /*207d0*/  IMAD.WIDE.U32 R36, R39, 0x3d1, RZ ;  /* 0x000003d127247825 */ /* 0x000fc800078e00ff */
        /* <DEDUP_REMOVED lines=8> */
[----:B------:R-:W-:Y:S01]  /*20860*/  SEL R33, RZ, 0x1, !P0 ;  /* 0x00000001ff217807 */ /* 0x000fe20004000000 */
        /* <DEDUP_REMOVED lines=49> */
.L_x_342:
        /* <DEDUP_REMOVED lines=22> */
.L_x_341:
[----:B------:R-:W-:Y:S05]  /*20ce0*/  BSYNC.RECONVERGENT B0 ;  /* 0x0000000000007941 */ /* 0x000fea0003800200 */
.L_x_340:
[----:B------:R-:W-:-:S05]  /*20cf0*/  UMOV UR4, 0x1 ;  /* 0x0000000100047882 */ /* 0x000fca0000000000 */
.L_x_346:
        /* <DEDUP_REMOVED lines=29> */
[----:B------:R-:W-:-:S04]  /*20ed0*/  IMAD.WIDE.U32 R40, R38, R62, RZ ;  /* 0x0000003e26287225 */ /* 0x000fc800078e00ff */
        /* <DEDUP_REMOVED lines=9> */
[----:B------:R-:W-:Y:S02]  /*20f70*/  IMAD R39, R65, R36, RZ ;  /* 0x0000002441277224 */ /* 0x000fe400078e02ff */
[----:B------:R-:W-:Y:S01]  /*20f80*/  IMAD.WIDE.U32 R42, R61, R38, RZ ;  /* 0x000000263d2a7225 */ /* 0x000fe200078e00ff */
[----:B------:R-:W-:-:S03]  /*20f90*/  IADD3 R35, P0, PT, R35, R68, RZ ;  /* 0x0000004423237210 */ /* 0x000fc60007f1e0ff */
[CC--:B------:R-:W-:Y:S01]  /*20fa0*/  IMAD R59, R37.reuse, R61.reuse, R40 ;  /* 0x0000003d253b7224 */ /* 0x0c0fe200078e0228 */
[----:B------:R-:W-:Y:S01]  /*20fb0*/  IADD3 RZ, P1, PT, RZ, R42, RZ ;  /* 0x0000002affff7210 */ /* 0x000fe20007f3e0ff */
[----:B------:R-:W-:-:S04]  /*20fc0*/  IMAD.WIDE.U32 R56, R37, R61, RZ ;  /* 0x0000003d25387225 */ /* 0x000fc800078e00ff */
[----:B------:R-:W-:-:S04]  /*20fd0*/  IMAD.WIDE.U32 R32, R75, R62, RZ ;  /* 0x0000003e4b207225 */ /* 0x000fc800078e00ff */
[----:B------:R-:W-:-:S04]  /*20fe0*/  IMAD.WIDE.U32 R40, R62, R36, RZ ;  /* 0x000000243e287225 */ /* 0x000fc800078e00ff */
[----:B------:R-:W-:Y:S01]  /*20ff0*/  IMAD R71, R75, R62, R39 ;  /* 0x0000003e4b477224 */ /* 0x000fe200078e0227 */
[----:B------:R-:W-:Y:S01]  /*21000*/  IADD3 R39, P2, PT, R35, R42, RZ ;  /* 0x0000002a23277210 */ /* 0x000fe20007f5e0ff */
[----:B------:R-:W-:Y:S02]  /*21010*/  IMAD.IADD R42, R43, 0x1, R59 ;  /* 0x000000012b2a7824 */ /* 0x000fe400078e023b */
[----:B------:R-:W-:Y:S01]  /*21020*/  IMAD.X R68, RZ, RZ, R69, P0 ;  /* 0x000000ffff447224 */ /* 0x000fe200000e0645 */
[----:B------:R-:W-:Y:S01]  /*21030*/  IADD3 R54, P0, PT, R39, R40, RZ ;  /* 0x0000002827367210 */ /* 0x000fe20007f1e0ff */
[----:B------:R-:W-:Y:S01]  /*21040*/  IMAD.IADD R35, R41, 0x1, R71 ;  /* 0x0000000129237824 */ /* 0x000fe200078e0247 */
[----:B------:R-:W-:Y:S01]  /*21050*/  IADD3.X R39, P1, PT, RZ, R42, RZ, P1, !PT ;  /* 0x0000002aff277210 */ /* 0x000fe20000f3e4ff */
[----:B------:R-:W-:-:S04]  /*21060*/  IMAD.WIDE.U32 R56, P3, R38, R63, R56 ;  /* 0x0000003f26387225 */ /* 0x000fc80007860038 */
[----:B------:R-:W-:-:S04]  /*21070*/  IMAD.WIDE.U32 R32, P4, R36, R65, R32 ;  /* 0x0000004124207225 */ /* 0x000fc80007880020 */
[----:B------:R-:W-:Y:S01]  /*21080*/  IMAD.WIDE.U32 R40, R36, R62, RZ ;  /* 0x0000003e24287225 */ /* 0x000fe200078e00ff */
[----:B------:R-:W-:-:S03]  /*21090*/  IADD3.X R40, P2, PT, R39, R68, RZ, P2, !PT ;  /* 0x0000004427287210 */ /* 0x000fc6000175e4ff */
[----:B------:R-:W-:-:S04]  /*210a0*/  IMAD.WIDE.U32 R70, R38, R61, RZ ;  /* 0x0000003d26467225 */ /* 0x000fc800078e00ff */
[----:B------:R-:W-:Y:S01]  /*210b0*/  IMAD.X R43, RZ, RZ, RZ, P3 ;  /* 0x000000ffff2b7224 */ /* 0x000fe200018e06ff */
[----:B------:R-:W-:Y:S01]  /*210c0*/  IADD3 RZ, P3, PT, R41, R32, RZ ;  /* 0x0000002029ff7210 */ /* 0x000fe20007f7e0ff */
[----:B------:R-:W-:Y:S01]  /*210d0*/  IMAD.X R69, RZ, RZ, RZ, P4 ;  /* 0x000000ffff457224 */ /* 0x000fe200020e06ff */
[----:B------:R-:W-:Y:S01]  /*210e0*/  IADD3 RZ, P4, PT, R71, R56, RZ ;  /* 0x0000003847ff7210 */ /* 0x000fe20007f9e0ff */
[----:B------:R-:W-:Y:S01]  /*210f0*/  IMAD.MOV.U32 R42, RZ, RZ, R57 ;  /* 0x000000ffff2a7224 */ /* 0x000fe200078e0039 */
[----:B------:R-:W-:Y:S01]  /*21100*/  SEL R32, RZ, 0x1, !P1 ;  /* 0x00000001ff207807 */ /* 0x000fe20004800000 */
[----:B------:R-:W-:Y:S01]  /*21110*/  IMAD R56, R63, R36, RZ ;  /* 0x000000243f387224 */ /* 0x000fe200078e02ff */
[----:B------:R-:W-:Y:S01]  /*21120*/  IADD3.X R57, P0, PT, R40, R35, RZ, P0, !PT ;  /* 0x0000002328397210 */ /* 0x000fe2000071e4ff */
[----:B------:R-:W-:Y:S01]  /*21130*/  IMAD.WIDE.U32.X R42, R37, R63, R42, P4 ;  /* 0x0000003f252a7225 */ /* 0x000fe200020e042a */
[----:B------:R-:W-:-:S03]  /*21140*/  IADD3 RZ, P1, PT, RZ, R54, RZ ;  /* 0x00000036ffff7210 */ /* 0x000fc60007f3e0ff */
        /* <DEDUP_REMOVED lines=8> */
[----:B------:R-:W-:Y:S02]  /*211d0*/  IMAD.IADD R59, R41, 0x1, R59 ;  /* 0x00000001293b7824 */ /* 0x000fe400078e023b */
[----:B------:R-:W-:-:S04]  /*211e0*/  IMAD.WIDE.U32.X R40, R75, R65, R68, P3 ;  /* 0x000000414b287225 */ /* 0x000fc800018e0444 */
[----:B------:R-:W-:Y:S02]  /*211f0*/  IMAD.X R35, RZ, RZ, R35, P1 ;  /* 0x000000ffff237224 */ /* 0x000fe400008e0623 */
[----:B------:R-:W-:-:S03]  /*21200*/  IMAD.WIDE.U32 R32, R75, R61, RZ ;  /* 0x0000003d4b207225 */ /* 0x000fc600078e00ff */
[----:B------:R-:W-:Y:S01]  /*21210*/  IADD3 R35, P1, PT, R35, R40, RZ ;  /* 0x0000002823237210 */ /* 0x000fe20007f3e0ff */
[----:B------:R-:W-:Y:S02]  /*21220*/  IMAD.X R42, RZ, RZ, R43, P2 ;  /* 0x000000ffff2a7224 */ /* 0x000fe400010e062b */
[----:B------:R-:W-:-:S03]  /*21230*/  IMAD.WIDE.U32 R32, P2, R36, R63, R32 ;  /* 0x0000003f24207225 */ /* 0x000fc60007840020 */
[----:B------:R-:W-:Y:S01]  /*21240*/  IADD3.X R59, P0, PT, R59, R42, RZ, P0, !PT ;  /* 0x0000002a3b3b7210 */ /* 0x000fe2000071e4ff */
        /* <DEDUP_REMOVED lines=9> */
[----:B------:R-:W-:-:S04]  /*212e0*/  IMAD.WIDE.U32 R40, P0, R38, R37, R40 ;  /* 0x0000002526287225 */ /* 0x000fc80007800028 */
[----:B------:R-:W-:-:S04]  /*212f0*/  IMAD.WIDE.U32.X R42, R75, R63, R42, P2 ;  /* 0x0000003f4b2a7225 */ /* 0x000fc800010e042a */
[----:B------:R-:W-:Y:S02]  /*21300*/  IMAD.X R33, RZ, RZ, R32, P1 ;  /* 0x000000ffff217224 */ /* 0x000fe400008e0620 */
[----:B------:R-:W-:-:S03]  /*21310*/  IMAD.WIDE.U32 R38, R38, R38, RZ ;  /* 0x0000002626267225 */ /* 0x000fc600078e00ff */
[----:B------:R-:W-:Y:S01]  /*21320*/  IADD3 R35, P4, PT, R33, R42, RZ ;  /* 0x0000002a21237210 */ /* 0x000fe20007f9e0ff */
[----:B------:R-:W-:Y:S01]  /*21330*/  IMAD R66, R63, R62, RZ ;  /* 0x0000003e3f427224 */ /* 0x000fe200078e02ff */
[----:B------:R-:W-:Y:S01]  /*21340*/  IADD3 R39, P2, PT, R39, R40, RZ ;  /* 0x0000002827277210 */ /* 0x000fe20007f5e0ff */
[----:B------:R-:W-:Y:S01]  /*21350*/  IMAD.X R33, RZ, RZ, RZ, P0 ;  /* 0x000000ffff217224 */ /* 0x000fe200000e06ff */
[----:B------:R-:W-:Y:S01]  /*21360*/  IADD3 RZ, P1, PT, RZ, R38, RZ ;  /* 0x00000026ffff7210 */ /* 0x000fe20007f3e0ff */
[----:B------:R-:W-:Y:S02]  /*21370*/  IMAD.MOV.U32 R32, RZ, RZ, R41 ;  /* 0x000000ffff207224 */ /* 0x000fe400078e0029 */
[----:B------:R-:W-:-:S04]  /*21380*/  IMAD.WIDE.U32 R68, R61, R62, RZ ;  /* 0x0000003e3d447225 */ /* 0x000fc800078e00ff */
[----:B------:R-:W-:-:S04]  /*21390*/  IMAD.WIDE.U32 R40, R65, R61, RZ ;  /* 0x0000003d41287225 */ /* 0x000fc800078e00ff */
[----:B------:R-:W-:Y:S01]  /*213a0*/  IMAD R71, R65, R61, R66 ;  /* 0x0000003d41477224 */ /* 0x000fe200078e0242 */
[----:B------:R-:W-:Y:S01]  /*213b0*/  IADD3 R66, P0, PT, R35, R68, RZ ;  /* 0x0000004423427210 */ /* 0x000fe20007f1e0ff */
[----:B------:R-:W-:Y:S01]  /*213c0*/  IMAD.WIDE.U32.X R32, R37, R37, R32, P2 ;  /* 0x0000002525207225 */ /* 0x000fe200010e0420 */
[----:B------:R-:W-:-:S03]  /*213d0*/  IADD3.X R39, P2, PT, RZ, R39, RZ, P1, !PT ;  /* 0x00000027ff277210 */ /* 0x000fc60000f5e4ff */
[----:B------:R-:W-:Y:S01]  /*213e0*/  IMAD.IADD R42, R69, 0x1, R71 ;  /* 0x00000001452a7824 */ /* 0x000fe200078e0247 */
[----:B------:R-:W-:Y:S01]  /*213f0*/  IADD3.X R39, P1, PT, RZ, R39, RZ, P1, !PT ;  /* 0x00000027ff277210 */ /* 0x000fe20000f3e4ff */
[----:B------:R-:W-:Y:S01]  /*21400*/  IMAD.WIDE.U32 R40, P5, R62, R63, R40 ;  /* 0x0000003f3e287225 */ /* 0x000fe200078a0028 */
[----:B------:R-:W-:-:S03]  /*21410*/  IADD3.X R35, P2, PT, RZ, R32, RZ, P2, !PT ;  /* 0x00000020ff237210 */ /* 0x000fc6000175e4ff */
[----:B------:R-:W-:Y:S01]  /*21420*/  IMAD.WIDE.U32 R68, R62, R61, RZ ;  /* 0x0000003d3e447225 */ /* 0x000fe200078e00ff */
[C---:B------:R-:W-:Y:S02]  /*21430*/  SHF.R.U64 R68, R34.reuse, 0x1f, R45 ;  /* 0x0000001f22447819 */ /* 0x040fe4000000122d */
[----:B------:R-:W-:Y:S01]  /*21440*/  SHF.L.W.U32.HI R45, R45, 0x1, R52 ;  /* 0x000000012d2d7819 */ /* 0x000fe20000010e34 */
[----:B------:R-:W-:Y:S01]  /*21450*/  IMAD.X R43, RZ, RZ, R43, P4 ;  /* 0x000000ffff2b7224 */ /* 0x000fe200020e062b */
[----:B------:R-:W-:Y:S02]  /*21460*/  IADD3 RZ, P3, PT, R69, R40, RZ ;  /* 0x0000002845ff7210 */ /* 0x000fe40007f7e0ff */
[----:B------:R-:W-:Y:S01]  /*21470*/  LEA.X R40, P1, R34, R35, 0x1, P1 ;  /* 0x0000002322287211 */ /* 0x000fe20000820cff */
[----:B------:R-:W-:Y:S01]  /*21480*/  IMAD.WIDE.U32 R34, R75, R36, RZ ;  /* 0x000000244b227225 */ /* 0x000fe200078e00ff */
[----:B------:R-:W-:Y:S02]  /*21490*/  IADD3.X R69, P2, PT, RZ, R33, RZ, P2, !PT ;  /* 0x00000021ff457210 */ /* 0x000fe4000175e4ff */
[----:B------:R-:W-:-:S02]  /*214a0*/  SHF.L.W.U32.HI R52, R52, 0x1, R55 ;  /* 0x0000000134347819 */ /* 0x000fc40000010e37 */
[----:B------:R-:W-:Y:S01]  /*214b0*/  SEL R71, RZ, 0x1, !P2 ;  /* 0x00000001ff477807 */ /* 0x000fe20005000000 */
[----:B------:R-:W-:Y:S01]  /*214c0*/  IMAD.WIDE.U32 R34, P6, R36, R75, R34 ;  /* 0x0000004b24227225 */ /* 0x000fe200078c0022 */
[----:B------:R-:W-:-:S03]  /*214d0*/  IADD3.X R68, P1, PT, R69, R68, RZ, P1, !PT ;  /* 0x0000004445447210 */ /* 0x000fc60000f3e4ff */
[----:B------:R-:W-:-:S04]  /*214e0*/  IMAD.WIDE.U32 R36, R36, R36, RZ ;  /* 0x0000002424247225 */ /* 0x000fc800078e00ff */
[----:B------:R-:W-:Y:S01]  /*214f0*/  IMAD.X R33, RZ, RZ, RZ, P6 ;  /* 0x000000ffff217224 */ /* 0x000fe200030e06ff */
[----:B------:R-:W-:Y:S01]  /*21500*/  IADD3 R34, P6, PT, R37, R34, RZ ;  /* 0x0000002225227210 */ /* 0x000fe20007fde0ff */
[----:B------:R-:W-:Y:S01]  /*21510*/  IMAD.MOV.U32 R32, RZ, RZ, R35 ;  /* 0x000000ffff207224 */ /* 0x000fe200078e0023 */
[----:B------:R-:W-:Y:S02]  /*21520*/  IADD3 R36, P2, PT, R71, R36, RZ ;  /* 0x0000002447247210 */ /* 0x000fe40007f5e0ff */
[----:B------:R-:W-:Y:S01]  /*21530*/  SHF.L.W.U32.HI R71, R55, 0x1, R54 ;  /* 0x0000000137477819 */ /* 0x000fe20000010e36 */
[----:B------:R-:W-:Y:S01]  /*21540*/  IMAD.WIDE.U32.X R32, R75, R75, R32, P6 ;  /* 0x0000004b4b207225 */ /* 0x000fe200030e0420 */
[----:B------:R-:W-:Y:S02]  /*21550*/  IADD3.X R37, P2, PT, RZ, R34, RZ, P2, !PT ;  /* 0x00000022ff257210 */ /* 0x000fe4000175e4ff */
[----:B------:R-:W-:Y:S01]  /*21560*/  IADD3.X R45, P1, PT, R45, R36, RZ, P1, !PT ;  /* 0x000000242d2d7210 */ /* 0x000fe20000f3e4ff */
[----:B------:R-:W-:Y:S01]  /*21570*/  IMAD.WIDE.U32 R34, R65, R62, RZ ;  /* 0x0000003e41227225 */ /* 0x000fe200078e00ff */
[----:B------:R-:W-:-:S02]  /*21580*/  IADD3.X R36, P2, PT, RZ, R32, RZ, P2, !PT ;  /* 0x00000020ff247210 */ /* 0x000fc4000175e4ff */
[----:B------:R-:W-:Y:S02]  /*21590*/  IADD3.X R52, P1, PT, R52, R37, RZ, P1, !PT ;  /* 0x0000002534347210 */ /* 0x000fe40000f3e4ff */
[----:B------:R-:W-:Y:S01]  /*215a0*/  IADD3.X R69, P2, PT, RZ, R33, RZ, P2, !PT ;  /* 0x00000021ff457210 */ /* 0x000fe2000175e4ff */
[----:B------:R-:W-:Y:S01]  /*215b0*/  IMAD.WIDE.U32 R32, R62, R62, RZ ;  /* 0x0000003e3e207225 */ /* 0x000fe200078e00ff */
[----:B------:R-:W-:Y:S02]  /*215c0*/  SHF.L.W.U32.HI R54, R54, 0x1, R57 ;  /* 0x0000000136367819 */ /* 0x000fe40000010e39 */
[----:B------:R-:W-:Y:S01]  /*215d0*/  SEL R37, RZ, 0x1, !P2 ;  /* 0x00000001ff257807 */ /* 0x000fe20005000000 */
[----:B------:R-:W-:-:S03]  /*215e0*/  IMAD.WIDE.U32 R34, P6, R62, R65, R34 ;  /* 0x000000413e227225 */ /* 0x000fc600078c0022 */
[----:B------:R-:W-:Y:S01]  /*215f0*/  IADD3 R55, P2, PT, R37, R32, RZ ;  /* 0x0000002025377210 */ /* 0x000fe20007f5e0ff */
[----:B------:R-:W-:Y:S01]  /*21600*/  IMAD.X R37, RZ, RZ, RZ, P6 ;  /* 0x000000ffff257224 */ /* 0x000fe200030e06ff */
[----:B------:R-:W-:Y:S01]  /*21610*/  IADD3 R32, P6, PT, R33, R34, RZ ;  /* 0x0000002221207210 */ /* 0x000fe20007fde0ff */
[----:B------:R-:W-:Y:S01]  /*21620*/  IMAD.X R33, RZ, RZ, RZ, P5 ;  /* 0x000000ffff217224 */ /* 0x000fe200028e06ff */
[----:B------:R-:W-:Y:S01]  /*21630*/  IADD3.X R34, P1, PT, R71, R36, RZ, P1, !PT ;  /* 0x0000002447227210 */ /* 0x000fe20000f3e4ff */
[----:B------:R-:W-:-:S03]  /*21640*/  IMAD.MOV.U32 R36, RZ, RZ, R35 ;  /* 0x000000ffff247224 */ /* 0x000fc600078e0023 */
[----:B------:R-:W-:Y:S01]  /*21650*/  IADD3.X R35, P1, PT, R54, R69, RZ, P1, !PT ;  /* 0x0000004536237210 */ /* 0x000fe20000f3e4ff */
[----:B------:R-:W-:Y:S01]  /*21660*/  IMAD.WIDE.U32.X R36, R65, R65, R36, P6 ;  /* 0x0000004141247225 */ /* 0x000fe200030e0424 */
[----:B------:R-:W-:Y:S02]  /*21670*/  SHF.L.W.U32.HI R54, R57, 0x1, R56 ;  /* 0x0000000139367819 */ /* 0x000fe40000010e38 */
[----:B------:R-:W-:Y:S01]  /*21680*/  IADD3.X R57, P2, PT, RZ, R32, RZ, P2, !PT ;  /* 0x00000020ff397210 */ /* 0x000fe2000175e4ff */
[----:B------:R-:W-:Y:S01]  /*21690*/  IMAD.MOV.U32 R32, RZ, RZ, R41 ;  /* 0x000000ffff207224 */ /* 0x000fe200078e0029 */
[----:B------:R-:W-:Y:S01]  /*216a0*/  IADD3.X R41, P1, PT, R54, R55, RZ, P1, !PT ;  /* 0x0000003736297210 */ /* 0x000fe20000f3e4ff */
[----:B------:R-:W-:Y:S01]  /*216b0*/  IMAD.WIDE.U32 R54, R63, R61, RZ ;  /* 0x0000003d3f367225 */ /* 0x000fe200078e00ff */
[----:B------:R-:W-:Y:S02]  /*216c0*/  IADD3.X R62, P2, PT, RZ, R36, RZ, P2, !PT ;  /* 0x00000024ff3e7210 */ /* 0x000fe4000175e4ff */
[----:B------:R-:W-:Y:S01]  /*216d0*/  SHF.L.W.U32.HI R56, R56, 0x1, R59 ;  /* 0x0000000138387819 */ /* 0x000fe20000010e3b */
[----:B------:R-:W-:Y:S01]  /*216e0*/  IMAD.WIDE.U32.X R32, R65, R63, R32, P3 ;  /* 0x0000003f41207225 */ /* 0x000fe200018e0420 */
[----:B------:R-:W-:-:S02]  /*216f0*/  IADD3.X R69, P5, PT, RZ, R37, RZ, P2, !PT ;  /* 0x00000025ff457210 */ /* 0x000fc400017be4ff */
[----:B------:R-:W-:Y:S01]  /*21700*/  IADD3 RZ, P3, PT, RZ, R66, RZ ;  /* 0x00000042ffff7210 */ /* 0x000fe20007f7e0ff */
[----:B------:R-:W-:Y:S01]  /*21710*/  IMAD.WIDE.U32 R54, P4, R61, R63, R54 ;  /* 0x0000003f3d367225 */ /* 0x000fe20007880036 */
[----:B------:R-:W-:-:S03]  /*21720*/  SEL R65, RZ, 0x1, !P5 ;  /* 0x00000001ff417807 */ /* 0x000fc60006800000 */
[----:B------:R-:W-:Y:S01]  /*21730*/  IMAD.WIDE.U32 R36, R61, R61, RZ ;  /* 0x0000003d3d247225 */ /* 0x000fe200078e00ff */
[----:B------:R-:W-:Y:S02]  /*21740*/  IADD3.X R61, P2, PT, R56, R57, RZ, P1, !PT ;  /* 0x00000039383d7210 */ /* 0x000fe40000f5e4ff */
[----:B------:R-:W-:Y:S02]  /*21750*/  IADD3.X R42, P1, PT, R42, R43, RZ, P0, !PT ;  /* 0x0000002b2a2a7210 */ /* 0x000fe4000073e4ff */
[----:B------:R-:W-:Y:S02]  /*21760*/  SHF.L.W.U32.HI R57, R59, 0x1, R66 ;  /* 0x000000013b397819 */ /* 0x000fe40000010e42 */
[----:B------:R-:W-:Y:S01]  /*21770*/  IADD3.X R59, P3, PT, RZ, R42, RZ, P3, !PT ;  /* 0x0000002aff3b7210 */ /* 0x000fe20001f7e4ff */
[----:B------:R-:W-:Y:S01]  /*21780*/  IMAD.WIDE.U32 R42, R61, 0x3d1, RZ ;  /* 0x000003d13d2a7825 */ /* 0x000fe200078e00ff */
[----:B------:R-:W-:Y:S02]  /*21790*/  IADD3 R65, P0, PT, R65, R36, RZ ;  /* 0x0000002441417210 */ /* 0x000fe40007f1e0ff */
[----:B------:R-:W-:Y:S01]  /*217a0*/  IADD3 R54, P5, PT, R37, R54, RZ ;  /* 0x0000003625367210 */ /* 0x000fe20007fbe0ff */
[----:B------:R-:W-:Y:S01]  /*217b0*/  IMAD.MOV.U32 R36, RZ, RZ, R55 ;  /* 0x000000ffff247224 */ /* 0x000fe200078e0037 */
[----:B------:R-:W-:Y:S01]  /*217c0*/  IADD3.X R70, P2, PT, R57, R62, RZ, P2, !PT ;  /* 0x0000003e39467210 */ /* 0x000fe2000175e4ff */
[----:B------:R-:W-:Y:S01]  /*217d0*/  IMAD.X R37, RZ, RZ, RZ, P4 ;  /* 0x000000ffff257224 */ /* 0x000fe200020e06ff */
[----:B------:R-:W-:Y:S01]  /*217e0*/  SEL R55, RZ, 0x1, !P1 ;  /* 0x00000001ff377807 */ /* 0x000fe20004800000 */
[----:B------:R-:W-:Y:S01]  /*217f0*/  IMAD.WIDE.U32 R56, R41, 0x3d1, RZ ;  /* 0x000003d129387825 */ /* 0x000fe200078e00ff */
[----:B------:R-:W-:-:S03]  /*21800*/  SHF.L.W.U32.HI R66, R66, 0x1, R59 ;  /* 0x0000000142427819 */ /* 0x000fc60000010e3b */
[----:B------:R-:W-:Y:S01]  /*21810*/  IMAD.WIDE.U32 R42, P6, RZ, R41, R42 ;  /* 0x00000029ff2a7225 */ /* 0x000fe200078c002a */
[----:B------:R-:W-:Y:S02]  /*21820*/  IADD3 RZ, P4, PT, RZ, R56, RZ ;  /* 0x00000038ffff7210 */ /* 0x000fe40007f9e0ff */
[----:B------:R-:W-:Y:S01]  /*21830*/  IADD3.X R69, P2, PT, R66, R69, RZ, P2, !PT ;  /* 0x0000004542457210 */ /* 0x000fe2000175e4ff */
[----:B------:R-:W-:Y:S01]  /*21840*/  IMAD.WIDE.U32.X R36, R63, R63, R36, P5 ;  /* 0x0000003f3f247225 */ /* 0x000fe200028e0424 */
[----:B------:R-:W-:-:S03]  /*21850*/  IADD3 R42, P5, PT, R57, R42, RZ ;  /* 0x0000002a392a7210 */ /* 0x000fc60007fbe0ff */
[----:B------:R-:W-:Y:S01]  /*21860*/  IMAD.X R55, RZ, RZ, R55, P3 ;  /* 0x000000ffff377224 */ /* 0x000fe200018e0637 */
[----:B------:R-:W-:Y:S01]  /*21870*/  IADD3.X R42, P3, PT, RZ, R42, RZ, P4, !PT ;  /* 0x0000002aff2a7210 */ /* 0x000fe2000277e4ff */
[----:B------:R-:W-:Y:S02]  /*21880*/  IMAD.X R63, RZ, RZ, RZ, P6 ;  /* 0x000000ffff3f7224 */ /* 0x000fe400030e06ff */
[----:B------:R-:W-:Y:S01]  /*21890*/  IMAD.MOV.U32 R62, RZ, RZ, R43 ;  /* 0x000000ffff3e7224 */ /* 0x000fe200078e002b */
[----:B------:R-:W-:Y:S02]  /*218a0*/  IADD3 R32, P6, PT, R55, R32, RZ ;  /* 0x0000002037207210 */ /* 0x000fe40007fde0ff */
[----:B------:R-:W-:Y:S01]  /*218b0*/  IADD3.X R41, P1, PT, R41, R42, RZ, P4, !PT ;  /* 0x0000002a29297210 */ /* 0x000fe2000273e4ff */
[----:B------:R-:W-:Y:S01]  /*218c0*/  IMAD.WIDE.U32.X R62, RZ, R61, R62, P5 ;  /* 0x0000003dff3e7225 */ /* 0x000fe200028e043e */
[----:B------:R-:W-:Y:S02]  /*218d0*/  SHF.L.W.U32.HI R42, R59, 0x1, R32 ;  /* 0x000000013b2a7819 */ /* 0x000fe40000010e20 */
[----:B------:R-:W-:Y:S01]  /*218e0*/  SEL R71, RZ, 0x1, !P3 ;  /* 0x00000001ff477807 */ /* 0x000fe20005800000 */
[----:B------:R-:W-:Y:S01]  /*218f0*/  IMAD.X R59, RZ, RZ, R33, P6 ;  /* 0x000000ffff3b7224 */ /* 0x000fe200030e0621 */
[----:B------:R-:W-:Y:S01]  /*21900*/  IADD3.X R65, P3, PT, R42, R65, RZ, P2, !PT ;  /* 0x000000412a417210 */ /* 0x000fe2000177e4ff */
[----:B------:R-:W-:Y:S01]  /*21910*/  IMAD.WIDE.U32 R42, R69, 0x3d1, RZ ;  /* 0x000003d1452a7825 */ /* 0x000fe200078e00ff */
[----:B------:R-:W-:-:S02]  /*21920*/  IADD3 R71, P4, PT, R71, R62, RZ ;  /* 0x0000003e47477210 */ /* 0x000fc40007f9e0ff */
[----:B------:R-:W-:Y:S01]  /*21930*/  SHF.L.W.U32.HI R57, R32, 0x1, R59 ;  /* 0x0000000120397819 */ /* 0x000fe20000010e3b */
[----:B------:R-:W-:Y:S01]  /*21940*/  IMAD.WIDE.U32 R32, R70, 0x3d1, RZ ;  /* 0x000003d146207825 */ /* 0x000fe200078e00ff */
[----:B------:R-:W-:-:S03]  /*21950*/  IADD3.X R62, P2, PT, RZ, R54, RZ, P0, !PT ;  /* 0x00000036ff3e7210 */ /* 0x000fc6000075e4ff */
[----:B------:R-:W-:Y:S01]  /*21960*/  IMAD.X R63, RZ, RZ, R63, P4 ;  /* 0x000000ffff3f7224 */ /* 0x000fe200020e063f */
[----:B------:R-:W-:Y:S01]  /*21970*/  IADD3.X R57, P3, PT, R57, R62, RZ, P3, !PT ;  /* 0x0000003e39397210 */ /* 0x000fe20001f7e4ff */
[----:B------:R-:W-:Y:S01]  /*21980*/  IMAD.WIDE.U32 R54, P4, RZ, R70, R42 ;  /* 0x00000046ff367225 */ /* 0x000fe2000788002a */
[----:B------:R-:W-:-:S03]  /*21990*/  IADD3 R62, P0, PT, R71, R32, RZ ;  /* 0x00000020473e7210 */ /* 0x000fc60007f1e0ff */
[----:B------:R-:W-:Y:S01]  /*219a0*/  IMAD.X R43, RZ, RZ, RZ, P4 ;  /* 0x000000ffff2b7224 */ /* 0x000fe200020e06ff */
[----:B------:R-:W-:Y:S01]  /*219b0*/  IADD3 R32, P5, PT, R33, R54, RZ ;  /* 0x0000003621207210 */ /* 0x000fe20007fbe0ff */
[----:B------:R-:W-:Y:S01]  /*219c0*/  IMAD.MOV.U32 R42, RZ, RZ, R55 ;  /* 0x000000ffff2a7224 */ /* 0x000fe200078e0037 */
[----:B------:R-:W-:Y:S02]  /*219d0*/  IADD3.X R54, P2, PT, RZ, R36, RZ, P2, !PT ;  /* 0x00000024ff367210 */ /* 0x000fe4000175e4ff */
[----:B------:R-:W-:Y:S01]  /*219e0*/  IADD3.X R62, P1, PT, R61, R62, RZ, P1, !PT ;  /* 0x0000003e3d3e7210 */ /* 0x000fe20000f3e4ff */
[----:B------:R-:W-:Y:S01]  /*219f0*/  IMAD.WIDE.U32.X R42, RZ, R69, R42, P5 ;  /* 0x00000045ff2a7225 */ /* 0x000fe200028e042a */
[----:B------:R-:W-:Y:S02]  /*21a00*/  LEA.HI.X R54, P3, R59, R54, RZ, 0x1, P3 ;  /* 0x000000363b367211 */ /* 0x000fe40001870cff */
[----:B------:R-:W-:Y:S01]  /*21a10*/  IADD3.X R59, P0, PT, R32, R63, RZ, P0, !PT ;  /* 0x0000003f203b7210 */ /* 0x000fe2000071e4ff */
[----:B------:R-:W-:Y:S01]  /*21a20*/  IMAD.WIDE.U32 R32, R57, 0x3d1, RZ ;  /* 0x000003d139207825 */ /* 0x000fe200078e00ff */
[----:B------:R-:W-:-:S02]  /*21a30*/  IADD3.X R55, PT, PT, RZ, RZ, R37, P3, P2 ;  /* 0x000000ffff377210 */ /* 0x000fc40001fe4425 */
[----:B------:R-:W-:Y:S01]  /*21a40*/  SEL R63, RZ, 0x1, !P0 ;  /* 0x00000001ff3f7807 */ /* 0x000fe20004000000 */
[----:B------:R-:W-:Y:S01]  /*21a50*/  IMAD.WIDE.U32 R36, R65, 0x3d1, RZ ;  /* 0x000003d141247825 */ /* 0x000fe200078e00ff */
[----:B------:R-:W-:Y:S02]  /*21a60*/  IADD3.X R59, P1, PT, R70, R59, RZ, P1, !PT ;  /* 0x0000003b463b7210 */ /* 0x000fe40000f3e4ff */
[----:B------:R-:W-:Y:S01]  /*21a70*/  IADD3 R63, P2, PT, R63, R42, RZ ;  /* 0x0000002a3f3f7210 */ /* 0x000fe20007f5e0ff */
[----:B------:R-:W-:-:S03]  /*21a80*/  IMAD.WIDE.U32 R32, P3, RZ, R65, R32 ;  /* 0x00000041ff207225 */ /* 0x000fc60007860020 */
        /* <DEDUP_REMOVED lines=58> */
.L_x_345:
        /* <DEDUP_REMOVED lines=22> */
.L_x_344:
[----:B------:R-:W-:Y:S05]  /*21f90*/  BSYNC.RECONVERGENT B0 ;  /* 0x0000000000007941 */ /* 0x000fea0003800200 */
.L_x_343:
        /* <DEDUP_REMOVED lines=26> */
[----:B------:R-:W-:-:S04]  /*22140*/  IMAD.WIDE.U32 R54, R38, R58, RZ ;  /* 0x0000003a26367225 */ /* 0x000fc800078e00ff */
[----:B------:R-:W-:-:S04]  /*22150*/  IMAD.WIDE.U32 R70, P5, R60, R38, R70 ;  /* 0x000000263c467225 */ /* 0x000fc800078a0046 */
[----:B------:R-:W-:Y:S01]  /*22160*/  IMAD.IADD R39, R41, 0x1, R39 ;  /* 0x0000000129277824 */ /* 0x000fe200078e0227 */
[----:B------:R-:W-:Y:S01]  /*22170*/  IADD3 RZ, P2, PT, R55, R70, RZ ;  /* 0x0000004637ff7210 */ /* 0x000fe20007f5e0ff */
        /* <DEDUP_REMOVED lines=9> */
[----:B------:R-:W-:Y:S02]  /*22210*/  IMAD R34, R51, R36, RZ ;  /* 0x0000002433227224 */ /* 0x000fe400078e02ff */
[----:B------:R-:W-:-:S04]  /*22220*/  IMAD.WIDE.U32 R42, R75, R44, RZ ;  /* 0x0000002c4b2a7225 */ /* 0x000fc800078e00ff */
[----:B------:R-:W-:Y:S02]  /*22230*/  IMAD.MOV.U32 R68, RZ, RZ, R71 ;  /* 0x000000ffff447224 */ /* 0x000fe400078e0047 */
[C---:B------:R-:W-:Y:S02]  /*22240*/  IMAD R73, R44.reuse, R75, R34 ;  /* 0x0000004b2c497224 */ /* 0x040fe400078e0222 */
[----:B------:R-:W-:-:S04]  /*22250*/  IMAD.WIDE.U32 R70, R44, R36, RZ ;  /* 0x000000242c467225 */ /* 0x000fc800078e00ff */
[----:B------:R-:W-:Y:S02]  /*22260*/  IMAD.X R69, RZ, RZ, RZ, P5 ;  /* 0x000000ffff457224 */ /* 0x000fe400028e06ff */
[----:B------:R-:W-:-:S04]  /*22270*/  IMAD.WIDE.U32 R54, P0, R53, R38, R54 ;  /* 0x0000002635367225 */ /* 0x000fc80007800036 */
[----:B------:R-:W-:Y:S01]  /*22280*/  IMAD.WIDE.U32 R42, P3, R51, R36, R42 ;  /* 0x00000024332a7225 */ /* 0x000fe2000786002a */
[----:B------:R-:W-:-:S03]  /*22290*/  IADD3 RZ, P5, PT, R35, R54, RZ ;  /* 0x0000003623ff7210 */ /* 0x000fc60007fbe0ff */
[----:B------:R-:W-:-:S04]  /*222a0*/  IMAD.WIDE.U32 R40, R36, R44, RZ ;  /* 0x0000002c24287225 */ /* 0x000fc800078e00ff */
[----:B------:R-:W-:Y:S01]  /*222b0*/  IMAD.X R45, RZ, RZ, R45, P1 ;  /* 0x000000ffff2d7224 */ /* 0x000fe200008e062d */
[----:B------:R-:W-:Y:S01]  /*222c0*/  IADD3 R33, P1, PT, R33, R70, RZ ;  /* 0x0000004621217210 */ /* 0x000fe20007f3e0ff */
[----:B------:R-:W-:Y:S02]  /*222d0*/  IMAD.IADD R56, R71, 0x1, R73 ;  /* 0x0000000147387824 */ /* 0x000fe400078e0249 */
[----:B------:R-:W-:-:S03]  /*222e0*/  IMAD.WIDE.U32.X R68, R60, R37, R68, P2 ;  /* 0x000000253c447225 */ /* 0x000fc600010e0444 */
[----:B------:R-:W-:Y:S01]  /*222f0*/  IADD3.X R56, P1, PT, R39, R56, RZ, P1, !PT ;  /* 0x0000003827387210 */ /* 0x000fe20000f3e4ff */
[----:B------:R-:W-:Y:S02]  /*22300*/  IMAD R52, R67, R38, RZ ;  /* 0x0000002643347224 */ /* 0x000fe400078e02ff */
[----:B------:R-:W-:Y:S01]  /*22310*/  IMAD.X R35, RZ, RZ, RZ, P6 ;  /* 0x000000ffff237224 */ /* 0x000fe200030e06ff */
[----:B------:R-:W-:Y:S01]  /*22320*/  IADD3 RZ, P6, PT, R41, R42, RZ ;  /* 0x0000002a29ff7210 */ /* 0x000fe20007fde0ff */
[----:B------:R-:W-:Y:S01]  /*22330*/  IMAD.MOV.U32 R34, RZ, RZ, R57 ;  /* 0x000000ffff227224 */ /* 0x000fe200078e0039 */
[----:B------:R-:W-:Y:S01]  /*22340*/  IADD3 R57, P2, PT, R45, R68, RZ ;  /* 0x000000442d397210 */ /* 0x000fe20007f5e0ff */
[----:B------:R-:W-:Y:S02]  /*22350*/  IMAD.MOV.U32 R40, RZ, RZ, R43 ;  /* 0x000000ffff287224 */ /* 0x000fe400078e002b */
[----:B------:R-:W-:-:S04]  /*22360*/  IMAD.WIDE.U32 R42, R64, R38, RZ ;  /* 0x00000026402a7225 */ /* 0x000fc800078e00ff */
[----:B------:R-:W-:Y:S02]  /*22370*/  IMAD R39, R64, R37, R52 ;  /* 0x0000002540277224 */ /* 0x000fe400078e0234 */
[----:B------:R-:W-:Y:S01]  /*22380*/  IMAD.X R41, RZ, RZ, RZ, P3 ;  /* 0x000000ffff297224 */ /* 0x000fe200018e06ff */
[----:B------:R-:W-:Y:S01]  /*22390*/  IADD3 RZ, P3, PT, RZ, R33, RZ ;  /* 0x00000021ffff7210 */ /* 0x000fe20007f7e0ff */
[----:B------:R-:W-:Y:S02]  /*223a0*/  IMAD.IADD R39, R43, 0x1, R39 ;  /* 0x000000012b277824 */ /* 0x000fe400078e0227 */
[----:B------:R-:W-:Y:S01]  /*223b0*/  IMAD.X R45, RZ, RZ, R69, P2 ;  /* 0x000000ffff2d7224 */ /* 0x000fe200010e0645 */
[-C--:B------:R-:W-:Y:S01]  /*223c0*/  IADD3 RZ, P2, PT, RZ, R42.reuse, RZ ;  /* 0x0000002affff7210 */ /* 0x080fe20007f5e0ff */
[----:B------:R-:W-:Y:S01]  /*223d0*/  IMAD.X R43, RZ, RZ, RZ, P0 ;  /* 0x000000ffff2b7224 */ /* 0x000fe200000e06ff */
[----:B------:R-:W-:Y:S01]  /*223e0*/  IADD3 R57, P0, PT, R57, R42, RZ ;  /* 0x0000002a39397210 */ /* 0x000fe20007f1e0ff */
[----:B------:R-:W-:Y:S01]  /*223f0*/  IMAD R52, R60, R36, RZ ;  /* 0x000000243c347224 */ /* 0x000fe200078e02ff */
[----:B------:R-:W-:Y:S01]  /*22400*/  IADD3.X R56, P3, PT, RZ, R56, RZ, P3, !PT ;  /* 0x00000038ff387210 */ /* 0x000fe20001f7e4ff */
[----:B------:R-:W-:Y:S01]  /*22410*/  IMAD.WIDE.U32.X R40, R51, R75, R40, P6 ;  /* 0x0000004b33287225 */ /* 0x000fe200030e0428 */
[----:B------:R-:W-:-:S03]  /*22420*/  SEL R42, RZ, 0x1, !P1 ;  /* 0x00000001ff2a7807 */ /* 0x000fc60004800000 */
[C---:B------:R-:W-:Y:S01]  /*22430*/  IMAD R73, R58.reuse, R75, R52 ;  /* 0x0000004b3a497224 */ /* 0x040fe200078e0234 */
[----:B------:R-:W-:Y:S01]  /*22440*/  IADD3.X R52, P2, PT, RZ, R39, RZ, P2, !PT ;  /* 0x00000027ff347210 */ /* 0x000fe2000175e4ff */
[----:B------:R-:W-:Y:S02]  /*22450*/  IMAD.X R71, RZ, RZ, R42, P3 ;  /* 0x000000ffff477224 */ /* 0x000fe400018e062a */
[----:B------:R-:W-:Y:S01]  /*22460*/  IMAD.WIDE.U32 R68, R58, R36, RZ ;  /* 0x000000243a447225 */ /* 0x000fe200078e00ff */
[----:B------:R-:W-:Y:S02]  /*22470*/  IADD3.X R45, P0, PT, R52, R45, RZ, P0, !PT ;  /* 0x0000002d342d7210 */ /* 0x000fe4000071e4ff */
[----:B------:R-:W-:Y:S01]  /*22480*/  IADD3 R39, P3, PT, R71, R40, RZ ;  /* 0x0000002847277210 */ /* 0x000fe20007f7e0ff */
[----:B------:R-:W-:Y:S01]  /*22490*/  IMAD.MOV.U32 R42, RZ, RZ, R55 ;  /* 0x000000ffff2a7224 */ /* 0x000fe200078e0037 */
[----:B------:R-:W-:Y:S01]  /*224a0*/  IADD3 R68, P1, PT, R57, R68, RZ ;  /* 0x0000004439447210 */ /* 0x000fe20007f3e0ff */
[----:B------:R-:W-:Y:S01]  /*224b0*/  IMAD R55, R51, R62, RZ ;  /* 0x0000003e33377224 */ /* 0x000fe200078e02ff */
[----:B------:R-:W-:Y:S01]  /*224c0*/  SEL R52, RZ, 0x1, !P2 ;  /* 0x00000001ff347807 */ /* 0x000fe20005000000 */
[----:B------:R-:W-:-:S02]  /*224d0*/  IMAD R57, R53, R38, RZ ;  /* 0x0000002635397224 */ /* 0x000fc400078e02ff */
[----:B------:R-:W-:Y:S01]  /*224e0*/  IMAD.IADD R54, R69, 0x1, R73 ;  /* 0x0000000145367824 */ /* 0x000fe200078e0249 */
[----:B------:R-:W-:Y:S01]  /*224f0*/  IADD3 R69, P2, PT, R68, R39, RZ ;  /* 0x0000002744457210 */ /* 0x000fe20007f5e0ff */
[----:B------:R-:W-:Y:S02]  /*22500*/  IMAD.X R73, RZ, RZ, R41, P3 ;  /* 0x000000ffff497224 */ /* 0x000fe400018e0629 */
[----:B------:R-:W-:Y:S01]  /*22510*/  IMAD.WIDE.U32.X R34, R67, R37, R34, P4 ;  /* 0x0000002543227225 */ /* 0x000fe200020e0422 */
[----:B------:R-:W-:-:S03]  /*22520*/  IADD3.X R54, P1, PT, R45, R54, RZ, P1, !PT ;  /* 0x000000362d367210 */ /* 0x000fc60000f3e4ff */
[----:B------:R-:W-:Y:S01]  /*22530*/  IMAD.WIDE.U32.X R42, R53, R37, R42, P5 ;  /* 0x00000025352a7225 */ /* 0x000fe200028e042a */
[----:B------:R-:W-:Y:S02]  /*22540*/  IADD3.X R73, P2, PT, R54, R73, RZ, P2, !PT ;  /* 0x0000004936497210 */ /* 0x000fe4000175e4ff */
[----:B------:R-:W-:Y:S01]  /*22550*/  SEL R45, RZ, 0x1, !P1 ;  /* 0x00000001ff2d7807 */ /* 0x000fe20004800000 */
[----:B------:R-:W-:-:S04]  /*22560*/  IMAD.WIDE.U32 R40, R44, R62, RZ ;  /* 0x0000003e2c287225 */ /* 0x000fc800078e00ff */
[----:B------:R-:W-:Y:S02]  /*22570*/  IMAD R55, R44, R65, R55 ;  /* 0x000000412c377224 */ /* 0x000fe400078e0237 */
[C---:B------:R-:W-:Y:S02]  /*22580*/  IMAD R37, R50.reuse, R37, R57 ;  /* 0x0000002532257224 */ /* 0x040fe400078e0239 */
[----:B------:R-:W-:Y:S02]  /*22590*/  IMAD.X R57, RZ, RZ, R52, P0 ;  /* 0x000000ffff397224 */ /* 0x000fe400000e0634 */
[----:B------:R-:W-:Y:S01]  /*225a0*/  IMAD.IADD R52, R41, 0x1, R55 ;  /* 0x0000000129347824 */ /* 0x000fe200078e0237 */
[----:B------:R-:W-:Y:S01]  /*225b0*/  IADD3 R55, P5, PT, R69, R40, RZ ;  /* 0x0000002845377210 */ /* 0x000fe20007fbe0ff */
[----:B------:R-:W-:Y:S01]  /*225c0*/  IMAD.WIDE.U32 R38, R50, R38, RZ ;  /* 0x0000002632267225 */ /* 0x000fe200078e00ff */
[----:B------:R-:W-:Y:S02]  /*225d0*/  IADD3 R57, P6, PT, R57, R34, RZ ;  /* 0x0000002239397210 */ /* 0x000fe40007fde0ff */
[----:B------:R-:W-:Y:S01]  /*225e0*/  IADD3.X R52, P5, PT, R73, R52, RZ, P5, !PT ;  /* 0x0000003449347210 */ /* 0x000fe20002fbe4ff */
[----:B------:R-:W-:Y:S01]  /*225f0*/  IMAD.WIDE.U32 R68, R75, R58, RZ ;  /* 0x0000003a4b447225 */ /* 0x000fe200078e00ff */
[----:B------:R-:W-:-:S03]  /*22600*/  IADD3 RZ, P0, PT, RZ, R38, RZ ;  /* 0x00000026ffff7210 */ /* 0x000fc60007f1e0ff */
[----:B------:R-:W-:Y:S01]  /*22610*/  IMAD.IADD R34, R39, 0x1, R37 ;  /* 0x0000000127227824 */ /* 0x000fe200078e0225 */
[----:B------:R-:W-:Y:S01]  /*22620*/  IADD3 R37, P4, PT, R57, R38, RZ ;  /* 0x0000002639257210 */ /* 0x000fe20007f9e0ff */
[----:B------:R-:W-:-:S03]  /*22630*/  IMAD.WIDE.U32 R38, R36, R58, RZ ;  /* 0x0000003a24267225 */ /* 0x000fc600078e00ff */
[----:B------:R-:W-:Y:S01]  /*22640*/  IADD3.X R34, P0, PT, RZ, R34, RZ, P0, !PT ;  /* 0x00000022ff227210 */ /* 0x000fe2000071e4ff */
[----:B------:R-:W-:-:S04]  /*22650*/  IMAD.WIDE.U32 R68, P3, R60, R36, R68 ;  /* 0x000000243c447225 */ /* 0x000fc80007860044 */
[----:B------:R-:W-:Y:S02]  /*22660*/  IMAD R38, R67, R36, RZ ;  /* 0x0000002443267224 */ /* 0x000fe400078e02ff */
[----:B------:R-:W-:Y:S01]  /*22670*/  IMAD.X R41, RZ, RZ, RZ, P3 ;  /* 0x000000ffff297224 */ /* 0x000fe200018e06ff */
[----:B------:R-:W-:Y:S01]  /*22680*/  IADD3 RZ, P3, PT, R39, R68, RZ ;  /* 0x0000004427ff7210 */ /* 0x000fe20007f7e0ff */
[C---:B------:R-:W-:Y:S02]  /*22690*/  IMAD R57, R64.reuse, R75, R38 ;  /* 0x0000004b40397224 */ /* 0x040fe400078e0226 */
[----:B------:R-:W-:-:S04]  /*226a0*/  IMAD.WIDE.U32 R38, R64, R36, RZ ;  /* 0x0000002440267225 */ /* 0x000fc800078e00ff */
[----:B------:R-:W-:Y:S02]  /*226b0*/  IMAD.MOV.U32 R40, RZ, RZ, R69 ;  /* 0x000000ffff287224 */ /* 0x000fe400078e0045 */
[----:B------:R-:W-:Y:S01]  /*226c0*/  IMAD.X R35, RZ, RZ, R35, P6 ;  /* 0x000000ffff237224 */ /* 0x000fe200030e0623 */
[----:B------:R-:W-:Y:S01]  /*226d0*/  IADD3 R37, P6, PT, R37, R38, RZ ;  /* 0x0000002625257210 */ /* 0x000fe20007fde0ff */
[----:B------:R-:W-:-:S04]  /*226e0*/  IMAD.WIDE.U32.X R40, R60, R75, R40, P3 ;  /* 0x0000004b3c287225 */ /* 0x000fc800018e0428 */
[----:B------:R-:W-:Y:S02]  /*226f0*/  IMAD.X R45, RZ, RZ, R45, P2 ;  /* 0x000000ffff2d7224 */ /* 0x000fe400010e062d */
[----:B------:R-:W-:Y:S02]  /*22700*/  IMAD R38, R60, R62, RZ ;  /* 0x0000003e3c267224 */ /* 0x000fe400078e02ff */
[----:B------:R-:W-:Y:S01]  /*22710*/  IMAD.IADD R39, R39, 0x1, R57 ;  /* 0x0000000127277824 */ /* 0x000fe200078e0239 */
[----:B------:R-:W-:Y:S01]  /*22720*/  IADD3 R40, P2, PT, R45, R40, RZ ;  /* 0x000000282d287210 */ /* 0x000fe20007f5e0ff */
[----:B------:R-:W-:Y:S01]  /*22730*/  IMAD R45, R58, R65, R38 ;  /* 0x000000413a2d7224 */ /* 0x000fe200078e0226 */
[----:B------:R-:W-:Y:S01]  /*22740*/  IADD3.X R38, P4, PT, R34, R35, RZ, P4, !PT ;  /* 0x0000002322267210 */ /* 0x000fe2000279e4ff */
[----:B------:R-:W-:Y:S01]  /*22750*/  IMAD.WIDE.U32 R68, R58, R62, RZ ;  /* 0x0000003e3a447225 */ /* 0x000fe200078e00ff */
[----:B------:R-:W-:Y:S02]  /*22760*/  IADD3 R37, P1, PT, R37, R40, RZ ;  /* 0x0000002825257210 */ /* 0x000fe40007f3e0ff */
[----:B------:R-:W-:Y:S01]  /*22770*/  IADD3.X R40, P6, PT, R38, R39, RZ, P6, !PT ;  /* 0x0000002726287210 */ /* 0x000fe200037de4ff */
[----:B------:R-:W-:-:S04]  /*22780*/  IMAD.WIDE.U32 R34, R75, R64, RZ ;  /* 0x000000404b227225 */ /* 0x000fc800078e00ff */
[----:B------:R-:W-:Y:S01]  /*22790*/  IMAD.X R57, RZ, RZ, R41, P2 ;  /* 0x000000ffff397224 */ /* 0x000fe200010e0629 */
[----:B------:R-:W-:Y:S01]  /*227a0*/  IADD3 R41, P2, PT, R37, R68, RZ ;  /* 0x0000004425297210 */ /* 0x000fe20007f5e0ff */
[----:B------:R-:W-:Y:S01]  /*227b0*/  IMAD.IADD R70, R69, 0x1, R45 ;  /* 0x0000000145467824 */ /* 0x000fe200078e022d */
[----:B------:R-:W-:Y:S01]  /*227c0*/  SEL R37, RZ, 0x1, !P0 ;  /* 0x00000001ff257807 */ /* 0x000fe20004000000 */
[----:B------:R-:W-:Y:S01]  /*227d0*/  IMAD.WIDE.U32 R68, R36, R64, RZ ;  /* 0x0000004024447225 */ /* 0x000fe200078e00ff */
[----:B------:R-:W-:Y:S02]  /*227e0*/  SEL R45, RZ, 0x1, !P6 ;  /* 0x00000001ff2d7807 */ /* 0x000fe40007000000 */
[----:B------:R-:W-:Y:S01]  /*227f0*/  IADD3.X R57, P1, PT, R40, R57, RZ, P1, !PT ;  /* 0x0000003928397210 */ /* 0x000fe20000f3e4ff */
[----:B------:R-:W-:-:S03]  /*22800*/  IMAD.WIDE.U32 R34, P3, R67, R36, R34 ;  /* 0x0000002443227225 */ /* 0x000fc60007860022 */
[----:B------:R-:W-:Y:S01]  /*22810*/  IADD3.X R70, P2, PT, R57, R70, RZ, P2, !PT ;  /* 0x0000004639467210 */ /* 0x000fe2000175e4ff */
[----:B------:R-:W-:Y:S01]  /*22820*/  IMAD.WIDE.U32 R38, R75, R50, RZ ;  /* 0x000000324b267225 */ /* 0x000fe200078e00ff */
[----:B------:R-:W-:-:S03]  /*22830*/  IADD3 RZ, P0, PT, R69, R34, RZ ;  /* 0x0000002245ff7210 */ /* 0x000fc60007f1e0ff */
[----:B------:R-:W-:Y:S02]  /*22840*/  IMAD.X R71, RZ, RZ, R37, P4 ;  /* 0x000000ffff477224 */ /* 0x000fe400020e0625 */
[----:B------:R-:W-:-:S04]  /*22850*/  IMAD.WIDE.U32 R68, R36, R50, RZ ;  /* 0x0000003224447225 */ /* 0x000fc800078e00ff */
[----:B------:R-:W-:-:S04]  /*22860*/  IMAD.WIDE.U32 R38, P4, R53, R36, R38 ;  /* 0x0000002435267225 */ /* 0x000fc80007880026 */
[----:B------:R-:W-:Y:S01]  /*22870*/  IMAD R34, R53, R36, RZ ;  /* 0x0000002435227224 */ /* 0x000fe200078e02ff */
[----:B------:R-:W-:Y:S01]  /*22880*/  IADD3 RZ, P6, PT, R69, R38, RZ ;  /* 0x0000002645ff7210 */ /* 0x000fe20007fde0ff */
[----:B------:R-:W-:Y:S02]  /*22890*/  IMAD.X R69, RZ, RZ, RZ, P3 ;  /* 0x000000ffff457224 */ /* 0x000fe400018e06ff */
[----:B------:R-:W-:Y:S02]  /*228a0*/  IMAD.MOV.U32 R68, RZ, RZ, R35 ;  /* 0x000000ffff447224 */ /* 0x000fe400078e0023 */
[C---:B------:R-:W-:Y:S02]  /*228b0*/  IMAD R77, R50.reuse, R75, R34 ;  /* 0x0000004b324d7224 */ /* 0x040fe400078e0222 */
[----:B------:R-:W-:Y:S01]  /*228c0*/  IMAD.X R45, RZ, RZ, R45, P1 ;  /* 0x000000ffff2d7224 */ /* 0x000fe200008e062d */
[----:B------:R-:W-:Y:S01]  /*228d0*/  IADD3 R71, P1, PT, R71, R42, RZ ;  /* 0x0000002a47477210 */ /* 0x000fe20007f3e0ff */
[----:B------:R-:W-:-:S04]  /*228e0*/  IMAD.WIDE.U32 R36, R50, R36, RZ ;  /* 0x0000002432247225 */ /* 0x000fc800078e00ff */
[----:B------:R-:W-:Y:S01]  /*228f0*/  IMAD.WIDE.U32.X R34, R67, R75, R68, P0 ;  /* 0x0000004b43227225 */ /* 0x000fe200000e0444 */
[----:B------:R-:W-:-:S03]  /*22900*/  IADD3 R36, P3, PT, R71, R36, RZ ;  /* 0x0000002447247210 */ /* 0x000fc60007f7e0ff */
[----:B------:R-:W-:Y:S01]  /*22910*/  IMAD.IADD R40, R37, 0x1, R77 ;  /* 0x0000000125287824 */ /* 0x000fe200078e024d */
[----:B------:R-:W-:Y:S01]  /*22920*/  IADD3 R37, P0, PT, R45, R34, RZ ;  /* 0x000000222d257210 */ /* 0x000fe20007f1e0ff */
[----:B------:R-:W-:Y:S02]  /*22930*/  IMAD.X R71, RZ, RZ, R43, P1 ;  /* 0x000000ffff477224 */ /* 0x000fe400008e062b */
[-C--:B------:R-:W-:Y:S01]  /*22940*/  IMAD.WIDE.U32 R68, R64, R62.reuse, RZ ;  /* 0x0000003e40447225 */ /* 0x080fe200078e00ff */
[----:B------:R-:W-:Y:S02]  /*22950*/  IADD3 R37, P1, PT, R36, R37, RZ ;  /* 0x0000002524257210 */ /* 0x000fe40007f3e0ff */
[----:B------:R-:W-:Y:S01]  /*22960*/  IADD3.X R40, P3, PT, R40, R71, RZ, P3, !PT ;  /* 0x0000004728287210 */ /* 0x000fe20001f7e4ff */
[----:B------:R-:W-:Y:S02]  /*22970*/  IMAD R38, R67, R62, RZ ;  /* 0x0000003e43267224 */ /* 0x000fe400078e02ff */
[----:B------:R-:W-:Y:S01]  /*22980*/  IMAD.X R45, RZ, RZ, R35, P0 ;  /* 0x000000ffff2d7224 */ /* 0x000fe200000e0623 */
[----:B------:R-:W-:Y:S01]  /*22990*/  IADD3 R68, P0, PT, R37, R68, RZ ;  /* 0x0000004425447210 */ /* 0x000fe20007f1e0ff */
[----:B------:R-:W-:Y:S01]  /*229a0*/  IMAD.WIDE.U32 R36, R65, R44, RZ ;  /* 0x0000002c41247225 */ /* 0x000fe200078e00ff */
[----:B------:R-:W-:-:S03]  /*229b0*/  SEL R57, RZ, 0x1, !P3 ;  /* 0x00000001ff397807 */ /* 0x000fc60005800000 */
[----:B------:R-:W-:Y:S02]  /*229c0*/  IMAD R43, R64, R65, R38 ;  /* 0x00000041402b7224 */ /* 0x000fe400078e0226 */
[----:B------:R-:W-:Y:S02]  /*229d0*/  IMAD.X R35, RZ, RZ, RZ, P4 ;  /* 0x000000ffff237224 */ /* 0x000fe400020e06ff */
[----:B------:R-:W-:Y:S02]  /*229e0*/  IMAD.IADD R69, R69, 0x1, R43 ;  /* 0x0000000145457824 */ /* 0x000fe400078e022b */
[----:B------:R-:W-:-:S04]  /*229f0*/  IMAD.WIDE.U32 R36, P4, R51, R62, R36 ;  /* 0x0000003e33247225 */ /* 0x000fc80007880024 */
[----:B------:R-:W-:Y:S02]  /*22a00*/  IMAD.MOV.U32 R34, RZ, RZ, R39 ;  /* 0x000000ffff227224 */ /* 0x000fe400078e0027 */
[----:B------:R-:W-:-:S04]  /*22a10*/  IMAD.WIDE.U32 R42, R62, R44, RZ ;  /* 0x0000002c3e2a7225 */ /* 0x000fc800078e00ff */
[----:B------:R-:W-:Y:S01]  /*22a20*/  IMAD.WIDE.U32.X R34, R53, R75, R34, P6 ;  /* 0x0000004b35227225 */ /* 0x000fe200030e0422 */
[----:B------:R-:W-:-:S03]  /*22a30*/  IADD3 RZ, P6, PT, R43, R36, RZ ;  /* 0x000000242bff7210 */ /* 0x000fc60007fde0ff */
[----:B------:R-:W-:-:S04]  /*22a40*/  IMAD.WIDE.U32 R42, R65, R58, RZ ;  /* 0x0000003a412a7225 */ /* 0x000fc800078e00ff */
[----:B------:R-:W-:Y:S01]  /*22a50*/  IMAD.X R39, RZ, RZ, RZ, P4 ;  /* 0x000000ffff277224 */ /* 0x000fe200020e06ff */
[----:B------:R-:W-:Y:S01]  /*22a60*/  IADD3 RZ, P4, PT, RZ, R55, RZ ;  /* 0x00000037ffff7210 */ /* 0x000fe20007f9e0ff */
[----:B------:R-:W-:Y:S02]  /*22a70*/  IMAD.MOV.U32 R38, RZ, RZ, R37 ;  /* 0x000000ffff267224 */ /* 0x000fe400078e0025 */
[----:B------:R-:W-:Y:S01]  /*22a80*/  IMAD.WIDE.U32 R36, R62, R58, RZ ;  /* 0x0000003a3e247225 */ /* 0x000fe200078e00ff */
[----:B------:R-:W-:Y:S02]  /*22a90*/  IADD3.X R54, P4, PT, RZ, R52, RZ, P4, !PT ;  /* 0x00000034ff367210 */ /* 0x000fe4000279e4ff */
[----:B------:R-:W-:Y:S01]  /*22aa0*/  SEL R36, RZ, 0x1, !P5 ;  /* 0x00000001ff247807 */ /* 0x000fe20006800000 */
[----:B------:R-:W-:-:S04]  /*22ab0*/  IMAD.WIDE.U32.X R38, R51, R65, R38, P6 ;  /* 0x0000004133267225 */ /* 0x000fc800030e0426 */
[----:B------:R-:W-:-:S03]  /*22ac0*/  IMAD.WIDE.U32 R42, P6, R60, R62, R42 ;  /* 0x0000003e3c2a7225 */ /* 0x000fc600078c002a */
[----:B------:R-:W-:Y:S01]  /*22ad0*/  IADD3 RZ, P5, PT, R37, R42, RZ ;  /* 0x0000002a25ff7210 */ /* 0x000fe20007fbe0ff */
[----:B------:R-:W-:Y:S01]  /*22ae0*/  IMAD.X R37, RZ, RZ, R36, P4 ;  /* 0x000000ffff257224 */ /* 0x000fe200020e0624 */
[----:B------:R-:W-:-:S04]  /*22af0*/  SEL R42, RZ, 0x1, !P2 ;  /* 0x00000001ff2a7807 */ /* 0x000fc80005000000 */
        /* <DEDUP_REMOVED lines=8> */
[-C--:B------:R-:W-:Y:S02]  /*22b80*/  IMAD R36, R51, R61.reuse, RZ ;  /* 0x0000003d33247224 */ /* 0x080fe400078e02ff */
[----:B------:R-:W-:-:S04]  /*22b90*/  IMAD.WIDE.U32 R38, R44, R61, RZ ;  /* 0x0000003d2c267225 */ /* 0x000fc800078e00ff */
[----:B------:R-:W-:Y:S01]  /*22ba0*/  IMAD R41, R44, R63, R36 ;  /* 0x0000003f2c297224 */ /* 0x000fe200078e0224 */
[----:B------:R-:W-:Y:S01]  /*22bb0*/  IADD3.X R36, P1, PT, R40, R45, RZ, P1, !PT ;  /* 0x0000002d28247210 */ /* 0x000fe20000f3e4ff */
[----:B------:R-:W-:Y:S02]  /*22bc0*/  IMAD.MOV.U32 R40, RZ, RZ, R43 ;  /* 0x000000ffff287224 */ /* 0x000fe400078e002b */
[----:B------:R-:W-:Y:S01]  /*22bd0*/  IMAD.IADD R66, R39, 0x1, R41 ;  /* 0x0000000127427824 */ /* 0x000fe200078e0229 */
[----:B------:R-:W-:Y:S01]  /*22be0*/  IADD3.X R69, P0, PT, R36, R69, RZ, P0, !PT ;  /* 0x0000004524457210 */ /* 0x000fe2000071e4ff */
[----:B------:R-:W-:Y:S01]  /*22bf0*/  IMAD.X R41, RZ, RZ, RZ, P6 ;  /* 0x000000ffff297224 */ /* 0x000fe200030e06ff */
[----:B------:R-:W-:Y:S01]  /*22c00*/  IADD3 R52, P6, PT, R73, R38, RZ ;  /* 0x0000002649347210 */ /* 0x000fe20007fde0ff */
[----:B------:R-:W-:-:S03]  /*22c10*/  IMAD.WIDE.U32 R38, R65, R50, RZ ;  /* 0x0000003241267225 */ /* 0x000fc600078e00ff */
[----:B------:R-:W-:Y:S01]  /*22c20*/  IADD3.X R66, P6, PT, R71, R66, RZ, P6, !PT ;  /* 0x0000004247427210 */ /* 0x000fe200037de4ff */
[----:B------:R-:W-:Y:S02]  /*22c30*/  IMAD.X R73, RZ, RZ, R42, P2 ;  /* 0x000000ffff497224 */ /* 0x000fe400010e062a */
[----:B------:R-:W-:-:S04]  /*22c40*/  IMAD.WIDE.U32.X R40, R60, R65, R40, P5 ;  /* 0x000000413c287225 */ /* 0x000fc800028e0428 */
[----:B------:R-:W-:-:S04]  /*22c50*/  IMAD.WIDE.U32 R38, P2, R53, R62, R38 ;  /* 0x0000003e35267225 */ /* 0x000fc80007840026 */
[----:B------:R-:W-:-:S04]  /*22c60*/  IMAD.WIDE.U32 R42, R62, R50, RZ ;  /* 0x000000323e2a7225 */ /* 0x000fc800078e00ff */
[----:B------:R-:W-:Y:S01]  /*22c70*/  IMAD.X R57, RZ, RZ, R57, P1 ;  /* 0x000000ffff397224 */ /* 0x000fe200008e0639 */
[----:B------:R-:W-:Y:S01]  /*22c80*/  IADD3 R73, P1, PT, R73, R40, RZ ;  /* 0x0000002849497210 */ /* 0x000fe20007f3e0ff */
[----:B------:R-:W-:Y:S01]  /*22c90*/  IMAD.X R45, RZ, RZ, RZ, P3 ;  /* 0x000000ffff2d7224 */ /* 0x000fe200018e06ff */
[----:B------:R-:W-:Y:S01]  /*22ca0*/  IADD3 RZ, P5, PT, R43, R38, RZ ;  /* 0x000000262bff7210 */ /* 0x000fe20007fbe0ff */
[----:B------:R-:W-:-:S04]  /*22cb0*/  IMAD.WIDE.U32 R42, R61, R44, RZ ;  /* 0x0000002c3d2a7225 */ /* 0x000fc800078e00ff */
[----:B------:R-:W-:Y:S02]  /*22cc0*/  IMAD.X R38, RZ, RZ, R41, P1 ;  /* 0x000000ffff267224 */ /* 0x000fe400008e0629 */
[----:B------:R-:W-:-:S04]  /*22cd0*/  IMAD.WIDE.U32 R40, R63, R44, RZ ;  /* 0x0000002c3f287225 */ /* 0x000fc800078e00ff */
[----:B------:R-:W-:Y:S02]  /*22ce0*/  IMAD.MOV.U32 R44, RZ, RZ, R37 ;  /* 0x000000ffff2c7224 */ /* 0x000fe400078e0025 */
[----:B------:R-:W-:-:S04]  /*22cf0*/  IMAD.WIDE.U32 R40, P1, R51, R61, R40 ;  /* 0x0000003d33287225 */ /* 0x000fc80007820028 */
[----:B------:R-:W-:Y:S01]  /*22d00*/  IMAD R37, R60, R61, RZ ;  /* 0x0000003d3c257224 */ /* 0x000fe200078e02ff */
[----:B------:R-:W-:Y:S01]  /*22d10*/  IADD3 RZ, P3, PT, R43, R40, RZ ;  /* 0x000000282bff7210 */ /* 0x000fe20007f7e0ff */
[----:B------:R-:W-:Y:S01]  /*22d20*/  IMAD.WIDE.U32.X R44, R67, R65, R44, P4 ;  /* 0x00000041432c7225 */ /* 0x000fe200020e042c */
[----:B------:R-:W-:-:S03]  /*22d30*/  IADD3 R73, P4, PT, R68, R73, RZ ;  /* 0x0000004944497210 */ /* 0x000fc60007f9e0ff */
[----:B------:R-:W-:Y:S01]  /*22d40*/  IMAD.WIDE.U32 R42, R58, R61, RZ ;  /* 0x0000003d3a2a7225 */ /* 0x000fe200078e00ff */
[----:B------:R-:W-:-:S03]  /*22d50*/  IADD3.X R69, P4, PT, R69, R38, RZ, P4, !PT ;  /* 0x0000002645457210 */ /* 0x000fc6000279e4ff */
[----:B------:R-:W-:Y:S02]  /*22d60*/  IMAD R75, R58, R63, R37 ;  /* 0x0000003f3a4b7224 */ /* 0x000fe400078e0225 */
[----:B------:R-:W-:Y:S01]  /*22d70*/  IMAD.X R37, RZ, RZ, RZ, P2 ;  /* 0x000000ffff257224 */ /* 0x000fe200010e06ff */
[----:B------:R-:W-:Y:S01]  /*22d80*/  IADD3 R68, P2, PT, R73, R42, RZ ;  /* 0x0000002a49447210 */ /* 0x000fe20007f5e0ff */
[----:B------:R-:W-:Y:S02]  /*22d90*/  IMAD.MOV.U32 R36, RZ, RZ, R39 ;  /* 0x000000ffff247224 */ /* 0x000fe400078e0027 */
[----:B------:R-:W-:Y:S02]  /*22da0*/  IMAD R39, R53, R62, RZ ;  /* 0x0000003e35277224 */ /* 0x000fe400078e02ff */
[----:B------:R-:W-:Y:S02]  /*22db0*/  IMAD.IADD R40, R43, 0x1, R75 ;  /* 0x000000012b287824 */ /* 0x000fe400078e024b */
[----:B------:R-:W-:-:S02]  /*22dc0*/  IMAD.X R73, RZ, RZ, RZ, P1 ;  /* 0x000000ffff497224 */ /* 0x000fc400008e06ff */
[----:B------:R-:W-:Y:S01]  /*22dd0*/  IMAD.MOV.U32 R72, RZ, RZ, R41 ;  /* 0x000000ffff487224 */ /* 0x000fe200078e0029 */
[----:B------:R-:W-:Y:S01]  /*22de0*/  IADD3.X R69, P2, PT, R69, R40, RZ, P2, !PT ;  /* 0x0000002845457210 */ /* 0x000fe2000175e4ff */
[----:B------:R-:W-:Y:S01]  /*22df0*/  IMAD.WIDE.U32.X R36, R53, R65, R36, P5 ;  /* 0x0000004135247225 */ /* 0x000fe200028e0424 */
[----:B------:R-:W-:-:S03]  /*22e00*/  IADD3 R57, P5, PT, R57, R34, RZ ;  /* 0x0000002239397210 */ /* 0x000fc60007fbe0ff */
[----:B------:R-:W-:Y:S01]  /*22e10*/  IMAD.WIDE.U32 R42, R50, R62, RZ ;  /* 0x0000003e322a7225 */ /* 0x000fe200078e00ff */
[----:B------:R-:W-:-:S03]  /*22e20*/  SEL R62, RZ, 0x1, !P6 ;  /* 0x00000001ff3e7807 */ /* 0x000fc60007000000 */
[----:B------:R-:W-:Y:S01]  /*22e30*/  IMAD R65, R50, R65, R39 ;  /* 0x0000004132417224 */ /* 0x000fe200078e0227 */
[----:B------:R-:W-:Y:S01]  /*22e40*/  SEL R39, RZ, 0x1, !P0 ;  /* 0x00000001ff277807 */ /* 0x000fe20004000000 */
[----:B------:R-:W-:Y:S01]  /*22e50*/  IMAD.WIDE.U32.X R72, R51, R63, R72, P3 ;  /* 0x0000003f33487225 */ /* 0x000fe200018e0448 */
[----:B------:R-:W-:Y:S02]  /*22e60*/  IADD3 RZ, P3, PT, RZ, R52, RZ ;  /* 0x00000034ffff7210 */ /* 0x000fe40007f7e0ff */
[----:B------:R-:W-:Y:S01]  /*22e70*/  IADD3 R57, P0, PT, R57, R42, RZ ;  /* 0x0000002a39397210 */ /* 0x000fe20007f1e0ff */
[----:B------:R-:W-:Y:S01]  /*22e80*/  IMAD.IADD R34, R43, 0x1, R65 ;  /* 0x000000012b227824 */ /* 0x000fe200078e0241 */
[----:B------:R-:W-:Y:S01]  /*22e90*/  IADD3.X R66, P3, PT, RZ, R66, RZ, P3, !PT ;  /* 0x00000042ff427210 */ /* 0x000fe20001f7e4ff */
[----:B------:R-:W-:-:S04]  /*22ea0*/  IMAD.WIDE.U32 R42, R63, R58, RZ ;  /* 0x0000003a3f2a7225 */ /* 0x000fc800078e00ff */
[----:B------:R-:W-:-:S04]  /*22eb0*/  IMAD.WIDE.U32 R70, R61, R58, RZ ;  /* 0x0000003a3d467225 */ /* 0x000fc800078e00ff */
[----:B------:R-:W-:-:S04]  /*22ec0*/  IMAD.WIDE.U32 R42, P6, R60, R61, R42 ;  /* 0x0000003d3c2a7225 */ /* 0x000fc800078c002a */
[----:B------:R-:W-:Y:S01]  /*22ed0*/  IMAD.X R41, RZ, RZ, R62, P3 ;  /* 0x000000ffff297224 */ /* 0x000fe200018e063e */
[----:B------:R-:W-:Y:S01]  /*22ee0*/  IADD3 RZ, P1, PT, R71, R42, RZ ;  /* 0x0000002a47ff7210 */ /* 0x000fe20007f3e0ff */
[----:B------:R-:W-:-:S03]  /*22ef0*/  IMAD.WIDE.U32 R70, R63, R64, RZ ;  /* 0x000000403f467225 */ /* 0x000fc600078e00ff */
[----:B------:R-:W-:Y:S01]  /*22f00*/  IADD3 R41, P3, PT, R41, R72, RZ ;  /* 0x0000004829297210 */ /* 0x000fe20007f7e0ff */
[----:B------:R-:W-:Y:S02]  /*22f10*/  IMAD.X R75, RZ, RZ, RZ, P6 ;  /* 0x000000ffff4b7224 */ /* 0x000fe400030e06ff */
[----:B------:R-:W-:Y:S02]  /*22f20*/  IMAD.MOV.U32 R74, RZ, RZ, R43 ;  /* 0x000000ffff4a7224 */ /* 0x000fe400078e002b */
[----:B------:R-:W-:Y:S02]  /*22f30*/  IMAD.X R42, RZ, RZ, R73, P3 ;  /* 0x000000ffff2a7224 */ /* 0x000fe400018e0649 */
[----:B------:R-:W-:-:S04]  /*22f40*/  IMAD.WIDE.U32 R70, P3, R67, R61, R70 ;  /* 0x0000003d43467225 */ /* 0x000fc80007860046 */
[----:B------:R-:W-:-:S04]  /*22f50*/  IMAD.WIDE.U32 R72, R61, R64, RZ ;  /* 0x000000403d487225 */ /* 0x000fc800078e00ff */
[----:B------:R-:W-:Y:S01]  /*22f60*/  IMAD.X R43, RZ, RZ, R39, P4 ;  /* 0x000000ffff2b7224 */ /* 0x000fe200020e0627 */
[----:B------:R-:W-:Y:S01]  /*22f70*/  IADD3 RZ, P6, PT, R73, R70, RZ ;  /* 0x0000004649ff7210 */ /* 0x000fe20007fde0ff */
[----:B------:R-:W-:-:S04]  /*22f80*/  IMAD.WIDE.U32 R72, R63, R50, RZ ;  /* 0x000000323f487225 */ /* 0x000fc800078e00ff */
[----:B------:R-:W-:-:S04]  /*22f90*/  IMAD.WIDE.U32 R38, R61, R50, RZ ;  /* 0x000000323d267225 */ /* 0x000fc800078e00ff */
[----:B------:R-:W-:-:S04]  /*22fa0*/  IMAD.WIDE.U32 R72, P4, R53, R61, R72 ;  /* 0x0000003d35487225 */ /* 0x000fc80007880048 */
[----:B------:R-:W-:Y:S01]  /*22fb0*/  IMAD.WIDE.U32.X R74, R60, R63, R74, P1 ;  /* 0x0000003f3c4a7225 */ /* 0x000fe200008e044a */
[----:B------:R-:W-:-:S03]  /*22fc0*/  IADD3 RZ, P1, PT, R39, R72, RZ ;  /* 0x0000004827ff7210 */ /* 0x000fc60007f3e0ff */
[----:B------:R-:W-:Y:S01]  /*22fd0*/  IMAD.X R39, RZ, RZ, RZ, P3 ;  /* 0x000000ffff277224 */ /* 0x000fe200018e06ff */
[----:B------:R-:W-:Y:S01]  /*22fe0*/  IADD3 R51, P3, PT, R68, R41, RZ ;  /* 0x0000002944337210 */ /* 0x000fe20007f7e0ff */
[----:B------:R-:W-:Y:S02]  /*22ff0*/  IMAD.MOV.U32 R38, RZ, RZ, R71 ;  /* 0x000000ffff267224 */ /* 0x000fe400078e0047 */
[----:B------:R-:W-:Y:S01]  /*23000*/  IMAD.X R71, RZ, RZ, R35, P5 ;  /* 0x000000ffff477224 */ /* 0x000fe200028e0623 */
[----:B------:R-:W-:Y:S01]  /*23010*/  IADD3.X R69, P3, PT, R69, R42, RZ, P3, !PT ;  /* 0x0000002a45457210 */ /* 0x000fe20001f7e4ff */
[----:B------:R-:W-:Y:S01]  /*23020*/  IMAD.X R41, RZ, RZ, RZ, P4 ;  /* 0x000000ffff297224 */ /* 0x000fe200020e06ff */
[----:B------:R-:W-:Y:S01]  /*23030*/  SEL R35, RZ, 0x1, !P2 ;  /* 0x00000001ff237807 */ /* 0x000fe20005000000 */
[----:B------:R-:W-:Y:S01]  /*23040*/  IMAD R58, R67, R61, RZ ;  /* 0x0000003d433a7224 */ /* 0x000fe200078e02ff */
[----:B------:R-:W-:Y:S01]  /*23050*/  IADD3 R44, P4, PT, R43, R44, RZ ;  /* 0x0000002c2b2c7210 */ /* 0x000fe20007f9e0ff */
[----:B------:R-:W-:Y:S01]  /*23060*/  IMAD.MOV.U32 R40, RZ, RZ, R73 ;  /* 0x000000ffff287224 */ /* 0x000fe200078e0049 */
[----:B------:R-:W-:Y:S01]  /*23070*/  IADD3.X R42, P0, PT, R34, R71, RZ, P0, !PT ;  /* 0x00000047222a7210 */ /* 0x000fe2000071e4ff */
[----:B------:R-:W-:Y:S01]  /*23080*/  IMAD.X R35, RZ, RZ, R35, P3 ;  /* 0x000000ffff237224 */ /* 0x000fe200018e0623 */
[----:B------:R-:W-:Y:S01]  /*23090*/  IADD3 R57, P2, PT, R57, R44, RZ ;  /* 0x0000002c39397210 */ /* 0x000fe20007f5e0ff */
[----:B------:R-:W-:-:S02]  /*230a0*/  IMAD R73, R64, R63, R58 ;  /* 0x0000003f40497224 */ /* 0x000fc400078e023a */
[----:B------:R-:W-:Y:S01]  /*230b0*/  IMAD.WIDE.U32 R64, R64, R61, RZ ;  /* 0x0000003d40407225 */ /* 0x000fe200078e00ff */
[----:B------:R-:W-:-:S03]  /*230c0*/  IADD3 R44, P5, PT, R35, R74, RZ ;  /* 0x0000004a232c7210 */ /* 0x000fc60007fbe0ff */
[----:B------:R-:W-:Y:S01]  /*230d0*/  IMAD.X R45, RZ, RZ, R45, P4 ;  /* 0x000000ffff2d7224 */ /* 0x000fe200020e062d */
[----:B------:R-:W-:Y:S01]  /*230e0*/  IADD3 R57, P4, PT, R57, R64, RZ ;  /* 0x0000004039397210 */ /* 0x000fe20007f9e0ff */
[----:B------:R-:W-:Y:S02]  /*230f0*/  IMAD.IADD R65, R65, 0x1, R73 ;  /* 0x0000000141417824 */ /* 0x000fe400078e0249 */
[----:B------:R-:W-:Y:S01]  /*23100*/  IMAD.WIDE.U32 R34, R69, 0x3d1, RZ ;  /* 0x000003d145227825 */ /* 0x000fe200078e00ff */
[----:B------:R-:W-:-:S03]  /*23110*/  IADD3.X R42, P3, PT, R42, R45, RZ, P2, !PT ;  /* 0x0000002d2a2a7210 */ /* 0x000fc6000177e4ff */
[----:B------:R-:W-:Y:S01]  /*23120*/  IMAD.X R74, RZ, RZ, R75, P5 ;  /* 0x000000ffff4a7224 */ /* 0x000fe200028e064b */
[----:B------:R-:W-:Y:S01]  /*23130*/  IADD3.X R65, P2, PT, R42, R65, RZ, P4, !PT ;  /* 0x000000412a417210 */ /* 0x000fe2000275e4ff */
[----:B------:R-:W-:Y:S01]  /*23140*/  IMAD R45, R53, R61, RZ ;  /* 0x0000003d352d7224 */ /* 0x000fe200078e02ff */
[----:B------:R-:W-:Y:S01]  /*23150*/  IADD3 R57, P4, PT, R57, R44, RZ ;  /* 0x0000002c39397210 */ /* 0x000fe20007f9e0ff */
[----:B------:R-:W-:Y:S01]  /*23160*/  IMAD.WIDE.U32 R42, P5, RZ, R51, R34 ;  /* 0x00000033ff2a7225 */ /* 0x000fe200078a0022 */
[----:B------:R-:W-:-:S03]  /*23170*/  SEL R34, RZ, 0x1, !P0 ;  /* 0x00000001ff227807 */ /* 0x000fc60004000000 */
[-C--:B------:R-:W-:Y:S02]  /*23180*/  IMAD R71, R50, R63.reuse, R45 ;  /* 0x0000003f32477224 */ /* 0x080fe400078e022d */
[----:B------:R-:W-:-:S04]  /*23190*/  IMAD.WIDE.U32.X R38, R67, R63, R38, P6 ;  /* 0x0000003f43267225 */ /* 0x000fc800030e0426 */
[----:B------:R-:W-:-:S04]  /*231a0*/  IMAD.WIDE.U32 R44, R51, 0x3d1, RZ ;  /* 0x000003d1332c7825 */ /* 0x000fc800078e00ff */
[----:B------:R-:W-:Y:S01]  /*231b0*/  IMAD.X R67, RZ, RZ, R34, P3 ;  /* 0x000000ffff437224 */ /* 0x000fe200018e0622 */
[----:B------:R-:W-:Y:S01]  /*231c0*/  IADD3.X R65, P3, PT, R65, R74, RZ, P4, !PT ;  /* 0x0000004a41417210 */ /* 0x000fe2000277e4ff */
[----:B------:R-:W-:Y:S01]  /*231d0*/  IMAD.WIDE.U32 R60, R50, R61, RZ ;  /* 0x0000003d323c7225 */ /* 0x000fe200078e00ff */
[----:B------:R-:W-:Y:S02]  /*231e0*/  IADD3 R50, P4, PT, R45, R42, RZ ;  /* 0x0000002a2d327210 */ /* 0x000fe40007f9e0ff */
[----:B------:R-:W-:Y:S01]  /*231f0*/  IADD3 RZ, P0, PT, RZ, R44, RZ ;  /* 0x0000002cffff7210 */ /* 0x000fe20007f1e0ff */
        /* <DEDUP_REMOVED lines=98> */
.L_x_349:
        /* <DEDUP_REMOVED lines=22> */
.L_x_348:
[----:B------:R-:W-:Y:S05]  /*23980*/  BSYNC.RECONVERGENT B0 ;  /* 0x0000000000007941 */ /* 0x000fea0003800200 */
.L_x_347:
        /* <DEDUP_REMOVED lines=24> */
[----:B------:R-:W-:Y:S02]  /*23b10*/  IMAD R32, R60, R44, RZ ;  /* 0x0000002c3c207224 */ /* 0x000fe400078e02ff */
[----:B------:R-:W-:-:S04]  /*23b20*/  IMAD.WIDE.U32 R54, R61, R58, RZ ;  /* 0x0000003a3d367225 */ /* 0x000fc800078e00ff */
[----:B------:R-:W-:-:S04]  /*23b30*/  IMAD.WIDE.U32 R34, P0, R44, R63, R34 ;  /* 0x0000003f2c227225 */ /* 0x000fc80007800022 */
[----:B------:R-:W-:Y:S01]  /*23b40*/  IMAD.WIDE.U32 R50, R58, R44, RZ ;  /* 0x0000002c3a327225 */ /* 0x000fe200078e00ff */
[----:B------:R-:W-:-:S03]  /*23b50*/  IADD3 RZ, P3, PT, R33, R34, RZ ;  /* 0x0000002221ff7210 */ /* 0x000fc60007f7e0ff */
[----:B------:R-:W-:Y:S02]  /*23b60*/  IMAD R53, R41, R58, R32 ;  /* 0x0000003a29357224 */ /* 0x000fe400078e0220 */
[----:B------:R-:W-:Y:S01]  /*23b70*/  IMAD.X R45, RZ, RZ, R43, P2 ;  /* 0x000000ffff2d7224 */ /* 0x000fe200010e062b */
[----:B------:R-:W-:Y:S01]  /*23b80*/  IADD3 RZ, P2, PT, RZ, R50, RZ ;  /* 0x00000032ffff7210 */ /* 0x000fe20007f5e0ff */
[----:B------:R-:W-:-:S04]  /*23b90*/  IMAD.WIDE.U32 R42, R59, R58, RZ ;  /* 0x0000003a3b2a7225 */ /* 0x000fc800078e00ff */
[----:B------:R-:W-:-:S04]  /*23ba0*/  IMAD.WIDE.U32 R54, P4, R59, R60, R54 ;  /* 0x0000003c3b367225 */ /* 0x000fc80007880036 */
[----:B------:R-:W-:Y:S02]  /*23bb0*/  IMAD.IADD R34, R51, 0x1, R53 ;  /* 0x0000000133227824 */ /* 0x000fe400078e0235 */
[----:B------:R-:W-:Y:S01]  /*23bc0*/  IMAD.X R69, RZ, RZ, RZ, P1 ;  /* 0x000000ffff457224 */ /* 0x000fe200008e06ff */
[----:B------:R-:W-:Y:S01]  /*23bd0*/  IADD3 RZ, P1, PT, R43, R54, RZ ;  /* 0x000000362bff7210 */ /* 0x000fe20007f3e0ff */
[----:B------:R-:W-:Y:S01]  /*23be0*/  IMAD.X R57, RZ, RZ, RZ, P0 ;  /* 0x000000ffff397224 */ /* 0x000fe200000e06ff */
[----:B------:R-:W-:Y:S01]  /*23bf0*/  IADD3 R67, P0, PT, R37, R50, RZ ;  /* 0x0000003225437210 */ /* 0x000fe20007f1e0ff */
[----:B------:R-:W-:Y:S01]  /*23c00*/  IMAD.WIDE.U32 R32, R41, R44, RZ ;  /* 0x0000002c29207225 */ /* 0x000fe200078e00ff */
[----:B------:R-:W-:-:S03]  /*23c10*/  IADD3.X R54, P2, PT, RZ, R34, RZ, P2, !PT ;  /* 0x00000022ff367210 */ /* 0x000fc6000175e4ff */
[----:B------:R-:W-:Y:S01]  /*23c20*/  IMAD.MOV.U32 R68, RZ, RZ, R39 ;  /* 0x000000ffff447224 */ /* 0x000fe200078e0027 */
[----:B------:R-:W-:Y:S01]  /*23c30*/  IADD3.X R54, P0, PT, R54, R45, RZ, P0, !PT ;  /* 0x0000002d36367210 */ /* 0x000fe2000071e4ff */
[----:B------:R-:W-:Y:S01]  /*23c40*/  IMAD.WIDE.U32 R32, P6, R44, R41, R32 ;  /* 0x000000292c207225 */ /* 0x000fe200078c0020 */
[----:B------:R-:W-:-:S03]  /*23c50*/  SEL R34, RZ, 0x1, !P2 ;  /* 0x00000001ff227807 */ /* 0x000fc60005000000 */
[----:B------:R-:W-:-:S04]  /*23c60*/  IMAD.WIDE.U32 R38, R44, R44, RZ ;  /* 0x0000002c2c267225 */ /* 0x000fc800078e00ff */
[----:B------:R-:W-:Y:S01]  /*23c70*/  IMAD.WIDE.U32.X R68, R41, R60, R68, P5 ;  /* 0x0000003c29447225 */ /* 0x000fe200028e0444 */
[----:B------:R-:W-:-:S03]  /*23c80*/  IADD3 R52, P2, PT, R39, R32, RZ ;  /* 0x0000002027347210 */ /* 0x000fc60007f5e0ff */
[----:B------:R-:W-:Y:S02]  /*23c90*/  IMAD.X R37, RZ, RZ, R34, P0 ;  /* 0x000000ffff257224 */ /* 0x000fe400000e0622 */
[----:B------:R-:W-:Y:S02]  /*23ca0*/  IMAD R40, R63, R44, RZ ;  /* 0x0000002c3f287224 */ /* 0x000fe400078e02ff */
[----:B------:R-:W-:Y:S01]  /*23cb0*/  IMAD.MOV.U32 R56, RZ, RZ, R35 ;  /* 0x000000ffff387224 */ /* 0x000fe200078e0023 */
[----:B------:R-:W-:Y:S01]  /*23cc0*/  IADD3 R37, P0, PT, R37, R68, RZ ;  /* 0x0000004425257210 */ /* 0x000fe20007f1e0ff */
[----:B------:R-:W-:Y:S02]  /*23cd0*/  IMAD R39, R41, R62, R40 ;  /* 0x0000003e29277224 */ /* 0x000fe400078e0228 */
[----:B------:R-:W-:-:S04]  /*23ce0*/  IMAD.WIDE.U32 R44, R62, R44, RZ ;  /* 0x0000002c3e2c7225 */ /* 0x000fc800078e00ff */
[----:B------:R-:W-:Y:S02]  /*23cf0*/  IMAD.X R35, RZ, RZ, RZ, P6 ;  /* 0x000000ffff237224 */ /* 0x000fe400030e06ff */
[----:B------:R-:W-:Y:S02]  /*23d00*/  IMAD.MOV.U32 R34, RZ, RZ, R33 ;  /* 0x000000ffff227224 */ /* 0x000fe400078e0021 */
[----:B------:R-:W-:Y:S01]  /*23d10*/  IMAD.X R68, RZ, RZ, R69, P0 ;  /* 0x000000ffff447224 */ /* 0x000fe200000e0645 */
[----:B------:R-:W-:Y:S01]  /*23d20*/  IADD3 RZ, P0, PT, RZ, R44, RZ ;  /* 0x0000002cffff7210 */ /* 0x000fe20007f1e0ff */
[----:B------:R-:W-:Y:S02]  /*23d30*/  IMAD.IADD R39, R45, 0x1, R39 ;  /* 0x000000012d277824 */ /* 0x000fe400078e0227 */
[----:B------:R-:W-:Y:S01]  /*23d40*/  IMAD.WIDE.U32.X R34, R41, R41, R34, P2 ;  /* 0x0000002929227225 */ /* 0x000fe200010e0422 */
[----:B------:R-:W-:Y:S02]  /*23d50*/  IADD3 RZ, P2, PT, RZ, R38, RZ ;  /* 0x00000026ffff7210 */ /* 0x000fe40007f5e0ff */
[----:B------:R-:W-:Y:S01]  /*23d60*/  IADD3.X R39, P0, PT, RZ, R39, RZ, P0, !PT ;  /* 0x00000027ff277210 */ /* 0x000fe2000071e4ff */
[----:B------:R-:W-:-:S03]  /*23d70*/  IMAD.WIDE.U32 R42, R60, R62, RZ ;  /* 0x0000003e3c2a7225 */ /* 0x000fc600078e00ff */
[----:B------:R-:W-:Y:S01]  /*23d80*/  SEL R64, RZ, 0x1, !P0 ;  /* 0x00000001ff407807 */ /* 0x000fe20004000000 */
[----:B------:R-:W-:-:S04]  /*23d90*/  IMAD.WIDE.U32.X R56, R41, R63, R56, P3 ;  /* 0x0000003f29387225 */ /* 0x000fc800018e0438 */
[----:B------:R-:W-:-:S04]  /*23da0*/  IMAD.WIDE.U32 R50, R61, R62, RZ ;  /* 0x0000003e3d327225 */ /* 0x000fc800078e00ff */
        /* <DEDUP_REMOVED lines=13> */
[----:B------:R-:W-:Y:S01]  /*23e80*/  IMAD.WIDE.U32 R34, R59, R59, RZ ;  /* 0x0000003b3b227225 */ /* 0x000fe200078e00ff */
[----:B------:R-:W-:Y:S02]  /*23e90*/  SEL R37, RZ, 0x1, !P0 ;  /* 0x00000001ff257807 */ /* 0x000fe40004000000 */
[----:B------:R-:W-:Y:S01]  /*23ea0*/  IADD3.X R68, P3, PT, R39, R68, RZ, P3, !PT ;  /* 0x0000004427447210 */ /* 0x000fe20001f7e4ff */
[----:B------:R-:W-:Y:S01]  /*23eb0*/  IMAD.X R41, RZ, RZ, RZ, P5 ;  /* 0x000000ffff297224 */ /* 0x000fe200028e06ff */
[----:B------:R-:W-:Y:S01]  /*23ec0*/  IADD3 R34, P0, PT, R37, R34, RZ ;  /* 0x0000002225227210 */ /* 0x000fe20007f1e0ff */
[----:B------:R-:W-:-:S04]  /*23ed0*/  IMAD.WIDE.U32 R32, P5, R59, R61, R32 ;  /* 0x0000003d3b207225 */ /* 0x000fc800078a0020 */
[----:B------:R-:W-:Y:S01]  /*23ee0*/  IMAD.X R37, RZ, RZ, RZ, P5 ;  /* 0x000000ffff257224 */ /* 0x000fe200028e06ff */
[----:B------:R-:W-:Y:S01]  /*23ef0*/  IADD3 R35, P5, PT, R35, R32, RZ ;  /* 0x0000002023237210 */ /* 0x000fe20007fbe0ff */
[----:B------:R-:W-:Y:S01]  /*23f00*/  IMAD.MOV.U32 R44, RZ, RZ, R51 ;  /* 0x000000ffff2c7224 */ /* 0x000fe200078e0033 */
[----:B------:R-:W-:Y:S01]  /*23f10*/  IADD3.X R32, P2, PT, RZ, R40, RZ, P2, !PT ;  /* 0x00000028ff207210 */ /* 0x000fe2000175e4ff */
[----:B------:R-:W-:Y:S02]  /*23f20*/  IMAD R51, R60, R59, RZ ;  /* 0x0000003b3c337224 */ /* 0x000fe400078e02ff */
[----:B------:R-:W-:Y:S01]  /*23f30*/  IMAD.MOV.U32 R40, RZ, RZ, R43 ;  /* 0x000000ffff287224 */ /* 0x000fe200078e002b */
[C---:B------:R-:W-:Y:S01]  /*23f40*/  LEA.X R65, P2, R36.reuse, R65, 0x1, P2 ;  /* 0x0000004124417211 */ /* 0x040fe20001040cff */
[----:B------:R-:W-:Y:S01]  /*23f50*/  IMAD.MOV.U32 R52, RZ, RZ, R55 ;  /* 0x000000ffff347224 */ /* 0x000fe200078e0037 */
[----:B------:R-:W-:Y:S01]  /*23f60*/  SHF.R.U64 R43, R36, 0x1f, R66 ;  /* 0x0000001f242b7819 */ /* 0x000fe20000001242 */
[----:B------:R-:W-:Y:S01]  /*23f70*/  IMAD R51, R61, R58, R51 ;  /* 0x0000003a3d337224 */ /* 0x000fe200078e0233 */
[----:B------:R-:W-:Y:S01]  /*23f80*/  SHF.L.W.U32.HI R55, R66, 0x1, R67 ;  /* 0x0000000142377819 */ /* 0x000fe20000010e43 */
[----:B------:R-:W-:-:S04]  /*23f90*/  IMAD.WIDE.U32 R70, R58, R59, RZ ;  /* 0x0000003b3a467225 */ /* 0x000fc800078e00ff */
[----:B------:R-:W-:Y:S01]  /*23fa0*/  IMAD.MOV.U32 R36, RZ, RZ, R33 ;  /* 0x000000ffff247224 */ /* 0x000fe200078e0021 */
[----:B------:R-:W-:Y:S01]  /*23fb0*/  IADD3.X R33, P2, PT, R42, R43, RZ, P2, !PT ;  /* 0x0000002b2a217210 */ /* 0x000fe2000175e4ff */
[----:B------:R-:W-:Y:S02]  /*23fc0*/  IMAD.IADD R51, R71, 0x1, R51 ;  /* 0x0000000147337824 */ /* 0x000fe400078e0233 */
[----:B------:R-:W-:Y:S01]  /*23fd0*/  IMAD.WIDE.U32.X R52, R61, R60, R52, P1 ;  /* 0x0000003c3d347225 */ /* 0x000fe200008e0434 */
[----:B------:R-:W-:Y:S02]  /*23fe0*/  IADD3 R71, P1, PT, R50, R70, RZ ;  /* 0x0000004632477210 */ /* 0x000fe40007f3e0ff */
[----:B------:R-:W-:Y:S01]  /*23ff0*/  IADD3.X R34, P2, PT, R55, R34, RZ, P2, !PT ;  /* 0x0000002237227210 */ /* 0x000fe2000175e4ff */
[----:B------:R-:W-:-:S04]  /*24000*/  IMAD.WIDE.U32 R42, R60, R58, RZ ;  /* 0x0000003a3c2a7225 */ /* 0x000fc800078e00ff */
[----:B------:R-:W-:Y:S02]  /*24010*/  IMAD R50, R63, R59, RZ ;  /* 0x0000003b3f327224 */ /* 0x000fe400078e02ff */
[----:B------:R-:W-:Y:S01]  /*24020*/  IMAD.X R55, RZ, RZ, R64, P3 ;  /* 0x000000ffff377224 */ /* 0x000fe200018e0640 */
[----:B------:R-:W-:Y:S01]  /*24030*/  IADD3.X R64, P1, PT, R68, R51, RZ, P1, !PT ;  /* 0x0000003344407210 */ /* 0x000fe20000f3e4ff */
[C---:B------:R-:W-:Y:S01]  /*24040*/  IMAD R39, R61.reuse, R62, R50 ;  /* 0x0000003e3d277224 */ /* 0x040fe200078e0232 */
[----:B------:R-:W-:Y:S01]  /*24050*/  IADD3 RZ, P3, PT, RZ, R71, RZ ;  /* 0x00000047ffff7210 */ /* 0x000fe20007f7e0ff */
[----:B------:R-:W-:-:S04]  /*24060*/  IMAD.WIDE.U32.X R44, R61, R63, R44, P6 ;  /* 0x0000003f3d2c7225 */ /* 0x000fc800030e042c */
[----:B------:R-:W-:Y:S01]  /*24070*/  IMAD.WIDE.U32.X R36, R61, R61, R36, P5 ;  /* 0x0000003d3d247225 */ /* 0x000fe200028e0424 */
[----:B------:R-:W-:Y:S02]  /*24080*/  IADD3 R55, P5, PT, R55, R56, RZ ;  /* 0x0000003837377210 */ /* 0x000fe40007fbe0ff */
[----:B------:R-:W-:Y:S01]  /*24090*/  IADD3.X R56, P3, PT, RZ, R64, RZ, P3, !PT ;  /* 0x00000040ff387210 */ /* 0x000fe20001f7e4ff */
[----:B------:R-:W-:Y:S01]  /*240a0*/  IMAD.WIDE.U32 R50, P6, R58, R60, R42 ;  /* 0x0000003c3a327225 */ /* 0x000fe200078c002a */
[----:B------:R-:W-:Y:S02]  /*240b0*/  SEL R42, RZ, 0x1, !P1 ;  /* 0x00000001ff2a7807 */ /* 0x000fe40004800000 */
[----:B------:R-:W-:Y:S01]  /*240c0*/  IADD3.X R64, P0, PT, RZ, R35, RZ, P0, !PT ;  /* 0x00000023ff407210 */ /* 0x000fe2000071e4ff */
[----:B------:R-:W-:-:S04]  /*240d0*/  IMAD.WIDE.U32 R68, R62, R59, RZ ;  /* 0x0000003b3e447225 */ /* 0x000fc800078e00ff */
[----:B------:R-:W-:Y:S01]  /*240e0*/  IMAD.IADD R59, R69, 0x1, R39 ;  /* 0x00000001453b7824 */ /* 0x000fe200078e0227 */
[----:B------:R-:W-:Y:S01]  /*240f0*/  IADD3 R61, P1, PT, R55, R68, RZ ;  /* 0x00000044373d7210 */ /* 0x000fe20007f3e0ff */
[----:B------:R-:W-:Y:S01]  /*24100*/  IMAD.X R35, RZ, RZ, R42, P3 ;  /* 0x000000ffff237224 */ /* 0x000fe200018e062a */
[----:B------:R-:W-:Y:S01]  /*24110*/  SHF.L.W.U32.HI R55, R67, 0x1, R54 ;  /* 0x0000000143377819 */ /* 0x000fe20000010e36 */
[----:B------:R-:W-:Y:S01]  /*24120*/  IMAD.WIDE.U32 R68, R58, R58, RZ ;  /* 0x0000003a3a447225 */ /* 0x000fe200078e00ff */
[----:B------:R-:W-:-:S03]  /*24130*/  SHF.L.W.U32.HI R54, R54, 0x1, R71 ;  /* 0x0000000136367819 */ /* 0x000fc60000010e47 */
[----:B------:R-:W-:Y:S01]  /*24140*/  IMAD.X R43, RZ, RZ, RZ, P6 ;  /* 0x000000ffff2b7224 */ /* 0x000fe200030e06ff */
[----:B------:R-:W-:Y:S01]  /*24150*/  IADD3 R39, P3, PT, R69, R50, RZ ;  /* 0x0000003245277210 */ /* 0x000fe20007f7e0ff */
[----:B------:R-:W-:Y:S01]  /*24160*/  IMAD.MOV.U32 R42, RZ, RZ, R51 ;  /* 0x000000ffff2a7224 */ /* 0x000fe200078e0033 */
[----:B------:R-:W-:Y:S01]  /*24170*/  IADD3.X R51, P6, PT, RZ, R36, RZ, P0, !PT ;  /* 0x00000024ff337210 */ /* 0x000fe200007de4ff */
[----:B------:R-:W-:Y:S01]  /*24180*/  IMAD.X R50, RZ, RZ, R57, P5 ;  /* 0x000000ffff327224 */ /* 0x000fe200028e0639 */
[----:B------:R-:W-:Y:S01]  /*24190*/  IADD3.X R55, P0, PT, R55, R64, RZ, P2, !PT ;  /* 0x0000004037377210 */ /* 0x000fe2000171e4ff */
[----:B------:R-:W-:Y:S01]  /*241a0*/  IMAD.WIDE.U32.X R42, R60, R60, R42, P3 ;  /* 0x0000003c3c2a7225 */ /* 0x000fe200018e042a */
[----:B------:R-:W-:Y:S02]  /*241b0*/  IADD3.X R67, P2, PT, RZ, R37, RZ, P6, !PT ;  /* 0x00000025ff437210 */ /* 0x000fe4000375e4ff */
[----:B------:R-:W-:Y:S02]  /*241c0*/  IADD3 R36, P5, PT, R35, R52, RZ ;  /* 0x0000003423247210 */ /* 0x000fe40007fbe0ff */
[----:B------:R-:W-:-:S02]  /*241d0*/  SEL R37, RZ, 0x1, !P2 ;  /* 0x00000001ff257807 */ /* 0x000fc40005000000 */
[----:B------:R-:W-:Y:S01]  /*241e0*/  IADD3.X R35, P0, PT, R54, R51, RZ, P0, !PT ;  /* 0x0000003336237210 */ /* 0x000fe2000071e4ff */
[----:B------:R-:W-:Y:S01]  /*241f0*/  IMAD.X R52, RZ, RZ, R53, P5 ;  /* 0x000000ffff347224 */ /* 0x000fe200028e0635 */
[----:B------:R-:W-:Y:S01]  /*24200*/  SHF.L.W.U32.HI R64, R71, 0x1, R56 ;  /* 0x0000000147407819 */ /* 0x000fe20000010e38 */
[----:B------:R-:W-:Y:S01]  /*24210*/  IMAD R51, R63, R58, RZ ;  /* 0x0000003a3f337224 */ /* 0x000fe200078e02ff */
[----:B------:R-:W-:Y:S01]  /*24220*/  IADD3.X R57, P1, PT, R59, R50, RZ, P1, !PT ;  /* 0x000000323b397210 */ /* 0x000fe20000f3e4ff */
[----:B------:R-:W-:Y:S01]  /*24230*/  IMAD.WIDE.U32 R58, R62, R58, RZ ;  /* 0x0000003a3e3a7225 */ /* 0x000fe200078e00ff */
[----:B------:R-:W-:Y:S02]  /*24240*/  IADD3 R61, P6, PT, R61, R36, RZ ;  /* 0x000000243d3d7210 */ /* 0x000fe40007fde0ff */
[----:B------:R-:W-:Y:S01]  /*24250*/  IADD3 R69, P2, PT, R37, R68, RZ ;  /* 0x0000004425457210 */ /* 0x000fe20007f5e0ff */
[----:B------:R-:W-:Y:S01]  /*24260*/  IMAD.WIDE.U32 R36, R63, R62, RZ ;  /* 0x0000003e3f247225 */ /* 0x000fe200078e00ff */
[----:B------:R-:W-:-:S02]  /*24270*/  IADD3.X R64, P5, PT, R64, R67, RZ, P0, !PT ;  /* 0x0000004340407210 */ /* 0x000fc400007be4ff */
[----:B------:R-:W-:Y:S01]  /*24280*/  IADD3.X R57, P0, PT, R57, R52, RZ, P6, !PT ;  /* 0x0000003439397210 */ /* 0x000fe2000371e4ff */
[-C--:B------:R-:W-:Y:S01]  /*24290*/  IMAD R67, R60, R62.reuse, R51 ;  /* 0x0000003e3c437224 */ /* 0x080fe200078e0233 */
[----:B------:R-:W-:Y:S01]  /*242a0*/  SEL R50, RZ, 0x1, !P1 ;  /* 0x00000001ff327807 */ /* 0x000fe20004800000 */
[----:B------:R-:W-:Y:S01]  /*242b0*/  IMAD.WIDE.U32 R36, P6, R62, R63, R36 ;  /* 0x0000003f3e247225 */ /* 0x000fe200078c0024 */
[----:B------:R-:W-:Y:S02]  /*242c0*/  SHF.L.W.U32.HI R54, R56, 0x1, R61 ;  /* 0x0000000138367819 */ /* 0x000fe40000010e3d */
[----:B------:R-:W-:Y:S01]  /*242d0*/  SHF.L.W.U32.HI R61, R61, 0x1, R57 ;  /* 0x000000013d3d7819 */ /* 0x000fe20000010e39 */
[----:B------:R-:W-:Y:S01]  /*242e0*/  IMAD.WIDE.U32 R52, R62, R62, RZ ;  /* 0x0000003e3e347225 */ /* 0x000fe200078e00ff */
[----:B------:R-:W-:Y:S02]  /*242f0*/  IADD3.X R62, P3, PT, RZ, R39, RZ, P2, !PT ;  /* 0x00000027ff3e7210 */ /* 0x000fe4000177e4ff */
[----:B------:R-:W-:Y:S01]  /*24300*/  IADD3.X R54, P1, PT, R54, R69, RZ, P5, !PT ;  /* 0x0000004536367210 */ /* 0x000fe20002f3e4ff */
[----:B------:R-:W-:Y:S01]  /*24310*/  IMAD.X R39, RZ, RZ, R50, P0 ;  /* 0x000000ffff277224 */ /* 0x000fe200000e0632 */
[----:B------:R-:W-:Y:S01]  /*24320*/  IADD3 R56, P2, PT, R53, R36, RZ ;  /* 0x0000002435387210 */ /* 0x000fe20007f5e0ff */
[----:B------:R-:W-:Y:S01]  /*24330*/  IMAD.MOV.U32 R50, RZ, RZ, R37 ;  /* 0x000000ffff327224 */ /* 0x000fe200078e0025 */
[----:B------:R-:W-:Y:S01]  /*24340*/  IADD3.X R53, P3, PT, RZ, R42, RZ, P3, !PT ;  /* 0x0000002aff357210 */ /* 0x000fe20001f7e4ff */
[----:B------:R-:W-:Y:S01]  /*24350*/  IMAD.IADD R36, R59, 0x1, R67 ;  /* 0x000000013b247824 */ /* 0x000fe200078e0243 */
[----:B------:R-:W-:Y:S01]  /*24360*/  IADD3 R37, P5, PT, R39, R44, RZ ;  /* 0x0000002c27257210 */ /* 0x000fe20007fbe0ff */
[----:B------:R-:W-:Y:S01]  /*24370*/  IMAD.X R51, RZ, RZ, RZ, P6 ;  /* 0x000000ffff337224 */ /* 0x000fe200030e06ff */
[----:B------:R-:W-:Y:S01]  /*24380*/  IADD3.X R39, P0, PT, R61, R62, RZ, P1, !PT ;  /* 0x0000003e3d277210 */ /* 0x000fe20000f1e4ff */
[----:B------:R-:W-:Y:S01]  /*24390*/  IMAD.WIDE.U32.X R60, R60, R63, R40, P4 ;  /* 0x0000003f3c3c7225 */ /* 0x000fe200020e0428 */
[----:B------:R-:W-:-:S02]  /*243a0*/  IADD3 R58, P1, PT, R37, R58, RZ ;  /* 0x0000003a253a7210 */ /* 0x000fc40007f3e0ff */
[----:B------:R-:W-:Y:S01]  /*243b0*/  IADD3.X R42, P3, PT, RZ, R43, RZ, P3, !PT ;  /* 0x0000002bff2a7210 */ /* 0x000fe20001f7e4ff */
[----:B------:R-:W-:Y:S01]  /*243c0*/  IMAD.X R45, RZ, RZ, R45, P5 ;  /* 0x000000ffff2d7224 */ /* 0x000fe200028e062d */
[----:B------:R-:W-:Y:S01]  /*243d0*/  SHF.L.W.U32.HI R44, R57, 0x1, R58 ;  /* 0x00000001392c7819 */ /* 0x000fe20000010e3a */
[----:B------:R-:W-:-:S03]  /*243e0*/  IMAD.WIDE.U32 R40, R39, 0x3d1, RZ ;  /* 0x000003d127287825 */ /* 0x000fc600078e00ff */
[----:B------:R-:W-:Y:S01]  /*243f0*/  IADD3.X R43, P1, PT, R36, R45, RZ, P1, !PT ;  /* 0x0000002d242b7210 */ /* 0x000fe20000f3e4ff */
[----:B------:R-:W-:Y:S01]  /*24400*/  IMAD.WIDE.U32 R36, R54, 0x3d1, RZ ;  /* 0x000003d136247825 */ /* 0x000fe200078e00ff */
[----:B------:R-:W-:Y:S02]  /*24410*/  SEL R45, RZ, 0x1, !P3 ;  /* 0x00000001ff2d7807 */ /* 0x000fe40005800000 */
[----:B------:R-:W-:Y:S01]  /*24420*/  IADD3 RZ, P3, PT, RZ, R58, RZ ;  /* 0x0000003affff7210 */ /* 0x000fe20007f7e0ff */
[----:B------:R-:W-:-:S03]  /*24430*/  IMAD.WIDE.U32 R40, P4, RZ, R54, R40 ;  /* 0x00000036ff287225 */ /* 0x000fc60007880028 */
[----:B------:R-:W-:Y:S01]  /*24440*/  IADD3.X R59, P5, PT, RZ, R43, RZ, P3, !PT ;  /* 0x0000002bff3b7210 */ /* 0x000fe20001fbe4ff */
[----:B------:R-:W-:Y:S01]  /*24450*/  IMAD.WIDE.U32.X R50, R63, R63, R50, P2 ;  /* 0x0000003f3f327225 */ /* 0x000fe200010e0432 */
        /* <DEDUP_REMOVED lines=17> */
[----:B------:R-:W-:-:S02]  /*24570*/  IADD3.X R57, P3, PT, R42, R57, RZ, P3, !PT ;  /* 0x000000392a397210 */ /* 0x000fc40001f7e4ff */
        /* <DEDUP_REMOVED lines=29> */
[----:B------:R-:W-:Y:S02]  /*24750*/  IMAD.X R45, RZ, RZ, RZ, P4 ;  /* 0x000000ffff2d7224 */ /* 0x000fe400020e06ff */
[----:B------:R-:W-:Y:S01]  /*24760*/  IMAD.WIDE.U32 R42, R61, 0x3d1, RZ ;  /* 0x000003d13d2a7825 */ /* 0x000fe200078e00ff */
[----:B------:R-:W-:-:S03]  /*24770*/  IADD3.X R54, P0, PT, R54, R41, RZ, P0, !PT ;  /* 0x0000002936367210 */ /* 0x000fc6000071e4ff */
[----:B------:R-:W-:Y:S01]  /*24780*/  IMAD.WIDE.U32 R40, R51, 0x3d1, RZ ;  /* 0x000003d133287825 */ /* 0x000fe200078e00ff */
[----:B------:R-:W-:Y:S02]  /*24790*/  SEL R67, RZ, 0x1, !P0 ;  /* 0x00000001ff437807 */ /* 0x000fe40004000000 */
[----:B------:R-:W-:Y:S01]  /*247a0*/  IADD3.X R57, P3, PT, R57, R54, RZ, P3, !PT ;  /* 0x0000003639397210 */ /* 0x000fe20001f7e4ff */
        /* <DEDUP_REMOVED lines=47> */
.L_x_352:
        /* <DEDUP_REMOVED lines=22> */
.L_x_351:
[----:B------:R-:W-:Y:S05]  /*24c00*/  BSYNC.RECONVERGENT B0 ;  /* 0x0000000000007941 */ /* 0x000fea0003800200 */
.L_x_350:
[----:B------:R-:W-:-:S05]  /*24c10*/  UMOV UR4, 0x1 ;  /* 0x0000000100047882 */ /* 0x000fca0000000000 */
.L_x_356:
        /* <DEDUP_REMOVED lines=20> */
[----:B------:R-:W-:-:S04]  /*24d60*/  IMAD.WIDE.U32 R38, P1, R44, R55, R38 ;  /* 0x000000372c267225 */ /* 0x000fc80007820026 */
[----:B------:R-:W-:Y:S01]  /*24d70*/  IMAD.X R33, RZ, RZ, R33, P0 ;  /* 0x000000ffff217224 */ /* 0x000fe200000e0621 */
[----:B------:R-:W-:Y:S01]  /*24d80*/  IADD3 RZ, P5, PT, R51, R38, RZ ;  /* 0x0000002633ff7210 */ /* 0x000fe20007fbe0ff */
[----:B------:R-:W-:-:S04]  /*24d90*/  IMAD.WIDE.U32.X R40, R43, R68, R40, P2 ;  /* 0x000000442b287225 */ /* 0x000fc800010e0428 */
[----:B------:R-:W-:Y:S01]  /*24da0*/  IMAD.WIDE.U32 R34, R44, R63, RZ ;  /* 0x0000003f2c227225 */ /* 0x000fe200078e00ff */
[----:B------:R-:W-:-:S03]  /*24db0*/  IADD3 R33, P2, PT, R33, R40, RZ ;  /* 0x0000002821217210 */ /* 0x000fc60007f5e0ff */
[----:B------:R-:W-:-:S04]  /*24dc0*/  IMAD.WIDE.U32 R36, P0, R44, R64, R36 ;  /* 0x000000402c247225 */ /* 0x000fc80007800024 */
[----:B------:R-:W-:Y:S01]  /*24dd0*/  IMAD R38, R55, R44, RZ ;  /* 0x0000002c37267224 */ /* 0x000fe200078e02ff */
[----:B------:R-:W-:Y:S01]  /*24de0*/  IADD3 RZ, P3, PT, R35, R36, RZ ;  /* 0x0000002423ff7210 */ /* 0x000fe20007f7e0ff */
[----:B------:R-:W-:-:S04]  /*24df0*/  IMAD.WIDE.U32 R56, R68, R65, RZ ;  /* 0x0000004144387225 */ /* 0x000fc800078e00ff */
[----:B------:R-:W-:-:S04]  /*24e00*/  IMAD.WIDE.U32 R34, R65, R44, RZ ;  /* 0x0000002c41227225 */ /* 0x000fc800078e00ff */
[-C--:B------:R-:W-:Y:S02]  /*24e10*/  IMAD R61, R43, R65.reuse, R38 ;  /* 0x000000412b3d7224 */ /* 0x080fe400078e0226 */
        /* <DEDUP_REMOVED lines=22> */
[----:B------:R-:W-:Y:S02]  /*24f80*/  IMAD.X R37, RZ, RZ, RZ, P6 ;  /* 0x000000ffff257224 */ /* 0x000fe400030e06ff */
[----:B------:R-:W-:Y:S02]  /*24f90*/  IMAD.MOV.U32 R36, RZ, RZ, R41 ;  /* 0x000000ffff247224 */ /* 0x000fe400078e0029 */
[----:B------:R-:W-:-:S02]  /*24fa0*/  IMAD R39, R43, R63, R42 ;  /* 0x0000003f2b277224 */ /* 0x000fc400078e022a */
[----:B------:R-:W-:-:S04]  /*24fb0*/  IMAD.WIDE.U32 R44, R63, R44, RZ ;  /* 0x0000002c3f2c7225 */ /* 0x000fc800078e00ff */
[----:B------:R-:W-:-:S04]  /*24fc0*/  IMAD.WIDE.U32.X R58, R43, R64, R58, P3 ;  /* 0x000000402b3a7225 */ /* 0x000fc800018e043a */
[----:B------:R-:W-:Y:S01]  /*24fd0*/  IMAD.WIDE.U32.X R36, R43, R43, R36, P2 ;  /* 0x0000002b2b247225 */ /* 0x000fe200010e0424 */
[----:B------:R-:W-:-:S03]  /*24fe0*/  IADD3 RZ, P2, PT, RZ, R38, RZ ;  /* 0x00000026ffff7210 */ /* 0x000fc60007f5e0ff */
        /* <DEDUP_REMOVED lines=30> */
[-C--:B------:R-:W-:Y:S01]  /*251d0*/  IMAD R57, R55, R54.reuse, RZ ;  /* 0x0000003637397224 */ /* 0x080fe200078e02ff */
[----:B------:R-:W-:Y:S01]  /*251e0*/  IADD3.X R37, P0, PT, RZ, R37, RZ, P0, !PT ;  /* 0x00000025ff257210 */ /* 0x000fe2000071e4ff */
[----:B------:R-:W-:Y:S01]  /*251f0*/  IMAD.MOV.U32 R44, RZ, RZ, R51 ;  /* 0x000000ffff2c7224 */ /* 0x000fe200078e0033 */
[----:B------:R-:W-:Y:S01]  /*25200*/  LEA.X R51, P2, R32, R67, 0x1, P2 ;  /* 0x0000004320337211 */ /* 0x000fe20001040cff */
[----:B------:R-:W-:-:S04]  /*25210*/  IMAD.WIDE.U32 R66, R65, R54, RZ ;  /* 0x0000003641427225 */ /* 0x000fc800078e00ff */
[----:B------:R-:W-:Y:S01]  /*25220*/  IMAD.MOV.U32 R40, RZ, RZ, R43 ;  /* 0x000000ffff287224 */ /* 0x000fe200078e002b */
[----:B------:R-:W-:Y:S01]  /*25230*/  SHF.R.U64 R43, R32, 0x1f, R69 ;  /* 0x0000001f202b7819 */ /* 0x000fe20000001245 */
[C---:B------:R-:W-:Y:S01]  /*25240*/  IMAD R57, R68.reuse, R65, R57 ;  /* 0x0000004144397224 */ /* 0x040fe200078e0239 */
        /* <DEDUP_REMOVED lines=10> */
[----:B------:R-:W-:Y:S01]  /*252f0*/  IMAD.WIDE.U32 R42, R55, R65, RZ ;  /* 0x00000041372a7225 */ /* 0x000fe200078e00ff */
[----:B------:R-:W-:-:S03]  /*25300*/  IADD3.X R57, P1, PT, R62, R57, RZ, P1, !PT ;  /* 0x000000393e397210 */ /* 0x000fc60000f3e4ff */
[----:B------:R-:W-:Y:S01]  /*25310*/  IMAD.X R71, RZ, RZ, R60, P3 ;  /* 0x000000ffff477224 */ /* 0x000fe200018e063c */
[----:B------:R-:W-:Y:S01]  /*25320*/  IADD3 RZ, P3, PT, RZ, R50, RZ ;  /* 0x00000032ffff7210 */ /* 0x000fe20007f7e0ff */
[C---:B------:R-:W-:Y:S02]  /*25330*/  IMAD R39, R68.reuse, R63, R66 ;  /* 0x0000003f44277224 */ /* 0x040fe400078e0242 */
[----:B------:R-:W-:Y:S01]  /*25340*/  IMAD.WIDE.U32.X R44, R68, R64, R44, P6 ;  /* 0x00000040442c7225 */ /* 0x000fe200030e042c */
[----:B------:R-:W-:-:S03]  /*25350*/  IADD3.X R57, P3, PT, RZ, R57, RZ, P3, !PT ;  /* 0x00000039ff397210 */ /* 0x000fc60001f7e4ff */
[----:B------:R-:W-:Y:S01]  /*25360*/  IMAD.WIDE.U32.X R32, R68, R68, R32, P5 ;  /* 0x0000004444207225 */ /* 0x000fe200028e0420 */
[----:B------:R-:W-:Y:S02]  /*25370*/  IADD3 R71, P5, PT, R71, R58, RZ ;  /* 0x0000003a47477210 */ /* 0x000fe40007fbe0ff */
[----:B------:R-:W-:Y:S01]  /*25380*/  SHF.L.W.U32.HI R50, R50, 0x1, R57 ;  /* 0x0000000132327819 */ /* 0x000fe20000010e39 */
[----:B------:R-:W-:-:S04]  /*25390*/  IMAD.WIDE.U32 R68, R63, R54, RZ ;  /* 0x000000363f447225 */ /* 0x000fc800078e00ff */
[----:B------:R-:W-:Y:S01]  /*253a0*/  IMAD.WIDE.U32 R66, P6, R65, R55, R42 ;  /* 0x0000003741427225 */ /* 0x000fe200078c002a */
[----:B------:R-:W-:Y:S02]  /*253b0*/  SEL R42, RZ, 0x1, !P1 ;  /* 0x00000001ff2a7807 */ /* 0x000fe40004800000 */
[----:B------:R-:W-:Y:S01]  /*253c0*/  IADD3 R60, P1, PT, R71, R68, RZ ;  /* 0x00000044473c7210 */ /* 0x000fe20007f3e0ff */
[----:B------:R-:W-:Y:S02]  /*253d0*/  IMAD.IADD R58, R69, 0x1, R39 ;  /* 0x00000001453a7824 */ /* 0x000fe400078e0227 */
[----:B------:R-:W-:-:S04]  /*253e0*/  IMAD.WIDE.U32 R68, R65, R65, RZ ;  /* 0x0000004141447225 */ /* 0x000fc800078e00ff */
[----:B------:R-:W-:Y:S01]  /*253f0*/  IMAD.X R39, RZ, RZ, R42, P3 ;  /* 0x000000ffff277224 */ /* 0x000fe200018e062a */
[----:B------:R-:W-:Y:S01]  /*25400*/  IADD3 R54, P3, PT, R69, R66, RZ ;  /* 0x0000004245367210 */ /* 0x000fe20007f7e0ff */
[----:B------:R-:W-:Y:S01]  /*25410*/  IMAD.X R43, RZ, RZ, RZ, P6 ;  /* 0x000000ffff2b7224 */ /* 0x000fe200030e06ff */
[----:B------:R-:W-:Y:S01]  /*25420*/  IADD3.X R32, P6, PT, RZ, R32, RZ, P0, !PT ;  /* 0x00000020ff207210 */ /* 0x000fe200007de4ff */
[----:B------:R-:W-:Y:S01]  /*25430*/  IMAD.MOV.U32 R42, RZ, RZ, R67 ;  /* 0x000000ffff2a7224 */ /* 0x000fe200078e0043 */
[----:B------:R-:W-:Y:S01]  /*25440*/  IADD3.X R37, P0, PT, R56, R37, RZ, P2, !PT ;  /* 0x0000002538257210 */ /* 0x000fe2000171e4ff */
[----:B------:R-:W-:Y:S01]  /*25450*/  IMAD.X R69, RZ, RZ, R59, P5 ;  /* 0x000000ffff457224 */ /* 0x000fe200028e063b */
[----:B------:R-:W-:Y:S01]  /*25460*/  IADD3 R67, P5, PT, R39, R52, RZ ;  /* 0x0000003427437210 */ /* 0x000fe20007fbe0ff */
[----:B------:R-:W-:Y:S01]  /*25470*/  IMAD.WIDE.U32.X R42, R55, R55, R42, P3 ;  /* 0x00000037372a7225 */ /* 0x000fe200018e042a */
[----:B------:R-:W-:Y:S02]  /*25480*/  IADD3.X R59, P2, PT, RZ, R33, RZ, P6, !PT ;  /* 0x00000021ff3b7210 */ /* 0x000fe4000375e4ff */
[----:B------:R-:W-:Y:S01]  /*25490*/  IADD3.X R39, P0, PT, R61, R32, RZ, P0, !PT ;  /* 0x000000203d277210 */ /* 0x000fe2000071e4ff */
[----:B------:R-:W-:Y:S01]  /*254a0*/  IMAD.X R61, RZ, RZ, R53, P5 ;  /* 0x000000ffff3d7224 */ /* 0x000fe200028e0635 */
[----:B------:R-:W-:Y:S01]  /*254b0*/  SEL R33, RZ, 0x1, !P2 ;  /* 0x00000001ff217807 */ /* 0x000fe20005000000 */
[----:B------:R-:W-:Y:S01]  /*254c0*/  IMAD.WIDE.U32 R52, R63, R65, RZ ;  /* 0x000000413f347225 */ /* 0x000fe200078e00ff */
[----:B------:R-:W-:-:S02]  /*254d0*/  IADD3.X R58, P1, PT, R58, R69, RZ, P1, !PT ;  /* 0x000000453a3a7210 */ /* 0x000fc40000f3e4ff */
[----:B------:R-:W-:Y:S02]  /*254e0*/  IADD3 R56, P6, PT, R60, R67, RZ ;  /* 0x000000433c387210 */ /* 0x000fe40007fde0ff */
[----:B------:R-:W-:Y:S01]  /*254f0*/  IADD3 R69, P2, PT, R33, R68, RZ ;  /* 0x0000004421457210 */ /* 0x000fe20007f5e0ff */
[----:B------:R-:W-:Y:S01]  /*25500*/  IMAD.WIDE.U32 R32, R64, R63, RZ ;  /* 0x0000003f40207225 */ /* 0x000fe200078e00ff */
[----:B------:R-:W-:Y:S02]  /*25510*/  IADD3.X R50, P5, PT, R50, R59, RZ, P0, !PT ;  /* 0x0000003b32327210 */ /* 0x000fe400007be4ff */
[----:B------:R-:W-:Y:S01]  /*25520*/  IADD3.X R61, P0, PT, R58, R61, RZ, P6, !PT ;  /* 0x0000003d3a3d7210 */ /* 0x000fe2000371e4ff */
[----:B------:R-:W-:Y:S01]  /*25530*/  IMAD R58, R64, R65, RZ ;  /* 0x00000041403a7224 */ /* 0x000fe200078e02ff */
[----:B------:R-:W-:Y:S01]  /*25540*/  SEL R62, RZ, 0x1, !P1 ;  /* 0x00000001ff3e7807 */ /* 0x000fe20004800000 */
[----:B------:R-:W-:Y:S01]  /*25550*/  IMAD.WIDE.U32 R32, P6, R63, R64, R32 ;  /* 0x000000403f207225 */ /* 0x000fe200078c0020 */
[----:B------:R-:W-:-:S02]  /*25560*/  SHF.L.W.U32.HI R60, R57, 0x1, R56 ;  /* 0x00000001393c7819 */ /* 0x000fc40000010e38 */
[----:B------:R-:W-:Y:S01]  /*25570*/  IADD3.X R65, P3, PT, RZ, R54, RZ, P2, !PT ;  /* 0x00000036ff417210 */ /* 0x000fe2000177e4ff */
[----:B------:R-:W-:Y:S01]  /*25580*/  IMAD R67, R55, R63, R58 ;  /* 0x0000003f37437224 */ /* 0x000fe200078e023a */
[----:B------:R-:W-:Y:S01]  /*25590*/  IADD3.X R60, P1, PT, R60, R69, RZ, P5, !PT ;  /* 0x000000453c3c7210 */ /* 0x000fe20002f3e4ff */
[----:B------:R-:W-:-:S04]  /*255a0*/  IMAD.WIDE.U32 R58, R63, R63, RZ ;  /* 0x0000003f3f3a7225 */ /* 0x000fc800078e00ff */
[----:B------:R-:W-:Y:S01]  /*255b0*/  IMAD.X R63, RZ, RZ, R62, P0 ;  /* 0x000000ffff3f7224 */ /* 0x000fe200000e063e */
[----:B------:R-:W-:Y:S01]  /*255c0*/  SHF.L.W.U32.HI R62, R56, 0x1, R61 ;  /* 0x00000001383e7819 */ /* 0x000fe20000010e3d */
[----:B------:R-:W-:Y:S01]  /*255d0*/  IMAD.MOV.U32 R56, RZ, RZ, R33 ;  /* 0x000000ffff387224 */ /* 0x000fe200078e0021 */
[----:B------:R-:W-:Y:S01]  /*255e0*/  IADD3 R54, P2, PT, R59, R32, RZ ;  /* 0x000000203b367210 */ /* 0x000fe20007f5e0ff */
[----:B------:R-:W-:Y:S01]  /*255f0*/  IMAD.IADD R32, R53, 0x1, R67 ;  /* 0x0000000135207824 */ /* 0x000fe200078e0243 */
[----:B------:R-:W-:Y:S01]  /*25600*/  IADD3 R63, P5, PT, R63, R44, RZ ;  /* 0x0000002c3f3f7210 */ /* 0x000fe20007fbe0ff */
[----:B------:R-:W-:Y:S01]  /*25610*/  IMAD.X R57, RZ, RZ, RZ, P6 ;  /* 0x000000ffff397224 */ /* 0x000fe200030e06ff */
[----:B------:R-:W-:Y:S02]  /*25620*/  IADD3.X R44, P3, PT, RZ, R42, RZ, P3, !PT ;  /* 0x0000002aff2c7210 */ /* 0x000fe40001f7e4ff */
[----:B------:R-:W-:Y:S01]  /*25630*/  IADD3.X R59, P0, PT, R62, R65, RZ, P1, !PT ;  /* 0x000000413e3b7210 */ /* 0x000fe20000f1e4ff */
[----:B------:R-:W-:Y:S01]  /*25640*/  IMAD.X R45, RZ, RZ, R45, P5 ;  /* 0x000000ffff2d7224 */ /* 0x000fe200028e062d */
[----:B------:R-:W-:Y:S01]  /*25650*/  IADD3.X R62, P3, PT, RZ, R43, RZ, P3, !PT ;  /* 0x0000002bff3e7210 */ /* 0x000fe20001f7e4ff */
[----:B------:R-:W-:Y:S01]  /*25660*/  IMAD.WIDE.U32.X R42, R55, R64, R40, P4 ;  /* 0x00000040372a7225 */ /* 0x000fe200020e0428 */
[----:B------:R-:W-:-:S02]  /*25670*/  IADD3 R52, P1, PT, R63, R52, RZ ;  /* 0x000000343f347210 */ /* 0x000fc40007f3e0ff */
[----:B------:R-:W-:Y:S01]  /*25680*/  SEL R55, RZ, 0x1, !P3 ;  /* 0x00000001ff377807 */ /* 0x000fe20005800000 */
[----:B------:R-:W-:Y:S01]  /*25690*/  IMAD.WIDE.U32 R40, R59, 0x3d1, RZ ;  /* 0x000003d13b287825 */ /* 0x000fe200078e00ff */
[----:B------:R-:W-:Y:S02]  /*256a0*/  IADD3.X R45, P1, PT, R32, R45, RZ, P1, !PT ;  /* 0x0000002d202d7210 */ /* 0x000fe40000f3e4ff */
[----:B------:R-:W-:Y:S01]  /*256b0*/  IADD3 RZ, P3, PT, RZ, R52, RZ ;  /* 0x00000034ffff7210 */ /* 0x000fe20007f7e0ff */
[----:B------:R-:W-:Y:S01]  /*256c0*/  IMAD.WIDE.U32 R32, R60, 0x3d1, RZ ;  /* 0x000003d13c207825 */ /* 0x000fe200078e00ff */
[----:B------:R-:W-:Y:S02]  /*256d0*/  SHF.L.W.U32.HI R53, R61, 0x1, R52 ;  /* 0x000000013d357819 */ /* 0x000fe40000010e34 */
[----:B------:R-:W-:Y:S01]  /*256e0*/  IADD3.X R65, P5, PT, RZ, R45, RZ, P3, !PT ;  /* 0x0000002dff417210 */ /* 0x000fe20001fbe4ff */
[----:B------:R-:W-:Y:S01]  /*256f0*/  IMAD.WIDE.U32 R40, P4, RZ, R60, R40 ;  /* 0x0000003cff287225 */ /* 0x000fe20007880028 */
[----:B------:R-:W-:-:S02]  /*25700*/  SEL R61, RZ, 0x1, !P1 ;  /* 0x00000001ff3d7807 */ /* 0x000fc40004800000 */
[----:B------:R-:W-:Y:S01]  /*25710*/  IADD3.X R53, P3, PT, R53, R44, RZ, P0, !PT ;  /* 0x0000002c35357210 */ /* 0x000fe2000077e4ff */
[----:B------:R-:W-:Y:S01]  /*25720*/  IMAD.X R45, RZ, RZ, RZ, P4 ;  /* 0x000000ffff2d7224 */ /* 0x000fe200020e06ff */
[----:B------:R-:W-:Y:S01]  /*25730*/  SHF.L.W.U32.HI R63, R52, 0x1, R65 ;  /* 0x00000001343f7819 */ /* 0x000fe20000010e41 */
[----:B------:R-:W-:Y:S01]  /*25740*/  IMAD.X R61, RZ, RZ, R61, P5 ;  /* 0x000000ffff3d7224 */ /* 0x000fe200028e063d */
[----:B------:R-:W-:Y:S01]  /*25750*/  IADD3 RZ, P0, PT, RZ, R32, RZ ;  /* 0x00000020ffff7210 */ /* 0x000fe20007f1e0ff */
[----:B------:R-:W-:Y:S01]  /*25760*/  IMAD.MOV.U32 R44, RZ, RZ, R41 ;  /* 0x000000ffff2c7224 */ /* 0x000fe200078e0029 */
[----:B------:R-:W-:Y:S01]  /*25770*/  IADD3 R33, P4, PT, R33, R40, RZ ;  /* 0x0000002821217210 */ /* 0x000fe20007f9e0ff */
[----:B------:R-:W-:Y:S01]  /*25780*/  IMAD.WIDE.U32.X R56, R64, R64, R56, P2 ;  /* 0x0000004040387225 */ /* 0x000fe200010e0438 */
[----:B------:R-:W-:Y:S02]  /*25790*/  IADD3 R55, P1, PT, R55, R58, RZ ;  /* 0x0000003a37377210 */ /* 0x000fe40007f3e0ff */
[----:B------:R-:W-:Y:S01]  /*257a0*/  IADD3.X R52, P3, PT, R63, R62, RZ, P3, !PT ;  /* 0x0000003e3f347210 */ /* 0x000fe20001f7e4ff */
[----:B------:R-:W-:Y:S01]  /*257b0*/  IMAD.WIDE.U32.X R44, RZ, R59, R44, P4 ;  /* 0x0000003bff2c7225 */ /* 0x000fe200020e042c */
[----:B------:R-:W-:-:S02]  /*257c0*/  IADD3 R58, P5, PT, R61, R42, RZ ;  /* 0x0000002a3d3a7210 */ /* 0x000fc40007fbe0ff */
[----:B------:R-:W-:Y:S01]  /*257d0*/  IADD3.X R33, P6, PT, RZ, R33, RZ, P0, !PT ;  /* 0x00000021ff217210 */ /* 0x000fe200007de4ff */
[----:B------:R-:W-:Y:S01]  /*257e0*/  IMAD.WIDE.U32 R40, R52, 0x3d1, RZ ;  /* 0x000003d134287825 */ /* 0x000fe200078e00ff */
[----:B------:R-:W-:Y:S02]  /*257f0*/  SHF.L.W.U32.HI R42, R65, 0x1, R58 ;  /* 0x00000001412a7819 */ /* 0x000fe40000010e3a */
[----:B------:R-:W-:Y:S01]  /*25800*/  SEL R65, RZ, 0x1, !P6 ;  /* 0x00000001ff417807 */ /* 0x000fe20007000000 */
[----:B------:R-:W-:Y:S01]  /*25810*/  IMAD.X R63, RZ, RZ, R43, P5 ;  /* 0x000000ffff3f7224 */ /* 0x000fe200028e062b */
[----:B------:R-:W-:Y:S01]  /*25820*/  IADD3.X R55, P3, PT, R42, R55, RZ, P3, !PT ;  /* 0x000000372a377210 */ /* 0x000fe20001f7e4ff */
[----:B------:R-:W-:Y:S01]  /*25830*/  IMAD.WIDE.U32 R42, R53, 0x3d1, RZ ;  /* 0x000003d1352a7825 */ /* 0x000fe200078e00ff */
        /* <DEDUP_REMOVED lines=16> */
[----:B------:R-:W-:Y:S01]  /*25940*/  IMAD.WIDE.U32 R40, R55, 0x3d1, RZ ;  /* 0x000003d137287825 */ /* 0x000fe200078e00ff */
[----:B------:R-:W-:Y:S02]  /*25950*/  IADD3.X R57, PT, PT, RZ, RZ, R57, P2, P1 ;  /* 0x000000ffff397210 */ /* 0x000fe400017e2439 */
[----:B------:R-:W-:Y:S01]  /*25960*/  IADD3 R65, P5, PT, R65, R44, RZ ;  /* 0x0000002c41417210 */ /* 0x000fe20007fbe0ff */
[----:B------:R-:W-:Y:S01]  /*25970*/  IMAD.WIDE.U32 R42, P4, RZ, R55, R42 ;  /* 0x00000037ff2a7225 */ /* 0x000fe2000788002a */
[----:B------:R-:W-:Y:S02]  /*25980*/  IADD3.X R33, P3, PT, R60, R33, RZ, P0, !PT ;  /* 0x000000213c217210 */ /* 0x000fe4000077e4ff */
[----:B------:R-:W-:Y:S01]  /*25990*/  IADD3 R65, P0, PT, R65, R40, RZ ;  /* 0x0000002841417210 */ /* 0x000fe20007f1e0ff */
[----:B------:R-:W-:Y:S01]  /*259a0*/  IMAD.MOV.U32 R44, RZ, RZ, R43 ;  /* 0x000000ffff2c7224 */ /* 0x000fe200078e002b */
[----:B------:R-:W-:Y:S01]  /*259b0*/  IADD3 R56, P1, PT, R41, R42, RZ ;  /* 0x0000002a29387210 */ /* 0x000fe20007f3e0ff */
[----:B------:R-:W-:Y:S01]  /*259c0*/  IMAD.X R41, RZ, RZ, R45, P5 ;  /* 0x000000ffff297224 */ /* 0x000fe200028e062d */
[----:B------:R-:W-:Y:S01]  /*259d0*/  IADD3.X R59, P3, PT, R59, R58, RZ, P3, !PT ;  /* 0x0000003a3b3b7210 */ /* 0x000fe20001f7e4ff */
[----:B------:R-:W-:-:S02]  /*259e0*/  IMAD.X R45, RZ, RZ, RZ, P4 ;  /* 0x000000ffff2d7224 */ /* 0x000fc400020e06ff */
[----:B------:R-:W-:Y:S01]  /*259f0*/  IMAD.WIDE.U32 R42, R63, 0x3d1, RZ ;  /* 0x000003d13f2a7825 */ /* 0x000fe200078e00ff */
[----:B------:R-:W-:Y:S02]  /*25a00*/  IADD3.X R56, P0, PT, R56, R41, RZ, P0, !PT ;  /* 0x0000002938387210 */ /* 0x000fe4000071e4ff */
[----:B------:R-:W-:Y:S01]  /*25a10*/  IADD3.X R53, P3, PT, R53, R54, RZ, P3, !PT ;  /* 0x0000003635357210 */ /* 0x000fe20001f7e4ff */
[----:B------:R-:W-:Y:S01]  /*25a20*/  IMAD.WIDE.U32 R40, R57, 0x3d1, RZ ;  /* 0x000003d139287825 */ /* 0x000fe200078e00ff */
[----:B------:R-:W-:Y:S02]  /*25a30*/  SEL R67, RZ, 0x1, !P0 ;  /* 0x00000001ff437807 */ /* 0x000fe40004000000 */
[----:B------:R-:W-:Y:S01]  /*25a40*/  IADD3.X R52, P3, PT, R52, R65, RZ, P3, !PT ;  /* 0x0000004134347210 */ /* 0x000fe20001f7e4ff */
[----:B------:R-:W-:-:S03]  /*25a50*/  IMAD.WIDE.U32.X R44, RZ, R61, R44, P1 ;  /* 0x0000003dff2c7225 */ /* 0x000fc600008e042c */
[----:B------:R-:W-:Y:S01]  /*25a60*/  IADD3.X R55, P3, PT, R55, R56, RZ, P3, !PT ;  /* 0x0000003837377210 */ /* 0x000fe20001f7e4ff */
        /* <DEDUP_REMOVED lines=46> */
.L_x_355:
        /* <DEDUP_REMOVED lines=22> */
.L_x_354:
[----:B------:R-:W-:Y:S05]  /*25eb0*/  BSYNC.RECONVERGENT B0 ;  /* 0x0000000000007941 */ /* 0x000fea0003800200 */
.L_x_353:
        /* <DEDUP_REMOVED lines=24> */
[----:B------:R-:W-:Y:S01]  /*26040*/  IADD3 RZ, P1, PT, RZ, R34, RZ ;  /* 0x00000022ffff7210 */ /* 0x000fe20007f3e0ff */
[----:B------:R-:W-:Y:S01]  /*26050*/  IMAD.WIDE.U32 R32, P2, R31, R44, R32 ;  /* 0x0000002c1f207225 */ /* 0x000fe20007840020 */
[----:B------:R-:W-:-:S03]  /*26060*/  IADD3 R53, P0, PT, R41, R34, RZ ;  /* 0x0000002229357210 */ /* 0x000fc60007f1e0ff */
[----:B------:R-:W-:Y:S01]  /*26070*/  IMAD.IADD R42, R35, 0x1, R45 ;  /* 0x00000001232a7824 */ /* 0x000fe200078e022d */
[----:B------:R-:W-:Y:S01]  /*26080*/  IADD3 RZ, P5, PT, R37, R32, RZ ;  /* 0x0000002025ff7210 */ /* 0x000fe20007fbe0ff */
[----:B------:R-:W-:-:S03]  /*26090*/  IMAD.WIDE.U32 R56, R43, R47, RZ ;  /* 0x0000002f2b387225 */ /* 0x000fc600078e00ff */
        /* <DEDUP_REMOVED lines=8> */
[----:B------:R-:W-:Y:S02]  /*26120*/  IMAD.X R35, RZ, RZ, RZ, P2 ;  /* 0x000000ffff237224 */ /* 0x000fe400010e06ff */
[----:B------:R-:W-:Y:S02]  /*26130*/  IMAD.MOV.U32 R34, RZ, RZ, R33 ;  /* 0x000000ffff227224 */ /* 0x000fe400078e0021 */
[----:B------:R-:W-:-:S04]  /*26140*/  IMAD.WIDE.U32 R50, R68, R28, RZ ;  /* 0x0000001c44327225 */ /* 0x000fc800078e00ff */
[----:B------:R-:W-:-:S04]  /*26150*/  IMAD.WIDE.U32 R36, R44, R48, RZ ;  /* 0x000000302c247225 */ /* 0x000fc800078e00ff */
[----:B------:R-:W-:-:S04]  /*26160*/  IMAD.WIDE.U32 R40, P2, R49, R44, R40 ;  /* 0x0000002c31287225 */ /* 0x000fc80007840028 */
[----:B------:R-:W-:Y:S01]  /*26170*/  IMAD.WIDE.U32.X R34, R31, R43, R34, P5 ;  /* 0x0000002b1f227225 */ /* 0x000fe200028e0422 */
[----:B------:R-:W-:-:S03]  /*26180*/  IADD3 RZ, P5, PT, R37, R40, RZ ;  /* 0x0000002825ff7210 */ /* 0x000fc60007fbe0ff */
        /* <DEDUP_REMOVED lines=9> */
[----:B------:R-:W-:Y:S02]  /*26220*/  IMAD.X R40, RZ, RZ, R35, P6 ;  /* 0x000000ffff287224 */ /* 0x000fe400030e0623 */
[----:B------:R-:W-:-:S04]  /*26230*/  IMAD.WIDE.U32 R32, R54, R30, RZ ;  /* 0x0000001e36207225 */ /* 0x000fc800078e00ff */
[----:B------:R-:W-:-:S04]  /*26240*/  IMAD.WIDE.U32 R36, P6, R31, R54, R36 ;  /* 0x000000361f247225 */ /* 0x000fc800078c0024 */
[----:B------:R-:W-:Y:S01]  /*26250*/  IMAD.X R39, RZ, RZ, RZ, P0 ;  /* 0x000000ffff277224 */ /* 0x000fe200000e06ff */
[----:B------:R-:W-:Y:S01]  /*26260*/  IADD3 R53, P0, PT, R53, R58, RZ ;  /* 0x0000003a35357210 */ /* 0x000fe20007f1e0ff */
[----:B------:R-:W-:Y:S02]  /*26270*/  IMAD.IADD R59, R59, 0x1, R61 ;  /* 0x000000013b3b7824 */ /* 0x000fe400078e023d */
[----:B------:R-:W-:Y:S01]  /*26280*/  IMAD.X R35, RZ, RZ, RZ, P3 ;  /* 0x000000ffff237224 */ /* 0x000fe200018e06ff */
[----:B------:R-:W-:Y:S01]  /*26290*/  IADD3 RZ, P3, PT, R33, R36, RZ ;  /* 0x0000002421ff7210 */ /* 0x000fe20007f7e0ff */
[----:B------:R-:W-:Y:S01]  /*262a0*/  IMAD R36, R46, R44, RZ ;  /* 0x0000002c2e247224 */ /* 0x000fe200078e02ff */
[----:B------:R-:W-:Y:S01]  /*262b0*/  IADD3.X R42, P0, PT, R42, R59, RZ, P0, !PT ;  /* 0x0000003b2a2a7210 */ /* 0x000fe2000071e4ff */
[----:B------:R-:W-:Y:S02]  /*262c0*/  IMAD R59, R31, R54, RZ ;  /* 0x000000361f3b7224 */ /* 0x000fe400078e02ff */
[----:B------:R-:W-:Y:S01]  /*262d0*/  IMAD.X R67, RZ, RZ, RZ, P2 ;  /* 0x000000ffff437224 */ /* 0x000fe200010e06ff */
[----:B------:R-:W-:Y:S01]  /*262e0*/  IADD3 RZ, P2, PT, RZ, R53, RZ ;  /* 0x00000035ffff7210 */ /* 0x000fe20007f5e0ff */
[----:B------:R-:W-:-:S02]  /*262f0*/  IMAD.MOV.U32 R34, RZ, RZ, R57 ;  /* 0x000000ffff227224 */ /* 0x000fc400078e0039 */
[----:B------:R-:W-:Y:S02]  /*26300*/  IMAD.MOV.U32 R38, RZ, RZ, R51 ;  /* 0x000000ffff267224 */ /* 0x000fe400078e0033 */
[----:B------:R-:W-:-:S04]  /*26310*/  IMAD.WIDE.U32 R50, R47, R44, RZ ;  /* 0x0000002c2f327225 */ /* 0x000fc800078e00ff */
[----:B------:R-:W-:Y:S01]  /*26320*/  IMAD R57, R47, R43, R36 ;  /* 0x0000002b2f397224 */ /* 0x000fe200078e0224 */
[----:B------:R-:W-:Y:S01]  /*26330*/  SEL R36, RZ, 0x1, !P0 ;  /* 0x00000001ff247807 */ /* 0x000fe20004000000 */
[----:B------:R-:W-:Y:S01]  /*26340*/  IMAD R61, R30, R68, R59 ;  /* 0x000000441e3d7224 */ /* 0x000fe200078e023b */
[----:B------:R-:W-:Y:S01]  /*26350*/  IADD3.X R59, P2, PT, RZ, R42, RZ, P2, !PT ;  /* 0x0000002aff3b7210 */ /* 0x000fe2000175e4ff */
[----:B------:R-:W-:Y:S01]  /*26360*/  IMAD.WIDE.U32.X R38, R29, R68, R38, P1 ;  /* 0x000000441d267225 */ /* 0x000fe200008e0426 */
[----:B------:R-:W-:-:S03]  /*26370*/  IADD3 RZ, P1, PT, RZ, R50, RZ ;  /* 0x00000032ffff7210 */ /* 0x000fc60007f3e0ff */
[----:B------:R-:W-:Y:S01]  /*26380*/  IMAD.IADD R42, R51, 0x1, R57 ;  /* 0x00000001332a7824 */ /* 0x000fe200078e0239 */
[----:B------:R-:W-:Y:S01]  /*26390*/  IADD3 R51, P0, PT, R45, R50, RZ ;  /* 0x000000322d337210 */ /* 0x000fe20007f1e0ff */
[----:B------:R-:W-:-:S03]  /*263a0*/  IMAD.WIDE.U32 R32, R30, R54, RZ ;  /* 0x000000361e207225 */ /* 0x000fc600078e00ff */
[----:B------:R-:W-:Y:S01]  /*263b0*/  IADD3.X R45, P1, PT, RZ, R42, RZ, P1, !PT ;  /* 0x0000002aff2d7210 */ /* 0x000fe20000f3e4ff */
[----:B------:R-:W-:Y:S01]  /*263c0*/  IMAD.X R57, RZ, RZ, R36, P2 ;  /* 0x000000ffff397224 */ /* 0x000fe200010e0624 */
[----:B------:R-:W-:Y:S01]  /*263d0*/  IADD3 R51, P2, PT, R51, R32, RZ ;  /* 0x0000002033337210 */ /* 0x000fe20007f5e0ff */
[----:B------:R-:W-:Y:S01]  /*263e0*/  IMAD.IADD R61, R33, 0x1, R61 ;  /* 0x00000001213d7824 */ /* 0x000fe200078e023d */
[----:B------:R-:W-:Y:S01]  /*263f0*/  IADD3.X R40, P0, PT, R45, R40, RZ, P0, !PT ;  /* 0x000000282d287210 */ /* 0x000fe2000071e4ff */
[----:B------:R-:W-:Y:S01]  /*26400*/  IMAD.X R33, RZ, RZ, RZ, P6 ;  /* 0x000000ffff217224 */ /* 0x000fe200030e06ff */
[----:B------:R-:W-:Y:S01]  /*26410*/  IADD3 R38, P6, PT, R57, R38, RZ ;  /* 0x0000002639267210 */ /* 0x000fe20007fde0ff */
[----:B------:R-:W-:Y:S01]  /*26420*/  IMAD.MOV.U32 R32, RZ, RZ, R37 ;  /* 0x000000ffff207224 */ /* 0x000fe200078e0025 */
[----:B------:R-:W-:Y:S01]  /*26430*/  SEL R36, RZ, 0x1, !P1 ;  /* 0x00000001ff247807 */ /* 0x000fe20004800000 */
[----:B------:R-:W-:Y:S01]  /*26440*/  IMAD.MOV.U32 R66, RZ, RZ, R41 ;  /* 0x000000ffff427224 */ /* 0x000fe200078e0029 */
[----:B------:R-:W-:Y:S01]  /*26450*/  IADD3 R57, P1, PT, R51, R38, RZ ;  /* 0x0000002633397210 */ /* 0x000fe20007f3e0ff */
[----:B------:R-:W-:Y:S01]  /*26460*/  IMAD.X R39, RZ, RZ, R39, P6 ;  /* 0x000000ffff277224 */ /* 0x000fe200030e0627 */
[----:B------:R-:W-:Y:S01]  /*26470*/  IADD3.X R40, P2, PT, R40, R61, RZ, P2, !PT ;  /* 0x0000003d28287210 */ /* 0x000fe2000175e4ff */
[----:B------:R-:W-:-:S03]  /*26480*/  IMAD.WIDE.U32.X R34, R46, R43, R34, P4 ;  /* 0x0000002b2e227225 */ /* 0x000fc600020e0422 */
[----:B------:R-:W-:Y:S01]  /*26490*/  IADD3.X R40, P4, PT, R40, R39, RZ, P1, !PT ;  /* 0x0000002728287210 */ /* 0x000fe20000f9e4ff */
[----:B------:R-:W-:Y:S02]  /*264a0*/  IMAD.X R37, RZ, RZ, R36, P0 ;  /* 0x000000ffff257224 */ /* 0x000fe400000e0624 */
[C---:B------:R-:W-:Y:S02]  /*264b0*/  IMAD R38, R49.reuse, R44, RZ ;  /* 0x0000002c31267224 */ /* 0x040fe400078e02ff */
[----:B------:R-:W-:Y:S01]  /*264c0*/  IMAD.WIDE.U32.X R66, R49, R43, R66, P5 ;  /* 0x0000002b31427225 */ /* 0x000fe200028e0442 */
[----:B------:R-:W-:Y:S02]  /*264d0*/  IADD3 R37, P5, PT, R37, R34, RZ ;  /* 0x0000002225257210 */ /* 0x000fe40007fbe0ff */
[----:B------:R-:W-:Y:S01]  /*264e0*/  SEL R34, RZ, 0x1, !P2 ;  /* 0x00000001ff227807 */ /* 0x000fe20005000000 */
[----:B------:R-:W-:-:S04]  /*264f0*/  IMAD.WIDE.U32 R44, R48, R44, RZ ;  /* 0x0000002c302c7225 */ /* 0x000fc800078e00ff */
[----:B------:R-:W-:Y:S01]  /*26500*/  IMAD R41, R48, R43, R38 ;  /* 0x0000002b30297224 */ /* 0x000fe200078e0226 */
[----:B------:R-:W-:Y:S01]  /*26510*/  IADD3 RZ, P1, PT, RZ, R44, RZ ;  /* 0x0000002cffff7210 */ /* 0x000fe20007f3e0ff */
[----:B------:R-:W-:Y:S02]  /*26520*/  IMAD R39, R46, R54, RZ ;  /* 0x000000362e277224 */ /* 0x000fe400078e02ff */
[----:B------:R-:W-:Y:S01]  /*26530*/  IMAD.IADD R38, R45, 0x1, R41 ;  /* 0x000000012d267824 */ /* 0x000fe200078e0229 */
[----:B------:R-:W-:Y:S01]  /*26540*/  IADD3 R45, P0, PT, R37, R44, RZ ;  /* 0x0000002c252d7210 */ /* 0x000fe20007f1e0ff */
[-C--:B------:R-:W-:Y:S02]  /*26550*/  IMAD R41, R47, R68.reuse, R39 ;  /* 0x000000442f297224 */ /* 0x080fe400078e0227 */
[----:B------:R-:W-:-:S04]  /*26560*/  IMAD.WIDE.U32.X R32, R31, R68, R32, P3 ;  /* 0x000000441f207225 */ /* 0x000fc800018e0420 */
[----:B------:R-:W-:Y:S01]  /*26570*/  IMAD.X R39, RZ, RZ, R34, P4 ;  /* 0x000000ffff277224 */ /* 0x000fe200020e0622 */
[----:B------:R-:W-:Y:S01]  /*26580*/  IADD3.X R34, P1, PT, RZ, R38, RZ, P1, !PT ;  /* 0x00000026ff227210 */ /* 0x000fe20000f3e4ff */
[----:B------:R-:W-:-:S03]  /*26590*/  IMAD.WIDE.U32 R36, R47, R54, RZ ;  /* 0x000000362f247225 */ /* 0x000fc600078e00ff */
[----:B------:R-:W-:Y:S01]  /*265a0*/  IADD3 R50, P2, PT, R39, R32, RZ ;  /* 0x0000002027327210 */ /* 0x000fe20007f5e0ff */
[----:B------:R-:W-:Y:S01]  /*265b0*/  IMAD.X R35, RZ, RZ, R35, P5 ;  /* 0x000000ffff237224 */ /* 0x000fe200028e0623 */
[----:B------:R-:W-:Y:S01]  /*265c0*/  IADD3 R45, P5, PT, R45, R36, RZ ;  /* 0x000000242d2d7210 */ /* 0x000fe20007fbe0ff */
[----:B------:R-:W-:Y:S01]  /*265d0*/  IMAD.WIDE.U32 R38, R68, R48, RZ ;  /* 0x0000003044267225 */ /* 0x000fe200078e00ff */
[----:B------:R-:W-:-:S03]  /*265e0*/  SEL R36, RZ, 0x1, !P1 ;  /* 0x00000001ff247807 */ /* 0x000fc60004800000 */
[----:B------:R-:W-:Y:S01]  /*265f0*/  IMAD.IADD R44, R37, 0x1, R41 ;  /* 0x00000001252c7824 */ /* 0x000fe200078e0229 */
[----:B------:R-:W-:Y:S01]  /*26600*/  IADD3.X R37, P0, PT, R34, R35, RZ, P0, !PT ;  /* 0x0000002322257210 */ /* 0x000fe2000071e4ff */
[----:B------:R-:W-:Y:S02]  /*26610*/  IMAD.X R70, RZ, RZ, R33, P2 ;  /* 0x000000ffff467224 */ /* 0x000fe400010e0621 */
[----:B------:R-:W-:Y:S01]  /*26620*/  IMAD.WIDE.U32 R42, R68, R47, RZ ;  /* 0x0000002f442a7225 */ /* 0x000fe200078e00ff */
[----:B------:R-:W-:-:S03]  /*26630*/  IADD3.X R37, P5, PT, R37, R44, RZ, P5, !PT ;  /* 0x0000002c25257210 */ /* 0x000fc60002fbe4ff */
[----:B------:R-:W-:-:S04]  /*26640*/  IMAD.WIDE.U32 R32, R54, R48, RZ ;  /* 0x0000003036207225 */ /* 0x000fc800078e00ff */
[----:B------:R-:W-:-:S04]  /*26650*/  IMAD.WIDE.U32 R38, P2, R49, R54, R38 ;  /* 0x0000003631267225 */ /* 0x000fc80007840026 */
[----:B------:R-:W-:Y:S01]  /*26660*/  IMAD.X R41, RZ, RZ, R36, P0 ;  /* 0x000000ffff297224 */ /* 0x000fe200000e0624 */
[----:B------:R-:W-:Y:S01]  /*26670*/  IADD3 R61, P0, PT, R45, R50, RZ ;  /* 0x000000322d3d7210 */ /* 0x000fe20007f1e0ff */
[----:B------:R-:W-:Y:S01]  /*26680*/  IMAD.WIDE.U32 R34, R54, R47, RZ ;  /* 0x0000002f36227225 */ /* 0x000fe200078e00ff */
[----:B------:R-:W-:Y:S02]  /*26690*/  IADD3 RZ, P1, PT, R33, R38, RZ ;  /* 0x0000002621ff7210 */ /* 0x000fe40007f3e0ff */
[----:B------:R-:W-:Y:S01]  /*266a0*/  IADD3 R56, P6, PT, R41, R66, RZ ;  /* 0x0000004229387210 */ /* 0x000fe20007fde0ff */
[----:B------:R-:W-:Y:S01]  /*266b0*/  IMAD.WIDE.U32 R42, P4, R46, R54, R42 ;  /* 0x000000362e2a7225 */ /* 0x000fe2000788002a */
[----:B------:R-:W-:Y:S02]  /*266c0*/  IADD3.X R70, P0, PT, R37, R70, RZ, P0, !PT ;  /* 0x0000004625467210 */ /* 0x000fe4000071e4ff */
[----:B------:R-:W-:Y:S01]  /*266d0*/  SEL R41, RZ, 0x1, !P5 ;  /* 0x00000001ff297807 */ /* 0x000fe20006800000 */
[----:B------:R-:W-:Y:S01]  /*266e0*/  IMAD.WIDE.U32 R32, R55, R28, RZ ;  /* 0x0000001c37207225 */ /* 0x000fe200078e00ff */
[----:B------:R-:W-:-:S03]  /*266f0*/  IADD3 RZ, P3, PT, R35, R42, RZ ;  /* 0x0000002a23ff7210 */ /* 0x000fc60007f7e0ff */
[----:B------:R-:W-:-:S04]  /*26700*/  IMAD.WIDE.U32 R36, R55, R30, RZ ;  /* 0x0000001e37247225 */ /* 0x000fc800078e00ff */
[----:B------:R-:W-:Y:S02]  /*26710*/  IMAD.X R66, RZ, RZ, R67, P6 ;  /* 0x000000ffff427224 */ /* 0x000fe400030e0643 */
[----:B------:R-:W-:Y:S02]  /*26720*/  IMAD R38, R29, R65, RZ ;  /* 0x000000411d267224 */ /* 0x000fe400078e02ff */
[----:B------:R-:W-:-:S04]  /*26730*/  IMAD.WIDE.U32 R34, R65, R28, RZ ;  /* 0x0000001c41227225 */ /* 0x000fc800078e00ff */
[----:B------:R-:W-:-:S04]  /*26740*/  IMAD.WIDE.U32 R32, P6, R29, R65, R32 ;  /* 0x000000411d207225 */ /* 0x000fc800078c0020 */
[----:B------:R-:W-:-:S04]  /*26750*/  IMAD.WIDE.U32 R50, R65, R30, RZ ;  /* 0x0000001e41327225 */ /* 0x000fc800078e00ff */
[----:B------:R-:W-:-:S04]  /*26760*/  IMAD.WIDE.U32 R36, P5, R31, R65, R36 ;  /* 0x000000411f247225 */ /* 0x000fc800078a0024 */
[----:B------:R-:W-:-:S04]  /*26770*/  IMAD.WIDE.U32 R72, R28, R65, RZ ;  /* 0x000000411c487225 */ /* 0x000fc800078e00ff */
[----:B------:R-:W-:Y:S02]  /*26780*/  IMAD R67, R28, R55, R38 ;  /* 0x000000371c437224 */ /* 0x000fe400078e0226 */
[----:B------:R-:W-:Y:S01]  /*26790*/  IMAD.X R45, RZ, RZ, RZ, P4 ;  /* 0x000000ffff2d7224 */ /* 0x000fe200020e06ff */
[----:B------:R-:W-:Y:S01]  /*267a0*/  IADD3 RZ, P4, PT, R35, R32, RZ ;  /* 0x0000002023ff7210 */ /* 0x000fe20007f9e0ff */
[----:B------:R-:W-:Y:S01]  /*267b0*/  IMAD.X R35, RZ, RZ, RZ, P6 ;  /* 0x000000ffff237224 */ /* 0x000fe200030e06ff */
[----:B------:R-:W-:Y:S01]  /*267c0*/  IADD3 RZ, P6, PT, R51, R36, RZ ;  /* 0x0000002433ff7210 */ /* 0x000fe20007fde0ff */
[----:B------:R-:W-:Y:S01]  /*267d0*/  IMAD.X R41, RZ, RZ, R41, P0 ;  /* 0x000000ffff297224 */ /* 0x000fe200000e0629 */
[----:B------:R-:W-:Y:S01]  /*267e0*/  IADD3 R58, P0, PT, R57, R72, RZ ;  /* 0x00000048393a7210 */ /* 0x000fe20007f1e0ff */
[----:B------:R-:W-:Y:S02]  /*267f0*/  IMAD.IADD R51, R73, 0x1, R67 ;  /* 0x0000000149337824 */ /* 0x000fe400078e0243 */
[----:B------:R-:W-:-:S02]  /*26800*/  IMAD.MOV.U32 R44, RZ, RZ, R43 ;  /* 0x000000ffff2c7224 */ /* 0x000fc400078e002b */
[----:B------:R-:W-:Y:S01]  /*26810*/  IMAD.WIDE.U32 R42, R55, R47, RZ ;  /* 0x0000002f372a7225 */ /* 0x000fe200078e00ff */
[----:B------:R-:W-:-:S03]  /*26820*/  IADD3.X R40, P0, PT, R40, R51, RZ, P0, !PT ;  /* 0x0000003328287210 */ /* 0x000fc6000071e4ff */
[----:B------:R-:W-:Y:S01]  /*26830*/  IMAD.WIDE.U32.X R44, R46, R68, R44, P3 ;  /* 0x000000442e2c7225 */ /* 0x000fe200018e042c */
[----:B------:R-:W-:-:S03]  /*26840*/  IADD3 RZ, P3, PT, RZ, R58, RZ ;  /* 0x0000003affff7210 */ /* 0x000fc60007f7e0ff */
[----:B------:R-:W-:Y:S01]  /*26850*/  IMAD.MOV.U32 R34, RZ, RZ, R33 ;  /* 0x000000ffff227224 */ /* 0x000fe200078e0021 */
[----:B------:R-:W-:Y:S01]  /*26860*/  IADD3.X R57, P3, PT, RZ, R40, RZ, P3, !PT ;  /* 0x00000028ff397210 */ /* 0x000fe20001f7e4ff */
[----:B------:R-:W-:Y:S01]  /*26870*/  IMAD.WIDE.U32 R32, R65, R47, RZ ;  /* 0x0000002f41207225 */ /* 0x000fe200078e00ff */
[----:B------:R-:W-:-:S03]  /*26880*/  SEL R32, RZ, 0x1, !P0 ;  /* 0x00000001ff207807 */ /* 0x000fc60004000000 */
[-C--:B------:R-:W-:Y:S02]  /*26890*/  IMAD R67, R31, R65.reuse, RZ ;  /* 0x000000411f437224 */ /* 0x080fe400078e02ff */
[----:B------:R-:W-:Y:S02]  /*268a0*/  IMAD.X R51, RZ, RZ, RZ, P2 ;  /* 0x000000ffff337224 */ /* 0x000fe400010e06ff */
[----:B------:R-:W-:-:S04]  /*268b0*/  IMAD.WIDE.U32 R42, P2, R46, R65, R42 ;  /* 0x000000412e2a7225 */ /* 0x000fc8000784002a */
[-C--:B------:R-:W-:Y:S01]  /*268c0*/  IMAD.WIDE.U32.X R34, R29, R55.reuse, R34, P4 ;  /* 0x000000371d227225 */ /* 0x080fe200020e0422 */
[----:B------:R-:W-:Y:S02]  /*268d0*/  IADD3 R60, P4, PT, R41, R44, RZ ;  /* 0x0000002c293c7210 */ /* 0x000fe40007f9e0ff */
[----:B------:R-:W-:Y:S01]  /*268e0*/  IADD3 RZ, P0, PT, R33, R42, RZ ;  /* 0x0000002a21ff7210 */ /* 0x000fe20007f1e0ff */
[C---:B------:R-:W-:Y:S02]  /*268f0*/  IMAD R67, R30.reuse, R55, R67 ;  /* 0x000000371e437224 */ /* 0x040fe400078e0243 */
[----:B------:R-:W-:-:S04]  /*26900*/  IMAD.WIDE.U32 R40, R30, R65, RZ ;  /* 0x000000411e287225 */ /* 0x000fc800078e00ff */
[----:B------:R-:W-:Y:S01]  /*26910*/  IMAD.X R69, RZ, RZ, R32, P3 ;  /* 0x000000ffff457224 */ /* 0x000fe200018e0620 */
[----:B------:R-:W-:Y:S01]  /*26920*/  IADD3 R40, P3, PT, R61, R40, RZ ;  /* 0x000000283d287210 */ /* 0x000fe20007f7e0ff */
[----:B------:R-:W-:Y:S02]  /*26930*/  IMAD.MOV.U32 R50, RZ, RZ, R39 ;  /* 0x000000ffff327224 */ /* 0x000fe400078e0027 */
[----:B------:R-:W-:-:S04]  /*26940*/  IMAD.WIDE.U32 R38, R55, R48, RZ ;  /* 0x0000003037267225 */ /* 0x000fc800078e00ff */
[----:B------:R-:W-:Y:S01]  /*26950*/  IMAD.X R42, RZ, RZ, R45, P4 ;  /* 0x000000ffff2a7224 */ /* 0x000fe200020e062d */
[----:B------:R-:W-:Y:S01]  /*26960*/  IADD3 R69, P4, PT, R69, R34, RZ ;  /* 0x0000002245457210 */ /* 0x000fe20007f9e0ff */
[----:B------:R-:W-:Y:S02]  /*26970*/  IMAD.IADD R67, R41, 0x1, R67 ;  /* 0x0000000129437824 */ /* 0x000fe400078e0243 */
[----:B------:R-:W-:-:S03]  /*26980*/  IMAD.WIDE.U32 R32, R64, R28, RZ ;  /* 0x0000001c40207225 */ /* 0x000fc600078e00ff */
[----:B------:R-:W-:Y:S01]  /*26990*/  IADD3.X R70, P3, PT, R70, R67, RZ, P3, !PT ;  /* 0x0000004346467210 */ /* 0x000fe20001f7e4ff */
[----:B------:R-:W-:-:S03]  /*269a0*/  IMAD.WIDE.U32.X R50, R49, R68, R50, P1 ;  /* 0x0000004431327225 */ /* 0x000fc600008e0432 */
[----:B------:R-:W-:Y:S01]  /*269b0*/  SEL R67, RZ, 0x1, !P3 ;  /* 0x00000001ff437807 */ /* 0x000fe20005800000 */
[----:B------:R-:W-:-:S04]  /*269c0*/  IMAD.WIDE.U32 R44, R65, R48, RZ ;  /* 0x00000030412c7225 */ /* 0x000fc800078e00ff */
[----:B------:R-:W-:-:S04]  /*269d0*/  IMAD.WIDE.U32 R38, P1, R49, R65, R38 ;  /* 0x0000004131267225 */ /* 0x000fc80007820026 */
[----:B------:R-:W-:Y:S01]  /*269e0*/  IMAD.X R61, RZ, RZ, R35, P4 ;  /* 0x000000ffff3d7224 */ /* 0x000fe200020e0623 */
[----:B------:R-:W-:Y:S01]  /*269f0*/  IADD3 RZ, P3, PT, R45, R38, RZ ;  /* 0x000000262dff7210 */ /* 0x000fe20007f7e0ff */
[----:B------:R-:W-:-:S04]  /*26a00*/  IMAD.WIDE.U32 R32, P4, R29, R63, R32 ;  /* 0x0000003f1d207225 */ /* 0x000fc80007880020 */
[----:B------:R-:W-:-:S04]  /*26a10*/  IMAD.WIDE.U32 R34, R63, R28, RZ ;  /* 0x0000001c3f227225 */ /* 0x000fc800078e00ff */
[----:B------:R-:W-:Y:S01]  /*26a20*/  IMAD.X R45, RZ, RZ, RZ, P5 ;  /* 0x000000ffff2d7224 */ /* 0x000fe200028e06ff */
[----:B------:R-:W-:Y:S01]  /*26a30*/  IADD3 RZ, P5, PT, R35, R32, RZ ;  /* 0x0000002023ff7210 */ /* 0x000fe20007fbe0ff */
[----:B------:R-:W-:-:S04]  /*26a40*/  IMAD.WIDE.U32 R34, R64, R30, RZ ;  /* 0x0000001e40227225 */ /* 0x000fc800078e00ff */
[----:B------:R-:W-:Y:S02]  /*26a50*/  IMAD.MOV.U32 R44, RZ, RZ, R37 ;  /* 0x000000ffff2c7224 */ /* 0x000fe400078e0025 */
[----:B------:R-:W-:-:S04]  /*26a60*/  IMAD.WIDE.U32 R36, R63, R30, RZ ;  /* 0x0000001e3f247225 */ /* 0x000fc800078e00ff */
[----:B------:R-:W-:-:S04]  /*26a70*/  IMAD.WIDE.U32.X R44, R31, R55, R44, P6 ;  /* 0x000000371f2c7225 */ /* 0x000fc800030e042c */
[----:B------:R-:W-:-:S04]  /*26a80*/  IMAD.WIDE.U32 R34, P6, R31, R63, R34 ;  /* 0x0000003f1f227225 */ /* 0x000fc800078c0022 */
[----:B------:R-:W-:Y:S01]  /*26a90*/  IMAD.X R41, RZ, RZ, RZ, P2 ;  /* 0x000000ffff297224 */ /* 0x000fe200010e06ff */
[----:B------:R-:W-:Y:S01]  /*26aa0*/  IADD3 RZ, P2, PT, R37, R34, RZ ;  /* 0x0000002225ff7210 */ /* 0x000fe20007f5e0ff */
[----:B------:R-:W-:Y:S01]  /*26ab0*/  IMAD.X R37, RZ, RZ, RZ, P1 ;  /* 0x000000ffff257224 */ /* 0x000fe200008e06ff */
[----:B------:R-:W-:Y:S01]  /*26ac0*/  IADD3 R69, P1, PT, R40, R69, RZ ;  /* 0x0000004528457210 */ /* 0x000fe20007f3e0ff */
[----:B------:R-:W-:Y:S02]  /*26ad0*/  IMAD R71, R49, R54, RZ ;  /* 0x0000003631477224 */ /* 0x000fe400078e02ff */
[----:B------:R-:W-:Y:S01]  /*26ae0*/  IMAD.MOV.U32 R40, RZ, RZ, R43 ;  /* 0x000000ffff287224 */ /* 0x000fe200078e002b */
[----:B------:R-:W-:Y:S01]  /*26af0*/  IADD3.X R61, P1, PT, R70, R61, RZ, P1, !PT ;  /* 0x0000003d463d7210 */ /* 0x000fe20000f3e4ff */
[----:B------:R-:W-:Y:S02]  /*26b00*/  IMAD R43, R29, R63, RZ ;  /* 0x0000003f1d2b7224 */ /* 0x000fe400078e02ff */
[----:B------:R-:W-:-:S02]  /*26b10*/  IMAD R68, R48, R68, R71 ;  /* 0x0000004430447224 */ /* 0x000fc400078e0247 */
[C---:B------:R-:W-:Y:S02]  /*26b20*/  IMAD R73, R28.reuse, R64, R43 ;  /* 0x000000401c497224 */ /* 0x040fe400078e022b */
[----:B------:R-:W-:-:S04]  /*26b30*/  IMAD.WIDE.U32 R70, R28, R63, RZ ;  /* 0x0000003f1c467225 */ /* 0x000fc800078e00ff */
[----:B------:R-:W-:Y:S01]  /*26b40*/  IMAD.X R43, RZ, RZ, R67, P1 ;  /* 0x000000ffff2b7224 */ /* 0x000fe200008e0643 */
[----:B------:R-:W-:Y:S01]  /*26b50*/  IADD3 R34, P1, PT, R69, R70, RZ ;  /* 0x0000004645227210 */ /* 0x000fe20007f3e0ff */
[----:B------:R-:W-:Y:S02]  /*26b60*/  IMAD.MOV.U32 R36, RZ, RZ, R39 ;  /* 0x000000ffff247224 */ /* 0x000fe400078e0027 */
[----:B------:R-:W-:Y:S01]  /*26b70*/  IMAD.X R39, RZ, RZ, RZ, P4 ;  /* 0x000000ffff277224 */ /* 0x000fe200020e06ff */
[----:B------:R-:W-:Y:S01]  /*26b80*/  IADD3 R43, P4, PT, R43, R44, RZ ;  /* 0x0000002c2b2b7210 */ /* 0x000fe20007f9e0ff */
[----:B------:R-:W-:Y:S02]  /*26b90*/  IMAD.MOV.U32 R38, RZ, RZ, R33 ;  /* 0x000000ffff267224 */ /* 0x000fe400078e0021 */
[----:B------:R-:W-:Y:S02]  /*26ba0*/  IMAD.IADD R72, R71, 0x1, R73 ;  /* 0x0000000147487824 */ /* 0x000fe400078e0249 */
[----:B------:R-:W-:Y:S01]  /*26bb0*/  IMAD.WIDE.U32.X R28, R29, R64, R38, P5 ;  /* 0x000000401d1c7225 */ /* 0x000fe200028e0426 */
[----:B------:R-:W-:-:S02]  /*26bc0*/  IADD3 RZ, P5, PT, RZ, R34, RZ ;  /* 0x00000022ffff7210 */ /* 0x000fc40007fbe0ff */
[----:B------:R-:W-:Y:S01]  /*26bd0*/  IADD3.X R61, P1, PT, R61, R72, RZ, P1, !PT ;  /* 0x000000483d3d7210 */ /* 0x000fe20000f3e4ff */
[----:B------:R-:W-:-:S03]  /*26be0*/  IMAD.WIDE.U32 R32, R48, R54, RZ ;  /* 0x0000003630207225 */ /* 0x000fc600078e00ff */
[----:B------:R-:W-:Y:S01]  /*26bf0*/  SEL R54, RZ, 0x1, !P1 ;  /* 0x00000001ff367807 */ /* 0x000fe20004800000 */
[----:B------:R-:W-:Y:S01]  /*26c00*/  IMAD.X R44, RZ, RZ, R45, P4 ;  /* 0x000000ffff2c7224 */ /* 0x000fe200020e062d */
[----:B------:R-:W-:Y:S01]  /*26c10*/  IADD3.X R45, P5, PT, RZ, R61, RZ, P5, !PT ;  /* 0x0000003dff2d7210 */ /* 0x000fe20002fbe4ff */
[----:B------:R-:W-:Y:S01]  /*26c20*/  IMAD.IADD R67, R33, 0x1, R68 ;  /* 0x0000000121437824 */ /* 0x000fe200078e0244 */
[----:B------:R-:W-:Y:S01]  /*26c30*/  IADD3 R33, P4, PT, R56, R32, RZ ;  /* 0x0000002038217210 */ /* 0x000fe20007f9e0ff */
[-C--:B------:R-:W-:Y:S02]  /*26c40*/  IMAD R70, R46, R65.reuse, RZ ;  /* 0x000000412e467224 */ /* 0x080fe400078e02ff */
[----:B------:R-:W-:Y:S01]  /*26c50*/  IMAD.X R69, RZ, RZ, R54, P5 ;  /* 0x000000ffff457224 */ /* 0x000fe200028e0636 */
[----:B------:R-:W-:Y:S01]  /*26c60*/  IADD3.X R61, P4, PT, R67, R66, RZ, P4, !PT ;  /* 0x00000042433d7210 */ /* 0x000fe2000279e4ff */
[----:B------:R-:W-:Y:S01]  /*26c70*/  IMAD.WIDE.U32 R38, R47, R65, RZ ;  /* 0x000000412f267225 */ /* 0x000fe200078e00ff */
[----:B------:R-:W-:-:S02]  /*26c80*/  IADD3 R67, P1, PT, R33, R60, RZ ;  /* 0x0000003c21437210 */ /* 0x000fc40007f3e0ff */
[----:B------:R-:W-:Y:S01]  /*26c90*/  IADD3 R54, P5, PT, R69, R28, RZ ;  /* 0x0000001c45367210 */ /* 0x000fe20007fbe0ff */
[----:B------:R-:W-:Y:S01]  /*26ca0*/  IMAD R71, R47, R55, R70 ;  /* 0x000000372f477224 */ /* 0x000fe200078e0246 */
[----:B------:R-:W-:Y:S01]  /*26cb0*/  SEL R69, RZ, 0x1, !P4 ;  /* 0x00000001ff457807 */ /* 0x000fe20006000000 */
[----:B------:R-:W-:-:S04]  /*26cc0*/  IMAD.WIDE.U32 R32, R64, R47, RZ ;  /* 0x0000002f40207225 */ /* 0x000fc800078e00ff */
[----:B------:R-:W-:Y:S01]  /*26cd0*/  IMAD.WIDE.U32.X R40, R46, R55, R40, P0 ;  /* 0x000000372e287225 */ /* 0x000fe200000e0428 */
[----:B------:R-:W-:-:S03]  /*26ce0*/  IADD3 R60, P0, PT, R67, R38, RZ ;  /* 0x00000026433c7210 */ /* 0x000fc60007f1e0ff */
[----:B------:R-:W-:Y:S02]  /*26cf0*/  IMAD.IADD R56, R39, 0x1, R71 ;  /* 0x0000000127387824 */ /* 0x000fe400078e0247 */
[----:B------:R-:W-:-:S04]  /*26d00*/  IMAD.WIDE.U32 R38, R64, R48, RZ ;  /* 0x0000003040267225 */ /* 0x000fc800078e00ff */
[----:B------:R-:W-:Y:S02]  /*26d10*/  IMAD.X R68, RZ, RZ, R29, P5 ;  /* 0x000000ffff447224 */ /* 0x000fe400028e061d */
[----:B------:R-:W-:-:S04]  /*26d20*/  IMAD.WIDE.U32.X R36, R49, R55, R36, P3 ;  /* 0x0000003731247225 */ /* 0x000fc800018e0424 */
[----:B------:R-:W-:-:S04]  /*26d30*/  IMAD.WIDE.U32 R28, R63, R47, RZ ;  /* 0x0000002f3f1c7225 */ /* 0x000fc800078e00ff */
[----:B------:R-:W-:-:S04]  /*26d40*/  IMAD.WIDE.U32 R32, P3, R46, R63, R32 ;  /* 0x0000003f2e207225 */ /* 0x000fc80007860020 */
[----:B------:R-:W-:Y:S01]  /*26d50*/  IMAD.WIDE.U32 R38, P4, R49, R63, R38 ;  /* 0x0000003f31267225 */ /* 0x000fe20007880026 */
[----:B------:R-:W-:-:S03]  /*26d60*/  IADD3 RZ, P5, PT, R29, R32, RZ ;  /* 0x000000201dff7210 */ /* 0x000fc60007fbe0ff */
[----:B------:R-:W-:-:S04]  /*26d70*/  IMAD.WIDE.U32 R66, R63, R48, RZ ;  /* 0x000000303f427225 */ /* 0x000fc800078e00ff */
[----:B------:R-:W-:Y:S02]  /*26d80*/  IMAD R28, R49, R65, RZ ;  /* 0x00000041311c7224 */ /* 0x000fe400078e02ff */
[----:B------:R-:W-:Y:S01]  /*26d90*/  IMAD.X R29, RZ, RZ, RZ, P6 ;  /* 0x000000ffff1d7224 */ /* 0x000fe200030e06ff */
[----:B------:R-:W-:Y:S01]  /*26da0*/  IADD3 RZ, P6, PT, R67, R38, RZ ;  /* 0x0000002643ff7210 */ /* 0x000fe20007fde0ff */
[----:B------:R-:W-:Y:S02]  /*26db0*/  IMAD R67, R31, R63, RZ ;  /* 0x0000003f1f437224 */ /* 0x000fe400078e02ff */
[----:B------:R-:W-:Y:S02]  /*26dc0*/  IMAD R55, R48, R55, R28 ;  /* 0x0000003730377224 */ /* 0x000fe400078e021c */
[----:B------:R-:W-:Y:S01]  /*26dd0*/  IMAD.MOV.U32 R28, RZ, RZ, R35 ;  /* 0x000000ffff1c7224 */ /* 0x000fe200078e0023 */
[----:B------:R-:W-:Y:S01]  /*26de0*/  IADD3.X R35, P1, PT, R61, R42, RZ, P1, !PT ;  /* 0x0000002a3d237210 */ /* 0x000fe20000f3e4ff */
[----:B------:R-:W-:-:S02]  /*26df0*/  IMAD R73, R30, R64, R67 ;  /* 0x000000401e497224 */ /* 0x000fc400078e0243 */
[----:B------:R-:W-:Y:S01]  /*26e00*/  IMAD.WIDE.U32 R66, R30, R63, RZ ;  /* 0x0000003f1e427225 */ /* 0x000fe200078e00ff */
[----:B------:R-:W-:-:S03]  /*26e10*/  IADD3.X R35, P0, PT, R35, R56, RZ, P0, !PT ;  /* 0x0000003823237210 */ /* 0x000fc6000071e4ff */
[----:B------:R-:W-:Y:S01]  /*26e20*/  IMAD.X R61, RZ, RZ, RZ, P3 ;  /* 0x000000ffff3d7224 */ /* 0x000fe200018e06ff */
[----:B------:R-:W-:Y:S01]  /*26e30*/  IADD3 R71, P3, PT, R60, R43, RZ ;  /* 0x0000002b3c477210 */ /* 0x000fe20007f7e0ff */
[----:B------:R-:W-:Y:S01]  /*26e40*/  IMAD.X R43, RZ, RZ, RZ, P4 ;  /* 0x000000ffff2b7224 */ /* 0x000fe200020e06ff */
[----:B------:R-:W-:Y:S01]  /*26e50*/  SEL R32, RZ, 0x1, !P0 ;  /* 0x00000001ff207807 */ /* 0x000fe20004000000 */
[----:B------:R-:W-:Y:S01]  /*26e60*/  IMAD.IADD R30, R67, 0x1, R73 ;  /* 0x00000001431e7824 */ /* 0x000fe200078e0249 */
[----:B------:R-:W-:Y:S01]  /*26e70*/  IADD3 R71, P4, PT, R71, R66, RZ ;  /* 0x0000004247477210 */ /* 0x000fe20007f9e0ff */
[----:B------:R-:W-:Y:S01]  /*26e80*/  IMAD.MOV.U32 R60, RZ, RZ, R33 ;  /* 0x000000ffff3c7224 */ /* 0x000fe200078e0021 */
[----:B------:R-:W-:Y:S01]  /*26e90*/  IADD3.X R35, P3, PT, R35, R44, RZ, P3, !PT ;  /* 0x0000002c23237210 */ /* 0x000fe20001f7e4ff */
[----:B------:R-:W-:-:S03]  /*26ea0*/  IMAD.WIDE.U32.X R28, R31, R64, R28, P2 ;  /* 0x000000401f1c7225 */ /* 0x000fc600010e041c */
[----:B------:R-:W-:Y:S01]  /*26eb0*/  IADD3.X R33, P4, PT, R35, R30, RZ, P4, !PT ;  /* 0x0000001e23217210 */ /* 0x000fe2000279e4ff */
[----:B------:R-:W-:Y:S01]  /*26ec0*/  IMAD.X R69, RZ, RZ, R69, P1 ;  /* 0x000000ffff457224 */ /* 0x000fe200008e0645 */
[----:B------:R-:W-:Y:S01]  /*26ed0*/  IADD3 R35, P1, PT, R71, R54, RZ ;  /* 0x0000003647237210 */ /* 0x000fe20007f3e0ff */
[----:B------:R-:W-:-:S03]  /*26ee0*/  IMAD.WIDE.U32 R30, R48, R65, RZ ;  /* 0x00000041301e7225 */ /* 0x000fc600078e00ff */
[----:B------:R-:W-:Y:S01]  /*26ef0*/  IADD3 R69, P0, PT, R69, R50, RZ ;  /* 0x0000003245457210 */ /* 0x000fe20007f1e0ff */
[----:B------:R-:W-:Y:S02]  /*26f00*/  IMAD.IADD R55, R31, 0x1, R55 ;  /* 0x000000011f377824 */ /* 0x000fe400078e0237 */
[----:B------:R-:W-:Y:S01]  /*26f10*/  IMAD.X R31, RZ, RZ, R32, P3 ;  /* 0x000000ffff1f7224 */ /* 0x000fe200018e0620 */
[----:B------:R-:W-:Y:S01]  /*26f20*/  IADD3 R32, P2, PT, R69, R30, RZ ;  /* 0x0000001e45207210 */ /* 0x000fe20007f5e0ff */
[-C--:B------:R-:W-:Y:S02]  /*26f30*/  IMAD R38, R46, R63.reuse, RZ ;  /* 0x0000003f2e267224 */ /* 0x080fe400078e02ff */
[----:B------:R-:W-:Y:S01]  /*26f40*/  IMAD.MOV.U32 R42, RZ, RZ, R39 ;  /* 0x000000ffff2a7224 */ /* 0x000fe200078e0027 */
        /* <DEDUP_REMOVED lines=16> */
[----:B------:R-:W-:Y:S01]  /*27050*/  IMAD.WIDE.U32.X R46, R46, R64, R60, P5 ;  /* 0x000000402e2e7225 */ /* 0x000fe200028e043c */
[----:B------:R-:W-:-:S02]  /*27060*/  IADD3 R41, P3, PT, R39, R28, RZ ;  /* 0x0000001c27297210 */ /* 0x000fc40007f7e0ff */
[----:B------:R-:W-:Y:S01]  /*27070*/  SEL R28, RZ, 0x1, !P1 ;  /* 0x00000001ff1c7807 */ /* 0x000fe20004800000 */
[----:B------:R-:W-:Y:S02]  /*27080*/  IMAD.X R40, RZ, RZ, R29, P4 ;  /* 0x000000ffff287224 */ /* 0x000fe400020e061d */
[----:B------:R-:W-:Y:S02]  /*27090*/  IMAD R29, R49, R63, RZ ;  /* 0x0000003f311d7224 */ /* 0x000fe400078e02ff */
[----:B------:R-:W-:Y:S01]  /*270a0*/  IMAD.WIDE.U32 R30, P4, RZ, R35, R30 ;  /* 0x00000023ff1e7225 */ /* 0x000fe2000788001e */
[----:B------:R-:W-:-:S03]  /*270b0*/  IADD3.X R55, P1, PT, R55, R40, RZ, P3, !PT ;  /* 0x0000002837377210 */ /* 0x000fc60001f3e4ff */
[----:B------:R-:W-:-:S04]  /*270c0*/  IMAD.WIDE.U32 R32, R35, 0x3d1, RZ ;  /* 0x000003d123207825 */ /* 0x000fc800078e00ff */
[----:B------:R-:W-:Y:S01]  /*270d0*/  IMAD.X R61, RZ, RZ, R28, P0 ;  /* 0x000000ffff3d7224 */ /* 0x000fe200000e061c */
[----:B------:R-:W-:Y:S01]  /*270e0*/  IADD3 R40, P3, PT, R33, R30, RZ ;  /* 0x0000001e21287210 */ /* 0x000fe20007f7e0ff */
[C---:B------:R-:W-:Y:S01]  /*270f0*/  IMAD R65, R48.reuse, R64, R29 ;  /* 0x0000004030417224 */ /* 0x040fe200078e021d */
[----:B------:R-:W-:Y:S01]  /*27100*/  IADD3 RZ, P0, PT, RZ, R32, RZ ;  /* 0x00000020ffff7210 */ /* 0x000fe20007f1e0ff */
[----:B------:R-:W-:Y:S01]  /*27110*/  IMAD.X R29, RZ, RZ, RZ, P4 ;  /* 0x000000ffff1d7224 */ /* 0x000fe200020e06ff */
[----:B------:R-:W-:Y:S01]  /*27120*/  IADD3 R33, P4, PT, R61, R36, RZ ;  /* 0x000000243d217210 */ /* 0x000fe20007f9e0ff */
[----:B------:R-:W-:Y:S01]  /*27130*/  IMAD.WIDE.U32 R38, R48, R63, RZ ;  /* 0x0000003f30267225 */ /* 0x000fe200078e00ff */
[----:B------:R-:W-:-:S03]  /*27140*/  SEL R30, RZ, 0x1, !P2 ;  /* 0x00000001ff1e7807 */ /* 0x000fc60005000000 */
[----:B------:R-:W-:Y:S01]  /*27150*/  IMAD.MOV.U32 R28, RZ, RZ, R31 ;  /* 0x000000ffff1c7224 */ /* 0x000fe200078e001f */
[----:B------:R-:W-:Y:S01]  /*27160*/  IADD3 R33, P2, PT, R33, R38, RZ ;  /* 0x0000002621217210 */ /* 0x000fe20007f5e0ff */
[----:B------:R-:W-:Y:S01]  /*27170*/  IMAD.X R44, RZ, RZ, R37, P4 ;  /* 0x000000ffff2c7224 */ /* 0x000fe200020e0625 */
[----:B------:R-:W-:Y:S01]  /*27180*/  IADD3.X R38, P4, PT, RZ, R40, RZ, P0, !PT ;  /* 0x00000028ff267210 */ /* 0x000fe2000079e4ff */
[----:B------:R-:W-:Y:S02]  /*27190*/  IMAD.IADD R39, R39, 0x1, R65 ;  /* 0x0000000127277824 */ /* 0x000fe400078e0241 */
[----:B------:R-:W-:Y:S01]  /*271a0*/  IMAD.X R31, RZ, RZ, R30, P1 ;  /* 0x000000ffff1f7224 */ /* 0x000fe200008e061e */
[----:B------:R-:W-:Y:S01]  /*271b0*/  SEL R61, RZ, 0x1, !P4 ;  /* 0x00000001ff3d7807 */ /* 0x000fe20006000000 */
        /* <DEDUP_REMOVED lines=88> */
.L_x_359:
        /* <DEDUP_REMOVED lines=22> */
.L_x_358:
[----:B------:R-:W-:Y:S05]  /*278a0*/  BSYNC.RECONVERGENT B0 ;  /* 0x0000000000007941 */ /* 0x000fea0003800200 */
.L_x_357:
        /* <DEDUP_REMOVED lines=16> */
[----:B------:R-:W-:Y:S01]  /*279b0*/  IMAD.WIDE.U32 R46, R49, R58, RZ ;  /* 0x0000003a312e7225 */ /* 0x000fe200078e00ff */
[----:B------:R-:W-:-:S03]  /*279c0*/  SHF.R.U64 R56, R28, 0x1f, R29 ;  /* 0x0000001f1c387819 */ /* 0x000fc6000000121d */
        /* <DEDUP_REMOVED lines=17> */
[----:B------:R-:W-:-:S04]  /*27ae0*/  IMAD.WIDE.U32 R44, R53, R58, RZ ;  /* 0x0000003a352c7225 */ /* 0x000fc800078e00ff */
[----:B------:R-:W-:-:S04]  /*27af0*/  IMAD.WIDE.U32 R32, P5, R53, R57, R32 ;  /* 0x0000003935207225 */ /* 0x000fc800078a0020 */
[----:B------:R-:W-:-:S04]  /*27b00*/  IMAD.WIDE.U32 R38, R57, R48, RZ ;  /* 0x0000003039267225 */ /* 0x000fc800078e00ff */
[----:B------:R-:W-:Y:S01]  /*27b10*/  IMAD.X R37, RZ, RZ, RZ, P3 ;  /* 0x000000ffff257224 */ /* 0x000fe200018e06ff */
[----:B------:R-:W-:Y:S01]  /*27b20*/  IADD3 RZ, P3, PT, R45, R32, RZ ;  /* 0x000000202dff7210 */ /* 0x000fe20007f7e0ff */
[----:B------:R-:W-:Y:S02]  /*27b30*/  IMAD.MOV.U32 R36, RZ, RZ, R47 ;  /* 0x000000ffff247224 */ /* 0x000fe400078e002f */
[----:B------:R-:W-:Y:S01]  /*27b40*/  IMAD.WIDE.U32 R42, R53, R48, RZ ;  /* 0x00000030352a7225 */ /* 0x000fe200078e00ff */
[----:B------:R-:W-:-:S03]  /*27b50*/  IADD3.X R42, P4, PT, RZ, R30, RZ, P4, !PT ;  /* 0x0000001eff2a7210 */ /* 0x000fc6000279e4ff */
[----:B------:R-:W-:Y:S01]  /*27b60*/  IMAD.WIDE.U32 R34, P6, R53, R55, R34 ;  /* 0x0000003735227225 */ /* 0x000fe200078c0022 */
[----:B------:R-:W-:-:S03]  /*27b70*/  SEL R30, RZ, 0x1, !P4 ;  /* 0x00000001ff1e7807 */ /* 0x000fc60006000000 */
        /* <DEDUP_REMOVED lines=28> */
[----:B------:R-:W-:Y:S02]  /*27d40*/  IMAD R36, R55, R52, RZ ;  /* 0x0000003437247224 */ /* 0x000fe400078e02ff */
[----:B------:R-:W-:Y:S01]  /*27d50*/  IMAD.MOV.U32 R44, RZ, RZ, R35 ;  /* 0x000000ffff2c7224 */ /* 0x000fe200078e0023 */
[----:B------:R-:W-:Y:S01]  /*27d60*/  LEA.X R28, P1, R28, R39, 0x1, P1 ;  /* 0x000000271c1c7211 */ /* 0x000fe20000820cff */
[----:B------:R-:W-:Y:S01]  /*27d70*/  IMAD.WIDE.U32 R34, R59, R53, RZ ;  /* 0x000000353b227225 */ /* 0x000fe200078e00ff */
[----:B------:R-:W-:-:S03]  /*27d80*/  IADD3.X R47, P0, PT, RZ, R31, RZ, P0, !PT ;  /* 0x0000001fff2f7210 */ /* 0x000fc6000071e4ff */
[----:B------:R-:W-:Y:S01]  /*27d90*/  IMAD.WIDE.U32 R30, R48, R52, RZ ;  /* 0x00000034301e7225 */ /* 0x000fe200078e00ff */
[----:B------:R-:W-:-:S03]  /*27da0*/  IADD3.X R47, P1, PT, R47, R56, RZ, P1, !PT ;  /* 0x000000382f2f7210 */ /* 0x000fc60000f3e4ff */
[C---:B------:R-:W-:Y:S02]  /*27db0*/  IMAD R65, R49.reuse, R48, R36 ;  /* 0x0000003031417224 */ /* 0x040fe400078e0224 */
[----:B------:R-:W-:Y:S02]  /*27dc0*/  IMAD.X R51, RZ, RZ, R37, P6 ;  /* 0x000000ffff337224 */ /* 0x000fe400030e0625 */
[----:B------:R-:W-:Y:S01]  /*27dd0*/  IMAD.WIDE.U32.X R40, R49, R55, R40, P2 ;  /* 0x0000003731287225 */ /* 0x000fe200010e0428 */
[----:B------:R-:W-:-:S03]  /*27de0*/  IADD3 RZ, P2, PT, RZ, R30, RZ ;  /* 0x0000001effff7210 */ /* 0x000fc60007f5e0ff */
[----:B------:R-:W-:Y:S02]  /*27df0*/  IMAD.IADD R56, R31, 0x1, R65 ;  /* 0x000000011f387824 */ /* 0x000fe400078e0241 */
[----:B------:R-:W-:-:S03]  /*27e00*/  IMAD.WIDE.U32 R34, P6, R53, R59, R34 ;  /* 0x0000003b35227225 */ /* 0x000fc600078c0022 */
[----:B------:R-:W-:Y:S01]  /*27e10*/  IADD3.X R56, P2, PT, RZ, R56, RZ, P2, !PT ;  /* 0x00000038ff387210 */ /* 0x000fe2000175e4ff */
[----:B------:R-:W-:-:S04]  /*27e20*/  IMAD.WIDE.U32 R38, R53, R53, RZ ;  /* 0x0000003535267225 */ /* 0x000fc800078e00ff */
[----:B------:R-:W-:Y:S01]  /*27e30*/  IMAD.WIDE.U32.X R42, R59, R57, R42, P3 ;  /* 0x000000393b2a7225 */ /* 0x000fe200018e042a */
[----:B------:R-:W-:-:S03]  /*27e40*/  IADD3 R63, P3, PT, R63, R30, RZ ;  /* 0x0000001e3f3f7210 */ /* 0x000fc60007f7e0ff */
[C---:B------:R-:W-:Y:S01]  /*27e50*/  IMAD R49, R57.reuse, R53, RZ ;  /* 0x0000003539317224 */ /* 0x040fe200078e02ff */
[----:B------:R-:W-:Y:S01]  /*27e60*/  IADD3.X R60, P3, PT, R56, R51, RZ, P3, !PT ;  /* 0x00000033383c7210 */ /* 0x000fe20001f7e4ff */
        /* <DEDUP_REMOVED lines=9> */
[C---:B------:R-:W-:Y:S01]  /*27f00*/  IMAD.WIDE.U32 R30, P2, R58.reuse, R57, R30 ;  /* 0x000000393a1e7225 */ /* 0x040fe2000784001e */
[----:B------:R-:W-:Y:S02]  /*27f10*/  IADD3.X R29, P1, PT, R29, R62, RZ, P1, !PT ;  /* 0x0000003e1d1d7210 */ /* 0x000fe40000f3e4ff */
        /* <DEDUP_REMOVED lines=8> */
[----:B------:R-:W-:Y:S02]  /*27fa0*/  SHF.L.W.U32.HI R39, R54, 0x1, R61 ;  /* 0x0000000136277819 */ /* 0x000fe40000010e3d */
[----:B------:R-:W-:Y:S01]  /*27fb0*/  IADD3.X R60, P2, PT, R60, R65, RZ, P2, !PT ;  /* 0x000000413c3c7210 */ /* 0x000fe2000175e4ff */
[-C--:B------:R-:W-:Y:S01]  /*27fc0*/  IMAD R63, R55, R53.reuse, RZ ;  /* 0x00000035373f7224 */ /* 0x080fe200078e02ff */
[----:B------:R-:W-:Y:S01]  /*27fd0*/  IADD3 RZ, P4, PT, RZ, R56, RZ ;  /* 0x00000038ffff7210 */ /* 0x000fe20007f9e0ff */
[----:B------:R-:W-:Y:S01]  /*27fe0*/  IMAD.MOV.U32 R34, RZ, RZ, R31 ;  /* 0x000000ffff227224 */ /* 0x000fe200078e001f */
[----:B------:R-:W-:Y:S01]  /*27ff0*/  IADD3.X R39, P1, PT, R39, R52, RZ, P1, !PT ;  /* 0x0000003427277210 */ /* 0x000fe20000f3e4ff */
[----:B------:R-:W-:Y:S01]  /*28000*/  IMAD.WIDE.U32 R30, R48, R53, RZ ;  /* 0x00000035301e7225 */ /* 0x000fe200078e00ff */
[----:B------:R-:W-:-:S02]  /*28010*/  IADD3.X R53, P4, PT, RZ, R60, RZ, P4, !PT ;  /* 0x0000003cff357210 */ /* 0x000fc4000279e4ff */
[----:B------:R-:W-:Y:S01]  /*28020*/  SEL R52, RZ, 0x1, !P2 ;  /* 0x00000001ff347807 */ /* 0x000fe20005000000 */
[----:B------:R-:W-:Y:S01]  /*28030*/  IMAD R63, R59, R48, R63 ;  /* 0x000000303b3f7224 */ /* 0x000fe200078e023f */
[----:B------:R-:W-:Y:S01]  /*28040*/  SHF.L.W.U32.HI R54, R61, 0x1, R56 ;  /* 0x000000013d367819 */ /* 0x000fe20000010e38 */
[----:B------:R-:W-:Y:S01]  /*28050*/  IMAD.WIDE.U32.X R36, R59, R59, R36, P6 ;  /* 0x0000003b3b247225 */ /* 0x000fe200030e0424 */
[----:B------:R-:W-:Y:S02]  /*28060*/  IADD3 R59, P6, PT, R49, R40, RZ ;  /* 0x00000028313b7210 */ /* 0x000fe40007fde0ff */
        /* <DEDUP_REMOVED lines=9> */
[----:B------:R-:W-:Y:S02]  /*28100*/  SEL R31, RZ, 0x1, !P0 ;  /* 0x00000001ff1f7807 */ /* 0x000fe40004000000 */
[----:B------:R-:W-:Y:S01]  /*28110*/  IADD3.X R54, P1, PT, R54, R49, RZ, P1, !PT ;  /* 0x0000003136367210 */ /* 0x000fe20000f3e4ff */
[----:B------:R-:W-:Y:S01]  /*28120*/  IMAD.X R43, RZ, RZ, R43, P4 ;  /* 0x000000ffff2b7224 */ /* 0x000fe200020e062b */
[----:B------:R-:W-:Y:S02]  /*28130*/  IADD3.X R40, P2, PT, R40, R59, RZ, P2, !PT ;  /* 0x0000003b28287210 */ /* 0x000fe4000175e4ff */
[----:B------:R-:W-:Y:S02]  /*28140*/  IADD3 R41, P6, PT, R30, R41, RZ ;  /* 0x000000291e297210 */ /* 0x000fe40007fde0ff */
[----:B------:R-:W-:Y:S01]  /*28150*/  IADD3 R42, P0, PT, R31, R38, RZ ;  /* 0x000000261f2a7210 */ /* 0x000fe20007f1e0ff */
[----:B------:R-:W-:Y:S01]  /*28160*/  IMAD.WIDE.U32 R30, R55, R48, RZ ;  /* 0x00000030371e7225 */ /* 0x000fe200078e00ff */
[----:B------:R-:W-:-:S02]  /*28170*/  IADD3.X R38, P4, PT, R56, R37, RZ, P1, !PT ;  /* 0x0000002538267210 */ /* 0x000fc40000f9e4ff */
[----:B------:R-:W-:Y:S01]  /*28180*/  IADD3.X R40, P1, PT, R40, R43, RZ, P6, !PT ;  /* 0x0000002b28287210 */ /* 0x000fe2000373e4ff */
[----:B------:R-:W-:Y:S01]  /*28190*/  IMAD R37, R55, R58, RZ ;  /* 0x0000003a37257224 */ /* 0x000fe200078e02ff */
[----:B------:R-:W-:Y:S01]  /*281a0*/  SHF.L.W.U32.HI R43, R53, 0x1, R41 ;  /* 0x00000001352b7819 */ /* 0x000fe20000010e29 */
[C---:B------:R-:W-:Y:S01]  /*281b0*/  IMAD.WIDE.U32 R30, P6, R48.reuse, R55, R30 ;  /* 0x00000037301e7225 */ /* 0x040fe200078c001e */
[----:B------:R-:W-:Y:S02]  /*281c0*/  SEL R36, RZ, 0x1, !P2 ;  /* 0x00000001ff247807 */ /* 0x000fe40005000000 */
[----:B------:R-:W-:Y:S01]  /*281d0*/  IADD3.X R43, P2, PT, R43, R42, RZ, P4, !PT ;  /* 0x0000002a2b2b7210 */ /* 0x000fe2000275e4ff */
[----:B------:R-:W-:Y:S01]  /*281e0*/  IMAD.WIDE.U32 R58, R48, R58, RZ ;  /* 0x0000003a303a7225 */ /* 0x000fe200078e00ff */
[----:B------:R-:W-:Y:S02]  /*281f0*/  IADD3.X R52, P4, PT, RZ, R51, RZ, P0, !PT ;  /* 0x00000033ff347210 */ /* 0x000fe4000079e4ff */
[----:B------:R-:W-:Y:S01]  /*28200*/  SHF.L.W.U32.HI R41, R41, 0x1, R40 ;  /* 0x0000000129297819 */ /* 0x000fe20000010e28 */
[----:B------:R-:W-:-:S02]  /*28210*/  IMAD.X R51, RZ, RZ, R36, P1 ;  /* 0x000000ffff337224 */ /* 0x000fc400008e0624 */
[-C--:B------:R-:W-:Y:S02]  /*28220*/  IMAD R53, R57, R48.reuse, R37 ;  /* 0x0000003039357224 */ /* 0x080fe400078e0225 */
[----:B------:R-:W-:-:S04]  /*28230*/  IMAD.WIDE.U32 R48, R48, R48, RZ ;  /* 0x0000003030307225 */ /* 0x000fc800078e00ff */
[----:B------:R-:W-:Y:S01]  /*28240*/  IMAD.X R37, RZ, RZ, RZ, P6 ;  /* 0x000000ffff257224 */ /* 0x000fe200030e06ff */
[----:B------:R-:W-:Y:S01]  /*28250*/  IADD3 R51, P6, PT, R51, R44, RZ ;  /* 0x0000002c33337210 */ /* 0x000fe20007fde0ff */
[----:B------:R-:W-:Y:S01]  /*28260*/  IMAD.MOV.U32 R36, RZ, RZ, R31 ;  /* 0x000000ffff247224 */ /* 0x000fe200078e001f */
[----:B------:R-:W-:Y:S02]  /*28270*/  IADD3 R42, P3, PT, R49, R30, RZ ;  /* 0x0000001e312a7210 */ /* 0x000fe40007f7e0ff */
[----:B------:R-:W-:Y:S01]  /*28280*/  IADD3.X R49, P0, PT, R41, R52, RZ, P2, !PT ;  /* 0x0000003429317210 */ /* 0x000fe2000171e4ff */
[----:B------:R-:W-:Y:S01]  /*28290*/  IMAD.IADD R41, R59, 0x1, R53 ;  /* 0x000000013b297824 */ /* 0x000fe200078e0235 */
[----:B------:R-:W-:Y:S01]  /*282a0*/  IADD3.X R44, P4, PT, RZ, R34, RZ, P4, !PT ;  /* 0x00000022ff2c7210 */ /* 0x000fe2000279e4ff */
[----:B------:R-:W-:Y:S01]  /*282b0*/  IMAD.X R30, RZ, RZ, R45, P6 ;  /* 0x000000ffff1e7224 */ /* 0x000fe200030e062d */
[----:B------:R-:W-:Y:S01]  /*282c0*/  IADD3 R59, P1, PT, R51, R58, RZ ;  /* 0x0000003a333b7210 */ /* 0x000fe20007f3e0ff */
[----:B------:R-:W-:Y:S01]  /*282d0*/  IMAD.WIDE.U32.X R36, R55, R55, R36, P3 ;  /* 0x0000003737247225 */ /* 0x000fe200018e0424 */
[----:B------:R-:W-:-:S02]  /*282e0*/  IADD3.X R56, P4, PT, RZ, R35, RZ, P4, !PT ;  /* 0x00000023ff387210 */ /* 0x000fc4000279e4ff */
[----:B------:R-:W-:Y:S01]  /*282f0*/  IADD3.X R41, P1, PT, R41, R30, RZ, P1, !PT ;  /* 0x0000001e29297210 */ /* 0x000fe20000f3e4ff */
[----:B------:R-:W-:Y:S01]  /*28300*/  IMAD.WIDE.U32.X R34, R57, R55, R32, P5 ;  /* 0x0000003739227225 */ /* 0x000fe200028e0420 */
[----:B------:R-:W-:Y:S02]  /*28310*/  IADD3 RZ, P2, PT, RZ, R59, RZ ;  /* 0x0000003bffff7210 */ /* 0x000fe40007f5e0ff */
[----:B------:R-:W-:Y:S01]  /*28320*/  SHF.L.W.U32.HI R51, R40, 0x1, R59 ;  /* 0x0000000128337819 */ /* 0x000fe20000010e3b */
[----:B------:R-:W-:Y:S01]  /*28330*/  IMAD.WIDE.U32 R32, R49, 0x3d1, RZ ;  /* 0x000003d131207825 */ /* 0x000fe200078e00ff */
[----:B------:R-:W-:Y:S02]  /*28340*/  SEL R45, RZ, 0x1, !P4 ;  /* 0x00000001ff2d7807 */ /* 0x000fe40006000000 */
        /* <DEDUP_REMOVED lines=25> */
[----:B------:R-:W-:Y:S01]  /*284e0*/  IMAD.WIDE.U32 R34, P4, RZ, R51, R34 ;  /* 0x00000033ff227225 */ /* 0x000fe20007880022 */
[----:B------:R-:W-:Y:S02]  /*284f0*/  IADD3.X R55, P1, PT, RZ, R36, RZ, P1, !PT ;  /* 0x00000024ff377210 */ /* 0x000fe40000f3e4ff */
[----:B------:R-:W-:Y:S01]  /*28500*/  IADD3.X R53, P2, PT, R53, R42, RZ, P2, !PT ;  /* 0x0000002a35357210 */ /* 0x000fe2000175e4ff */
[----:B------:R-:W-:Y:S01]  /*28510*/  IMAD.X R59, RZ, RZ, R41, P5 ;  /* 0x000000ffff3b7224 */ /* 0x000fe200028e0629 */
[----:B------:R-:W-:Y:S01]  /*28520*/  IADD3 R42, P5, PT, R57, R32, RZ ;  /* 0x00000020392a7210 */ /* 0x000fe20007fbe0ff */
[----:B------:R-:W-:Y:S01]  /*28530*/  IMAD.X R41, RZ, RZ, RZ, P4 ;  /* 0x000000ffff297224 */ /* 0x000fe200020e06ff */
[----:B------:R-:W-:Y:S01]  /*28540*/  IADD3 R32, P3, PT, R33, R34, RZ ;  /* 0x0000002221207210 */ /* 0x000fe20007f7e0ff */
[----:B------:R-:W-:Y:S01]  /*28550*/  IMAD.MOV.U32 R40, RZ, RZ, R35 ;  /* 0x000000ffff287224 */ /* 0x000fe200078e0023 */
[----:B------:R-:W-:Y:S01]  /*28560*/  LEA.HI.X R55, P2, R48, R55, RZ, 0x1, P2 ;  /* 0x0000003730377211 */ /* 0x000fe20001050cff */
[----:B------:R-:W-:Y:S01]  /*28570*/  IMAD.WIDE.U32 R34, R45, 0x3d1, RZ ;  /* 0x000003d12d227825 */ /* 0x000fe200078e00ff */
[----:B------:R-:W-:-:S02]  /*28580*/  IADD3.X R36, P5, PT, R32, R59, RZ, P5, !PT ;  /* 0x0000003b20247210 */ /* 0x000fc40002fbe4ff */
[----:B------:R-:W-:Y:S01]  /*28590*/  IADD3.X R57, PT, PT, RZ, RZ, R37, P2, P1 ;  /* 0x000000ffff397210 */ /* 0x000fe200017e2425 */
[----:B------:R-:W-:Y:S01]  /*285a0*/  IMAD.WIDE.U32 R32, R53, 0x3d1, RZ ;  /* 0x000003d135207825 */ /* 0x000fe200078e00ff */
[----:B------:R-:W-:-:S03]  /*285b0*/  SEL R59, RZ, 0x1, !P5 ;  /* 0x00000001ff3b7807 */ /* 0x000fc60006800000 */
[----:B------:R-:W-:Y:S01]  /*285c0*/  IMAD.WIDE.U32.X R40, RZ, R31, R40, P3 ;  /* 0x0000001fff287225 */ /* 0x000fe200018e0428 */
[----:B------:R-:W-:-:S03]  /*285d0*/  IADD3.X R43, P3, PT, R43, R44, RZ, P0, !PT ;  /* 0x0000002c2b2b7210 */ /* 0x000fc6000077e4ff */
[----:B------:R-:W-:Y:S01]  /*285e0*/  IMAD.WIDE.U32 R32, P4, RZ, R45, R32 ;  /* 0x0000002dff207225 */ /* 0x000fe20007880020 */
[----:B------:R-:W-:Y:S02]  /*285f0*/  IADD3 R59, P5, PT, R59, R40, RZ ;  /* 0x000000283b3b7210 */ /* 0x000fe40007fbe0ff */
[----:B------:R-:W-:Y:S01]  /*28600*/  IADD3.X R49, P3, PT, R49, R42, RZ, P3, !PT ;  /* 0x0000002a31317210 */ /* 0x000fe20001f7e4ff */
[----:B------:R-:W-:Y:S01]  /*28610*/  IMAD.X R37, RZ, RZ, RZ, P4 ;  /* 0x000000ffff257224 */ /* 0x000fe200020e06ff */
[----:B------:R-:W-:Y:S01]  /*28620*/  IADD3 R32, P1, PT, R35, R32, RZ ;  /* 0x0000002023207210 */ /* 0x000fe20007f3e0ff */
[----:B------:R-:W-:Y:S01]  /*28630*/  IMAD.X R41, RZ, RZ, R41, P5 ;  /* 0x000000ffff297224 */ /* 0x000fe200028e0629 */
[----:B------:R-:W-:Y:S01]  /*28640*/  IADD3 R40, P0, PT, R59, R34, RZ ;  /* 0x000000223b287210 */ /* 0x000fe20007f1e0ff */
[----:B------:R-:W-:Y:S01]  /*28650*/  IMAD.WIDE.U32 R34, R57, 0x3d1, RZ ;  /* 0x000003d139227825 */ /* 0x000fe200078e00ff */
[----:B------:R-:W-:Y:S02]  /*28660*/  IADD3.X R51, P3, PT, R51, R36, RZ, P3, !PT ;  /* 0x0000002433337210 */ /* 0x000fe40001f7e4ff */
[----:B------:R-:W-:Y:S01]  /*28670*/  IADD3.X R42, P0, PT, R32, R41, RZ, P0, !PT ;  /* 0x00000029202a7210 */ /* 0x000fe2000071e4ff */
[----:B------:R-:W-:Y:S01]  /*28680*/  IMAD.MOV.U32 R36, RZ, RZ, R33 ;  /* 0x000000ffff247224 */ /* 0x000fe200078e0021 */
[----:B------:R-:W-:Y:S01]  /*28690*/  IADD3.X R31, P3, PT, R31, R40, RZ, P3, !PT ;  /* 0x000000281f1f7210 */ /* 0x000fe20001f7e4ff */
[----:B------:R-:W-:Y:S01]  /*286a0*/  IMAD.WIDE.U32 R32, R55, 0x3d1, RZ ;  /* 0x000003d137207825 */ /* 0x000fe200078e00ff */
[----:B------:R-:W-:-:S02]  /*286b0*/  SEL R41, RZ, 0x1, !P0 ;  /* 0x00000001ff297807 */ /* 0x000fc40004000000 */
        /* <DEDUP_REMOVED lines=48> */
.L_x_362:
        /* <DEDUP_REMOVED lines=22> */
.L_x_361:
[----:B------:R-:W-:Y:S05]  /*28b20*/  BSYNC.RECONVERGENT B0 ;  /* 0x0000000000007941 */ /* 0x000fea0003800200 */
.L_x_360:
        /* <DEDUP_REMOVED lines=74> */
[----:B------:R-:W-:Y:S01]  /*28fd0*/  IADD3.X R47, P0, PT, RZ, R31, RZ, P0, !PT ;  /* 0x0000001fff2f7210 */ /* 0x000fe2000071e4ff */
[----:B------:R-:W-:Y:S01]  /*28fe0*/  IMAD.WIDE.U32 R34, R59, R51, RZ ;  /* 0x000000333b227225 */ /* 0x000fe200078e00ff */
[----:B------:R-:W-:-:S03]  /*28ff0*/  LEA.X R28, P1, R28, R39, 0x1, P1 ;  /* 0x000000271c1c7211 */ /* 0x000fc60000820cff */
[----:B------:R-:W-:Y:S01]  /*29000*/  IMAD.WIDE.U32 R30, R54, R50, RZ ;  /* 0x00000032361e7225 */ /* 0x000fe200078e00ff */
[----:B------:R-:W-:-:S03]  /*29010*/  IADD3.X R47, P1, PT, R47, R60, RZ, P1, !PT ;  /* 0x0000003c2f2f7210 */ /* 0x000fc60000f3e4ff */
[C---:B------:R-:W-:Y:S02]  /*29020*/  IMAD R65, R55.reuse, R54, R36 ;  /* 0x0000003637417224 */ /* 0x040fe400078e0224 */
[----:B------:R-:W-:Y:S01]  /*29030*/  IMAD.WIDE.U32.X R40, R55, R49, R40, P2 ;  /* 0x0000003137287225 */ /* 0x000fe200010e0428 */
[----:B------:R-:W-:-:S03]  /*29040*/  IADD3 RZ, P2, PT, RZ, R30, RZ ;  /* 0x0000001effff7210 */ /* 0x000fc60007f5e0ff */
[----:B------:R-:W-:Y:S02]  /*29050*/  IMAD.IADD R50, R31, 0x1, R65 ;  /* 0x000000011f327824 */ /* 0x000fe400078e0241 */
[----:B------:R-:W-:Y:S02]  /*29060*/  IMAD.X R53, RZ, RZ, R37, P6 ;  /* 0x000000ffff357224 */ /* 0x000fe400030e0625 */
[----:B------:R-:W-:Y:S01]  /*29070*/  IMAD.WIDE.U32 R34, P6, R51, R59, R34 ;  /* 0x0000003b33227225 */ /* 0x000fe200078c0022 */
[----:B------:R-:W-:-:S03]  /*29080*/  IADD3.X R50, P2, PT, RZ, R50, RZ, P2, !PT ;  /* 0x00000032ff327210 */ /* 0x000fc6000175e4ff */
[----:B------:R-:W-:-:S04]  /*29090*/  IMAD.WIDE.U32 R38, R51, R51, RZ ;  /* 0x0000003333267225 */ /* 0x000fc800078e00ff */
[----:B------:R-:W-:Y:S01]  /*290a0*/  IMAD.WIDE.U32.X R42, R59, R57, R42, P3 ;  /* 0x000000393b2a7225 */ /* 0x000fe200018e042a */
[----:B------:R-:W-:-:S03]  /*290b0*/  IADD3 R63, P3, PT, R63, R30, RZ ;  /* 0x0000001e3f3f7210 */ /* 0x000fc60007f7e0ff */
[C---:B------:R-:W-:Y:S01]  /*290c0*/  IMAD R55, R57.reuse, R51, RZ ;  /* 0x0000003339377224 */ /* 0x040fe200078e02ff */
[----:B------:R-:W-:Y:S01]  /*290d0*/  IADD3.X R62, P3, PT, R50, R53, RZ, P3, !PT ;  /* 0x00000035323e7210 */ /* 0x000fe20001f7e4ff */
[----:B------:R-:W-:Y:S01]  /*290e0*/  IMAD.WIDE.U32 R30, R57, R48, RZ ;  /* 0x00000030391e7225 */ /* 0x000fe200078e00ff */
[----:B------:R-:W-:-:S03]  /*290f0*/  SHF.L.W.U32.HI R50, R29, 0x1, R56 ;  /* 0x000000011d327819 */ /* 0x000fc60000010e38 */
        /* <DEDUP_REMOVED lines=20> */
[----:B------:R-:W-:-:S03]  /*29240*/  IADD3 RZ, P4, PT, RZ, R60, RZ ;  /* 0x0000003cffff7210 */ /* 0x000fc60007f9e0ff */
[----:B------:R-:W-:Y:S01]  /*29250*/  IMAD.MOV.U32 R34, RZ, RZ, R31 ;  /* 0x000000ffff227224 */ /* 0x000fe200078e001f */
[----:B------:R-:W-:Y:S01]  /*29260*/  IADD3.X R39, P4, PT, RZ, R39, RZ, P4, !PT ;  /* 0x00000027ff277210 */ /* 0x000fe2000279e4ff */
[C---:B------:R-:W-:Y:S01]  /*29270*/  IMAD R63, R59.reuse, R54, R29 ;  /* 0x000000363b3f7224 */ /* 0x040fe200078e021d */
[----:B------:R-:W-:Y:S01]  /*29280*/  SHF.L.W.U32.HI R29, R56, 0x1, R61 ;  /* 0x00000001381d7819 */ /* 0x000fe20000010e3d */
[----:B------:R-:W-:Y:S01]  /*29290*/  IMAD.WIDE.U32.X R36, R59, R59, R36, P6 ;  /* 0x0000003b3b247225 */ /* 0x000fe200030e0424 */
[----:B------:R-:W-:Y:S02]  /*292a0*/  IADD3 R55, P6, PT, R55, R40, RZ ;  /* 0x0000002837377210 */ /* 0x000fe40007fde0ff */
[----:B------:R-:W-:Y:S01]  /*292b0*/  IADD3.X R29, P1, PT, R29, R58, RZ, P1, !PT ;  /* 0x0000003a1d1d7210 */ /* 0x000fe20000f3e4ff */
[----:B------:R-:W-:Y:S01]  /*292c0*/  IMAD.WIDE.U32 R30, R54, R51, RZ ;  /* 0x00000033361e7225 */ /* 0x000fe200078e00ff */
[----:B------:R-:W-:Y:S02]  /*292d0*/  SEL R51, RZ, 0x1, !P2 ;  /* 0x00000001ff337807 */ /* 0x000fe40005000000 */
        /* <DEDUP_REMOVED lines=9> */
[----:B------:R-:W-:Y:S02]  /*29370*/  IADD3.X R40, P1, PT, R40, R31, RZ, P1, !PT ;  /* 0x0000001f28287210 */ /* 0x000fe40000f3e4ff */
[----:B------:R-:W-:Y:S01]  /*29380*/  SEL R31, RZ, 0x1, !P0 ;  /* 0x00000001ff1f7807 */ /* 0x000fe20004000000 */
[----:B------:R-:W-:Y:S01]  /*29390*/  IMAD.X R43, RZ, RZ, R43, P4 ;  /* 0x000000ffff2b7224 */ /* 0x000fe200020e062b */
[----:B------:R-:W-:Y:S02]  /*293a0*/  IADD3 R42, P6, PT, R30, R37, RZ ;  /* 0x000000251e2a7210 */ /* 0x000fe40007fde0ff */
[----:B------:R-:W-:Y:S02]  /*293b0*/  SHF.L.W.U32.HI R51, R60, 0x1, R39 ;  /* 0x000000013c337819 */ /* 0x000fe40000010e27 */
[----:B------:R-:W-:Y:S02]  /*293c0*/  IADD3.X R56, P2, PT, R56, R41, RZ, P2, !PT ;  /* 0x0000002938387210 */ /* 0x000fe4000175e4ff */
[----:B------:R-:W-:Y:S01]  /*293d0*/  IADD3 R58, P0, PT, R31, R38, RZ ;  /* 0x000000261f3a7210 */ /* 0x000fe20007f1e0ff */
[----:B------:R-:W-:Y:S01]  /*293e0*/  IMAD.WIDE.U32 R30, R49, R54, RZ ;  /* 0x00000036311e7225 */ /* 0x000fe200078e00ff */
[----:B------:R-:W-:-:S02]  /*293f0*/  SHF.L.W.U32.HI R41, R39, 0x1, R42 ;  /* 0x0000000127297819 */ /* 0x000fc40000010e2a */
[----:B------:R-:W-:Y:S01]  /*29400*/  IADD3.X R51, P4, PT, R51, R36, RZ, P1, !PT ;  /* 0x0000002433337210 */ /* 0x000fe20000f9e4ff */
[----:B------:R-:W-:Y:S01]  /*29410*/  IMAD R39, R49, R48, RZ ;  /* 0x0000003031277224 */ /* 0x000fe200078e02ff */
[----:B------:R-:W-:Y:S01]  /*29420*/  IADD3.X R56, P1, PT, R56, R43, RZ, P6, !PT ;  /* 0x0000002b38387210 */ /* 0x000fe2000373e4ff */
[C---:B------:R-:W-:Y:S01]  /*29430*/  IMAD.WIDE.U32 R30, P6, R54.reuse, R49, R30 ;  /* 0x00000031361e7225 */ /* 0x040fe200078c001e */
[----:B------:R-:W-:Y:S02]  /*29440*/  SEL R38, RZ, 0x1, !P2 ;  /* 0x00000001ff267807 */ /* 0x000fe40005000000 */
[----:B------:R-:W-:Y:S01]  /*29450*/  IADD3.X R41, P2, PT, R41, R58, RZ, P4, !PT ;  /* 0x0000003a29297210 */ /* 0x000fe2000275e4ff */
[----:B------:R-:W-:Y:S01]  /*29460*/  IMAD.WIDE.U32 R36, R54, R48, RZ ;  /* 0x0000003036247225 */ /* 0x000fe200078e00ff */
[----:B------:R-:W-:Y:S02]  /*29470*/  SHF.L.W.U32.HI R48, R42, 0x1, R56 ;  /* 0x000000012a307819 */ /* 0x000fe40000010e38 */
[----:B------:R-:W-:Y:S01]  /*29480*/  IADD3.X R53, P4, PT, RZ, R53, RZ, P0, !PT ;  /* 0x00000035ff357210 */ /* 0x000fe2000079e4ff */
[----:B------:R-:W-:-:S02]  /*29490*/  IMAD R59, R57, R54, R39 ;  /* 0x00000036393b7224 */ /* 0x000fc400078e0227 */
[----:B------:R-:W-:-:S04]  /*294a0*/  IMAD.WIDE.U32 R54, R54, R54, RZ ;  /* 0x0000003636367225 */ /* 0x000fc800078e00ff */
[----:B------:R-:W-:Y:S01]  /*294b0*/  IMAD.X R43, RZ, RZ, R38, P1 ;  /* 0x000000ffff2b7224 */ /* 0x000fe200008e0626 */
[----:B------:R-:W-:Y:S01]  /*294c0*/  IADD3 R42, P3, PT, R55, R30, RZ ;  /* 0x0000001e372a7210 */ /* 0x000fe20007f7e0ff */
[----:B------:R-:W-:Y:S02]  /*294d0*/  IMAD.X R39, RZ, RZ, RZ, P6 ;  /* 0x000000ffff277224 */ /* 0x000fe400030e06ff */
[----:B------:R-:W-:Y:S01]  /*294e0*/  IMAD.IADD R30, R37, 0x1, R59 ;  /* 0x00000001251e7824 */ /* 0x000fe200078e023b */
[----:B------:R-:W-:Y:S01]  /*294f0*/  IADD3 R55, P6, PT, R43, R44, RZ ;  /* 0x0000002c2b377210 */ /* 0x000fe20007fde0ff */
[----:B------:R-:W-:Y:S01]  /*29500*/  IMAD.MOV.U32 R38, RZ, RZ, R31 ;  /* 0x000000ffff267224 */ /* 0x000fe200078e001f */
[----:B------:R-:W-:Y:S02]  /*29510*/  IADD3.X R44, P4, PT, RZ, R34, RZ, P4, !PT ;  /* 0x00000022ff2c7210 */ /* 0x000fe4000279e4ff */
[----:B------:R-:W-:Y:S01]  /*29520*/  IADD3 R55, P1, PT, R55, R36, RZ ;  /* 0x0000002437377210 */ /* 0x000fe20007f3e0ff */
[----:B------:R-:W-:Y:S01]  /*29530*/  IMAD.X R45, RZ, RZ, R45, P6 ;  /* 0x000000ffff2d7224 */ /* 0x000fe200030e062d */
[----:B------:R-:W-:Y:S01]  /*29540*/  IADD3.X R43, P0, PT, R48, R53, RZ, P2, !PT ;  /* 0x00000035302b7210 */ /* 0x000fe2000171e4ff */
[----:B------:R-:W-:Y:S01]  /*29550*/  IMAD.WIDE.U32.X R38, R49, R49, R38, P3 ;  /* 0x0000003131267225 */ /* 0x000fe200018e0426 */
[----:B------:R-:W-:-:S02]  /*29560*/  IADD3.X R58, P4, PT, RZ, R35, RZ, P4, !PT ;  /* 0x00000023ff3a7210 */ /* 0x000fc4000279e4ff */
[----:B------:R-:W-:Y:S01]  /*29570*/  IADD3.X R36, P1, PT, R30, R45, RZ, P1, !PT ;  /* 0x0000002d1e247210 */ /* 0x000fe20000f3e4ff */
[----:B------:R-:W-:Y:S01]  /*29580*/  IMAD.WIDE.U32.X R34, R57, R49, R32, P5 ;  /* 0x0000003139227225 */ /* 0x000fe200028e0420 */
[----:B------:R-:W-:Y:S02]  /*29590*/  IADD3 RZ, P2, PT, RZ, R55, RZ ;  /* 0x00000037ffff7210 */ /* 0x000fe40007f5e0ff */
[----:B------:R-:W-:Y:S01]  /*295a0*/  SEL R37, RZ, 0x1, !P4 ;  /* 0x00000001ff257807 */ /* 0x000fe20006000000 */
[----:B------:R-:W-:Y:S01]  /*295b0*/  IMAD.WIDE.U32 R32, R43, 0x3d1, RZ ;  /* 0x000003d12b207825 */ /* 0x000fe200078e00ff */
[----:B------:R-:W-:Y:S02]  /*295c0*/  IADD3.X R48, P5, PT, RZ, R36, RZ, P2, !PT ;  /* 0x00000024ff307210 */ /* 0x000fe400017be4ff */
[----:B------:R-:W-:Y:S01]  /*295d0*/  SEL R36, RZ, 0x1, !P1 ;  /* 0x00000001ff247807 */ /* 0x000fe20004800000 */
[----:B------:R-:W-:Y:S01]  /*295e0*/  IMAD.WIDE.U32 R30, R41, 0x3d1, RZ ;  /* 0x000003d1291e7825 */ /* 0x000fe200078e00ff */
[----:B------:R-:W-:-:S02]  /*295f0*/  SHF.L.W.U32.HI R53, R56, 0x1, R55 ;  /* 0x0000000138357819 */ /* 0x000fc40000010e37 */
        /* <DEDUP_REMOVED lines=100> */
.L_x_365:
        /* <DEDUP_REMOVED lines=22> */
.L_x_364:
[----:B------:R-:W-:Y:S05]  /*29da0*/  BSYNC.RECONVERGENT B0 ;  /* 0x0000000000007941 */ /* 0x000fea0003800200 */
.L_x_363:
        /* <DEDUP_REMOVED lines=103> */
[----:B------:R-:W-:-:S04]  /*2a420*/  IMAD.WIDE.U32 R38, R50, R50, RZ ;  /* 0x0000003232267225 */ /* 0x000fc800078e00ff */
[----:B------:R-:W-:Y:S02]  /*2a430*/  IMAD.IADD R69, R35, 0x1, R69 ;  /* 0x0000000123457824 */ /* 0x000fe400078e0245 */
[----:B------:R-:W-:Y:S01]  /*2a440*/  IMAD.X R35, RZ, RZ, RZ, P2 ;  /* 0x000000ffff237224 */ /* 0x000fe200010e06ff */
[----:B------:R-:W-:Y:S01]  /*2a450*/  IADD3 R58, P2, PT, R65, R34, RZ ;  /* 0x00000022413a7210 */ /* 0x000fe20007f5e0ff */
[----:B------:R-:W-:Y:S02]  /*2a460*/  IMAD R29, R51, R53, RZ ;  /* 0x00000035331d7224 */ /* 0x000fe400078e02ff */
[----:B------:R-:W-:Y:S01]  /*2a470*/  IMAD.X R55, RZ, RZ, R55, P3 ;  /* 0x000000ffff377224 */ /* 0x000fe200018e0637 */
[----:B------:R-:W-:Y:S01]  /*2a480*/  IADD3 R47, P3, PT, R39, R30, RZ ;  /* 0x0000001e272f7210 */ /* 0x000fe20007f7e0ff */
[C---:B------:R-:W-:Y:S01]  /*2a490*/  IMAD.WIDE.U32.X R44, R59.reuse, R51, R44, P4 ;  /* 0x000000333b2c7225 */ /* 0x040fe200020e042c */
[----:B------:R-:W-:Y:S02]  /*2a4a0*/  IADD3.X R39, P2, PT, R60, R69, RZ, P2, !PT ;  /* 0x000000453c277210 */ /* 0x000fe4000175e4ff */
[----:B------:R-:W-:Y:S01]  /*2a4b0*/  IADD3 RZ, P4, PT, RZ, R58, RZ ;  /* 0x0000003affff7210 */ /* 0x000fe20007f9e0ff */
[C---:B------:R-:W-:Y:S01]  /*2a4c0*/  IMAD R65, R59.reuse, R54, R29 ;  /* 0x000000363b417224 */ /* 0x040fe200078e021d */
[----:B------:R-:W-:Y:S01]  /*2a4d0*/  SHF.L.W.U32.HI R29, R56, 0x1, R61 ;  /* 0x00000001381d7819 */ /* 0x000fe20000010e3d */
[----:B------:R-:W-:Y:S01]  /*2a4e0*/  IMAD.WIDE.U32.X R36, R59, R59, R36, P6 ;  /* 0x0000003b3b247225 */ /* 0x000fe200030e0424 */
[----:B------:R-:W-:-:S02]  /*2a4f0*/  IADD3.X R56, P0, PT, RZ, R49, RZ, P0, !PT ;  /* 0x00000031ff387210 */ /* 0x000fc4000071e4ff */
[----:B------:R-:W-:Y:S01]  /*2a500*/  IADD3.X R39, P4, PT, RZ, R39, RZ, P4, !PT ;  /* 0x00000027ff277210 */ /* 0x000fe2000279e4ff */
[----:B------:R-:W-:Y:S01]  /*2a510*/  IMAD.MOV.U32 R34, RZ, RZ, R31 ;  /* 0x000000ffff227224 */ /* 0x000fe200078e001f */
        /* <DEDUP_REMOVED lines=16> */
[----:B------:R-:W-:Y:S02]  /*2a620*/  IADD3.X R53, P1, PT, R53, R36, RZ, P1, !PT ;  /* 0x0000002435357210 */ /* 0x000fe40000f3e4ff */
[----:B------:R-:W-:Y:S02]  /*2a630*/  SHF.L.W.U32.HI R40, R58, 0x1, R39 ;  /* 0x000000013a287819 */ /* 0x000fe40000010e27 */
[----:B------:R-:W-:-:S02]  /*2a640*/  IADD3 R42, P6, PT, R30, R41, RZ ;  /* 0x000000291e2a7210 */ /* 0x000fc40007fde0ff */
[----:B------:R-:W-:Y:S01]  /*2a650*/  IADD3 R36, P0, PT, R31, R38, RZ ;  /* 0x000000261f247210 */ /* 0x000fe20007f1e0ff */
[----:B------:R-:W-:Y:S01]  /*2a660*/  IMAD.WIDE.U32 R30, R51, R54, RZ ;  /* 0x00000036331e7225 */ /* 0x000fe200078e00ff */
[----:B------:R-:W-:Y:S02]  /*2a670*/  IADD3.X R40, P4, PT, R40, R37, RZ, P1, !PT ;  /* 0x0000002528287210 */ /* 0x000fe40000f9e4ff */
[----:B------:R-:W-:Y:S02]  /*2a680*/  IADD3.X R49, P1, PT, R49, R56, RZ, P6, !PT ;  /* 0x0000003831317210 */ /* 0x000fe4000373e4ff */
[----:B------:R-:W-:Y:S01]  /*2a690*/  SEL R38, RZ, 0x1, !P2 ;  /* 0x00000001ff267807 */ /* 0x000fe20005000000 */
[----:B------:R-:W-:Y:S01]  /*2a6a0*/  IMAD.WIDE.U32 R30, P6, R54, R51, R30 ;  /* 0x00000033361e7225 */ /* 0x000fe200078c001e */
[----:B------:R-:W-:-:S03]  /*2a6b0*/  SHF.L.W.U32.HI R41, R39, 0x1, R42 ;  /* 0x0000000127297819 */ /* 0x000fc60000010e2a */
[----:B------:R-:W-:Y:S01]  /*2a6c0*/  IMAD R39, R51, R50, RZ ;  /* 0x0000003233277224 */ /* 0x000fe200078e02ff */
[----:B------:R-:W-:Y:S01]  /*2a6d0*/  IADD3.X R41, P2, PT, R41, R36, RZ, P4, !PT ;  /* 0x0000002429297210 */ /* 0x000fe2000275e4ff */
[----:B------:R-:W-:Y:S02]  /*2a6e0*/  IMAD.X R43, RZ, RZ, R38, P1 ;  /* 0x000000ffff2b7224 */ /* 0x000fe400008e0626 */
[----:B------:R-:W-:Y:S01]  /*2a6f0*/  IMAD.WIDE.U32 R36, R54, R50, RZ ;  /* 0x0000003236247225 */ /* 0x000fe200078e00ff */
[----:B------:R-:W-:Y:S02]  /*2a700*/  IADD3.X R50, P4, PT, RZ, R47, RZ, P0, !PT ;  /* 0x0000002fff327210 */ /* 0x000fe4000079e4ff */
[----:B------:R-:W-:Y:S01]  /*2a710*/  SHF.L.W.U32.HI R47, R42, 0x1, R49 ;  /* 0x000000012a2f7819 */ /* 0x000fe20000010e31 */
[----:B------:R-:W-:Y:S02]  /*2a720*/  IMAD R59, R57, R54, R39 ;  /* 0x00000036393b7224 */ /* 0x000fe400078e0227 */
        /* <DEDUP_REMOVED lines=9> */
[----:B------:R-:W-:Y:S01]  /*2a7c0*/  IADD3 R42, P3, PT, R55, R30, RZ ;  /* 0x0000001e372a7210 */ /* 0x000fe20007f7e0ff */
[----:B------:R-:W-:Y:S01]  /*2a7d0*/  IMAD.WIDE.U32 R30, R41, 0x3d1, RZ ;  /* 0x000003d1291e7825 */ /* 0x000fe200078e00ff */
        /* <DEDUP_REMOVED lines=28> */
[----:B------:R-:W-:Y:S01]  /*2a9a0*/  IADD3 R55, P5, PT, R55, R36, RZ ;  /* 0x0000002437377210 */ /* 0x000fe20007fbe0ff */
[----:B------:R-:W-:Y:S01]  /*2a9b0*/  IMAD.WIDE.U32 R32, R47, 0x3d1, RZ ;  /* 0x000003d12f207825 */ /* 0x000fe200078e00ff */
        /* <DEDUP_REMOVED lines=80> */
.L_x_368:
        /* <DEDUP_REMOVED lines=22> */
.L_x_367:
[----:B------:R-:W-:Y:S05]  /*2b020*/  BSYNC.RECONVERGENT B0 ;  /* 0x0000000000007941 */ /* 0x000fea0003800200 */
.L_x_366:
        /* <DEDUP_REMOVED lines=33> */
[----:B------:R-:W-:-:S04]  /*2b240*/  IMAD.WIDE.U32 R34, R49, R18, RZ ;  /* 0x0000001231227225 */ /* 0x000fc800078e00ff */
[----:B------:R-:W-:Y:S02]  /*2b250*/  IMAD.X R29, RZ, RZ, RZ, P3 ;  /* 0x000000ffff1d7224 */ /* 0x000fe400018e06ff */
[----:B------:R-:W-:Y:S02]  /*2b260*/  IMAD.MOV.U32 R28, RZ, RZ, R39 ;  /* 0x000000ffff1c7224 */ /* 0x000fe400078e0027 */
[----:B------:R-:W-:-:S04]  /*2b270*/  IMAD.WIDE.U32 R42, R49, R17, RZ ;  /* 0x00000011312a7225 */ /* 0x000fc800078e00ff */
[----:B------:R-:W-:-:S04]  /*2b280*/  IMAD.WIDE.U32.X R28, R15, R49, R28, P5 ;  /* 0x000000310f1c7225 */ /* 0x000fc800028e041c */
[----:B------:R-:W-:Y:S02]  /*2b290*/  IMAD.X R39, RZ, RZ, R30, P2 ;  /* 0x000000ffff277224 */ /* 0x000fe400010e061e */
[----:B------:R-:W-:-:S03]  /*2b2a0*/  IMAD.WIDE.U32 R34, P1, R19, R60, R34 ;  /* 0x0000003c13227225 */ /* 0x000fc60007820022 */
[----:B------:R-:W-:Y:S01]  /*2b2b0*/  IADD3 R41, P0, PT, R39, R28, RZ ;  /* 0x0000001c27297210 */ /* 0x000fe20007f1e0ff */
[----:B------:R-:W-:Y:S01]  /*2b2c0*/  IMAD R30, R16, R60, RZ ;  /* 0x0000003c101e7224 */ /* 0x000fe200078e02ff */
[----:B------:R-:W-:Y:S01]  /*2b2d0*/  IADD3 RZ, P6, PT, R31, R34, RZ ;  /* 0x000000221fff7210 */ /* 0x000fe20007fde0ff */
[----:B------:R-:W-:-:S04]  /*2b2e0*/  IMAD.WIDE.U32 R36, R60, R17, RZ ;  /* 0x000000113c247225 */ /* 0x000fc800078e00ff */
        /* <DEDUP_REMOVED lines=12> */
[----:B------:R-:W-:Y:S01]  /*2b3b0*/  IMAD.WIDE.U32 R36, R58, R14, RZ ;  /* 0x0000000e3a247225 */ /* 0x000fe200078e00ff */
[----:B------:R-:W-:-:S03]  /*2b3c0*/  SEL R36, RZ, 0x1, !P0 ;  /* 0x00000001ff247807 */ /* 0x000fc60004000000 */
[----:B------:R-:W-:-:S04]  /*2b3d0*/  IMAD.WIDE.U32 R28, P5, R15, R58, R28 ;  /* 0x0000003a0f1c7225 */ /* 0x000fc800078a001c */
[----:B------:R-:W-:Y:S01]  /*2b3e0*/  IMAD.X R31, RZ, RZ, RZ, P4 ;  /* 0x000000ffff1f7224 */ /* 0x000fe200020e06ff */
[----:B------:R-:W-:Y:S01]  /*2b3f0*/  IADD3 RZ, P4, PT, R45, R38, RZ ;  /* 0x000000262dff7210 */ /* 0x000fe20007f9e0ff */
[----:B------:R-:W-:Y:S01]  /*2b400*/  IMAD.MOV.U32 R30, RZ, RZ, R43 ;  /* 0x000000ffff1e7224 */ /* 0x000fe200078e002b */
[----:B------:R-:W-:Y:S01]  /*2b410*/  IADD3 R43, P0, PT, R41, R46, RZ ;  /* 0x0000002e292b7210 */ /* 0x000fe20007f1e0ff */
[----:B------:R-:W-:Y:S01]  /*2b420*/  IMAD.X R45, RZ, RZ, RZ, P1 ;  /* 0x000000ffff2d7224 */ /* 0x000fe200008e06ff */
[----:B------:R-:W-:Y:S01]  /*2b430*/  IADD3 RZ, P1, PT, R37, R28, RZ ;  /* 0x0000001c25ff7210 */ /* 0x000fe20007f3e0ff */
[-C--:B------:R-:W-:Y:S01]  /*2b440*/  IMAD R28, R13, R58.reuse, RZ ;  /* 0x0000003a0d1c7224 */ /* 0x080fe200078e02ff */
[----:B------:R-:W-:Y:S01]  /*2b450*/  IADD3.X R42, P0, PT, R42, R59, RZ, P0, !PT ;  /* 0x0000003b2a2a7210 */ /* 0x000fe2000071e4ff */
[----:B------:R-:W-:Y:S02]  /*2b460*/  IMAD.MOV.U32 R44, RZ, RZ, R35 ;  /* 0x000000ffff2c7224 */ /* 0x000fe400078e0023 */
[----:B------:R-:W-:-:S04]  /*2b470*/  IMAD.WIDE.U32 R34, R12, R58, RZ ;  /* 0x0000003a0c227225 */ /* 0x000fc800078e00ff */
[----:B------:R-:W-:Y:S02]  /*2b480*/  IMAD R61, R12, R63, R28 ;  /* 0x0000003f0c3d7224 */ /* 0x000fe400078e021c */
[----:B------:R-:W-:-:S04]  /*2b490*/  IMAD.WIDE.U32.X R30, R16, R49, R30, P2 ;  /* 0x00000031101e7225 */ /* 0x000fc800010e041e */
[----:B------:R-:W-:Y:S01]  /*2b4a0*/  IMAD.X R59, RZ, RZ, R36, P0 ;  /* 0x000000ffff3b7224 */ /* 0x000fe200000e0624 */
[----:B------:R-:W-:Y:S01]  /*2b4b0*/  IADD3 R28, P0, PT, R33, R34, RZ ;  /* 0x00000022211c7210 */ /* 0x000fe20007f1e0ff */
[----:B------:R-:W-:Y:S02]  /*2b4c0*/  IMAD.IADD R61, R35, 0x1, R61 ;  /* 0x00000001233d7824 */ /* 0x000fe400078e023d */
[----:B------:R-:W-:Y:S01]  /*2b4d0*/  IMAD.WIDE.U32.X R44, R19, R49, R44, P6 ;  /* 0x00000031132c7225 */ /* 0x000fe200030e042c */
[----:B------:R-:W-:Y:S02]  /*2b4e0*/  IADD3 R59, P6, PT, R59, R30, RZ ;  /* 0x0000001e3b3b7210 */ /* 0x000fe40007fde0ff */
[----:B------:R-:W-:Y:S01]  /*2b4f0*/  IADD3.X R40, P0, PT, R40, R61, RZ, P0, !PT ;  /* 0x0000003d28287210 */ /* 0x000fe2000071e4ff */
[----:B------:R-:W-:Y:S02]  /*2b500*/  IMAD R41, R19, R60, RZ ;  /* 0x0000003c13297224 */ /* 0x000fe400078e02ff */
[----:B------:R-:W-:Y:S01]  /*2b510*/  IMAD.WIDE.U32 R46, R63, R18, RZ ;  /* 0x000000123f2e7225 */ /* 0x000fe200078e00ff */
[----:B------:R-:W-:-:S02]  /*2b520*/  SEL R38, RZ, 0x1, !P0 ;  /* 0x00000001ff267807 */ /* 0x000fc40004000000 */
[----:B------:R-:W-:Y:S01]  /*2b530*/  IADD3 RZ, P0, PT, RZ, R28, RZ ;  /* 0x0000001cffff7210 */ /* 0x000fe20007f1e0ff */
[----:B------:R-:W-:Y:S02]  /*2b540*/  IMAD R41, R18, R49, R41 ;  /* 0x0000003112297224 */ /* 0x000fe400078e0229 */
[----:B------:R-:W-:Y:S01]  /*2b550*/  IMAD.WIDE.U32 R48, R63, R17, RZ ;  /* 0x000000113f307225 */ /* 0x000fe200078e00ff */
[----:B------:R-:W-:-:S03]  /*2b560*/  IADD3.X R50, P0, PT, RZ, R40, RZ, P0, !PT ;  /* 0x00000028ff327210 */ /* 0x000fc6000071e4ff */
[----:B------:R-:W-:Y:S02]  /*2b570*/  IMAD.X R33, RZ, RZ, R31, P6 ;  /* 0x000000ffff217224 */ /* 0x000fe400030e061f */
[----:B------:R-:W-:Y:S02]  /*2b580*/  IMAD.X R37, RZ, RZ, RZ, P3 ;  /* 0x000000ffff257224 */ /* 0x000fe400018e06ff */
[----:B------:R-:W-:-:S04]  /*2b590*/  IMAD.WIDE.U32 R30, R58, R18, RZ ;  /* 0x000000123a1e7225 */ /* 0x000fc800078e00ff */
[----:B------:R-:W-:-:S04]  /*2b5a0*/  IMAD.WIDE.U32 R46, P6, R19, R58, R46 ;  /* 0x0000003a132e7225 */ /* 0x000fc800078c002e */
[----:B------:R-:W-:Y:S02]  /*2b5b0*/  IMAD.MOV.U32 R36, RZ, RZ, R39 ;  /* 0x000000ffff247224 */ /* 0x000fe400078e0027 */
[----:B------:R-:W-:-:S04]  /*2b5c0*/  IMAD.WIDE.U32 R60, R18, R60, RZ ;  /* 0x0000003c123c7225 */ /* 0x000fc800078e00ff */
[----:B------:R-:W-:Y:S02]  /*2b5d0*/  IMAD R30, R15, R58, RZ ;  /* 0x0000003a0f1e7224 */ /* 0x000fe400078e02ff */
[----:B------:R-:W-:Y:S01]  /*2b5e0*/  IMAD.WIDE.U32.X R36, R13, R63, R36, P4 ;  /* 0x0000003f0d247225 */ /* 0x000fe200020e0424 */
[----:B------:R-:W-:-:S03]  /*2b5f0*/  IADD3 RZ, P4, PT, R31, R46, RZ ;  /* 0x0000002e1fff7210 */ /* 0x000fc60007f9e0ff */
[----:B------:R-:W-:-:S04]  /*2b600*/  IMAD.WIDE.U32 R34, R58, R17, RZ ;  /* 0x000000113a227225 */ /* 0x000fc800078e00ff */
[----:B------:R-:W-:-:S04]  /*2b610*/  IMAD.WIDE.U32 R48, P2, R16, R58, R48 ;  /* 0x0000003a10307225 */ /* 0x000fc80007840030 */
[----:B------:R-:W-:Y:S01]  /*2b620*/  IMAD.X R31, RZ, RZ, RZ, P5 ;  /* 0x000000ffff1f7224 */ /* 0x000fe200028e06ff */
[----:B------:R-:W-:Y:S01]  /*2b630*/  IADD3 RZ, P5, PT, RZ, R60, RZ ;  /* 0x0000003cffff7210 */ /* 0x000fe20007fbe0ff */
[----:B------:R-:W-:Y:S01]  /*2b640*/  IMAD.IADD R41, R61, 0x1, R41 ;  /* 0x000000013d297824 */ /* 0x000fe200078e0229 */
[----:B------:R-:W-:Y:S01]  /*2b650*/  IADD3 RZ, P3, PT, R35, R48, RZ ;  /* 0x0000003023ff7210 */ /* 0x000fe20007f7e0ff */
[C---:B------:R-:W-:Y:S02]  /*2b660*/  IMAD R65, R14.reuse, R63, R30 ;  /* 0x0000003f0e417224 */ /* 0x040fe400078e021e */
[----:B------:R-:W-:Y:S02]  /*2b670*/  IMAD.MOV.U32 R30, RZ, RZ, R29 ;  /* 0x000000ffff1e7224 */ /* 0x000fe400078e001d */
[----:B------:R-:W-:Y:S01]  /*2b680*/  IMAD.X R29, RZ, RZ, R38, P0 ;  /* 0x000000ffff1d7224 */ /* 0x000fe200000e0626 */
[----:B------:R-:W-:Y:S01]  /*2b690*/  IADD3.X R46, P0, PT, RZ, R41, RZ, P5, !PT ;  /* 0x00000029ff2e7210 */ /* 0x000fe20002f1e4ff */
[----:B------:R-:W-:-:S03]  /*2b6a0*/  IMAD.WIDE.U32 R34, R14, R58, RZ ;  /* 0x0000003a0e227225 */ /* 0x000fc600078e00ff */
[----:B------:R-:W-:Y:S01]  /*2b6b0*/  IADD3 R48, P5, PT, R29, R36, RZ ;  /* 0x000000241d307210 */ /* 0x000fe20007fbe0ff */
[----:B------:R-:W-:Y:S01]  /*2b6c0*/  IMAD.WIDE.U32 R40, R55, R12, RZ ;  /* 0x0000000c37287225 */ /* 0x000fe200078e00ff */
[----:B------:R-:W-:Y:S02]  /*2b6d0*/  SEL R29, RZ, 0x1, !P0 ;  /* 0x00000001ff1d7807 */ /* 0x000fe40004000000 */
[----:B------:R-:W-:Y:S01]  /*2b6e0*/  IADD3 R61, P0, PT, R43, R34, RZ ;  /* 0x000000222b3d7210 */ /* 0x000fe20007f1e0ff */
[----:B------:R-:W-:Y:S02]  /*2b6f0*/  IMAD.IADD R65, R35, 0x1, R65 ;  /* 0x0000000123417824 */ /* 0x000fe400078e0241 */
[----:B------:R-:W-:-:S03]  /*2b700*/  IMAD.WIDE.U32 R34, R55, R14, RZ ;  /* 0x0000000e37227225 */ /* 0x000fc600078e00ff */
[----:B------:R-:W-:Y:S01]  /*2b710*/  IADD3.X R67, P0, PT, R42, R65, RZ, P0, !PT ;  /* 0x000000412a437210 */ /* 0x000fe2000071e4ff */
[----:B------:R-:W-:Y:S02]  /*2b720*/  IMAD.X R54, RZ, RZ, R37, P5 ;  /* 0x000000ffff367224 */ /* 0x000fe400028e0625 */
[----:B------:R-:W-:Y:S01]  /*2b730*/  IMAD.WIDE.U32 R38, R52, R12, RZ ;  /* 0x0000000c34267225 */ /* 0x000fe200078e00ff */
[----:B------:R-:W-:Y:S02]  /*2b740*/  SEL R56, RZ, 0x1, !P0 ;  /* 0x00000001ff387807 */ /* 0x000fe40004000000 */
[----:B------:R-:W-:Y:S01]  /*2b750*/  IADD3 R65, P0, PT, R61, R48, RZ ;  /* 0x000000303d417210 */ /* 0x000fe20007f1e0ff */
[----:B------:R-:W-:-:S03]  /*2b760*/  IMAD.WIDE.U32 R40, P5, R13, R52, R40 ;  /* 0x000000340d287225 */ /* 0x000fc600078a0028 */
[----:B------:R-:W-:Y:S01]  /*2b770*/  IADD3.X R54, P0, PT, R67, R54, RZ, P0, !PT ;  /* 0x0000003643367210 */ /* 0x000fe2000071e4ff */
[----:B------:R-:W-:-:S04]  /*2b780*/  IMAD.WIDE.U32.X R30, R15, R63, R30, P1 ;  /* 0x0000003f0f1e7225 */ /* 0x000fc800008e041e */
[----:B------:R-:W-:-:S04]  /*2b790*/  IMAD.WIDE.U32 R36, R52, R14, RZ ;  /* 0x0000000e34247225 */ /* 0x000fc800078e00ff */
[----:B------:R-:W-:-:S04]  /*2b7a0*/  IMAD.WIDE.U32 R34, P1, R15, R52, R34 ;  /* 0x000000340f227225 */ /* 0x000fc80007820022 */
        /* <DEDUP_REMOVED lines=9> */
[----:B------:R-:W-:Y:S02]  /*2b840*/  IMAD R33, R13, R52, RZ ;  /* 0x000000340d217224 */ /* 0x000fe400078e02ff */
[----:B------:R-:W-:Y:S02]  /*2b850*/  IMAD.MOV.U32 R42, RZ, RZ, R49 ;  /* 0x000000ffff2a7224 */ /* 0x000fe400078e0031 */
[----:B------:R-:W-:Y:S02]  /*2b860*/  IMAD R33, R12, R55, R33 ;  /* 0x000000370c217224 */ /* 0x000fe400078e0221 */
[----:B------:R-:W-:Y:S02]  /*2b870*/  IMAD.MOV.U32 R38, RZ, RZ, R47 ;  /* 0x000000ffff267224 */ /* 0x000fe400078e002f */
[----:B------:R-:W-:Y:S02]  /*2b880*/  IMAD.IADD R67, R41, 0x1, R33 ;  /* 0x0000000129437824 */ /* 0x000fe400078e0221 */
[----:B------:R-:W-:-:S02]  /*2b890*/  IMAD R46, R16, R58, RZ ;  /* 0x0000003a102e7224 */ /* 0x000fc400078e02ff */
[----:B------:R-:W-:Y:S02]  /*2b8a0*/  IMAD R59, R19, R58, RZ ;  /* 0x0000003a133b7224 */ /* 0x000fe400078e02ff */
[----:B------:R-:W-:Y:S02]  /*2b8b0*/  IMAD.X R41, RZ, RZ, R56, P0 ;  /* 0x000000ffff297224 */ /* 0x000fe400000e0638 */
[----:B------:R-:W-:Y:S02]  /*2b8c0*/  IMAD.X R29, RZ, RZ, R29, P5 ;  /* 0x000000ffff1d7224 */ /* 0x000fe400028e061d */
[-C--:B------:R-:W-:Y:S02]  /*2b8d0*/  IMAD R49, R17, R63.reuse, R46 ;  /* 0x0000003f11317224 */ /* 0x080fe400078e022e */
[-C--:B------:R-:W-:Y:S02]  /*2b8e0*/  IMAD R59, R18, R63.reuse, R59 ;  /* 0x0000003f123b7224 */ /* 0x080fe400078e023b */
[----:B------:R-:W-:Y:S01]  /*2b8f0*/  IMAD.WIDE.U32.X R42, R16, R63, R42, P3 ;  /* 0x0000003f102a7225 */ /* 0x000fe200018e042a */
[----:B------:R-:W-:-:S03]  /*2b900*/  IADD3 R33, P3, PT, R65, R40, RZ ;  /* 0x0000002841217210 */ /* 0x000fc60007f7e0ff */
[----:B------:R-:W-:Y:S01]  /*2b910*/  IMAD.WIDE.U32.X R38, R19, R63, R38, P4 ;  /* 0x0000003f13267225 */ /* 0x000fe200020e0426 */
[----:B------:R-:W-:Y:S02]  /*2b920*/  IADD3 R48, P4, PT, R41, R30, RZ ;  /* 0x0000001e29307210 */ /* 0x000fe40007f9e0ff */
[----:B------:R-:W-:Y:S01]  /*2b930*/  IADD3 R63, P0, PT, R29, R44, RZ ;  /* 0x0000002c1d3f7210 */ /* 0x000fe20007f1e0ff */
[----:B------:R-:W-:Y:S01]  /*2b940*/  IMAD.WIDE.U32 R40, R17, R58, RZ ;  /* 0x0000003a11287225 */ /* 0x000fe200078e00ff */
[----:B------:R-:W-:Y:S02]  /*2b950*/  IADD3.X R29, P3, PT, R54, R67, RZ, P3, !PT ;  /* 0x00000043361d7210 */ /* 0x000fe40001f7e4ff */
[----:B------:R-:W-:Y:S01]  /*2b960*/  IADD3 RZ, P5, PT, RZ, R33, RZ ;  /* 0x00000021ffff7210 */ /* 0x000fe20007fbe0ff */
[----:B------:R-:W-:Y:S01]  /*2b970*/  IMAD.X R56, RZ, RZ, R45, P0 ;  /* 0x000000ffff387224 */ /* 0x000fe200000e062d */
[----:B------:R-:W-:Y:S01]  /*2b980*/  IADD3 R61, P0, PT, R61, R40, RZ ;  /* 0x000000283d3d7210 */ /* 0x000fe20007f1e0ff */
[----:B------:R-:W-:Y:S01]  /*2b990*/  IMAD.IADD R41, R41, 0x1, R49 ;  /* 0x0000000129297824 */ /* 0x000fe200078e0231 */
[----:B------:R-:W-:Y:S01]  /*2b9a0*/  IADD3.X R29, P5, PT, RZ, R29, RZ, P5, !PT ;  /* 0x0000001dff1d7210 */ /* 0x000fe20002fbe4ff */
[----:B------:R-:W-:-:S03]  /*2b9b0*/  IMAD.WIDE.U32 R46, R55, R17, RZ ;  /* 0x00000011372e7225 */ /* 0x000fc600078e00ff */
[----:B------:R-:W-:Y:S01]  /*2b9c0*/  IADD3.X R41, P0, PT, R34, R41, RZ, P0, !PT ;  /* 0x0000002922297210 */ /* 0x000fe2000071e4ff */
[----:B------:R-:W-:Y:S01]  /*2b9d0*/  IMAD.X R44, RZ, RZ, R31, P4 ;  /* 0x000000ffff2c7224 */ /* 0x000fe200020e061f */
[----:B------:R-:W-:Y:S01]  /*2b9e0*/  SEL R34, RZ, 0x1, !P3 ;  /* 0x00000001ff227807 */ /* 0x000fe20005800000 */
[----:B------:R-:W-:Y:S01]  /*2b9f0*/  IMAD.WIDE.U32 R30, R52, R17, RZ ;  /* 0x00000011341e7225 */ /* 0x000fe200078e00ff */
[----:B------:R-:W-:-:S03]  /*2ba00*/  IADD3 R61, P3, PT, R61, R48, RZ ;  /* 0x000000303d3d7210 */ /* 0x000fc60007f7e0ff */
[----:B------:R-:W-:Y:S01]  /*2ba10*/  IMAD.WIDE.U32 R46, P4, R16, R52, R46 ;  /* 0x00000034102e7225 */ /* 0x000fe2000788002e */
[----:B------:R-:W-:-:S03]  /*2ba20*/  IADD3.X R44, P3, PT, R41, R44, RZ, P3, !PT ;  /* 0x0000002c292c7210 */ /* 0x000fc60001f7e4ff */
[----:B------:R-:W-:Y:S02]  /*2ba30*/  IMAD R40, R15, R52, RZ ;  /* 0x000000340f287224 */ /* 0x000fe400078e02ff */
[----:B------:R-:W-:Y:S01]  /*2ba40*/  IMAD.WIDE.U32.X R36, R13, R55, R36, P2 ;  /* 0x000000370d247225 */ /* 0x000fe200010e0424 */
[----:B------:R-:W-:-:S03]  /*2ba50*/  IADD3 RZ, P2, PT, R31, R46, RZ ;  /* 0x0000002e1fff7210 */ /* 0x000fc60007f5e0ff */
[----:B------:R-:W-:Y:S01]  /*2ba60*/  IMAD.X R45, RZ, RZ, R34, P5 ;  /* 0x000000ffff2d7224 */ /* 0x000fe200028e0622 */
[----:B------:R-:W-:Y:S01]  /*2ba70*/  SEL R34, RZ, 0x1, !P0 ;  /* 0x00000001ff227807 */ /* 0x000fe20004000000 */
[----:B------:R-:W-:-:S03]  /*2ba80*/  IMAD.WIDE.U32 R30, R14, R52, RZ ;  /* 0x000000340e1e7225 */ /* 0x000fc600078e00ff */
[----:B------:R-:W-:Y:S01]  /*2ba90*/  IADD3 R48, P0, PT, R45, R36, RZ ;  /* 0x000000242d307210 */ /* 0x000fe20007f1e0ff */
[----:B------:R-:W-:Y:S01]  /*2baa0*/  IMAD R49, R14, R55, R40 ;  /* 0x000000370e317224 */ /* 0x000fe200078e0228 */
[----:B------:R-:W-:Y:S01]  /*2bab0*/  IADD3 R61, P5, PT, R61, R30, RZ ;  /* 0x0000001e3d3d7210 */ /* 0x000fe20007fbe0ff */
[----:B------:R-:W-:-:S04]  /*2bac0*/  IMAD.WIDE.U32 R40, R55, R18, RZ ;  /* 0x0000001237287225 */ /* 0x000fc800078e00ff */
[----:B------:R-:W-:Y:S02]  /*2bad0*/  IMAD.IADD R45, R31, 0x1, R49 ;  /* 0x000000011f2d7824 */ /* 0x000fe400078e0231 */
[----:B------:R-:W-:Y:S02]  /*2bae0*/  IMAD.X R31, RZ, RZ, R34, P3 ;  /* 0x000000ffff1f7224 */ /* 0x000fe400018e0622 */
        /* <DEDUP_REMOVED lines=25> */
[----:B------:R-:W-:Y:S02]  /*2bc80*/  IMAD R44, R13, R53, RZ ;  /* 0x000000350d2c7224 */ /* 0x000fe400078e02ff */
[----:B------:R-:W-:Y:S02]  /*2bc90*/  IMAD.MOV.U32 R48, RZ, RZ, R43 ;  /* 0x000000ffff307224 */ /* 0x000fe400078e002b */
[----:B------:R-:W-:-:S04]  /*2bca0*/  IMAD.WIDE.U32 R42, R18, R58, RZ ;  /* 0x0000003a122a7225 */ /* 0x000fc800078e00ff */
[----:B------:R-:W-:Y:S02]  /*2bcb0*/  IMAD.MOV.U32 R36, RZ, RZ, R47 ;  /* 0x000000ffff247224 */ /* 0x000fe400078e002f */
[C---:B------:R-:W-:Y:S02]  /*2bcc0*/  IMAD R67, R12.reuse, R57, R44 ;  /* 0x000000390c437224 */ /* 0x040fe400078e022c */
[----:B------:R-:W-:-:S04]  /*2bcd0*/  IMAD.WIDE.U32 R44, R12, R53, RZ ;  /* 0x000000350c2c7225 */ /* 0x000fc800078e00ff */
[----:B------:R-:W-:Y:S01]  /*2bce0*/  IMAD.X R47, RZ, RZ, R31, P5 ;  /* 0x000000ffff2f7224 */ /* 0x000fe200028e061f */
[----:B------:R-:W-:Y:S01]  /*2bcf0*/  IADD3 R63, P5, PT, R63, R42, RZ ;  /* 0x0000002a3f3f7210 */ /* 0x000fe20007fbe0ff */
[----:B------:R-:W-:-:S04]  /*2bd00*/  IMAD.WIDE.U32 R30, R57, R18, RZ ;  /* 0x00000012391e7225 */ /* 0x000fc800078e00ff */
[----:B------:R-:W-:Y:S02]  /*2bd10*/  IMAD.IADD R65, R43, 0x1, R59 ;  /* 0x000000012b417824 */ /* 0x000fe400078e023b */
[----:B------:R-:W-:Y:S01]  /*2bd20*/  IMAD.WIDE.U32.X R48, R13, R57, R48, P4 ;  /* 0x000000390d307225 */ /* 0x000fe200020e0430 */
[----:B------:R-:W-:Y:S02]  /*2bd30*/  IADD3 R62, P4, PT, R61, R44, RZ ;  /* 0x0000002c3d3e7210 */ /* 0x000fe40007f9e0ff */
[----:B------:R-:W-:Y:S01]  /*2bd40*/  IADD3.X R65, P5, PT, R65, R56, RZ, P5, !PT ;  /* 0x0000003841417210 */ /* 0x000fe20002fbe4ff */
[----:B------:R-:W-:Y:S02]  /*2bd50*/  IMAD.IADD R43, R45, 0x1, R67 ;  /* 0x000000012d2b7824 */ /* 0x000fe400078e0243 */
[----:B------:R-:W-:Y:S02]  /*2bd60*/  IMAD.X R59, RZ, RZ, RZ, P3 ;  /* 0x000000ffff3b7224 */ /* 0x000fe400018e06ff */
[----:B------:R-:W-:Y:S01]  /*2bd70*/  IMAD.WIDE.U32 R44, R53, R18, RZ ;  /* 0x00000012352c7225 */ /* 0x000fe200078e00ff */
[----:B------:R-:W-:-:S02]  /*2bd80*/  IADD3.X R40, P4, PT, R40, R43, RZ, P4, !PT ;  /* 0x0000002b28287210 */ /* 0x000fc4000279e4ff */
[----:B------:R-:W-:Y:S01]  /*2bd90*/  SEL R44, RZ, 0x1, !P5 ;  /* 0x00000001ff2c7807 */ /* 0x000fe20006800000 */
[----:B------:R-:W-:-:S04]  /*2bda0*/  IMAD.WIDE.U32 R30, P3, R19, R53, R30 ;  /* 0x00000035131e7225 */ /* 0x000fc8000786001e */
[----:B------:R-:W-:Y:S01]  /*2bdb0*/  IMAD.WIDE.U32 R12, R57, R17, RZ ;  /* 0x00000011390c7225 */ /* 0x000fe200078e00ff */
[----:B------:R-:W-:-:S03]  /*2bdc0*/  IADD3 RZ, P5, PT, R45, R30, RZ ;  /* 0x0000001e2dff7210 */ /* 0x000fc60007fbe0ff */
[----:B------:R-:W-:Y:S01]  /*2bdd0*/  IMAD.X R61, RZ, RZ, RZ, P6 ;  /* 0x000000ffff3d7224 */ /* 0x000fe200030e06ff */
[----:B------:R-:W-:Y:S01]  /*2bde0*/  IADD3 RZ, P6, PT, RZ, R62, RZ ;  /* 0x0000003effff7210 */ /* 0x000fe20007fde0ff */
[----:B------:R-:W-:Y:S01]  /*2bdf0*/  IMAD.WIDE.U32 R42, R53, R17, RZ ;  /* 0x00000011352a7225 */ /* 0x000fe200078e00ff */
[----:B------:R-:W-:Y:S02]  /*2be00*/  SEL R42, RZ, 0x1, !P4 ;  /* 0x00000001ff2a7807 */ /* 0x000fe40006000000 */
[----:B------:R-:W-:Y:S01]  /*2be10*/  IADD3.X R30, P6, PT, RZ, R40, RZ, P6, !PT ;  /* 0x00000028ff1e7210 */ /* 0x000fe200037de4ff */
[----:B------:R-:W-:-:S04]  /*2be20*/  IMAD.WIDE.U32.X R36, R16, R55, R36, P2 ;  /* 0x0000003710247225 */ /* 0x000fc800010e0424 */
[----:B------:R-:W-:-:S04]  /*2be30*/  IMAD.WIDE.U32 R12, P2, R16, R53, R12 ;  /* 0x00000035100c7225 */ /* 0x000fc8000784000c */
[----:B------:R-:W-:Y:S01]  /*2be40*/  IMAD.MOV.U32 R60, RZ, RZ, R35 ;  /* 0x000000ffff3c7224 */ /* 0x000fe200078e0023 */
[----:B------:R-:W-:Y:S01]  /*2be50*/  IADD3 RZ, P4, PT, R43, R12, RZ ;  /* 0x0000000c2bff7210 */ /* 0x000fe20007f9e0ff */
[----:B------:R-:W-:Y:S02]  /*2be60*/  IMAD.X R35, RZ, RZ, R42, P6 ;  /* 0x000000ffff237224 */ /* 0x000fe400030e062a */
[----:B------:R-:W-:Y:S02]  /*2be70*/  IMAD.MOV.U32 R58, RZ, RZ, R41 ;  /* 0x000000ffff3a7224 */ /* 0x000fe400078e0029 */
[----:B------:R-:W-:Y:S01]  /*2be80*/  IMAD R12, R16, R52, RZ ;  /* 0x00000034100c7224 */ /* 0x000fe200078e02ff */
[----:B------:R-:W-:Y:S01]  /*2be90*/  IADD3 R48, P6, PT, R35, R48, RZ ;  /* 0x0000003023307210 */ /* 0x000fe20007fde0ff */
[----:B------:R-:W-:-:S04]  /*2bea0*/  IMAD.WIDE.U32 R40, R17, R52, RZ ;  /* 0x0000003411287225 */ /* 0x000fc800078e00ff */
[-C--:B------:R-:W-:Y:S02]  /*2beb0*/  IMAD R43, R17, R55.reuse, R12 ;  /* 0x00000037112b7224 */ /* 0x080fe400078e020c */
[----:B------:R-:W-:Y:S01]  /*2bec0*/  IMAD.WIDE.U32.X R58, R19, R55, R58, P0 ;  /* 0x00000037133a7225 */ /* 0x000fe200000e043a */
[----:B------:R-:W-:-:S03]  /*2bed0*/  IADD3 R63, P0, PT, R63, R54, RZ ;  /* 0x000000363f3f7210 */ /* 0x000fc60007f1e0ff */
[----:B------:R-:W-:Y:S01]  /*2bee0*/  IMAD R45, R19, R52, RZ ;  /* 0x00000034132d7224 */ /* 0x000fe200078e02ff */
[----:B------:R-:W-:Y:S01]  /*2bef0*/  IADD3.X R46, P0, PT, R65, R46, RZ, P0, !PT ;  /* 0x0000002e412e7210 */ /* 0x000fe2000071e4ff */
[----:B------:R-:W-:Y:S01]  /*2bf00*/  IMAD.X R49, RZ, RZ, R49, P6 ;  /* 0x000000ffff317224 */ /* 0x000fe200030e0631 */
[----:B------:R-:W-:Y:S01]  /*2bf10*/  IADD3 R63, P6, PT, R63, R40, RZ ;  /* 0x000000283f3f7210 */ /* 0x000fe20007fde0ff */
[----:B------:R-:W-:Y:S02]  /*2bf20*/  IMAD R12, R15, R53, RZ ;  /* 0x000000350f0c7224 */ /* 0x000fe400078e02ff */
[----:B------:R-:W-:Y:S02]  /*2bf30*/  IMAD.IADD R43, R41, 0x1, R43 ;  /* 0x00000001292b7824 */ /* 0x000fe400078e022b */
[----:B------:R-:W-:Y:S02]  /*2bf40*/  IMAD R45, R18, R55, R45 ;  /* 0x00000037122d7224 */ /* 0x000fe400078e022d */
[----:B------:R-:W-:Y:S01]  /*2bf50*/  IMAD R55, R14, R57, R12 ;  /* 0x000000390e377224 */ /* 0x000fe200078e020c */
[----:B------:R-:W-:Y:S01]  /*2bf60*/  IADD3.X R46, P6, PT, R46, R43, RZ, P6, !PT ;  /* 0x0000002b2e2e7210 */ /* 0x000fe200037de4ff */
[----:B------:R-:W-:-:S03]  /*2bf70*/  IMAD.WIDE.U32 R40, R14, R53, RZ ;  /* 0x000000350e287225 */ /* 0x000fc600078e00ff */
[----:B------:R-:W-:Y:S01]  /*2bf80*/  SEL R14, RZ, 0x1, !P6 ;  /* 0x00000001ff0e7807 */ /* 0x000fe20007000000 */
        /* <DEDUP_REMOVED lines=9> */
[----:B------:R-:W-:Y:S02]  /*2c020*/  IMAD.MOV.U32 R34, RZ, RZ, R13 ;  /* 0x000000ffff227224 */ /* 0x000fe400078e000d */
[----:B------:R-:W-:Y:S01]  /*2c030*/  IMAD.WIDE.U32 R12, R18, R52, RZ ;  /* 0x00000034120c7225 */ /* 0x000fe200078e00ff */
[----:B------:R-:W-:-:S03]  /*2c040*/  IADD3 R41, P6, PT, R15, R38, RZ ;  /* 0x000000260f297210 */ /* 0x000fc60007fde0ff */
[----:B------:R-:W-:Y:S02]  /*2c050*/  IMAD.IADD R15, R13, 0x1, R45 ;  /* 0x000000010d0f7824 */ /* 0x000fe400078e022d */
[----:B------:R-:W-:Y:S01]  /*2c060*/  IMAD.X R13, RZ, RZ, R14, P2 ;  /* 0x000000ffff0d7224 */ /* 0x000fe200010e060e */
[----:B------:R-:W-:Y:S01]  /*2c070*/  IADD3 R14, P1, PT, R41, R12, RZ ;  /* 0x0000000c290e7210 */ /* 0x000fe20007f3e0ff */
[----:B------:R-:W-:Y:S02]  /*2c080*/  IMAD R40, R16, R53, RZ ;  /* 0x0000003510287224 */ /* 0x000fe400078e02ff */
[----:B------:R-:W-:Y:S01]  /*2c090*/  IMAD.MOV.U32 R42, RZ, RZ, R31 ;  /* 0x000000ffff2a7224 */ /* 0x000fe200078e001f */
[----:B------:R-:W-:Y:S01]  /*2c0a0*/  IADD3 R41, P2, PT, R13, R36, RZ ;  /* 0x000000240d297210 */ /* 0x000fe20007f5e0ff */
[----:B------:R-:W-:Y:S01]  /*2c0b0*/  IMAD.X R38, RZ, RZ, R39, P6 ;  /* 0x000000ffff267224 */ /* 0x000fe200030e0627 */
[----:B------:R-:W-:Y:S01]  /*2c0c0*/  IADD3 R31, P0, PT, R63, R48, RZ ;  /* 0x000000303f1f7210 */ /* 0x000fe20007f1e0ff */
[C---:B------:R-:W-:Y:S01]  /*2c0d0*/  IMAD R45, R17.reuse, R57, R40 ;  /* 0x00000039112d7224 */ /* 0x040fe200078e0228 */
[----:B------:R-:W-:Y:S01]  /*2c0e0*/  SEL R36, RZ, 0x1, !P3 ;  /* 0x00000001ff247807 */ /* 0x000fe20005800000 */
[----:B------:R-:W-:Y:S01]  /*2c0f0*/  IMAD.WIDE.U32 R12, R17, R53, RZ ;  /* 0x00000035110c7225 */ /* 0x000fe200078e00ff */
[----:B------:R-:W-:-:S02]  /*2c100*/  IADD3 R17, P3, PT, R14, R41, RZ ;  /* 0x000000290e117210 */ /* 0x000fc40007f7e0ff */
[----:B------:R-:W-:Y:S01]  /*2c110*/  IADD3.X R39, P0, PT, R46, R49, RZ, P0, !PT ;  /* 0x000000312e277210 */ /* 0x000fe2000071e4ff */
[----:B------:R-:W-:Y:S01]  /*2c120*/  IMAD.IADD R14, R13, 0x1, R45 ;  /* 0x000000010d0e7824 */ /* 0x000fe200078e022d */
[----:B------:R-:W-:Y:S01]  /*2c130*/  IADD3.X R15, P1, PT, R15, R38, RZ, P1, !PT ;  /* 0x000000260f0f7210 */ /* 0x000fe20000f3e4ff */
[----:B------:R-:W-:Y:S01]  /*2c140*/  IMAD.X R38, RZ, RZ, R37, P2 ;  /* 0x000000ffff267224 */ /* 0x000fe200010e0625 */
[----:B------:R-:W-:Y:S01]  /*2c150*/  IADD3 R45, P2, PT, R17, R12, RZ ;  /* 0x0000000c112d7210 */ /* 0x000fe20007f5e0ff */
[----:B------:R-:W-:-:S03]  /*2c160*/  IMAD.WIDE.U32.X R16, R16, R57, R34, P4 ;  /* 0x0000003910107225 */ /* 0x000fc600020e0422 */
[----:B------:R-:W-:Y:S01]  /*2c170*/  IADD3.X R15, P3, PT, R15, R38, RZ, P3, !PT ;  /* 0x000000260f0f7210 */ /* 0x000fe20001f7e4ff */
[----:B------:R-:W-:Y:S02]  /*2c180*/  IMAD R34, R19, R53, RZ ;  /* 0x0000003513227224 */ /* 0x000fe400078e02ff */
[----:B------:R-:W-:Y:S02]  /*2c190*/  IMAD.X R41, RZ, RZ, R36, P0 ;  /* 0x000000ffff297224 */ /* 0x000fe400000e0624 */
[----:B------:R-:W-:-:S03]  /*2c1a0*/  IMAD.WIDE.U32 R12, R39, 0x3d1, RZ ;  /* 0x000003d1270c7825 */ /* 0x000fc600078e00ff */
[----:B------:R-:W-:Y:S01]  /*2c1b0*/  IADD3 R36, P0, PT, R41, R60, RZ ;  /* 0x0000003c29247210 */ /* 0x000fe20007f1e0ff */
[-C--:B------:R-:W-:Y:S01]  /*2c1c0*/  IMAD R49, R18, R57.reuse, R34 ;  /* 0x0000003912317224 */ /* 0x080fe200078e0222 */
[----:B------:R-:W-:Y:S01]  /*2c1d0*/  SEL R34, RZ, 0x1, !P1 ;  /* 0x00000001ff227807 */ /* 0x000fe20004800000 */
[----:B------:R-:W-:Y:S01]  /*2c1e0*/  IMAD.WIDE.U32.X R42, R19, R57, R42, P5 ;  /* 0x00000039132a7225 */ /* 0x000fe200028e042a */
[----:B------:R-:W-:-:S03]  /*2c1f0*/  IADD3.X R41, P2, PT, R15, R14, RZ, P2, !PT ;  /* 0x0000000e0f297210 */ /* 0x000fc6000175e4ff */
        /* <DEDUP_REMOVED lines=35> */
[----:B------:R-:W-:Y:S01]  /*2c430*/  IMAD.WIDE.U32 R18, R13, 0x3d1, RZ ;  /* 0x000003d10d127825 */ /* 0x000fe200078e00ff */
        /* <DEDUP_REMOVED lines=16> */
[----:B------:R-:W-:-:S03]  /*2c540*/  IMAD.X R19, RZ, RZ, RZ, P2 ;  /* 0x000000ffff137224 */ /* 0x000fc600010e06ff */
        /* <DEDUP_REMOVED lines=53> */
.L_x_371:
        /* <DEDUP_REMOVED lines=22> */
.L_x_370:
[----:B------:R-:W-:Y:S05]  /*2ca00*/  BSYNC.RECONVERGENT B0 ;  /* 0x0000000000007941 */ /* 0x000fea0003800200 */
.L_x_369:
        /* <DEDUP_REMOVED lines=34> */
[----:B------:R-:W-:-:S04]  /*2cc30*/  IMAD.WIDE.U32 R32, R45, R62, RZ ;  /* 0x0000003e2d207225 */ /* 0x000fc800078e00ff */
[----:B------:R-:W-:Y:S02]  /*2cc40*/  IMAD.X R29, RZ, RZ, RZ, P3 ;  /* 0x000000ffff1d7224 */ /* 0x000fe400018e06ff */
[----:B------:R-:W-:Y:S02]  /*2cc50*/  IMAD.MOV.U32 R28, RZ, RZ, R13 ;  /* 0x000000ffff1c7224 */ /* 0x000fe400078e000d */
[----:B------:R-:W-:Y:S02]  /*2cc60*/  IMAD.IADD R55, R15, 0x1, R55 ;  /* 0x000000010f377824 */ /* 0x000fe400078e0237 */
[----:B------:R-:W-:-:S03]  /*2cc70*/  IMAD.WIDE.U32 R16, R42, R43, RZ ;  /* 0x0000002b2a107225 */ /* 0x000fc600078e00ff */
[----:B------:R-:W-:Y:S01]  /*2cc80*/  IADD3.X R55, P4, PT, RZ, R55, RZ, P4, !PT ;  /* 0x00000037ff377210 */ /* 0x000fe2000279e4ff */
[----:B------:R-:W-:-:S03]  /*2cc90*/  IMAD.WIDE.U32 R36, P5, R42, R47, R36 ;  /* 0x0000002f2a247225 */ /* 0x000fc600078a0024 */
[----:B------:R-:W-:Y:S01]  /*2cca0*/  SEL R19, RZ, 0x1, !P4 ;  /* 0x00000001ff137807 */ /* 0x000fe20006000000 */
[----:B------:R-:W-:Y:S01]  /*2ccb0*/  IMAD.WIDE.U32.X R28, R53, R47, R28, P0 ;  /* 0x0000002f351c7225 */ /* 0x000fe200000e041c */
[----:B------:R-:W-:-:S03]  /*2ccc0*/  IADD3 RZ, P3, PT, R17, R36, RZ ;  /* 0x0000002411ff7210 */ /* 0x000fc60007f7e0ff */
[----:B------:R-:W-:-:S04]  /*2ccd0*/  IMAD.WIDE.U32 R12, R43, R62, RZ ;  /* 0x0000003e2b0c7225 */ /* 0x000fc800078e00ff */
        /* <DEDUP_REMOVED lines=29> */
[----:B------:R-:W-:Y:S01]  /*2ceb0*/  IADD3.X R57, P0, PT, RZ, R35, RZ, P0, !PT ;  /* 0x00000023ff397210 */ /* 0x000fe2000071e4ff */
[----:B------:R-:W-:Y:S02]  /*2cec0*/  IMAD.X R40, RZ, RZ, R29, P6 ;  /* 0x000000ffff287224 */ /* 0x000fe400030e061d */
[----:B------:R-:W-:Y:S01]  /*2ced0*/  IMAD.WIDE.U32 R28, P6, R42, R45, R36 ;  /* 0x0000002d2a1c7225 */ /* 0x000fe200078c0024 */
[----:B------:R-:W-:-:S03]  /*2cee0*/  LEA.X R36, P1, R18, R19, 0x1, P1 ;  /* 0x0000001312247211 */ /* 0x000fc60000820cff */
[----:B------:R-:W-:Y:S01]  /*2cef0*/  IMAD R30, R49, R46, RZ ;  /* 0x0000002e311e7224 */ /* 0x000fe200078e02ff */
[----:B------:R-:W-:Y:S01]  /*2cf00*/  IADD3.X R57, P1, PT, R57, R48, RZ, P1, !PT ;  /* 0x0000003039397210 */ /* 0x000fe20000f3e4ff */
[----:B------:R-:W-:-:S04]  /*2cf10*/  IMAD.WIDE.U32 R18, R42, R42, RZ ;  /* 0x0000002a2a127225 */ /* 0x000fc800078e00ff */
[----:B------:R-:W-:-:S04]  /*2cf20*/  IMAD.WIDE.U32 R34, R62, R46, RZ ;  /* 0x0000002e3e227225 */ /* 0x000fc800078e00ff */
[----:B------:R-:W-:Y:S02]  /*2cf30*/  IMAD R59, R53, R62, R30 ;  /* 0x0000003e353b7224 */ /* 0x000fe400078e021e */
[----:B------:R-:W-:Y:S02]  /*2cf40*/  IMAD.MOV.U32 R32, RZ, RZ, R31 ;  /* 0x000000ffff207224 */ /* 0x000fe400078e001f */
        /* <DEDUP_REMOVED lines=10> */
[----:B------:R-:W-:Y:S02]  /*2cff0*/  IMAD R46, R47, R42, RZ ;  /* 0x0000002a2f2e7224 */ /* 0x000fe400078e02ff */
[----:B------:R-:W-:Y:S01]  /*2d000*/  IMAD.WIDE.U32.X R16, R45, R47, R16, P3 ;  /* 0x0000002f2d107225 */ /* 0x000fe200018e0410 */
[----:B------:R-:W-:-:S02]  /*2d010*/  IADD3 R53, P3, PT, R41, R34, RZ ;  /* 0x0000002229357210 */ /* 0x000fc40007f7e0ff */
[----:B------:R-:W-:Y:S01]  /*2d020*/  SEL R41, RZ, 0x1, !P2 ;  /* 0x00000001ff297807 */ /* 0x000fe20005000000 */
[----:B------:R-:W-:Y:S01]  /*2d030*/  IMAD.WIDE.U32 R34, R43, R42, RZ ;  /* 0x0000002a2b227225 */ /* 0x000fe200078e00ff */
[----:B------:R-:W-:-:S03]  /*2d040*/  IADD3.X R40, P3, PT, R19, R40, RZ, P3, !PT ;  /* 0x0000002813287210 */ /* 0x000fc60001f7e4ff */
[----:B------:R-:W-:Y:S02]  /*2d050*/  IMAD R61, R45, R43, R46 ;  /* 0x0000002b2d3d7224 */ /* 0x000fe400078e022e */
[----:B------:R-:W-:-:S04]  /*2d060*/  IMAD.WIDE.U32 R28, P2, R43, R47, R28 ;  /* 0x0000002f2b1c7225 */ /* 0x000fc8000784001c */
        /* <DEDUP_REMOVED lines=8> */
[----:B------:R-:W-:Y:S01]  /*2d0f0*/  IADD3 RZ, P4, PT, RZ, R48, RZ ;  /* 0x00000030ffff7210 */ /* 0x000fe20007f9e0ff */
[----:B------:R-:W-:Y:S01]  /*2d100*/  IMAD.MOV.U32 R34, RZ, RZ, R29 ;  /* 0x000000ffff227224 */ /* 0x000fe200078e001d */
[----:B------:R-:W-:Y:S01]  /*2d110*/  SHF.L.W.U32.HI R29, R44, 0x1, R55 ;  /* 0x000000012c1d7819 */ /* 0x000fe20000010e37 */
[----:B------:R-:W-:Y:S01]  /*2d120*/  IMAD R41, R49, R42, RZ ;  /* 0x0000002a31297224 */ /* 0x000fe200078e02ff */
[----:B------:R-:W-:Y:S01]  /*2d130*/  IADD3.X R44, P0, PT, RZ, R37, RZ, P0, !PT ;  /* 0x00000025ff2c7210 */ /* 0x000fe2000071e4ff */
[----:B------:R-:W-:Y:S01]  /*2d140*/  IMAD.WIDE.U32.X R30, R45, R45, R30, P6 ;  /* 0x0000002d2d1e7225 */ /* 0x000fe200030e041e */
[----:B------:R-:W-:-:S02]  /*2d150*/  IADD3.X R37, P4, PT, RZ, R19, RZ, P4, !PT ;  /* 0x00000013ff257210 */ /* 0x000fc4000279e4ff */
[----:B------:R-:W-:Y:S01]  /*2d160*/  IADD3.X R28, P1, PT, R51, R50, RZ, P1, !PT ;  /* 0x00000032331c7210 */ /* 0x000fe20000f3e4ff */
[----:B------:R-:W-:Y:S01]  /*2d170*/  IMAD R51, R45, R62, R41 ;  /* 0x0000003e2d337224 */ /* 0x000fe200078e0229 */
[----:B------:R-:W-:Y:S01]  /*2d180*/  SEL R19, RZ, 0x1, !P2 ;  /* 0x00000001ff137807 */ /* 0x000fe20005000000 */
[----:B------:R-:W-:Y:S01]  /*2d190*/  IMAD.WIDE.U32 R40, R62, R42, RZ ;  /* 0x0000002a3e287225 */ /* 0x000fe200078e00ff */
[----:B------:R-:W-:Y:S02]  /*2d1a0*/  IADD3 R59, P6, PT, R59, R14, RZ ;  /* 0x0000000e3b3b7210 */ /* 0x000fe40007fde0ff */
[----:B------:R-:W-:Y:S01]  /*2d1b0*/  IADD3.X R29, P1, PT, R29, R44, RZ, P1, !PT ;  /* 0x0000002c1d1d7210 */ /* 0x000fe20000f3e4ff */
[----:B------:R-:W-:Y:S01]  /*2d1c0*/  IMAD.X R19, RZ, RZ, R19, P4 ;  /* 0x000000ffff137224 */ /* 0x000fe200020e0613 */
[----:B------:R-:W-:Y:S01]  /*2d1d0*/  IADD3 R40, P2, PT, R59, R40, RZ ;  /* 0x000000283b287210 */ /* 0x000fe20007f5e0ff */
[----:B------:R-:W-:Y:S01]  /*2d1e0*/  IMAD.IADD R42, R41, 0x1, R51 ;  /* 0x00000001292a7824 */ /* 0x000fe200078e0233 */
[----:B------:R-:W-:Y:S01]  /*2d1f0*/  IADD3.X R41, P0, PT, RZ, R30, RZ, P0, !PT ;  /* 0x0000001eff297210 */ /* 0x000fe2000071e4ff */
        /* <DEDUP_REMOVED lines=10> */
[----:B------:R-:W-:Y:S01]  /*2d2a0*/  IMAD.WIDE.U32 R16, R49, R62, RZ ;  /* 0x0000003e31107225 */ /* 0x000fe200078e00ff */
[----:B------:R-:W-:Y:S02]  /*2d2b0*/  SHF.L.W.U32.HI R31, R48, 0x1, R37 ;  /* 0x00000001301f7819 */ /* 0x000fe40000010e25 */
[----:B------:R-:W-:-:S02]  /*2d2c0*/  IADD3 R40, P6, PT, R40, R19, RZ ;  /* 0x0000001328287210 */ /* 0x000fc40007fde0ff */
[----:B------:R-:W-:Y:S01]  /*2d2d0*/  IADD3 R18, P0, PT, R15, R18, RZ ;  /* 0x000000120f127210 */ /* 0x000fe20007f1e0ff */
[----:B------:R-:W-:Y:S01]  /*2d2e0*/  IMAD R15, R49, R43, RZ ;  /* 0x0000002b310f7224 */ /* 0x000fe200078e02ff */
[----:B------:R-:W-:Y:S02]  /*2d2f0*/  IADD3.X R31, P4, PT, R31, R14, RZ, P1, !PT ;  /* 0x0000000e1f1f7210 */ /* 0x000fe40000f9e4ff */
[----:B------:R-:W-:Y:S01]  /*2d300*/  SHF.L.W.U32.HI R37, R37, 0x1, R40 ;  /* 0x0000000125257819 */ /* 0x000fe20000010e28 */
[----:B------:R-:W-:Y:S01]  /*2d310*/  IMAD R51, R47, R62, R15 ;  /* 0x0000003e2f337224 */ /* 0x000fe200078e020f */
[----:B------:R-:W-:Y:S01]  /*2d320*/  IADD3.X R41, P1, PT, R41, R42, RZ, P6, !PT ;  /* 0x0000002a29297210 */ /* 0x000fe2000373e4ff */
[C---:B------:R-:W-:Y:S01]  /*2d330*/  IMAD.WIDE.U32 R16, P6, R62.reuse, R49, R16 ;  /* 0x000000313e107225 */ /* 0x040fe200078c0010 */
[----:B------:R-:W-:Y:S02]  /*2d340*/  SEL R14, RZ, 0x1, !P2 ;  /* 0x00000001ff0e7807 */ /* 0x000fe40005000000 */
[----:B------:R-:W-:Y:S01]  /*2d350*/  IADD3.X R37, P2, PT, R37, R18, RZ, P4, !PT ;  /* 0x0000001225257210 */ /* 0x000fe2000275e4ff */
[----:B------:R-:W-:Y:S01]  /*2d360*/  IMAD.WIDE.U32 R18, R62, R43, RZ ;  /* 0x0000002b3e127225 */ /* 0x000fe200078e00ff */
[----:B------:R-:W-:-:S02]  /*2d370*/  IADD3.X R45, P4, PT, RZ, R46, RZ, P0, !PT ;  /* 0x0000002eff2d7210 */ /* 0x000fc4000079e4ff */
[----:B------:R-:W-:Y:S01]  /*2d380*/  SHF.L.W.U32.HI R40, R40, 0x1, R41 ;  /* 0x0000000128287819 */ /* 0x000fe20000010e29 */
[----:B------:R-:W-:Y:S01]  /*2d390*/  IMAD.X R43, RZ, RZ, R14, P1 ;  /* 0x000000ffff2b7224 */ /* 0x000fe200008e060e */
[----:B------:R-:W-:Y:S01]  /*2d3a0*/  IADD3.X R44, P4, PT, RZ, R34, RZ, P4, !PT ;  /* 0x00000022ff2c7210 */ /* 0x000fe2000279e4ff */
[----:B------:R-:W-:Y:S01]  /*2d3b0*/  IMAD.X R15, RZ, RZ, RZ, P6 ;  /* 0x000000ffff0f7224 */ /* 0x000fe200030e06ff */
[----:B------:R-:W-:Y:S01]  /*2d3c0*/  IADD3.X R40, P0, PT, R40, R45, RZ, P2, !PT ;  /* 0x0000002d28287210 */ /* 0x000fe2000171e4ff */
[----:B------:R-:W-:Y:S01]  /*2d3d0*/  IMAD.WIDE.U32 R62, R62, R62, RZ ;  /* 0x0000003e3e3e7225 */ /* 0x000fe200078e00ff */
[----:B------:R-:W-:Y:S02]  /*2d3e0*/  IADD3 R43, P6, PT, R43, R12, RZ ;  /* 0x0000000c2b2b7210 */ /* 0x000fe40007fde0ff */
[----:B------:R-:W-:Y:S01]  /*2d3f0*/  IADD3.X R45, P4, PT, RZ, R35, RZ, P4, !PT ;  /* 0x00000023ff2d7210 */ /* 0x000fe2000279e4ff */
[----:B------:R-:W-:Y:S01]  /*2d400*/  IMAD.IADD R19, R19, 0x1, R51 ;  /* 0x0000000113137824 */ /* 0x000fe200078e0233 */
[----:B------:R-:W-:Y:S01]  /*2d410*/  IADD3 R18, P1, PT, R43, R18, RZ ;  /* 0x000000122b127210 */ /* 0x000fe20007f3e0ff */
[----:B------:R-:W-:Y:S01]  /*2d420*/  IMAD.X R12, RZ, RZ, R13, P6 ;  /* 0x000000ffff0c7224 */ /* 0x000fe200030e060d */
[----:B------:R-:W-:Y:S01]  /*2d430*/  IADD3 R42, P3, PT, R63, R16, RZ ;  /* 0x000000103f2a7210 */ /* 0x000fe20007f7e0ff */
[----:B------:R-:W-:Y:S01]  /*2d440*/  IMAD.MOV.U32 R14, RZ, RZ, R17 ;  /* 0x000000ffff0e7224 */ /* 0x000fe200078e0011 */
[----:B------:R-:W-:Y:S01]  /*2d450*/  IADD3 RZ, P2, PT, RZ, R18, RZ ;  /* 0x00000012ffff7210 */ /* 0x000fe20007f5e0ff */
[----:B------:R-:W-:Y:S01]  /*2d460*/  IMAD.WIDE.U32 R16, R40, 0x3d1, RZ ;  /* 0x000003d128107825 */ /* 0x000fe200078e00ff */
[----:B------:R-:W-:-:S02]  /*2d470*/  IADD3.X R19, P1, PT, R19, R12, RZ, P1, !PT ;  /* 0x0000000c13137210 */ /* 0x000fc40000f3e4ff */
        /* <DEDUP_REMOVED lines=15> */
[----:B------:R-:W-:Y:S02]  /*2d570*/  IADD3.X R13, P2, PT, R34, R45, RZ, P2, !PT ;  /* 0x0000002d220d7210 */ /* 0x000fe4000175e4ff */
        /* <DEDUP_REMOVED lines=90> */
.L_x_374:
        /* <DEDUP_REMOVED lines=22> */
.L_x_373:
[----:B------:R-:W-:Y:S05]  /*2dc80*/  BSYNC.RECONVERGENT B0 ;  /* 0x0000000000007941 */ /* 0x000fea0003800200 */
.L_x_372:
[----:B------:R-:W-:-:S05]  /*2dc90*/  UMOV UR4, 0x1 ;  /* 0x0000000100047882 */ /* 0x000fca0000000000 */
.L_x_378:
        /* <DEDUP_REMOVED lines=16> */
[C---:B------:R-:W-:Y:S01]  /*2dda0*/  IMAD.WIDE.U32 R14, R38.reuse, R28, RZ ;  /* 0x0000001c260e7225 */ /* 0x040fe200078e00ff */
[----:B------:R-:W-:Y:S02]  /*2ddb0*/  IADD3.X R49, P0, PT, RZ, R49, RZ, P0, !PT ;  /* 0x00000031ff317210 */ /* 0x000fe4000071e4ff */
        /* <DEDUP_REMOVED lines=74> */
[----:B------:R-:W-:Y:S01]  /*2e260*/  IMAD.WIDE.U32.X R14, R57, R19, R14, P3 ;  /* 0x00000013390e7225 */ /* 0x000fe200018e040e */
[----:B------:R-:W-:Y:S02]  /*2e270*/  IADD3 R53, P3, PT, R53, R42, RZ ;  /* 0x0000002a35357210 */ /* 0x000fe40007f7e0ff */
[----:B------:R-:W-:Y:S01]  /*2e280*/  IADD3.X R42, P2, PT, RZ, R33, RZ, P2, !PT ;  /* 0x00000021ff2a7210 */ /* 0x000fe2000175e4ff */
[C---:B------:R-:W-:Y:S01]  /*2e290*/  IMAD R43, R19.reuse, R55, RZ ;  /* 0x00000037132b7224 */ /* 0x040fe200078e02ff */
[----:B------:R-:W-:Y:S01]  /*2e2a0*/  SEL R33, RZ, 0x1, !P0 ;  /* 0x00000001ff217807 */ /* 0x000fe20004000000 */
[----:B------:R-:W-:Y:S01]  /*2e2b0*/  IMAD.WIDE.U32 R12, R19, R28, RZ ;  /* 0x0000001c130c7225 */ /* 0x000fe200078e00ff */
[----:B------:R-:W-:-:S02]  /*2e2c0*/  IADD3.X R42, P3, PT, R42, R47, RZ, P3, !PT ;  /* 0x0000002f2a2a7210 */ /* 0x000fc40001f7e4ff */
[----:B------:R-:W-:Y:S01]  /*2e2d0*/  IADD3 R52, P0, PT, R33, R32, RZ ;  /* 0x0000002021347210 */ /* 0x000fe20007f1e0ff */
        /* <DEDUP_REMOVED lines=12> */
[C---:B------:R-:W-:Y:S01]  /*2e3a0*/  IMAD.WIDE.U32.X R30, R57.reuse, R29, R30, P4 ;  /* 0x0000001d391e7225 */ /* 0x040fe200020e041e */
[----:B------:R-:W-:Y:S02]  /*2e3b0*/  IADD3.X R49, P2, PT, R42, R59, RZ, P2, !PT ;  /* 0x0000003b2a317210 */ /* 0x000fe4000175e4ff */
[----:B------:R-:W-:Y:S01]  /*2e3c0*/  IADD3 RZ, P4, PT, RZ, R50, RZ ;  /* 0x00000032ffff7210 */ /* 0x000fe20007f9e0ff */
[C---:B------:R-:W-:Y:S01]  /*2e3d0*/  IMAD R59, R57.reuse, R18, R53 ;  /* 0x00000012393b7224 */ /* 0x040fe200078e0235 */
[----:B------:R-:W-:Y:S01]  /*2e3e0*/  IADD3.X R53, P0, PT, RZ, R46, RZ, P0, !PT ;  /* 0x0000002eff357210 */ /* 0x000fe2000071e4ff */
[----:B------:R-:W-:Y:S01]  /*2e3f0*/  IMAD.MOV.U32 R38, RZ, RZ, R13 ;  /* 0x000000ffff267224 */ /* 0x000fe200078e000d */
[----:B------:R-:W-:Y:S01]  /*2e400*/  IADD3.X R49, P4, PT, RZ, R49, RZ, P4, !PT ;  /* 0x00000031ff317210 */ /* 0x000fe2000279e4ff */
[----:B------:R-:W-:Y:S01]  /*2e410*/  IMAD.WIDE.U32.X R36, R57, R57, R36, P6 ;  /* 0x0000003939247225 */ /* 0x000fe200030e0424 */
[----:B------:R-:W-:-:S02]  /*2e420*/  SEL R46, RZ, 0x1, !P2 ;  /* 0x00000001ff2e7807 */ /* 0x000fc40005000000 */
[----:B------:R-:W-:Y:S01]  /*2e430*/  SHF.L.W.U32.HI R42, R48, 0x1, R51 ;  /* 0x00000001302a7819 */ /* 0x000fe20000010e33 */
[----:B------:R-:W-:Y:S01]  /*2e440*/  IMAD.WIDE.U32 R12, R18, R55, RZ ;  /* 0x00000037120c7225 */ /* 0x000fe200078e00ff */
[----:B------:R-:W-:Y:S02]  /*2e450*/  IADD3 R43, P6, PT, R43, R34, RZ ;  /* 0x000000222b2b7210 */ /* 0x000fe40007fde0ff */
[----:B------:R-:W-:Y:S01]  /*2e460*/  IADD3.X R34, P0, PT, RZ, R36, RZ, P0, !PT ;  /* 0x00000024ff227210 */ /* 0x000fe2000071e4ff */
[----:B------:R-:W-:Y:S01]  /*2e470*/  IMAD.IADD R48, R13, 0x1, R59 ;  /* 0x000000010d307824 */ /* 0x000fe200078e023b */
[----:B------:R-:W-:Y:S01]  /*2e480*/  IADD3 R12, P2, PT, R43, R12, RZ ;  /* 0x0000000c2b0c7210 */ /* 0x000fe20007f5e0ff */
[----:B------:R-:W-:Y:S01]  /*2e490*/  IMAD.X R13, RZ, RZ, R46, P4 ;  /* 0x000000ffff0d7224 */ /* 0x000fe200020e062e */
[----:B------:R-:W-:Y:S01]  /*2e4a0*/  IADD3.X R36, P0, PT, RZ, R37, RZ, P0, !PT ;  /* 0x00000025ff247210 */ /* 0x000fe2000071e4ff */
[----:B------:R-:W-:Y:S01]  /*2e4b0*/  IMAD.X R35, RZ, RZ, R35, P6 ;  /* 0x000000ffff237224 */ /* 0x000fe200030e0623 */
[----:B------:R-:W-:Y:S01]  /*2e4c0*/  IADD3.X R42, P1, PT, R42, R53, RZ, P1, !PT ;  /* 0x000000352a2a7210 */ /* 0x000fe20000f3e4ff */
[----:B------:R-:W-:Y:S01]  /*2e4d0*/  IMAD.WIDE.U32.X R38, R19, R19, R38, P3 ;  /* 0x0000001313267225 */ /* 0x000fe200018e0426 */
[----:B------:R-:W-:-:S02]  /*2e4e0*/  IADD3 R37, P4, PT, R13, R14, RZ ;  /* 0x0000000e0d257210 */ /* 0x000fc40007f9e0ff */
[----:B------:R-:W-:Y:S01]  /*2e4f0*/  SHF.L.W.U32.HI R43, R51, 0x1, R50 ;  /* 0x00000001332b7819 */ /* 0x000fe20000010e32 */
[----:B------:R-:W-:Y:S01]  /*2e500*/  IMAD.WIDE.U32.X R40, R19, R29, R40, P5 ;  /* 0x0000001d13287225 */ /* 0x000fe200028e0428 */
[----:B------:R-:W-:Y:S02]  /*2e510*/  IADD3.X R48, P2, PT, R48, R35, RZ, P2, !PT ;  /* 0x0000002330307210 */ /* 0x000fe4000175e4ff */
[----:B------:R-:W-:Y:S01]  /*2e520*/  SEL R35, RZ, 0x1, !P0 ;  /* 0x00000001ff237807 */ /* 0x000fe20004000000 */
[----:B------:R-:W-:Y:S01]  /*2e530*/  IMAD.X R51, RZ, RZ, R15, P4 ;  /* 0x000000ffff337224 */ /* 0x000fe200020e060f */
[----:B------:R-:W-:Y:S01]  /*2e540*/  SHF.L.W.U32.HI R13, R50, 0x1, R49 ;  /* 0x00000001320d7819 */ /* 0x000fe20000010e31 */
[----:B------:R-:W-:Y:S01]  /*2e550*/  IMAD.WIDE.U32 R14, R29, R18, RZ ;  /* 0x000000121d0e7225 */ /* 0x000fe200078e00ff */
[----:B------:R-:W-:Y:S02]  /*2e560*/  IADD3.X R43, P1, PT, R43, R34, RZ, P1, !PT ;  /* 0x000000222b2b7210 */ /* 0x000fe40000f3e4ff */
[----:B------:R-:W-:-:S02]  /*2e570*/  IADD3 R50, P6, PT, R12, R37, RZ ;  /* 0x000000250c327210 */ /* 0x000fc40007fde0ff */
[----:B------:R-:W-:Y:S02]  /*2e580*/  IADD3 R35, P0, PT, R35, R32, RZ ;  /* 0x0000002023237210 */ /* 0x000fe40007f1e0ff */
[----:B------:R-:W-:Y:S01]  /*2e590*/  IADD3.X R32, P4, PT, R13, R36, RZ, P1, !PT ;  /* 0x000000240d207210 */ /* 0x000fe20000f9e4ff */
[----:B------:R-:W-:Y:S01]  /*2e5a0*/  IMAD R13, R29, R28, RZ ;  /* 0x0000001c1d0d7224 */ /* 0x000fe200078e02ff */
[----:B------:R-:W-:Y:S01]  /*2e5b0*/  SHF.L.W.U32.HI R46, R49, 0x1, R50 ;  /* 0x00000001312e7819 */ /* 0x000fe20000010e32 */
[----:B------:R-:W-:Y:S01]  /*2e5c0*/  IMAD.WIDE.U32 R36, R18, R18, RZ ;  /* 0x0000001212247225 */ /* 0x000fe200078e00ff */
[----:B------:R-:W-:Y:S02]  /*2e5d0*/  IADD3.X R48, P1, PT, R48, R51, RZ, P6, !PT ;  /* 0x0000003330307210 */ /* 0x000fe4000373e4ff */
[----:B------:R-:W-:Y:S01]  /*2e5e0*/  SEL R12, RZ, 0x1, !P2 ;  /* 0x00000001ff0c7807 */ /* 0x000fe20005000000 */
[----:B------:R-:W-:Y:S01]  /*2e5f0*/  IMAD.WIDE.U32 R14, P6, R18, R29, R14 ;  /* 0x0000001d120e7225 */ /* 0x000fe200078c000e */
[----:B------:R-:W-:-:S02]  /*2e600*/  IADD3.X R46, P2, PT, R46, R35, RZ, P4, !PT ;  /* 0x000000232e2e7210 */ /* 0x000fc4000275e4ff */
[----:B------:R-:W-:Y:S01]  /*2e610*/  IADD3.X R49, P4, PT, RZ, R47, RZ, P0, !PT ;  /* 0x0000002fff317210 */ /* 0x000fe2000079e4ff */
[----:B------:R-:W-:Y:S01]  /*2e620*/  IMAD.X R47, RZ, RZ, R12, P1 ;  /* 0x000000ffff2f7224 */ /* 0x000fe200008e060c */
[----:B------:R-:W-:Y:S01]  /*2e630*/  SHF.L.W.U32.HI R50, R50, 0x1, R48 ;  /* 0x0000000132327819 */ /* 0x000fe20000010e30 */
[----:B------:R-:W-:Y:S01]  /*2e640*/  IMAD R51, R19, R18, R13 ;  /* 0x0000001213337224 */ /* 0x000fe200078e020d */
[----:B------:R-:W-:Y:S01]  /*2e650*/  IADD3.X R38, P4, PT, RZ, R38, RZ, P4, !PT ;  /* 0x00000026ff267210 */ /* 0x000fe2000279e4ff */
[----:B------:R-:W-:Y:S01]  /*2e660*/  IMAD.X R13, RZ, RZ, RZ, P6 ;  /* 0x000000ffff0d7224 */ /* 0x000fe200030e06ff */
[----:B------:R-:W-:Y:S01]  /*2e670*/  IADD3 R47, P6, PT, R47, R30, RZ ;  /* 0x0000001e2f2f7210 */ /* 0x000fe20007fde0ff */
[----:B------:R-:W-:Y:S01]  /*2e680*/  IMAD.WIDE.U32 R34, R18, R28, RZ ;  /* 0x0000001c12227225 */ /* 0x000fe200078e00ff */
[----:B------:R-:W-:Y:S02]  /*2e690*/  IADD3 R28, P3, PT, R37, R14, RZ ;  /* 0x0000000e251c7210 */ /* 0x000fe40007f7e0ff */
[----:B------:R-:W-:Y:S01]  /*2e6a0*/  IADD3.X R37, P0, PT, R50, R49, RZ, P2, !PT ;  /* 0x0000003132257210 */ /* 0x000fe2000171e4ff */
        /* <DEDUP_REMOVED lines=114> */
.L_x_377:
        /* <DEDUP_REMOVED lines=22> */
.L_x_376:
[----:B------:R-:W-:Y:S05]  /*2ef30*/  BSYNC.RECONVERGENT B0 ;  /* 0x0000000000007941 */ /* 0x000fea0003800200 */
.L_x_375:
        /* <DEDUP_REMOVED lines=33> */
[----:B------:R-:W-:Y:S01]  /*2f150*/  IMAD.WIDE.U32 R12, R38, R25, RZ ;  /* 0x00000019260c7225 */ /* 0x000fe200078e00ff */
[----:B------:R-:W-:-:S03]  /*2f160*/  SEL R12, RZ, 0x1, !P0 ;  /* 0x00000001ff0c7807 */ /* 0x000fc60004000000 */
        /* <DEDUP_REMOVED lines=8> */
[CC--:B------:R-:W-:Y:S02]  /*2f1f0*/  IMAD R12, R24.reuse, R38.reuse, RZ ;  /* 0x00000026180c7224 */ /* 0x0c0fe400078e02ff */
[----:B------:R-:W-:Y:S01]  /*2f200*/  IMAD.WIDE.U32 R36, P4, R24, R38, R36 ;  /* 0x0000002618247225 */ /* 0x000fe20007880024 */
[----:B------:R-:W-:-:S03]  /*2f210*/  IADD3 R49, P0, PT, R31, R40, RZ ;  /* 0x000000281f317210 */ /* 0x000fc60007f1e0ff */
        /* <DEDUP_REMOVED lines=11> */
[----:B------:R-:W-:Y:S01]  /*2f2d0*/  IMAD.WIDE.U32 R30, P3, R21, R55, R30 ;  /* 0x00000037151e7225 */ /* 0x000fe2000786001e */
[----:B------:R-:W-:-:S03]  /*2f2e0*/  IADD3 R49, P0, PT, R49, R42, RZ ;  /* 0x0000002a31317210 */ /* 0x000fc60007f1e0ff */
[----:B------:R-:W-:Y:S01]  /*2f2f0*/  IMAD.WIDE.U32 R40, R55, R22, RZ ;  /* 0x0000001637287225 */ /* 0x000fe200078e00ff */
[----:B------:R-:W-:-:S03]  /*2f300*/  IADD3.X R52, P0, PT, R52, R47, RZ, P0, !PT ;  /* 0x0000002f34347210 */ /* 0x000fc6000071e4ff */
[----:B------:R-:W-:-:S04]  /*2f310*/  IMAD.WIDE.U32 R12, P5, R23, R55, R12 ;  /* 0x00000037170c7225 */ /* 0x000fc800078a000c */
[----:B------:R-:W-:Y:S01]  /*2f320*/  IMAD.X R15, RZ, RZ, RZ, P4 ;  /* 0x000000ffff0f7224 */ /* 0x000fe200020e06ff */
[----:B------:R-:W-:Y:S01]  /*2f330*/  IADD3 RZ, P4, PT, R45, R30, RZ ;  /* 0x0000001e2dff7210 */ /* 0x000fe20007f9e0ff */
[----:B------:R-:W-:Y:S01]  /*2f340*/  IMAD.X R45, RZ, RZ, RZ, P1 ;  /* 0x000000ffff2d7224 */ /* 0x000fe200008e06ff */
[----:B------:R-:W-:Y:S01]  /*2f350*/  IADD3 RZ, P1, PT, R41, R12, RZ ;  /* 0x0000000c29ff7210 */ /* 0x000fe20007f3e0ff */
[----:B------:R-:W-:Y:S02]  /*2f360*/  IMAD.MOV.U32 R14, RZ, RZ, R37 ;  /* 0x000000ffff0e7224 */ /* 0x000fe400078e0025 */
[----:B------:R-:W-:Y:S02]  /*2f370*/  IMAD.MOV.U32 R44, RZ, RZ, R35 ;  /* 0x000000ffff2c7224 */ /* 0x000fe400078e0023 */
[----:B------:R-:W-:Y:S02]  /*2f380*/  IMAD R12, R27, R38, RZ ;  /* 0x000000261b0c7224 */ /* 0x000fe400078e02ff */
[----:B------:R-:W-:-:S02]  /*2f390*/  IMAD R30, R21, R55, RZ ;  /* 0x00000037151e7224 */ /* 0x000fc400078e02ff */
[----:B------:R-:W-:-:S04]  /*2f3a0*/  IMAD.WIDE.U32 R34, R20, R55, RZ ;  /* 0x0000003714227225 */ /* 0x000fc800078e00ff */
[----:B------:R-:W-:Y:S02]  /*2f3b0*/  IMAD R47, R26, R39, R12 ;  /* 0x000000271a2f7224 */ /* 0x000fe400078e020c */
[----:B------:R-:W-:Y:S02]  /*2f3c0*/  IMAD R51, R20, R57, R30 ;  /* 0x0000003914337224 */ /* 0x000fe400078e021e */
[----:B------:R-:W-:-:S04]  /*2f3d0*/  IMAD.WIDE.U32.X R14, R24, R39, R14, P2 ;  /* 0x00000027180e7225 */ /* 0x000fc800010e040e */
[----:B------:R-:W-:-:S04]  /*2f3e0*/  IMAD.WIDE.U32.X R44, R27, R39, R44, P6 ;  /* 0x000000271b2c7225 */ /* 0x000fc800030e042c */
[----:B------:R-:W-:Y:S01]  /*2f3f0*/  IMAD.X R39, RZ, RZ, R16, P0 ;  /* 0x000000ffff277224 */ /* 0x000fe200000e0610 */
[----:B------:R-:W-:Y:S01]  /*2f400*/  IADD3 R12, P0, PT, R33, R34, RZ ;  /* 0x00000022210c7210 */ /* 0x000fe20007f1e0ff */
[----:B------:R-:W-:Y:S02]  /*2f410*/  IMAD.IADD R51, R35, 0x1, R51 ;  /* 0x0000000123337824 */ /* 0x000fe400078e0233 */
[----:B------:R-:W-:Y:S01]  /*2f420*/  IMAD.WIDE.U32 R40, R57, R26, RZ ;  /* 0x0000001a39287225 */ /* 0x000fe200078e00ff */
[----:B------:R-:W-:Y:S02]  /*2f430*/  IADD3 R33, P6, PT, R39, R14, RZ ;  /* 0x0000000e27217210 */ /* 0x000fe40007fde0ff */
[----:B------:R-:W-:Y:S01]  /*2f440*/  IADD3.X R46, P0, PT, R46, R51, RZ, P0, !PT ;  /* 0x000000332e2e7210 */ /* 0x000fe2000071e4ff */
[----:B------:R-:W-:Y:S02]  /*2f450*/  IMAD.X R43, RZ, RZ, RZ, P3 ;  /* 0x000000ffff2b7224 */ /* 0x000fe400018e06ff */
[----:B------:R-:W-:-:S02]  /*2f460*/  IMAD.X R16, RZ, RZ, R15, P6 ;  /* 0x000000ffff107224 */ /* 0x000fc400030e060f */
[----:B------:R-:W-:Y:S01]  /*2f470*/  IMAD.WIDE.U32 R14, R55, R26, RZ ;  /* 0x0000001a370e7225 */ /* 0x000fe200078e00ff */
[----:B------:R-:W-:Y:S02]  /*2f480*/  SEL R14, RZ, 0x1, !P0 ;  /* 0x00000001ff0e7807 */ /* 0x000fe40004000000 */
[----:B------:R-:W-:Y:S01]  /*2f490*/  IADD3 RZ, P0, PT, RZ, R12, RZ ;  /* 0x0000000cffff7210 */ /* 0x000fe20007f1e0ff */
[----:B------:R-:W-:-:S04]  /*2f4a0*/  IMAD.WIDE.U32 R40, P6, R27, R55, R40 ;  /* 0x000000371b287225 */ /* 0x000fc800078c0028 */
[----:B------:R-:W-:Y:S02]  /*2f4b0*/  IMAD.MOV.U32 R42, RZ, RZ, R31 ;  /* 0x000000ffff2a7224 */ /* 0x000fe400078e001f */
[----:B------:R-:W-:-:S04]  /*2f4c0*/  IMAD.WIDE.U32 R36, R57, R25, RZ ;  /* 0x0000001939247225 */ /* 0x000fc800078e00ff */
[----:B------:R-:W-:Y:S01]  /*2f4d0*/  IMAD.WIDE.U32.X R42, R21, R57, R42, P4 ;  /* 0x00000039152a7225 */ /* 0x000fe200020e042a */
[----:B------:R-:W-:Y:S02]  /*2f4e0*/  IADD3 RZ, P4, PT, R15, R40, RZ ;  /* 0x000000280fff7210 */ /* 0x000fe40007f9e0ff */
[----:B------:R-:W-:Y:S01]  /*2f4f0*/  IADD3.X R15, P0, PT, RZ, R46, RZ, P0, !PT ;  /* 0x0000002eff0f7210 */ /* 0x000fe2000071e4ff */
[----:B------:R-:W-:-:S04]  /*2f500*/  IMAD.WIDE.U32 R38, R26, R38, RZ ;  /* 0x000000261a267225 */ /* 0x000fc800078e00ff */
[----:B------:R-:W-:Y:S02]  /*2f510*/  IMAD R30, R23, R55, RZ ;  /* 0x00000037171e7224 */ /* 0x000fe400078e02ff */
        /* <DEDUP_REMOVED lines=16> */
[----:B------:R-:W-:Y:S01]  /*2f620*/  IMAD.WIDE.U32 R34, R19, R22, RZ ;  /* 0x0000001613227225 */ /* 0x000fe200078e00ff */
[----:B------:R-:W-:-:S03]  /*2f630*/  IADD3.X R52, P0, PT, R52, R39, RZ, P0, !PT ;  /* 0x0000002734347210 */ /* 0x000fc6000071e4ff */
[----:B------:R-:W-:Y:S02]  /*2f640*/  IMAD.X R61, RZ, RZ, R43, P5 ;  /* 0x000000ffff3d7224 */ /* 0x000fe400028e062b */
[----:B------:R-:W-:-:S04]  /*2f650*/  IMAD.WIDE.U32.X R30, R23, R57, R30, P1 ;  /* 0x00000039171e7225 */ /* 0x000fc800008e041e */
[----:B------:R-:W-:-:S04]  /*2f660*/  IMAD.WIDE.U32 R46, P5, R21, R28, R46 ;  /* 0x0000001c152e7225 */ /* 0x000fc800078a002e */
[----:B------:R-:W-:-:S04]  /*2f670*/  IMAD.WIDE.U32 R48, R28, R22, RZ ;  /* 0x000000161c307225 */ /* 0x000fc800078e00ff */
[----:B------:R-:W-:-:S04]  /*2f680*/  IMAD.WIDE.U32 R34, P1, R23, R28, R34 ;  /* 0x0000001c17227225 */ /* 0x000fc80007820022 */
[----:B------:R-:W-:-:S04]  /*2f690*/  IMAD.WIDE.U32 R50, R28, R20, RZ ;  /* 0x000000141c327225 */ /* 0x000fc800078e00ff */
[----:B------:R-:W-:Y:S02]  /*2f6a0*/  IMAD.MOV.U32 R42, RZ, RZ, R37 ;  /* 0x000000ffff2a7224 */ /* 0x000fe400078e0025 */
[----:B------:R-:W-:Y:S01]  /*2f6b0*/  IMAD.X R39, RZ, RZ, RZ, P6 ;  /* 0x000000ffff277224 */ /* 0x000fe200030e06ff */
[----:B------:R-:W-:Y:S01]  /*2f6c0*/  IADD3 RZ, P6, PT, R49, R34, RZ ;  /* 0x0000002231ff7210 */ /* 0x000fe20007fde0ff */
        /* <DEDUP_REMOVED lines=15> */
[-C--:B------:R-:W-:Y:S02]  /*2f7c0*/  IMAD R59, R25, R57.reuse, R14 ;  /* 0x00000039193b7224 */ /* 0x080fe400078e020e */
[-C--:B------:R-:W-:Y:S02]  /*2f7d0*/  IMAD R53, R26, R57.reuse, R53 ;  /* 0x000000391a357224 */ /* 0x080fe400078e0235 */
[----:B------:R-:W-:Y:S01]  /*2f7e0*/  IMAD.WIDE.U32.X R42, R24, R57, R42, P3 ;  /* 0x00000039182a7225 */ /* 0x000fe200018e042a */
[----:B------:R-:W-:-:S03]  /*2f7f0*/  IADD3 R14, P3, PT, R49, R40, RZ ;  /* 0x00000028310e7210 */ /* 0x000fc60007f7e0ff */
[----:B------:R-:W-:-:S04]  /*2f800*/  IMAD.WIDE.U32.X R38, R27, R57, R38, P4 ;  /* 0x000000391b267225 */ /* 0x000fc800020e0426 */
[----:B------:R-:W-:Y:S02]  /*2f810*/  IMAD.IADD R57, R41, 0x1, R47 ;  /* 0x0000000129397824 */ /* 0x000fe400078e022f */
[----:B------:R-:W-:Y:S02]  /*2f820*/  IMAD.X R41, RZ, RZ, R34, P0 ;  /* 0x000000ffff297224 */ /* 0x000fe400000e0622 */
[----:B------:R-:W-:Y:S01]  /*2f830*/  IMAD.X R13, RZ, RZ, R13, P5 ;  /* 0x000000ffff0d7224 */ /* 0x000fe200028e060d */
[----:B------:R-:W-:Y:S01]  /*2f840*/  IADD3 RZ, P5, PT, RZ, R14, RZ ;  /* 0x0000000effff7210 */ /* 0x000fe20007fbe0ff */
[----:B------:R-:W-:Y:S01]  /*2f850*/  IMAD.WIDE.U32 R46, R19, R25, RZ ;  /* 0x00000019132e7225 */ /* 0x000fe200078e00ff */
[----:B------:R-:W-:Y:S02]  /*2f860*/  IADD3 R48, P4, PT, R41, R30, RZ ;  /* 0x0000001e29307210 */ /* 0x000fe40007f9e0ff */
[----:B------:R-:W-:Y:S01]  /*2f870*/  IADD3 R51, P0, PT, R13, R44, RZ ;  /* 0x0000002c0d337210 */ /* 0x000fe20007f1e0ff */
[----:B------:R-:W-:Y:S01]  /*2f880*/  IMAD.WIDE.U32 R40, R25, R55, RZ ;  /* 0x0000003719287225 */ /* 0x000fe200078e00ff */
[----:B------:R-:W-:-:S03]  /*2f890*/  IADD3.X R13, P3, PT, R52, R57, RZ, P3, !PT ;  /* 0x00000039340d7210 */ /* 0x000fc60001f7e4ff */
[----:B------:R-:W-:Y:S01]  /*2f8a0*/  IMAD.X R50, RZ, RZ, R45, P0 ;  /* 0x000000ffff327224 */ /* 0x000fe200000e062d */
[----:B------:R-:W-:Y:S01]  /*2f8b0*/  IADD3 R33, P0, PT, R33, R40, RZ ;  /* 0x0000002821217210 */ /* 0x000fe20007f1e0ff */
[----:B------:R-:W-:Y:S01]  /*2f8c0*/  IMAD.IADD R41, R41, 0x1, R59 ;  /* 0x0000000129297824 */ /* 0x000fe200078e023b */
[----:B------:R-:W-:Y:S01]  /*2f8d0*/  IADD3.X R13, P5, PT, RZ, R13, RZ, P5, !PT ;  /* 0x0000000dff0d7210 */ /* 0x000fe20002fbe4ff */
[----:B------:R-:W-:Y:S01]  /*2f8e0*/  IMAD.X R49, RZ, RZ, R31, P4 ;  /* 0x000000ffff317224 */ /* 0x000fe200020e061f */
[----:B------:R-:W-:Y:S01]  /*2f8f0*/  SEL R34, RZ, 0x1, !P3 ;  /* 0x00000001ff227807 */ /* 0x000fe20005800000 */
[----:B------:R-:W-:Y:S01]  /*2f900*/  IMAD.WIDE.U32 R30, R28, R25, RZ ;  /* 0x000000191c1e7225 */ /* 0x000fe200078e00ff */
[----:B------:R-:W-:Y:S02]  /*2f910*/  IADD3.X R16, P0, PT, R16, R41, RZ, P0, !PT ;  /* 0x0000002910107210 */ /* 0x000fe4000071e4ff */
[----:B------:R-:W-:Y:S01]  /*2f920*/  IADD3 R33, P3, PT, R33, R48, RZ ;  /* 0x0000003021217210 */ /* 0x000fe20007f7e0ff */
[----:B------:R-:W-:-:S04]  /*2f930*/  IMAD.WIDE.U32 R46, P4, R24, R28, R46 ;  /* 0x0000001c182e7225 */ /* 0x000fc8000788002e */
[----:B------:R-:W-:Y:S02]  /*2f940*/  IMAD R40, R23, R28, RZ ;  /* 0x0000001c17287224 */ /* 0x000fe400078e02ff */
[----:B------:R-:W-:Y:S01]  /*2f950*/  IMAD.WIDE.U32.X R36, R21, R19, R36, P2 ;  /* 0x0000001315247225 */ /* 0x000fe200010e0424 */
[----:B------:R-:W-:-:S03]  /*2f960*/  IADD3 RZ, P2, PT, R31, R46, RZ ;  /* 0x0000002e1fff7210 */ /* 0x000fc60007f5e0ff */
[----:B------:R-:W-:Y:S01]  /*2f970*/  IMAD.X R45, RZ, RZ, R34, P5 ;  /* 0x000000ffff2d7224 */ /* 0x000fe200028e0622 */
[----:B------:R-:W-:Y:S01]  /*2f980*/  IADD3.X R34, P3, PT, R16, R49, RZ, P3, !PT ;  /* 0x0000003110227210 */ /* 0x000fe20001f7e4ff */
[C---:B------:R-:W-:Y:S01]  /*2f990*/  IMAD.WIDE.U32 R30, R22.reuse, R28, RZ ;  /* 0x0000001c161e7225 */ /* 0x040fe200078e00ff */
[----:B------:R-:W-:Y:S02]  /*2f9a0*/  SEL R16, RZ, 0x1, !P0 ;  /* 0x00000001ff107807 */ /* 0x000fe40004000000 */
[----:B------:R-:W-:Y:S01]  /*2f9b0*/  IADD3 R44, P0, PT, R45, R36, RZ ;  /* 0x000000242d2c7210 */ /* 0x000fe20007f1e0ff */
[----:B------:R-:W-:Y:S02]  /*2f9c0*/  IMAD R57, R22, R19, R40 ;  /* 0x0000001316397224 */ /* 0x000fe400078e0228 */
[----:B------:R-:W-:-:S04]  /*2f9d0*/  IMAD.WIDE.U32 R40, R19, R26, RZ ;  /* 0x0000001a13287225 */ /* 0x000fc800078e00ff */
[----:B------:R-:W-:Y:S01]  /*2f9e0*/  IMAD.IADD R45, R31, 0x1, R57 ;  /* 0x000000011f2d7824 */ /* 0x000fe200078e0239 */
[----:B------:R-:W-:Y:S01]  /*2f9f0*/  IADD3 R57, P5, PT, R33, R30, RZ ;  /* 0x0000001e21397210 */ /* 0x000fe20007fbe0ff */
        /* <DEDUP_REMOVED lines=28> */
[----:B------:R-:W-:-:S02]  /*2fbc0*/  IMAD R47, R20, R29, R44 ;  /* 0x0000001d142f7224 */ /* 0x000fc400078e022c */
[----:B------:R-:W-:Y:S02]  /*2fbd0*/  IMAD.MOV.U32 R48, RZ, RZ, R43 ;  /* 0x000000ffff307224 */ /* 0x000fe400078e002b */
[----:B------:R-:W-:-:S04]  /*2fbe0*/  IMAD.WIDE.U32 R44, R20, R18, RZ ;  /* 0x00000012142c7225 */ /* 0x000fc800078e00ff */
[----:B------:R-:W-:-:S04]  /*2fbf0*/  IMAD.WIDE.U32 R42, R26, R55, RZ ;  /* 0x000000371a2a7225 */ /* 0x000fc800078e00ff */
[----:B------:R-:W-:Y:S01]  /*2fc00*/  IMAD.X R52, RZ, RZ, R31, P5 ;  /* 0x000000ffff347224 */ /* 0x000fe200028e061f */
[----:B------:R-:W-:Y:S01]  /*2fc10*/  IADD3 R54, P5, PT, R51, R42, RZ ;  /* 0x0000002a33367210 */ /* 0x000fe20007fbe0ff */
[----:B------:R-:W-:Y:S01]  /*2fc20*/  IMAD.WIDE.U32.X R48, R21, R29, R48, P4 ;  /* 0x0000001d15307225 */ /* 0x000fe200020e0430 */
[----:B------:R-:W-:-:S03]  /*2fc30*/  IADD3 R57, P4, PT, R57, R44, RZ ;  /* 0x0000002c39397210 */ /* 0x000fc60007f9e0ff */
[----:B------:R-:W-:Y:S02]  /*2fc40*/  IMAD.IADD R31, R45, 0x1, R47 ;  /* 0x000000012d1f7824 */ /* 0x000fe400078e022f */
[----:B------:R-:W-:Y:S01]  /*2fc50*/  IMAD.X R51, RZ, RZ, RZ, P6 ;  /* 0x000000ffff337224 */ /* 0x000fe200030e06ff */
[----:B------:R-:W-:Y:S01]  /*2fc60*/  IADD3 RZ, P6, PT, RZ, R57, RZ ;  /* 0x00000039ffff7210 */ /* 0x000fe20007fde0ff */
[----:B------:R-:W-:Y:S01]  /*2fc70*/  IMAD.IADD R53, R43, 0x1, R53 ;  /* 0x000000012b357824 */ /* 0x000fe200078e0235 */
[----:B------:R-:W-:Y:S01]  /*2fc80*/  IADD3.X R40, P4, PT, R40, R31, RZ, P4, !PT ;  /* 0x0000001f28287210 */ /* 0x000fe2000279e4ff */
[----:B------:R-:W-:-:S03]  /*2fc90*/  IMAD.WIDE.U32 R46, R29, R25, RZ ;  /* 0x000000191d2e7225 */ /* 0x000fc600078e00ff */
[----:B------:R-:W-:Y:S01]  /*2fca0*/  IADD3.X R55, P5, PT, R53, R50, RZ, P5, !PT ;  /* 0x0000003235377210 */ /* 0x000fe20002fbe4ff */
[----:B------:R-:W-:-:S03]  /*2fcb0*/  IMAD.WIDE.U32 R44, R29, R26, RZ ;  /* 0x0000001a1d2c7225 */ /* 0x000fc600078e00ff */
[----:B------:R-:W-:Y:S01]  /*2fcc0*/  SEL R53, RZ, 0x1, !P5 ;  /* 0x00000001ff357807 */ /* 0x000fe20006800000 */
[----:B------:R-:W-:Y:S01]  /*2fcd0*/  IMAD.WIDE.U32 R42, R18, R25, RZ ;  /* 0x00000019122a7225 */ /* 0x000fe200078e00ff */
[----:B------:R-:W-:-:S03]  /*2fce0*/  IADD3.X R42, P6, PT, RZ, R40, RZ, P6, !PT ;  /* 0x00000028ff2a7210 */ /* 0x000fc600037de4ff */
[----:B------:R-:W-:Y:S01]  /*2fcf0*/  IMAD.WIDE.U32 R30, R18, R26, RZ ;  /* 0x0000001a121e7225 */ /* 0x000fe200078e00ff */
[----:B------:R-:W-:-:S03]  /*2fd00*/  SEL R30, RZ, 0x1, !P4 ;  /* 0x00000001ff1e7807 */ /* 0x000fc60006000000 */
[----:B------:R-:W-:Y:S02]  /*2fd10*/  IMAD.X R21, RZ, RZ, RZ, P3 ;  /* 0x000000ffff157224 */ /* 0x000fe400018e06ff */
[----:B------:R-:W-:-:S04]  /*2fd20*/  IMAD.WIDE.U32.X R36, R24, R19, R36, P2 ;  /* 0x0000001318247225 */ /* 0x000fc800010e0424 */
[----:B------:R-:W-:-:S04]  /*2fd30*/  IMAD.WIDE.U32 R46, P2, R24, R18, R46 ;  /* 0x00000012182e7225 */ /* 0x000fc8000784002e */
[----:B------:R-:W-:Y:S01]  /*2fd40*/  IMAD.WIDE.U32 R44, P3, R27, R18, R44 ;  /* 0x000000121b2c7225 */ /* 0x000fe2000786002c */
[----:B------:R-:W-:-:S03]  /*2fd50*/  IADD3 RZ, P4, PT, R43, R46, RZ ;  /* 0x0000002e2bff7210 */ /* 0x000fc60007f9e0ff */
[----:B------:R-:W-:Y:S01]  /*2fd60*/  IMAD.MOV.U32 R50, RZ, RZ, R35 ;  /* 0x000000ffff327224 */ /* 0x000fe200078e0023 */
[----:B------:R-:W-:Y:S01]  /*2fd70*/  IADD3 RZ, P5, PT, R31, R44, RZ ;  /* 0x0000002c1fff7210 */ /* 0x000fe20007fbe0ff */
[----:B------:R-:W-:Y:S02]  /*2fd80*/  IMAD.X R35, RZ, RZ, R30, P6 ;  /* 0x000000ffff237224 */ /* 0x000fe400030e061e */
[----:B------:R-:W-:Y:S02]  /*2fd90*/  IMAD.MOV.U32 R20, RZ, RZ, R41 ;  /* 0x000000ffff147224 */ /* 0x000fe400078e0029 */
[----:B------:R-:W-:Y:S01]  /*2fda0*/  IMAD R40, R24, R28, RZ ;  /* 0x0000001c18287224 */ /* 0x000fe200078e02ff */
[----:B------:R-:W-:Y:S01]  /*2fdb0*/  IADD3 R44, P6, PT, R35, R48, RZ ;  /* 0x00000030232c7210 */ /* 0x000fe20007fde0ff */
[-C--:B------:R-:W-:Y:S02]  /*2fdc0*/  IMAD R43, R27, R28.reuse, RZ ;  /* 0x0000001c1b2b7224 */ /* 0x080fe400078e02ff */
[----:B------:R-:W-:-:S04]  /*2fdd0*/  IMAD.WIDE.U32 R30, R25, R28, RZ ;  /* 0x0000001c191e7225 */ /* 0x000fc800078e00ff */
[----:B------:R-:W-:Y:S01]  /*2fde0*/  IMAD.WIDE.U32.X R20, R27, R19, R20, P0 ;  /* 0x000000131b147225 */ /* 0x000fe200000e0414 */
[----:B------:R-:W-:-:S03]  /*2fdf0*/  IADD3 R33, P0, PT, R54, R33, RZ ;  /* 0x0000002136217210 */ /* 0x000fc60007f1e0ff */
[-C--:B------:R-:W-:Y:S01]  /*2fe00*/  IMAD R41, R25, R19.reuse, R40 ;  /* 0x0000001319297224 */ /* 0x080fe200078e0228 */
[----:B------:R-:W-:Y:S01]  /*2fe10*/  IADD3.X R16, P0, PT, R55, R16, RZ, P0, !PT ;  /* 0x0000001037107210 */ /* 0x000fe2000071e4ff */
[----:B------:R-:W-:Y:S02]  /*2fe20*/  IMAD R43, R26, R19, R43 ;  /* 0x000000131a2b7224 */ /* 0x000fe400078e022b */
[----:B------:R-:W-:Y:S02]  /*2fe30*/  IMAD R35, R23, R18, RZ ;  /* 0x0000001217237224 */ /* 0x000fe400078e02ff */
[----:B------:R-:W-:Y:S01]  /*2fe40*/  IMAD.X R19, RZ, RZ, R49, P6 ;  /* 0x000000ffff137224 */ /* 0x000fe200030e0631 */
[----:B------:R-:W-:Y:S01]  /*2fe50*/  IADD3 R33, P6, PT, R33, R30, RZ ;  /* 0x0000001e21217210 */ /* 0x000fe20007fde0ff */
[----:B------:R-:W-:Y:S02]  /*2fe60*/  IMAD.IADD R31, R31, 0x1, R41 ;  /* 0x000000011f1f7824 */ /* 0x000fe400078e0229 */
[----:B------:R-:W-:-:S02]  /*2fe70*/  IMAD R55, R22, R29, R35 ;  /* 0x0000001d16377224 */ /* 0x000fc400078e0223 */
[----:B------:R-:W-:Y:S01]  /*2fe80*/  IMAD.X R35, RZ, RZ, RZ, P2 ;  /* 0x000000ffff237224 */ /* 0x000fe200010e06ff */
[----:B------:R-:W-:Y:S01]  /*2fe90*/  IADD3 R49, P2, PT, R33, R34, RZ ;  /* 0x0000002221317210 */ /* 0x000fe20007f5e0ff */
[----:B------:R-:W-:Y:S01]  /*2fea0*/  IMAD.WIDE.U32 R40, R22, R18, RZ ;  /* 0x0000001216287225 */ /* 0x000fe200078e00ff */
[----:B------:R-:W-:-:S03]  /*2feb0*/  IADD3.X R33, P6, PT, R16, R31, RZ, P6, !PT ;  /* 0x0000001f10217210 */ /* 0x000fc600037de4ff */
[----:B------:R-:W-:Y:S01]  /*2fec0*/  IMAD.WIDE.U32.X R50, R23, R29, R50, P1 ;  /* 0x0000001d17327225 */ /* 0x000fe200008e0432 */
[----:B------:R-:W-:-:S03]  /*2fed0*/  IADD3.X R33, P2, PT, R33, R52, RZ, P2, !PT ;  /* 0x0000003421217210 */ /* 0x000fc6000175e4ff */
[----:B------:R-:W-:Y:S01]  /*2fee0*/  IMAD.WIDE.U32 R22, R26, R28, RZ ;  /* 0x0000001c1a167225 */ /* 0x000fe200078e00ff */
[----:B------:R-:W-:-:S03]  /*2fef0*/  SEL R28, RZ, 0x1, !P6 ;  /* 0x00000001ff1c7807 */ /* 0x000fc60007000000 */
[----:B------:R-:W-:Y:S02]  /*2ff00*/  IMAD.X R53, RZ, RZ, R53, P0 ;  /* 0x000000ffff357224 */ /* 0x000fe400000e0635 */
[----:B------:R-:W-:Y:S01]  /*2ff10*/  IMAD.X R31, RZ, RZ, RZ, P3 ;  /* 0x000000ffff1f7224 */ /* 0x000fe200018e06ff */
[----:B------:R-:W-:Y:S01]  /*2ff20*/  IADD3 R49, P3, PT, R49, R40, RZ ;  /* 0x0000002831317210 */ /* 0x000fe20007f7e0ff */
[----:B------:R-:W-:Y:S01]  /*2ff30*/  IMAD.IADD R16, R41, 0x1, R55 ;  /* 0x0000000129107824 */ /* 0x000fe200078e0237 */
[----:B------:R-:W-:Y:S01]  /*2ff40*/  IADD3 R53, P6, PT, R53, R38, RZ ;  /* 0x0000002635357210 */ /* 0x000fe20007fde0ff */
[----:B------:R-:W-:Y:S02]  /*2ff50*/  IMAD.IADD R43, R23, 0x1, R43 ;  /* 0x00000001172b7824 */ /* 0x000fe400078e022b */
[----:B------:R-:W-:Y:S01]  /*2ff60*/  IMAD.X R23, RZ, RZ, R28, P2 ;  /* 0x000000ffff177224 */ /* 0x000fe200010e061c */
[----:B------:R-:W-:Y:S01]  /*2ff70*/  IADD3.X R40, P3, PT, R33, R16, RZ, P3, !PT ;  /* 0x0000001021287210 */ /* 0x000fe20001f7e4ff */
[----:B------:R-:W-:Y:S01]  /*2ff80*/  IMAD.X R38, RZ, RZ, R39, P6 ;  /* 0x000000ffff267224 */ /* 0x000fe200030e0627 */
[----:B------:R-:W-:Y:S01]  /*2ff90*/  IADD3 R16, P0, PT, R49, R44, RZ ;  /* 0x0000002c31107210 */ /* 0x000fe20007f1e0ff */
[----:B------:R-:W-:Y:S01]  /*2ffa0*/  IMAD R44, R24, R18, RZ ;  /* 0x00000012182c7224 */ /* 0x000fe200078e02ff */
[----:B------:R-:W-:Y:S01]  /*2ffb0*/  IADD3 R28, P1, PT, R53, R22, RZ ;  /* 0x00000016351c7210 */ /* 0x000fe20007f3e0ff */
[----:B------:R-:W-:Y:S01]  /*2ffc0*/  IMAD.MOV.U32 R34, RZ, RZ, R47 ;  /* 0x000000ffff227224 */ /* 0x000fe200078e002f */
[----:B------:R-:W-:Y:S01]  /*2ffd0*/  IADD3 R33, P2, PT, R23, R36, RZ ;  /* 0x0000002417217210 */ /* 0x000fe20007f5e0ff */
[----:B------:R-:W-:Y:S01]  /*2ffe0*/  IMAD.WIDE.U32 R22, R25, R18, RZ ;  /* 0x0000001219167225 */ /* 0x000fe200078e00ff */
[----:B------:R-:W-:-:S02]  /*2fff0*/  SEL R36, RZ, 0x1, !P3 ;  /* 0x00000001ff247807 */ /* 0x000fc40005800000 */
[----:B------:R-:W-:Y:S01]  /*30000*/  IADD3 R33, P3, PT, R28, R33, RZ ;  /* 0x000000211c217210 */ /* 0x000fe20007f7e0ff */
[----:B------:R-:W-:Y:S01]  /*30010*/  IMAD R41, R25, R29, R44 ;  /* 0x0000001d19297224 */ /* 0x000fe200078e022c */
[----:B------:R-:W-:Y:S01]  /*30020*/  IADD3.X R19, P0, PT, R40, R19, RZ, P0, !PT ;  /* 0x0000001328137210 */ /* 0x000fe2000071e4ff */
[----:B------:R-:W-:Y:S01]  /*30030*/  IMAD.MOV.U32 R30, RZ, RZ, R45 ;  /* 0x000000ffff1e7224 */ /* 0x000fe200078e002d */
[----:B------:R-:W-:Y:S01]  /*30040*/  IADD3.X R25, P1, PT, R43, R38, RZ, P1, !PT ;  /* 0x000000262b197210 */ /* 0x000fe20000f3e4ff */
[----:B------:R-:W-:Y:S01]  /*30050*/  IMAD.X R38, RZ, RZ, R37, P2 ;  /* 0x000000ffff267224 */ /* 0x000fe200010e0625 */
[----:B------:R-:W-:Y:S01]  /*30060*/  IADD3 R28, P2, PT, R33, R22, RZ ;  /* 0x00000016211c7210 */ /* 0x000fe20007f5e0ff */
[----:B------:R-:W-:Y:S02]  /*30070*/  IMAD R33, R27, R18, RZ ;  /* 0x000000121b217224 */ /* 0x000fe400078e02ff */
[----:B------:R-:W-:Y:S01]  /*30080*/  IMAD.X R39, RZ, RZ, R36, P0 ;  /* 0x000000ffff277224 */ /* 0x000fe200000e0624 */
[----:B------:R-:W-:Y:S01]  /*30090*/  IADD3.X R22, P3, PT, R25, R38, RZ, P3, !PT ;  /* 0x0000002619167210 */ /* 0x000fe20001f7e4ff */
[----:B------:R-:W-:-:S02]  /*300a0*/  IMAD.IADD R23, R23, 0x1, R41 ;  /* 0x0000000117177824 */ /* 0x000fc400078e0229 */
[----:B------:R-:W-:Y:S01]  /*300b0*/  IMAD.WIDE.U32 R36, R19, 0x3d1, RZ ;  /* 0x000003d113247825 */ /* 0x000fe200078e00ff */
[----:B------:R-:W-:-:S03]  /*300c0*/  IADD3 R39, P0, PT, R39, R50, RZ ;  /* 0x0000003227277210 */ /* 0x000fc60007f1e0ff */
[-C--:B------:R-:W-:Y:S01]  /*300d0*/  IMAD R41, R26, R29.reuse, R33 ;  /* 0x0000001d1a297224 */ /* 0x080fe200078e0221 */
[----:B------:R-:W-:Y:S01]  /*300e0*/  SEL R33, RZ, 0x1, !P1 ;  /* 0x00000001ff217807 */ /* 0x000fe20004800000 */
[----:B------:R-:W-:Y:S01]  /*300f0*/  IMAD.WIDE.U32.X R24, R24, R29, R34, P4 ;  /* 0x0000001d18187225 */ /* 0x000fe200020e0422 */
[----:B------:R-:W-:-:S03]  /*30100*/  IADD3.X R34, P2, PT, R22, R23, RZ, P2, !PT ;  /* 0x0000001716227210 */ /* 0x000fc6000175e4ff */
[----:B------:R-:W-:-:S04]  /*30110*/  IMAD.WIDE.U32 R36, P4, RZ, R16, R36 ;  /* 0x00000010ff247225 */ /* 0x000fc80007880024 */
[----:B------:R-:W-:Y:S02]  /*30120*/  IMAD.X R33, RZ, RZ, R33, P3 ;  /* 0x000000ffff217224 */ /* 0x000fe400018e0621 */
[----:B------:R-:W-:Y:S01]  /*30130*/  IMAD.X R51, RZ, RZ, R51, P0 ;  /* 0x000000ffff337224 */ /* 0x000fe200000e0633 */
[----:B------:R-:W-:Y:S01]  /*30140*/  IADD3 R28, P0, PT, R28, R39, RZ ;  /* 0x000000271c1c7210 */ /* 0x000fe20007f1e0ff */
[----:B------:R-:W-:-:S04]  /*30150*/  IMAD.WIDE.U32 R22, R16, 0x3d1, RZ ;  /* 0x000003d110167825 */ /* 0x000fc800078e00ff */
[----:B------:R-:W-:Y:S01]  /*30160*/  IMAD.X R35, RZ, RZ, RZ, P4 ;  /* 0x000000ffff237224 */ /* 0x000fe200020e06ff */
[----:B------:R-:W-:Y:S01]  /*30170*/  IADD3 R33, P4, PT, R33, R20, RZ ;  /* 0x0000001421217210 */ /* 0x000fe20007f9e0ff */
[----:B------:R-:W-:Y:S01]  /*30180*/  IMAD.WIDE.U32 R38, R26, R18, RZ ;  /* 0x000000121a267225 */ /* 0x000fe200078e00ff */
[----:B------:R-:W-:Y:S02]  /*30190*/  IADD3.X R18, P1, PT, R34, R51, RZ, P0, !PT ;  /* 0x0000003322127210 */ /* 0x000fe4000073e4ff */
[----:B------:R-:W-:Y:S01]  /*301a0*/  IADD3 R23, P3, PT, R23, R36, RZ ;  /* 0x0000002417177210 */ /* 0x000fe20007f7e0ff */
[----:B------:R-:W-:Y:S01]  /*301b0*/  IMAD.IADD R26, R39, 0x1, R41 ;  /* 0x00000001271a7824 */ /* 0x000fe200078e0229 */
[----:B------:R-:W-:Y:S01]  /*301c0*/  IADD3 RZ, P0, PT, RZ, R22, RZ ;  /* 0x00000016ffff7210 */ /* 0x000fe20007f1e0ff */
[----:B------:R-:W-:Y:S01]  /*301d0*/  IMAD.X R41, RZ, RZ, R21, P4 ;  /* 0x000000ffff297224 */ /* 0x000fe200020e0615 */
        /* <DEDUP_REMOVED lines=21> */
[----:B------:R-:W-:Y:S02]  /*30330*/  IADD3.X R26, P3, PT, R26, R41, RZ, P3, !PT ;  /* 0x000000291a1a7210 */ /* 0x000fe40001f7e4ff */
        /* <DEDUP_REMOVED lines=72> */
.L_x_381:
        /* <DEDUP_REMOVED lines=22> */
.L_x_380:
[----:B------:R-:W-:Y:S05]  /*30920*/  BSYNC.RECONVERGENT B0 ;  /* 0x0000000000007941 */ /* 0x000fea0003800200 */
.L_x_379:
[----:B------:R-:W-:-:S05]  /*30930*/  UMOV UR4, URZ ;  /* 0x000000ff00047c82 */ /* 0x000fca0008000000 */
.L_x_385:
        /* <DEDUP_REMOVED lines=19> */
[----:B------:R-:W-:-:S04]  /*30a70*/  IMAD.WIDE.U32 R12, P3, R51, R39, R12 ;  /* 0x00000027330c7225 */ /* 0x000fc8000786000c */
        /* <DEDUP_REMOVED lines=48> */
[----:B------:R-:W-:-:S03]  /*30d80*/  IADD3 R49, P6, PT, R29, R26, RZ ;  /* 0x0000001a1d317210 */ /* 0x000fc60007fde0ff */
[----:B------:R-:W-:Y:S01]  /*30d90*/  IMAD.X R15, RZ, RZ, RZ, P0 ;  /* 0x000000ffff0f7224 */ /* 0x000fe200000e06ff */
[----:B------:R-:W-:Y:S01]  /*30da0*/  IADD3.X R13, P0, PT, RZ, R13, RZ, P1, !PT ;  /* 0x0000000dff0d7210 */ /* 0x000fe20000f1e4ff */
[----:B------:R-:W-:-:S03]  /*30db0*/  IMAD.WIDE.U32 R20, R33, R41, RZ ;  /* 0x0000002921147225 */ /* 0x000fc600078e00ff */
[----:B------:R-:W-:Y:S01]  /*30dc0*/  IADD3.X R13, P1, PT, RZ, R13, RZ, P1, !PT ;  /* 0x0000000dff0d7210 */ /* 0x000fe20000f3e4ff */
[----:B------:R-:W-:Y:S01]  /*30dd0*/  IMAD.MOV.U32 R14, RZ, RZ, R45 ;  /* 0x000000ffff0e7224 */ /* 0x000fe200078e002d */
[----:B------:R-:W-:Y:S01]  /*30de0*/  IADD3.X R29, P0, PT, RZ, R24, RZ, P0, !PT ;  /* 0x00000018ff1d7210 */ /* 0x000fe2000071e4ff */
[----:B------:R-:W-:Y:S01]  /*30df0*/  IMAD.X R38, RZ, RZ, R27, P6 ;  /* 0x000000ffff267224 */ /* 0x000fe200030e061b */
[C---:B------:R-:W-:Y:S01]  /*30e00*/  SHF.R.U64 R24, R28.reuse, 0x1f, R30 ;  /* 0x0000001f1c187819 */ /* 0x040fe2000000121e */
[----:B------:R-:W-:Y:S01]  /*30e10*/  IMAD.WIDE.U32 R44, P6, R41, R33, R20 ;  /* 0x00000021292c7225 */ /* 0x000fe200078c0014 */
[----:B------:R-:W-:Y:S02]  /*30e20*/  LEA.X R28, P1, R28, R29, 0x1, P1 ;  /* 0x0000001d1c1c7211 */ /* 0x000fe40000820cff */
[----:B------:R-:W-:Y:S01]  /*30e30*/  IADD3.X R29, P0, PT, RZ, R25, RZ, P0, !PT ;  /* 0x00000019ff1d7210 */ /* 0x000fe2000071e4ff */
[----:B------:R-:W-:Y:S01]  /*30e40*/  IMAD R20, R37, R51, RZ ;  /* 0x0000003325147224 */ /* 0x000fe200078e02ff */
[----:B------:R-:W-:Y:S01]  /*30e50*/  SHF.L.W.U32.HI R30, R30, 0x1, R43 ;  /* 0x000000011e1e7819 */ /* 0x000fe20000010e2b */
        /* <DEDUP_REMOVED lines=19> */
[----:B------:R-:W-:Y:S02]  /*30f90*/  IADD3.X R38, P3, PT, R27, R38, RZ, P3, !PT ;  /* 0x000000261b267210 */ /* 0x000fe40001f7e4ff */
[----:B------:R-:W-:Y:S01]  /*30fa0*/  IADD3 R51, P0, PT, R49, R26, RZ ;  /* 0x0000001a31337210 */ /* 0x000fe20007f1e0ff */
[----:B------:R-:W-:-:S04]  /*30fb0*/  IMAD.WIDE.U32 R44, P2, R31, R39, R44 ;  /* 0x000000271f2c7225 */ /* 0x000fc8000784002c */
[----:B------:R-:W-:Y:S02]  /*30fc0*/  IMAD.IADD R53, R19, 0x1, R53 ;  /* 0x0000000113357824 */ /* 0x000fe400078e0235 */
[----:B------:R-:W-:Y:S01]  /*30fd0*/  IMAD.X R19, RZ, RZ, RZ, P2 ;  /* 0x000000ffff137224 */ /* 0x000fe200010e06ff */
[----:B------:R-:W-:Y:S01]  /*30fe0*/  IADD3 R47, P2, PT, R47, R18, RZ ;  /* 0x000000122f2f7210 */ /* 0x000fe20007f5e0ff */
[----:B------:R-:W-:Y:S02]  /*30ff0*/  IMAD R40, R37, R41, RZ ;  /* 0x0000002925287224 */ /* 0x000fe400078e02ff */
[----:B------:R-:W-:Y:S01]  /*31000*/  IMAD.WIDE.U32.X R16, R33, R37, R16, P4 ;  /* 0x0000002521107225 */ /* 0x000fe200020e0410 */
[----:B------:R-:W-:Y:S02]  /*31010*/  IADD3.X R38, P2, PT, R38, R53, RZ, P2, !PT ;  /* 0x0000003526267210 */ /* 0x000fe4000175e4ff */
[----:B------:R-:W-:Y:S01]  /*31020*/  IADD3 RZ, P4, PT, RZ, R47, RZ ;  /* 0x0000002fffff7210 */ /* 0x000fe20007f9e0ff */
[----:B------:R-:W-:-:S02]  /*31030*/  IMAD.MOV.U32 R18, RZ, RZ, R45 ;  /* 0x000000ffff127224 */ /* 0x000fc400078e002d */
[----:B------:R-:W-:Y:S01]  /*31040*/  IMAD.WIDE.U32 R26, R31, R31, RZ ;  /* 0x0000001f1f1a7225 */ /* 0x000fe200078e00ff */
[----:B------:R-:W-:-:S03]  /*31050*/  IADD3.X R38, P4, PT, RZ, R38, RZ, P4, !PT ;  /* 0x00000026ff267210 */ /* 0x000fc6000279e4ff */
[----:B------:R-:W-:Y:S01]  /*31060*/  IMAD.X R49, RZ, RZ, R34, P3 ;  /* 0x000000ffff317224 */ /* 0x000fe200018e0622 */
[----:B------:R-:W-:Y:S01]  /*31070*/  IADD3 R34, P3, PT, R27, R44, RZ ;  /* 0x0000002c1b227210 */ /* 0x000fe20007f7e0ff */
[C---:B------:R-:W-:Y:S01]  /*31080*/  IMAD R45, R33.reuse, R35, R40 ;  /* 0x00000023212d7224 */ /* 0x040fe200078e0228 */
[----:B------:R-:W-:Y:S01]  /*31090*/  IADD3.X R27, P1, PT, R30, R51, RZ, P1, !PT ;  /* 0x000000331e1b7210 */ /* 0x000fe20000f3e4ff */
[----:B------:R-:W-:Y:S01]  /*310a0*/  IMAD.WIDE.U32.X R20, R33, R33, R20, P6 ;  /* 0x0000002121147225 */ /* 0x000fe200030e0414 */
[----:B------:R-:W-:Y:S02]  /*310b0*/  SEL R33, RZ, 0x1, !P2 ;  /* 0x00000001ff217807 */ /* 0x000fe40005000000 */
[----:B------:R-:W-:Y:S01]  /*310c0*/  IADD3 R49, P6, PT, R49, R22, RZ ;  /* 0x0000001631317210 */ /* 0x000fe20007fde0ff */
        /* <DEDUP_REMOVED lines=10> */
[----:B------:R-:W-:-:S02]  /*31170*/  IADD3.X R41, P0, PT, RZ, R20, RZ, P0, !PT ;  /* 0x00000014ff297210 */ /* 0x000fc4000071e4ff */
[----:B------:R-:W-:Y:S01]  /*31180*/  SHF.L.W.U32.HI R22, R32, 0x1, R47 ;  /* 0x0000000120167819 */ /* 0x000fe20000010e2f */
[----:B------:R-:W-:Y:S01]  /*31190*/  IMAD.X R43, RZ, RZ, R25, P4 ;  /* 0x000000ffff2b7224 */ /* 0x000fe200020e0619 */
[----:B------:R-:W-:Y:S02]  /*311a0*/  IADD3.X R20, P2, PT, R36, R23, RZ, P2, !PT ;  /* 0x0000001724147210 */ /* 0x000fe4000175e4ff */
[----:B------:R-:W-:Y:S02]  /*311b0*/  IADD3.X R32, P0, PT, RZ, R21, RZ, P0, !PT ;  /* 0x00000015ff207210 */ /* 0x000fe4000071e4ff */
[----:B------:R-:W-:Y:S02]  /*311c0*/  IADD3.X R22, P1, PT, R22, R41, RZ, P1, !PT ;  /* 0x0000002916167210 */ /* 0x000fe40000f3e4ff */
[----:B------:R-:W-:Y:S02]  /*311d0*/  SHF.L.W.U32.HI R23, R47, 0x1, R38 ;  /* 0x000000012f177819 */ /* 0x000fe40000010e26 */
[----:B------:R-:W-:Y:S01]  /*311e0*/  IADD3 R25, P6, PT, R40, R33, RZ ;  /* 0x0000002128197210 */ /* 0x000fe20007fde0ff */
[----:B------:R-:W-:Y:S01]  /*311f0*/  IMAD.WIDE.U32 R40, R37, R35, RZ ;  /* 0x0000002325287225 */ /* 0x000fe200078e00ff */
[----:B------:R-:W-:-:S02]  /*31200*/  IADD3.X R23, P4, PT, R23, R32, RZ, P1, !PT ;  /* 0x0000002017177210 */ /* 0x000fc40000f9e4ff */
[----:B------:R-:W-:Y:S01]  /*31210*/  SEL R21, RZ, 0x1, !P0 ;  /* 0x00000001ff157807 */ /* 0x000fe20004000000 */
[C---:B------:R-:W-:Y:S01]  /*31220*/  IMAD.WIDE.U32 R32, R35.reuse, R35, RZ ;  /* 0x0000002323207225 */ /* 0x040fe200078e00ff */
[----:B------:R-:W-:Y:S02]  /*31230*/  IADD3.X R36, P1, PT, R20, R43, RZ, P6, !PT ;  /* 0x0000002b14247210 */ /* 0x000fe4000373e4ff */
[----:B------:R-:W-:Y:S01]  /*31240*/  SEL R20, RZ, 0x1, !P2 ;  /* 0x00000001ff147807 */ /* 0x000fe20005000000 */
[-C--:B------:R-:W-:Y:S01]  /*31250*/  IMAD.WIDE.U32 R42, R35, R31.reuse, RZ ;  /* 0x0000001f232a7225 */ /* 0x080fe200078e00ff */
[----:B------:R-:W-:Y:S02]  /*31260*/  IADD3 R21, P0, PT, R21, R26, RZ ;  /* 0x0000001a15157210 */ /* 0x000fe40007f1e0ff */
[----:B------:R-:W-:Y:S01]  /*31270*/  SHF.L.W.U32.HI R24, R38, 0x1, R25 ;  /* 0x0000000126187819 */ /* 0x000fe20000010e19 */
[----:B------:R-:W-:Y:S01]  /*31280*/  IMAD R26, R37, R31, RZ ;  /* 0x0000001f251a7224 */ /* 0x000fe200078e02ff */
[----:B------:R-:W-:Y:S01]  /*31290*/  SHF.L.W.U32.HI R25, R25, 0x1, R36 ;  /* 0x0000000119197819 */ /* 0x000fe20000010e24 */
[----:B------:R-:W-:Y:S01]  /*312a0*/  IMAD.WIDE.U32 R40, P6, R35, R37, R40 ;  /* 0x0000002523287225 */ /* 0x000fe200078c0028 */
[----:B------:R-:W-:-:S02]  /*312b0*/  IADD3.X R24, P2, PT, R24, R21, RZ, P4, !PT ;  /* 0x0000001518187210 */ /* 0x000fc4000275e4ff */
[----:B------:R-:W-:Y:S01]  /*312c0*/  IADD3.X R34, P4, PT, RZ, R34, RZ, P0, !PT ;  /* 0x00000022ff227210 */ /* 0x000fe2000079e4ff */
[----:B------:R-:W-:Y:S02]  /*312d0*/  IMAD.X R31, RZ, RZ, R20, P1 ;  /* 0x000000ffff1f7224 */ /* 0x000fe400008e0614 */
[----:B------:R-:W-:Y:S01]  /*312e0*/  IMAD R45, R39, R35, R26 ;  /* 0x00000023272d7224 */ /* 0x000fe200078e021a */
[----:B------:R-:W-:Y:S01]  /*312f0*/  IADD3.X R38, P4, PT, RZ, R18, RZ, P4, !PT ;  /* 0x00000012ff267210 */ /* 0x000fe2000279e4ff */
[----:B------:R-:W-:Y:S01]  /*31300*/  IMAD.X R21, RZ, RZ, RZ, P6 ;  /* 0x000000ffff157224 */ /* 0x000fe200030e06ff */
[----:B------:R-:W-:Y:S01]  /*31310*/  IADD3 R31, P6, PT, R31, R16, RZ ;  /* 0x000000101f1f7210 */ /* 0x000fe20007fde0ff */
[----:B------:R-:W-:Y:S01]  /*31320*/  IMAD.MOV.U32 R20, RZ, RZ, R41 ;  /* 0x000000ffff147224 */ /* 0x000fe200078e0029 */
[----:B------:R-:W-:Y:S01]  /*31330*/  IADD3.X R16, P0, PT, R25, R34, RZ, P2, !PT ;  /* 0x0000002219107210 */ /* 0x000fe2000171e4ff */
[----:B------:R-:W-:Y:S01]  /*31340*/  IMAD.IADD R25, R43, 0x1, R45 ;  /* 0x000000012b197824 */ /* 0x000fe200078e022d */
[----:B------:R-:W-:Y:S01]  /*31350*/  IADD3 R43, P1, PT, R31, R42, RZ ;  /* 0x0000002a1f2b7210 */ /* 0x000fe20007f3e0ff */
[----:B------:R-:W-:Y:S01]  /*31360*/  IMAD.X R42, RZ, RZ, R17, P6 ;  /* 0x000000ffff2a7224 */ /* 0x000fe200030e0611 */
[----:B------:R-:W-:Y:S01]  /*31370*/  IADD3 R26, P3, PT, R33, R40, RZ ;  /* 0x00000028211a7210 */ /* 0x000fe20007f7e0ff */
[----:B------:R-:W-:Y:S01]  /*31380*/  IMAD.WIDE.U32 R34, R16, 0x3d1, RZ ;  /* 0x000003d110227825 */ /* 0x000fe200078e00ff */
[----:B------:R-:W-:-:S02]  /*31390*/  IADD3 RZ, P2, PT, RZ, R43, RZ ;  /* 0x0000002bffff7210 */ /* 0x000fc40007f5e0ff */
[----:B------:R-:W-:Y:S01]  /*313a0*/  IADD3.X R17, P1, PT, R25, R42, RZ, P1, !PT ;  /* 0x0000002a19117210 */ /* 0x000fe20000f3e4ff */
[----:B------:R-:W-:Y:S01]  /*313b0*/  IMAD.WIDE.U32.X R20, R37, R37, R20, P3 ;  /* 0x0000002525147225 */ /* 0x000fe200018e0414 */
[----:B------:R-:W-:Y:S02]  /*313c0*/  IADD3.X R40, P4, PT, RZ, R19, RZ, P4, !PT ;  /* 0x00000013ff287210 */ /* 0x000fe4000279e4ff */
[----:B------:R-:W-:Y:S01]  /*313d0*/  SHF.L.W.U32.HI R31, R36, 0x1, R43 ;  /* 0x00000001241f7819 */ /* 0x000fe20000010e2b */
[----:B------:R-:W-:Y:S01]  /*313e0*/  IMAD.WIDE.U32.X R18, R39, R37, R14, P5 ;  /* 0x0000002527127225 */ /* 0x000fe200028e040e */
[----:B------:R-:W-:Y:S02]  /*313f0*/  IADD3.X R36, P5, PT, RZ, R17, RZ, P2, !PT ;  /* 0x00000011ff247210 */ /* 0x000fe400017be4ff */
[----:B------:R-:W-:Y:S01]  /*31400*/  SEL R25, RZ, 0x1, !P1 ;  /* 0x00000001ff197807 */ /* 0x000fe20004800000 */
[----:B------:R-:W-:Y:S01]  /*31410*/  IMAD.WIDE.U32 R14, R24, 0x3d1, RZ ;  /* 0x000003d1180e7825 */ /* 0x000fe200078e00ff */
[----:B------:R-:W-:-:S02]  /*31420*/  SEL R33, RZ, 0x1, !P4 ;  /* 0x00000001ff217807 */ /* 0x000fc40006000000 */
        /* <DEDUP_REMOVED lines=17> */
[----:B------:R-:W-:Y:S01]  /*31540*/  IADD3.X R31, P1, PT, RZ, R26, RZ, P1, !PT ;  /* 0x0000001aff1f7210 */ /* 0x000fe20000f3e4ff */
[----:B------:R-:W-:Y:S01]  /*31550*/  IMAD.WIDE.U32 R18, R15, 0x3d1, RZ ;  /* 0x000003d10f127825 */ /* 0x000fe200078e00ff */
[----:B------:R-:W-:Y:S02]  /*31560*/  IADD3 R41, P5, PT, R41, R32, RZ ;  /* 0x0000002029297210 */ /* 0x000fe40007fbe0ff */
        /* <DEDUP_REMOVED lines=80> */
.L_x_384:
        /* <DEDUP_REMOVED lines=22> */
.L_x_383:
[----:B------:R-:W-:Y:S05]  /*31bd0*/  BSYNC.RECONVERGENT B0 ;  /* 0x0000000000007941 */ /* 0x000fea0003800200 */
.L_x_382:
[----:B------:R-:W-:Y:S05]  /*31be0*/  BRA.U UP0, `(.L_x_385) ;  /* 0xffffffed00547547 */ /* 0x000fea000b83ffff */
        /* <DEDUP_REMOVED lines=8> */
[----:B------:R-:W-:-:S04]  /*31c70*/  IMAD.WIDE.U32 R12, R51, R24, RZ ;  /* 0x00000018330c7225 */ /* 0x000fc800078e00ff */
[----:B------:R-:W-:-:S04]  /*31c80*/  IMAD.WIDE.U32 R20, P2, R25, R51, R20 ;  /* 0x0000003319147225 */ /* 0x000fc80007840014 */
[----:B------:R-:W-:Y:S01]  /*31c90*/  IMAD.WIDE.U32 R26, R33, R24, RZ ;  /* 0x00000018211a7225 */ /* 0x000fe200078e00ff */
[----:B------:R-:W-:-:S03]  /*31ca0*/  IADD3 RZ, P1, PT, R13, R20, RZ ;  /* 0x000000140dff7210 */ /* 0x000fc60007f3e0ff */
[-C--:B------:R-:W-:Y:S02]  /*31cb0*/  IMAD R20, R25, R51.reuse, RZ ;  /* 0x0000003319147224 */ /* 0x080fe400078e02ff */
[----:B------:R-:W-:-:S04]  /*31cc0*/  IMAD.WIDE.U32 R12, R24, R51, RZ ;  /* 0x00000033180c7225 */ /* 0x000fc800078e00ff */
[----:B------:R-:W-:Y:S01]  /*31cd0*/  IMAD R45, R24, R53, R20 ;  /* 0x00000035182d7224 */ /* 0x000fe200078e0214 */
[----:B------:R-:W-:Y:S01]  /*31ce0*/  IADD3 RZ, P0, PT, RZ, R12, RZ ;  /* 0x0000000cffff7210 */ /* 0x000fe20007f1e0ff */
[----:B------:R-:W-:-:S04]  /*31cf0*/  IMAD.WIDE.U32 R22, R41, R24, RZ ;  /* 0x0000001829167225 */ /* 0x000fc800078e00ff */
[----:B------:R-:W-:-:S04]  /*31d00*/  IMAD.WIDE.U32 R26, P5, R25, R41, R26 ;  /* 0x00000029191a7225 */ /* 0x000fc800078a001a */
[----:B------:R-:W-:Y:S01]  /*31d10*/  IMAD.IADD R34, R13, 0x1, R45 ;  /* 0x000000010d227824 */ /* 0x000fe200078e022d */
[----:B------:R-:W-:Y:S01]  /*31d20*/  IADD3 RZ, P6, PT, R23, R26, RZ ;  /* 0x0000001a17ff7210 */ /* 0x000fe20007fde0ff */
[----:B------:R-:W-:Y:S02]  /*31d30*/  IMAD.X R45, RZ, RZ, RZ, P2 ;  /* 0x000000ffff2d7224 */ /* 0x000fe400010e06ff */
[----:B------:R-:W-:Y:S01]  /*31d40*/  IMAD.WIDE.U32 R22, R37, R24, RZ ;  /* 0x0000001825167225 */ /* 0x000fe200078e00ff */
[----:B------:R-:W-:-:S03]  /*31d50*/  IADD3.X R34, P2, PT, RZ, R34, RZ, P0, !PT ;  /* 0x00000022ff227210 */ /* 0x000fc6000075e4ff */
[----:B------:R-:W-:Y:S01]  /*31d60*/  IMAD.WIDE.U32 R42, R39, R24, RZ ;  /* 0x00000018272a7225 */ /* 0x000fe200078e00ff */
[----:B------:R-:W-:Y:S02]  /*31d70*/  SEL R13, RZ, 0x1, !P2 ;  /* 0x00000001ff0d7807 */ /* 0x000fe40005000000 */
[----:B------:R-:W-:Y:S01]  /*31d80*/  IADD3.X R34, P0, PT, RZ, R34, RZ, P0, !PT ;  /* 0x00000022ff227210 */ /* 0x000fe2000071e4ff */
[----:B------:R-:W-:Y:S02]  /*31d90*/  IMAD.MOV.U32 R44, RZ, RZ, R21 ;  /* 0x000000ffff2c7224 */ /* 0x000fe400078e0015 */
[----:B------:R-:W-:-:S04]  /*31da0*/  IMAD.WIDE.U32 R46, R35, R24, RZ ;  /* 0x00000018232e7225 */ /* 0x000fc800078e00ff */
[----:B------:R-:W-:-:S04]  /*31db0*/  IMAD.WIDE.U32 R22, P2, R25, R35, R22 ;  /* 0x0000002319167225 */ /* 0x000fc80007840016 */
[----:B------:R-:W-:Y:S01]  /*31dc0*/  IMAD.WIDE.U32.X R44, R25, R53, R44, P1 ;  /* 0x00000035192c7225 */ /* 0x000fe200008e042c */
[----:B------:R-:W-:-:S03]  /*31dd0*/  IADD3 RZ, P1, PT, R47, R22, RZ ;  /* 0x000000162fff7210 */ /* 0x000fc60007f3e0ff */
[----:B------:R-:W-:-:S04]  /*31de0*/  IMAD.WIDE.U32 R42, P3, R25, R31, R42 ;  /* 0x0000001f192a7225 */ /* 0x000fc8000786002a */
[----:B---3--:R-:W-:Y:S02]  /*31df0*/  IMAD R22, R19, R51, RZ ;  /* 0x0000003313167224 */ /* 0x008fe400078e02ff */
[----:B------:R-:W-:-:S04]  /*31e00*/  IMAD.WIDE.U32 R28, R31, R24, RZ ;  /* 0x000000181f1c7225 */ /* 0x000fc800078e00ff */
[----:B------:R-:W-:Y:S01]  /*31e10*/  IMAD.X R13, RZ, RZ, R13, P0 ;  /* 0x000000ffff0d7224 */ /* 0x000fe200000e060d */
[----:B------:R-:W-:Y:S01]  /*31e20*/  IADD3 RZ, P4, PT, R29, R42, RZ ;  /* 0x0000002a1dff7210 */ /* 0x000fe20007f9e0ff */
[----:B------:R-:W-:Y:S02]  /*31e30*/  IMAD.MOV.U32 R20, RZ, RZ, R27 ;  /* 0x000000ffff147224 */ /* 0x000fe400078e001b */
[----:B------:R-:W-:Y:S01]  /*31e40*/  IMAD.MOV.U32 R28, RZ, RZ, R43 ;  /* 0x000000ffff1c7224 */ /* 0x000fe200078e002b */
[----:B------:R-:W-:Y:S01]  /*31e50*/  IADD3 R13, P0, PT, R13, R44, RZ ;  /* 0x0000002c0d0d7210 */ /* 0x000fe20007f1e0ff */
[----:B------:R-:W-:-:S04]  /*31e60*/  IMAD.WIDE.U32 R26, R18, R51, RZ ;  /* 0x00000033121a7225 */ /* 0x000fc800078e00ff */
[----:B------:R-:W-:Y:S02]  /*31e70*/  IMAD R43, R18, R53, R22 ;  /* 0x00000035122b7224 */ /* 0x000fe400078e0216 */
[----:B------:R-:W-:-:S04]  /*31e80*/  IMAD.WIDE.U32 R46, R53, R18, RZ ;  /* 0x00000012352e7225 */ /* 0x000fc800078e00ff */
[-C--:B------:R-:W-:Y:S02]  /*31e90*/  IMAD R32, R25, R41.reuse, RZ ;  /* 0x0000002919207224 */ /* 0x080fe400078e02ff */
[----:B------:R-:W-:Y:S01]  /*31ea0*/  IMAD.X R21, RZ, RZ, RZ, P5 ;  /* 0x000000ffff157224 */ /* 0x000fe200028e06ff */
[----:B------:R-:W-:Y:S01]  /*31eb0*/  IADD3 RZ, P5, PT, RZ, R26, RZ ;  /* 0x0000001affff7210 */ /* 0x000fe20007fbe0ff */
[----:B------:R-:W-:Y:S02]  /*31ec0*/  IMAD.IADD R22, R27, 0x1, R43 ;  /* 0x000000011b167824 */ /* 0x000fe400078e022b */
[----:B------:R-:W-:Y:S02]  /*31ed0*/  IMAD.X R29, RZ, RZ, RZ, P3 ;  /* 0x000000ffff1d7224 */ /* 0x000fe400018e06ff */
[----:B------:R-:W-:-:S04]  /*31ee0*/  IMAD.WIDE.U32 R42, R24, R41, RZ ;  /* 0x00000029182a7225 */ /* 0x000fc800078e00ff */
[----:B------:R-:W-:Y:S02]  /*31ef0*/  IMAD R49, R24, R33, R32 ;  /* 0x0000002118317224 */ /* 0x000fe400078e0220 */
[----:B------:R-:W-:Y:S01]  /*31f00*/  IMAD.X R55, RZ, RZ, R45, P0 ;  /* 0x000000ffff377224 */ /* 0x000fe200000e062d */
[----:B------:R-:W-:Y:S01]  /*31f10*/  IADD3 R13, P0, PT, R13, R26, RZ ;  /* 0x0000001a0d0d7210 */ /* 0x000fe20007f1e0ff */
        /* <DEDUP_REMOVED lines=9> */
[----:B------:R-:W-:Y:S01]  /*31fb0*/  IMAD.MOV.U32 R42, RZ, RZ, R47 ;  /* 0x000000ffff2a7224 */ /* 0x000fe200078e002f */
[----:B------:R-:W-:Y:S01]  /*31fc0*/  SEL R36, RZ, 0x1, !P2 ;  /* 0x00000001ff247807 */ /* 0x000fe20005000000 */
[----:B------:R-:W-:Y:S01]  /*31fd0*/  IMAD.WIDE.U32 R46, R33, R18, RZ ;  /* 0x00000012212e7225 */ /* 0x000fe200078e00ff */
[----:B------:R-:W-:Y:S02]  /*31fe0*/  IADD3.X R32, P3, PT, R22, R49, RZ, P3, !PT ;  /* 0x0000003116207210 */ /* 0x000fe40001f7e4ff */
[----:B------:R-:W-:Y:S01]  /*31ff0*/  IADD3 RZ, P2, PT, RZ, R13, RZ ;  /* 0x0000000dffff7210 */ /* 0x000fe20007f5e0ff */
[----:B------:R-:W-:-:S02]  /*32000*/  IMAD.MOV.U32 R26, RZ, RZ, R23 ;  /* 0x000000ffff1a7224 */ /* 0x000fc400078e0017 */
[----:B------:R-:W-:Y:S01]  /*32010*/  IMAD.WIDE.U32 R22, R41, R18, RZ ;  /* 0x0000001229167225 */ /* 0x000fe200078e00ff */
[----:B------:R-:W-:-:S03]  /*32020*/  SEL R22, RZ, 0x1, !P3 ;  /* 0x00000001ff167807 */ /* 0x000fc60005800000 */
[----:B------:R-:W-:Y:S01]  /*32030*/  IMAD.WIDE.U32.X R44, R25, R33, R20, P6 ;  /* 0x00000021192c7225 */ /* 0x000fe200030e0414 */
[----:B------:R-:W-:-:S03]  /*32040*/  IADD3.X R32, P6, PT, RZ, R32, RZ, P2, !PT ;  /* 0x00000020ff207210 */ /* 0x000fc600017de4ff */
[----:B------:R-:W-:-:S04]  /*32050*/  IMAD.WIDE.U32 R20, P2, R19, R41, R46 ;  /* 0x0000002913147225 */ /* 0x000fc8000784002e */
[----:B------:R-:W-:Y:S01]  /*32060*/  IMAD.WIDE.U32.X R46, R19, R53, R42, P5 ;  /* 0x00000035132e7225 */ /* 0x000fe200028e042a */
[----:B------:R-:W-:-:S03]  /*32070*/  IADD3 RZ, P5, PT, R23, R20, RZ ;  /* 0x0000001417ff7210 */ /* 0x000fc60007fbe0ff */
[----:B------:R-:W-:Y:S02]  /*32080*/  IMAD.X R55, RZ, RZ, R36, P0 ;  /* 0x000000ffff377224 */ /* 0x000fe400000e0624 */
[-C--:B----4-:R-:W-:Y:S02]  /*32090*/  IMAD R38, R17, R51.reuse, RZ ;  /* 0x0000003311267224 */ /* 0x090fe400078e02ff */
        /* <DEDUP_REMOVED lines=15> */
[----:B------:R-:W-:-:S04]  /*32190*/  IMAD.WIDE.U32 R22, R18, R41, RZ ;  /* 0x0000002912167225 */ /* 0x000fc800078e00ff */
[----:B------:R-:W-:Y:S01]  /*321a0*/  IMAD.X R45, RZ, RZ, RZ, P6 ;  /* 0x000000ffff2d7224 */ /* 0x000fe200030e06ff */
[----:B------:R-:W-:Y:S01]  /*321b0*/  IADD3 RZ, P6, PT, R43, R48, RZ ;  /* 0x000000302bff7210 */ /* 0x000fe20007fde0ff */
[----:B------:R-:W-:Y:S01]  /*321c0*/  IMAD R61, R18, R33, R40 ;  /* 0x00000021123d7224 */ /* 0x000fe200078e0228 */
[----:B------:R-:W-:Y:S01]  /*321d0*/  IADD3.X R40, P3, PT, R20, R57, RZ, P3, !PT ;  /* 0x0000003914287210 */ /* 0x000fe20001f7e4ff */
[----:B------:R-:W-:Y:S01]  /*321e0*/  IMAD.WIDE.U32 R42, R39, R18, RZ ;  /* 0x00000012272a7225 */ /* 0x000fe200078e00ff */
[----:B------:R-:W-:Y:S02]  /*321f0*/  SEL R20, RZ, 0x1, !P0 ;  /* 0x00000001ff147807 */ /* 0x000fe40004000000 */
[----:B------:R-:W-:Y:S01]  /*32200*/  IADD3 R59, P0, PT, R47, R22, RZ ;  /* 0x000000162f3b7210 */ /* 0x000fe20007f1e0ff */
[----:B------:R-:W-:-:S04]  /*32210*/  IMAD.WIDE.U32 R46, R37, R18, RZ ;  /* 0x00000012252e7225 */ /* 0x000fc800078e00ff */
[----:B------:R-:W-:Y:S02]  /*32220*/  IMAD.MOV.U32 R44, RZ, RZ, R49 ;  /* 0x000000ffff2c7224 */ /* 0x000fe400078e0031 */
[----:B------:R-:W-:Y:S02]  /*32230*/  IMAD.IADD R61, R23, 0x1, R61 ;  /* 0x00000001173d7824 */ /* 0x000fe400078e023d */
[----:B------:R-:W-:Y:S02]  /*32240*/  IMAD.X R57, RZ, RZ, R20, P3 ;  /* 0x000000ffff397224 */ /* 0x000fe400018e0614 */
[----:B------:R-:W-:Y:S01]  /*32250*/  IMAD.WIDE.U32 R22, R31, R18, RZ ;  /* 0x000000121f167225 */ /* 0x000fe200078e00ff */
[----:B------:R-:W-:-:S03]  /*32260*/  IADD3.X R61, P0, PT, R40, R61, RZ, P0, !PT ;  /* 0x0000003d283d7210 */ /* 0x000fc6000071e4ff */
[----:B------:R-:W-:Y:S01]  /*32270*/  IMAD.WIDE.U32 R42, P3, R19, R31, R42 ;  /* 0x0000001f132a7225 */ /* 0x000fe2000786002a */
[----:B------:R-:W-:-:S03]  /*32280*/  SEL R40, RZ, 0x1, !P0 ;  /* 0x00000001ff287807 */ /* 0x000fc60004000000 */
        /* <DEDUP_REMOVED lines=8> */
[----:B------:R-:W-:Y:S01]  /*32310*/  IADD3 R55, P0, PT, R59, R36, RZ ;  /* 0x000000243b377210 */ /* 0x000fe20007f1e0ff */
[----:B------:R-:W-:Y:S01]  /*32320*/  IMAD.X R21, RZ, RZ, RZ, P6 ;  /* 0x000000ffff157224 */ /* 0x000fe200030e06ff */
[----:B------:R-:W-:Y:S01]  /*32330*/  IADD3 R57, P6, PT, R57, R44, RZ ;  /* 0x0000002c39397210 */ /* 0x000fe20007fde0ff */
[----:B------:R-:W-:Y:S01]  /*32340*/  IMAD.MOV.U32 R22, RZ, RZ, R43 ;  /* 0x000000ffff167224 */ /* 0x000fe200078e002b */
[----:B------:R-:W-:Y:S01]  /*32350*/  IADD3.X R36, P0, PT, R61, R38, RZ, P0, !PT ;  /* 0x000000263d247210 */ /* 0x000fe2000071e4ff */
[----:B-----5:R-:W-:-:S02]  /*32360*/  IMAD R38, R15, R51, RZ ;  /* 0x000000330f267224 */ /* 0x020fc400078e02ff */
[----:B------:R-:W-:-:S04]  /*32370*/  IMAD.WIDE.U32 R42, R53, R14, RZ ;  /* 0x0000000e352a7225 */ /* 0x000fc800078e00ff */
[----:B------:R-:W-:Y:S02]  /*32380*/  IMAD.X R59, RZ, RZ, R45, P6 ;  /* 0x000000ffff3b7224 */ /* 0x000fe400030e062d */
[----:B------:R-:W-:-:S04]  /*32390*/  IMAD.WIDE.U32 R44, R14, R51, RZ ;  /* 0x000000330e2c7225 */ /* 0x000fc800078e00ff */
[----:B------:R-:W-:Y:S02]  /*323a0*/  IMAD R61, R14, R53, R38 ;  /* 0x000000350e3d7224 */ /* 0x000fe400078e0226 */
[----:B------:R-:W-:Y:S02]  /*323b0*/  IMAD.MOV.U32 R20, RZ, RZ, R47 ;  /* 0x000000ffff147224 */ /* 0x000fe400078e002f */
[----:B------:R-:W-:Y:S01]  /*323c0*/  IMAD.WIDE.U32.X R48, R19, R33, R48, P5 ;  /* 0x0000002113307225 */ /* 0x000fe200028e0430 */
[----:B------:R-:W-:-:S03]  /*323d0*/  IADD3 RZ, P5, PT, RZ, R44, RZ ;  /* 0x0000002cffff7210 */ /* 0x000fc60007fbe0ff */
[----:B------:R-:W-:Y:S02]  /*323e0*/  IMAD.X R47, RZ, RZ, R40, P0 ;  /* 0x000000ffff2f7224 */ /* 0x000fe400000e0628 */
[----:B------:R-:W-:-:S03]  /*323f0*/  IMAD.WIDE.U32 R42, P0, R15, R51, R42 ;  /* 0x000000330f2a7225 */ /* 0x000fc6000780002a */
[----:B------:R-:W-:Y:S01]  /*32400*/  IADD3 R48, P6, PT, R47, R48, RZ ;  /* 0x000000302f307210 */ /* 0x000fe20007fde0ff */
        /* <DEDUP_REMOVED lines=8> */
[----:B------:R-:W-:Y:S01]  /*32490*/  IADD3.X R50, P0, PT, R38, R59, RZ, P0, !PT ;  /* 0x0000003b26327210 */ /* 0x000fe2000071e4ff */
[----:B------:R-:W-:Y:S01]  /*324a0*/  IMAD R40, R17, R41, RZ ;  /* 0x0000002911287224 */ /* 0x000fe200078e02ff */
[----:B------:R-:W-:Y:S01]  /*324b0*/  SEL R38, RZ, 0x1, !P5 ;  /* 0x00000001ff267807 */ /* 0x000fe20006800000 */
[----:B------:R-:W-:-:S04]  /*324c0*/  IMAD.WIDE.U32.X R52, R15, R53, R44, P6 ;  /* 0x000000350f347225 */ /* 0x000fc800030e042c */
[----:B------:R-:W-:-:S04]  /*324d0*/  IMAD.WIDE.U32 R42, R16, R41, RZ ;  /* 0x00000029102a7225 */ /* 0x000fc800078e00ff */
[----:B------:R-:W-:-:S04]  /*324e0*/  IMAD.WIDE.U32 R44, R33, R16, RZ ;  /* 0x00000010212c7225 */ /* 0x000fc800078e00ff */
[----:B------:R-:W-:Y:S01]  /*324f0*/  IMAD.X R57, RZ, RZ, R38, P0 ;  /* 0x000000ffff397224 */ /* 0x000fe200000e0626 */
[----:B------:R-:W-:Y:S01]  /*32500*/  IADD3 R51, P0, PT, R51, R42, RZ ;  /* 0x0000002a33337210 */ /* 0x000fe20007f1e0ff */
[----:B------:R-:W-:Y:S02]  /*32510*/  IMAD R59, R16, R33, R40 ;  /* 0x00000021103b7224 */ /* 0x000fe400078e0228 */
[-C--:B------:R-:W-:Y:S01]  /*32520*/  IMAD R54, R25, R31.reuse, RZ ;  /* 0x0000001f19367224 */ /* 0x080fe200078e02ff */
[----:B------:R-:W-:Y:S01]  /*32530*/  IADD3 R40, P5, PT, R57, R52, RZ ;  /* 0x0000003439287210 */ /* 0x000fe20007fbe0ff */
[----:B------:R-:W-:Y:S02]  /*32540*/  IMAD.IADD R59, R43, 0x1, R59 ;  /* 0x000000012b3b7824 */ /* 0x000fe400078e023b */
[----:B------:R-:W-:-:S03]  /*32550*/  IMAD.WIDE.U32 R46, R24, R31, RZ ;  /* 0x0000001f182e7225 */ /* 0x000fc600078e00ff */
[----:B------:R-:W-:Y:S01]  /*32560*/  IADD3.X R50, P0, PT, R50, R59, RZ, P0, !PT ;  /* 0x0000003b32327210 */ /* 0x000fe2000071e4ff */
[----:B------:R-:W-:Y:S02]  /*32570*/  IMAD R57, R24, R39, R54 ;  /* 0x0000002718397224 */ /* 0x000fe400078e0236 */
[----:B------:R-:W-:-:S04]  /*32580*/  IMAD.WIDE.U32 R42, P6, R17, R41, R44 ;  /* 0x00000029112a7225 */ /* 0x000fc800078c002c */
[----:B------:R-:W-:-:S04]  /*32590*/  IMAD.WIDE.U32 R44, R41, R16, RZ ;  /* 0x00000010292c7225 */ /* 0x000fc800078e00ff */
[----:B------:R-:W-:Y:S02]  /*325a0*/  IMAD.IADD R57, R47, 0x1, R57 ;  /* 0x000000012f397824 */ /* 0x000fe400078e0239 */
[----:B------:R-:W-:Y:S01]  /*325b0*/  IMAD.X R52, RZ, RZ, R53, P5 ;  /* 0x000000ffff347224 */ /* 0x000fe200028e0635 */
[----:B------:R-:W-:Y:S01]  /*325c0*/  IADD3 R38, P5, PT, R55, R46, RZ ;  /* 0x0000002e37267210 */ /* 0x000fe20007fbe0ff */
[----:B------:R-:W-:Y:S01]  /*325d0*/  IMAD.X R47, RZ, RZ, RZ, P6 ;  /* 0x000000ffff2f7224 */ /* 0x000fe200030e06ff */
[----:B------:R-:W-:Y:S01]  /*325e0*/  IADD3 RZ, P6, PT, R45, R42, RZ ;  /* 0x0000002a2dff7210 */ /* 0x000fe20007fde0ff */
[----:B------:R-:W-:Y:S01]  /*325f0*/  IMAD.MOV.U32 R46, RZ, RZ, R43 ;  /* 0x000000ffff2e7224 */ /* 0x000fe200078e002b */
[----:B------:R-:W-:Y:S01]  /*32600*/  SEL R53, RZ, 0x1, !P0 ;  /* 0x00000001ff357807 */ /* 0x000fe20004000000 */
[----:B------:R-:W-:Y:S01]  /*32610*/  IMAD.WIDE.U32 R44, R18, R31, RZ ;  /* 0x0000001f122c7225 */ /* 0x000fe200078e00ff */
[----:B------:R-:W-:Y:S02]  /*32620*/  IADD3 R55, P0, PT, R51, R48, RZ ;  /* 0x0000003033377210 */ /* 0x000fe40007f1e0ff */
[----:B------:R-:W-:Y:S01]  /*32630*/  IADD3.X R36, P5, PT, R36, R57, RZ, P5, !PT ;  /* 0x0000003924247210 */ /* 0x000fe20002fbe4ff */
[----:B------:R-:W-:Y:S01]  /*32640*/  IMAD.WIDE.U32.X R42, R17, R33, R46, P6 ;  /* 0x00000021112a7225 */ /* 0x000fe200030e042e */
[----:B------:R-:W-:-:S02]  /*32650*/  IADD3 RZ, P6, PT, RZ, R38, RZ ;  /* 0x00000026ffff7210 */ /* 0x000fc40007fde0ff */
[----:B------:R-:W-:Y:S01]  /*32660*/  IADD3.X R54, P0, PT, R50, R49, RZ, P0, !PT ;  /* 0x0000003132367210 */ /* 0x000fe2000071e4ff */
[----:B------:R-:W-:Y:S01]  /*32670*/  IMAD.WIDE.U32 R46, R31, R16, RZ ;  /* 0x000000101f2e7225 */ /* 0x000fe200078e00ff */
[----:B------:R-:W-:Y:S02]  /*32680*/  IADD3.X R36, P6, PT, RZ, R36, RZ, P6, !PT ;  /* 0x00000024ff247210 */ /* 0x000fe400037de4ff */
[----:B------:R-:W-:Y:S01]  /*32690*/  SEL R46, RZ, 0x1, !P5 ;  /* 0x00000001ff2e7807 */ /* 0x000fe20006800000 */
[----:B------:R-:W-:Y:S02]  /*326a0*/  IMAD R50, R19, R31, RZ ;  /* 0x0000001f13327224 */ /* 0x000fe400078e02ff */
[----:B------:R-:W-:-:S04]  /*326b0*/  IMAD.WIDE.U32 R48, R39, R16, RZ ;  /* 0x0000001027307225 */ /* 0x000fc800078e00ff */
[----:B------:R-:W-:Y:S01]  /*326c0*/  IMAD.X R53, RZ, RZ, R53, P0 ;  /* 0x000000ffff357224 */ /* 0x000fe200000e0635 */
[----:B------:R-:W-:Y:S01]  /*326d0*/  IADD3 R55, P0, PT, R55, R44, RZ ;  /* 0x0000002c37377210 */ /* 0x000fe20007f1e0ff */
[-C--:B------:R-:W-:Y:S02]  /*326e0*/  IMAD R59, R18, R39.reuse, R50 ;  /* 0x00000027123b7224 */ /* 0x080fe400078e0232 */
[----:B------:R-:W-:-:S04]  /*326f0*/  IMAD.WIDE.U32.X R50, R25, R39, R28, P4 ;  /* 0x0000002719327225 */ /* 0x000fc800020e041c */
[----:B------:R-:W-:Y:S01]  /*32700*/  IMAD.X R57, RZ, RZ, R46, P6 ;  /* 0x000000ffff397224 */ /* 0x000fe200030e062e */
[----:B------:R-:W-:Y:S01]  /*32710*/  IADD3 R46, P5, PT, R53, R42, RZ ;  /* 0x0000002a352e7210 */ /* 0x000fe20007fbe0ff */
[----:B------:R-:W-:-:S03]  /*32720*/  IMAD.WIDE.U32 R28, P6, R17, R31, R48 ;  /* 0x0000001f111c7225 */ /* 0x000fc600078c0030 */
[----:B------:R-:W-:Y:S01]  /*32730*/  IADD3 R50, P4, PT, R57, R50, RZ ;  /* 0x0000003239327210 */ /* 0x000fe20007f9e0ff */
[----:B------:R-:W-:Y:S02]  /*32740*/  IMAD.IADD R45, R45, 0x1, R59 ;  /* 0x000000012d2d7824 */ /* 0x000fe400078e023b */
[----:B------:R-:W-:Y:S01]  /*32750*/  IMAD.X R48, RZ, RZ, R43, P5 ;  /* 0x000000ffff307224 */ /* 0x000fe200028e062b */
[----:B------:R-:W-:Y:S01]  /*32760*/  IADD3 RZ, P5, PT, R47, R28, RZ ;  /* 0x0000001c2fff7210 */ /* 0x000fe20007fbe0ff */
[----:B------:R-:W-:Y:S02]  /*32770*/  IMAD R47, R25, R35, RZ ;  /* 0x00000023192f7224 */ /* 0x000fe400078e02ff */
[----:B------:R-:W-:Y:S01]  /*32780*/  IMAD.X R51, RZ, RZ, R51, P4 ;  /* 0x000000ffff337224 */ /* 0x000fe200020e0633 */
[----:B------:R-:W-:Y:S01]  /*32790*/  IADD3.X R54, P4, PT, R54, R45, RZ, P0, !PT ;  /* 0x0000002d36367210 */ /* 0x000fe2000079e4ff */
[----:B------:R-:W-:Y:S01]  /*327a0*/  IMAD.WIDE.U32 R42, R37, R16, RZ ;  /* 0x00000010252a7225 */ /* 0x000fe200078e00ff */
[----:B------:R-:W-:-:S02]  /*327b0*/  IADD3 R55, P0, PT, R55, R50, RZ ;  /* 0x0000003237377210 */ /* 0x000fc40007f1e0ff */
[----:B------:R-:W-:Y:S01]  /*327c0*/  SEL R28, RZ, 0x1, !P4 ;  /* 0x00000001ff1c7807 */ /* 0x000fe20006000000 */
[----:B------:R-:W-:Y:S01]  /*327d0*/  IMAD R49, R24, R37, R47 ;  /* 0x0000002518317224 */ /* 0x000fe200078e022f */
[----:B------:R-:W-:Y:S01]  /*327e0*/  IADD3.X R54, P0, PT, R54, R51, RZ, P0, !PT ;  /* 0x0000003336367210 */ /* 0x000fe2000071e4ff */
[----:B------:R-:W-:-:S04]  /*327f0*/  IMAD.WIDE.U32.X R26, R25, R37, R26, P1 ;  /* 0x00000025191a7225 */ /* 0x000fc800008e041a */
[----:B------:R-:W-:-:S04]  /*32800*/  IMAD.WIDE.U32 R24, R24, R35, RZ ;  /* 0x0000002318187225 */ /* 0x000fc800078e00ff */
[----:B------:R-:W-:-:S04]  /*32810*/  IMAD.WIDE.U32 R44, R35, R16, RZ ;  /* 0x00000010232c7225 */ /* 0x000fc800078e00ff */
[----:B------:R-:W-:-:S04]  /*32820*/  IMAD.WIDE.U32 R42, P4, R17, R35, R42 ;  /* 0x00000023112a7225 */ /* 0x000fc8000788002a */
[-C--:B------:R-:W-:Y:S01]  /*32830*/  IMAD R47, R15, R41.reuse, RZ ;  /* 0x000000290f2f7224 */ /* 0x080fe200078e02ff */
[----:B------:R-:W-:Y:S01]  /*32840*/  IADD3 RZ, P1, PT, R45, R42, RZ ;  /* 0x0000002a2dff7210 */ /* 0x000fe20007f3e0ff */
[----:B------:R-:W-:Y:S02]  /*32850*/  IMAD.IADD R51, R25, 0x1, R49 ;  /* 0x0000000119337824 */ /* 0x000fe400078e0231 */
[----:B------:R-:W-:Y:S01]  /*32860*/  IMAD.X R25, RZ, RZ, RZ, P6 ;  /* 0x000000ffff197224 */ /* 0x000fe200030e06ff */
[----:B------:R-:W-:Y:S01]  /*32870*/  IADD3 R50, P6, PT, R55, R24, RZ ;  /* 0x0000001837327210 */ /* 0x000fe20007fde0ff */
[----:B------:R-:W-:-:S03]  /*32880*/  IMAD.WIDE.U32 R44, R14, R41, RZ ;  /* 0x000000290e2c7225 */ /* 0x000fc600078e00ff */
[----:B------:R-:W-:Y:S01]  /*32890*/  IADD3.X R51, P6, PT, R54, R51, RZ, P6, !PT ;  /* 0x0000003336337210 */ /* 0x000fe200037de4ff */
[----:B------:R-:W-:Y:S02]  /*328a0*/  IMAD R47, R14, R33, R47 ;  /* 0x000000210e2f7224 */ /* 0x000fe400078e022f */
[----:B------:R-:W-:Y:S02]  /*328b0*/  IMAD.X R53, RZ, RZ, R28, P0 ;  /* 0x000000ffff357224 */ /* 0x000fe400000e061c */
[----:B------:R-:W-:Y:S01]  /*328c0*/  IMAD.IADD R47, R45, 0x1, R47 ;  /* 0x000000012d2f7824 */ /* 0x000fe200078e022f */
[----:B------:R-:W-:Y:S01]  /*328d0*/  IADD3 R45, P0, PT, R40, R44, RZ ;  /* 0x0000002c282d7210 */ /* 0x000fe20007f1e0ff */
[----:B------:R-:W-:Y:S01]  /*328e0*/  IMAD.WIDE.U32.X R22, R19, R39, R22, P2 ;  /* 0x0000002713167225 */ /* 0x000fe200010e0416 */
[----:B------:R-:W-:Y:S02]  /*328f0*/  SEL R40, RZ, 0x1, !P6 ;  /* 0x00000001ff287807 */ /* 0x000fe40007000000 */
[----:B------:R-:W-:Y:S01]  /*32900*/  IADD3 RZ, P6, PT, RZ, R50, RZ ;  /* 0x00000032ffff7210 */ /* 0x000fe20007fde0ff */
[----:B------:R-:W-:Y:S01]  /*32910*/  IMAD R42, R17, R31, RZ ;  /* 0x0000001f112a7224 */ /* 0x000fe200078e02ff */
[----:B------:R-:W-:Y:S01]  /*32920*/  IADD3 R53, P2, PT, R53, R22, RZ ;  /* 0x0000001635357210 */ /* 0x000fe20007f5e0ff */
[----:B------:R-:W-:Y:S01]  /*32930*/  IMAD.MOV.U32 R24, RZ, RZ, R29 ;  /* 0x000000ffff187224 */ /* 0x000fe200078e001d */
[----:B------:R-:W-:Y:S01]  /*32940*/  IADD3.X R51, P6, PT, RZ, R51, RZ, P6, !PT ;  /* 0x00000033ff337210 */ /* 0x000fe200037de4ff */
[----:B------:R-:W-:Y:S01]  /*32950*/  IMAD.WIDE.U32 R28, R16, R31, RZ ;  /* 0x0000001f101c7225 */ /* 0x000fe200078e00ff */
[----:B------:R-:W-:-:S03]  /*32960*/  IADD3.X R47, P0, PT, R47, R52, RZ, P0, !PT ;  /* 0x000000342f2f7210 */ /* 0x000fc6000071e4ff */
[----:B------:R-:W-:Y:S01]  /*32970*/  IMAD R49, R16, R39, R42 ;  /* 0x0000002710317224 */ /* 0x000fe200078e022a */
[----:B------:R-:W-:Y:S01]  /*32980*/  SEL R59, RZ, 0x1, !P0 ;  /* 0x00000001ff3b7807 */ /* 0x000fe20004000000 */
[----:B------:R-:W-:Y:S01]  /*32990*/  IMAD.X R52, RZ, RZ, R23, P2 ;  /* 0x000000ffff347224 */ /* 0x000fe200010e0617 */
[----:B------:R-:W-:Y:S01]  /*329a0*/  IADD3 R45, P2, PT, R45, R46, RZ ;  /* 0x0000002e2d2d7210 */ /* 0x000fe20007f5e0ff */
[----:B------:R-:W-:Y:S02]  /*329b0*/  IMAD.X R55, RZ, RZ, R40, P6 ;  /* 0x000000ffff377224 */ /* 0x000fe400030e0628 */
[----:B------:R-:W-:Y:S01]  /*329c0*/  IMAD.X R23, RZ, RZ, RZ, P4 ;  /* 0x000000ffff177224 */ /* 0x000fe200020e06ff */
[----:B------:R-:W-:Y:S01]  /*329d0*/  IADD3 R56, P4, PT, R45, R28, RZ ;  /* 0x0000001c2d387210 */ /* 0x000fe20007f9e0ff */
[----:B------:R-:W-:Y:S01]  /*329e0*/  IMAD.IADD R40, R29, 0x1, R49 ;  /* 0x000000011d287824 */ /* 0x000fe200078e0231 */
[----:B------:R-:W-:Y:S01]  /*329f0*/  IADD3.X R47, P2, PT, R47, R48, RZ, P2, !PT ;  /* 0x000000302f2f7210 */ /* 0x000fe2000175e4ff */
[----:B------:R-:W-:Y:S01]  /*32a00*/  IMAD.WIDE.U32 R28, R33, R14, RZ ;  /* 0x0000000e211c7225 */ /* 0x000fe200078e00ff */
[----:B------:R-:W-:-:S02]  /*32a10*/  IADD3 R55, P6, PT, R55, R26, RZ ;  /* 0x0000001a37377210 */ /* 0x000fc40007fde0ff */
[----:B------:R-:W-:Y:S01]  /*32a20*/  IADD3.X R57, P4, PT, R47, R40, RZ, P4, !PT ;  /* 0x000000282f397210 */ /* 0x000fe2000279e4ff */
[----:B------:R-:W-:Y:S02]  /*32a30*/  IMAD.MOV.U32 R22, RZ, RZ, R43 ;  /* 0x000000ffff167224 */ /* 0x000fe400078e002b */
[----:B------:R-:W-:-:S04]  /*32a40*/  IMAD.WIDE.U32 R46, R37, R14, RZ ;  /* 0x0000000e252e7225 */ /* 0x000fc800078e00ff */
[----:B------:R-:W-:-:S04]  /*32a50*/  IMAD.WIDE.U32 R42, R39, R14, RZ ;  /* 0x0000000e272a7225 */ /* 0x000fc800078e00ff */
[----:B------:R-:W-:Y:S02]  /*32a60*/  IMAD.X R54, RZ, RZ, R27, P6 ;  /* 0x000000ffff367224 */ /* 0x000fe400030e061b */
[----:B------:R-:W-:-:S04]  /*32a70*/  IMAD.WIDE.U32 R26, P0, R15, R41, R28 ;  /* 0x000000290f1a7225 */ /* 0x000fc8000780001c */
[----:B------:R-:W-:-:S04]  /*32a80*/  IMAD.WIDE.U32 R44, R41, R14, RZ ;  /* 0x0000000e292c7225 */ /* 0x000fc800078e00ff */
[----:B------:R-:W-:Y:S02]  /*32a90*/  IMAD.X R59, RZ, RZ, R59, P2 ;  /* 0x000000ffff3b7224 */ /* 0x000fe400010e063b */
[----:B------:R-:W-:-:S04]  /*32aa0*/  IMAD.WIDE.U32 R48, P2, R15, R35, R46 ;  /* 0x000000230f307225 */ /* 0x000fc8000784002e */
[----:B------:R-:W-:Y:S01]  /*32ab0*/  IMAD.WIDE.U32 R28, R31, R14, RZ ;  /* 0x0000000e1f1c7225 */ /* 0x000fe200078e00ff */
[----:B------:R-:W-:-:S03]  /*32ac0*/  SEL R28, RZ, 0x1, !P4 ;  /* 0x00000001ff1c7807 */ /* 0x000fc60006000000 */
[----:B------:R-:W-:-:S04]  /*32ad0*/  IMAD.WIDE.U32 R40, P6, R15, R31, R42 ;  /* 0x0000001f0f287225 */ /* 0x000fc800078c002a */
[----:B------:R-:W-:Y:S01]  /*32ae0*/  IMAD.X R47, RZ, RZ, RZ, P0 ;  /* 0x000000ffff2f7224 */ /* 0x000fe200000e06ff */
[----:B------:R-:W-:Y:S01]  /*32af0*/  IADD3 RZ, P0, PT, R45, R26, RZ ;  /* 0x0000001a2dff7210 */ /* 0x000fe20007f1e0ff */
[----:B------:R-:W-:Y:S01]  /*32b00*/  IMAD.MOV.U32 R46, RZ, RZ, R27 ;  /* 0x000000ffff2e7224 */ /* 0x000fe200078e001b */
[----:B------:R-:W-:Y:S01]  /*32b10*/  IADD3 RZ, P4, PT, R29, R40, RZ ;  /* 0x000000281dff7210 */ /* 0x000fe20007f9e0ff */
[C---:B------:R-:W-:Y:S02]  /*32b20*/  IMAD R26, R19.reuse, R35, RZ ;  /* 0x00000023131a7224 */ /* 0x040fe400078e02ff */
[----:B------:R-:W-:Y:S01]  /*32b30*/  IMAD.WIDE.U32.X R20, R19, R37, R20, P3 ;  /* 0x0000002513147225 */ /* 0x000fe200018e0414 */
[----:B------:R-:W-:-:S03]  /*32b40*/  IADD3 R53, P3, PT, R56, R53, RZ ;  /* 0x0000003538357210 */ /* 0x000fc60007f7e0ff */
[----:B------:R-:W-:Y:S02]  /*32b50*/  IMAD.MOV.U32 R44, RZ, RZ, R41 ;  /* 0x000000ffff2c7224 */ /* 0x000fe400078e0029 */
[----:B------:R-:W-:Y:S02]  /*32b60*/  IMAD R41, R18, R37, R26 ;  /* 0x0000002512297224 */ /* 0x000fe400078e021a */
[C---:B------:R-:W-:Y:S02]  /*32b70*/  IMAD R29, R15.reuse, R31, RZ ;  /* 0x0000001f0f1d7224 */ /* 0x040fe400078e02ff */
[----:B------:R-:W-:Y:S01]  /*32b80*/  IMAD.WIDE.U32.X R46, R15, R33, R46, P0 ;  /* 0x000000210f2e7225 */ /* 0x000fe200000e042e */
[----:B------:R-:W-:-:S03]  /*32b90*/  IADD3.X R52, P0, PT, R57, R52, RZ, P3, !PT ;  /* 0x0000003439347210 */ /* 0x000fc60001f1e4ff */
[----:B------:R-:W-:Y:S01]  /*32ba0*/  IMAD.WIDE.U32 R18, R18, R35, RZ ;  /* 0x0000002312127225 */ /* 0x000fe200078e00ff */
[----:B------:R-:W-:-:S03]  /*32bb0*/  IADD3 R59, P3, PT, R59, R46, RZ ;  /* 0x0000002e3b3b7210 */ /* 0x000fc60007f7e0ff */
[----:B------:R-:W-:-:S04]  /*32bc0*/  IMAD.WIDE.U32 R26, R14, R31, RZ ;  /* 0x0000001f0e1a7225 */ /* 0x000fc800078e00ff */
[-C--:B------:R-:W-:Y:S02]  /*32bd0*/  IMAD R31, R14, R39.reuse, R29 ;  /* 0x000000270e1f7224 */ /* 0x080fe400078e021d */
[----:B------:R-:W-:Y:S02]  /*32be0*/  IMAD.IADD R29, R19, 0x1, R41 ;  /* 0x00000001131d7824 */ /* 0x000fe400078e0229 */
[----:B------:R-:W-:-:S04]  /*32bf0*/  IMAD.WIDE.U32.X R24, R17, R39, R24, P5 ;  /* 0x0000002711187225 */ /* 0x000fc800028e0418 */
[----:B------:R-:W-:Y:S01]  /*32c00*/  IMAD.X R19, RZ, RZ, R28, P0 ;  /* 0x000000ffff137224 */ /* 0x000fe200000e061c */
[----:B------:R-:W-:Y:S01]  /*32c10*/  IADD3 R18, P0, PT, R53, R18, RZ ;  /* 0x0000001235127210 */ /* 0x000fe20007f1e0ff */
[----:B------:R-:W-:Y:S02]  /*32c20*/  IMAD.IADD R27, R27, 0x1, R31 ;  /* 0x000000011b1b7824 */ /* 0x000fe400078e021f */
[----:B------:R-:W-:Y:S01]  /*32c30*/  IMAD.X R46, RZ, RZ, R47, P3 ;  /* 0x000000ffff2e7224 */ /* 0x000fe200018e062f */
[----:B------:R-:W-:Y:S01]  /*32c40*/  IADD3 R31, P5, PT, R19, R24, RZ ;  /* 0x00000018131f7210 */ /* 0x000fe20007fbe0ff */
[C---:B------:R-:W-:Y:S01]  /*32c50*/  IMAD R24, R17.reuse, R35, RZ ;  /* 0x0000002311187224 */ /* 0x040fe200078e02ff */
[----:B------:R-:W-:Y:S01]  /*32c60*/  IADD3.X R19, P0, PT, R52, R29, RZ, P0, !PT ;  /* 0x0000001d34137210 */ /* 0x000fe2000071e4ff */
[----:B------:R-:W-:Y:S01]  /*32c70*/  IMAD.WIDE.U32.X R22, R17, R37, R22, P1 ;  /* 0x0000002511167225 */ /* 0x000fe200008e0416 */
[----:B------:R-:W-:-:S03]  /*32c80*/  IADD3 R26, P3, PT, R59, R26, RZ ;  /* 0x0000001a3b1a7210 */ /* 0x000fc60007f7e0ff */
[----:B------:R-:W-:Y:S01]  /*32c90*/  IMAD.X R29, RZ, RZ, R25, P5 ;  /* 0x000000ffff1d7224 */ /* 0x000fe200028e0619 */
[----:B------:R-:W-:Y:S01]  /*32ca0*/  IADD3 R55, P5, PT, R18, R55, RZ ;  /* 0x0000003712377210 */ /* 0x000fe20007fbe0ff */
[C---:B------:R-:W-:Y:S01]  /*32cb0*/  IMAD R25, R16.reuse, R37, R24 ;  /* 0x0000002510197224 */ /* 0x040fe200078e0218 */
[----:B------:R-:W-:Y:S01]  /*32cc0*/  SEL R24, RZ, 0x1, !P0 ;  /* 0x00000001ff187807 */ /* 0x000fe20004000000 */
[----:B------:R-:W-:Y:S01]  /*32cd0*/  IMAD.WIDE.U32 R16, R16, R35, RZ ;  /* 0x0000002310107225 */ /* 0x000fe200078e00ff */
[----:B------:R-:W-:Y:S02]  /*32ce0*/  IADD3.X R54, P1, PT, R19, R54, RZ, P5, !PT ;  /* 0x0000003613367210 */ /* 0x000fe40002f3e4ff */
[----:B------:R-:W-:Y:S01]  /*32cf0*/  IADD3.X R18, P3, PT, R27, R46, RZ, P3, !PT ;  /* 0x0000002e1b127210 */ /* 0x000fe20001f7e4ff */
[----:B------:R-:W-:Y:S01]  /*32d00*/  IMAD.IADD R27, R17, 0x1, R25 ;  /* 0x00000001111b7824 */ /* 0x000fe200078e0219 */
[----:B------:R-:W-:Y:S01]  /*32d10*/  IADD3 R19, P0, PT, R26, R31, RZ ;  /* 0x0000001f1a137210 */ /* 0x000fe20007f1e0ff */
[----:B------:R-:W-:-:S02]  /*32d20*/  IMAD.X R25, RZ, RZ, R24, P1 ;  /* 0x000000ffff197224 */ /* 0x000fc400008e0618 */
[----:B------:R-:W-:Y:S01]  /*32d30*/  IMAD.X R17, RZ, RZ, RZ, P2 ;  /* 0x000000ffff117224 */ /* 0x000fe200010e06ff */
[----:B------:R-:W-:Y:S01]  /*32d40*/  IADD3 R26, P1, PT, R19, R16, RZ ;  /* 0x00000010131a7210 */ /* 0x000fe20007f3e0ff */
[----:B------:R-:W-:Y:S01]  /*32d50*/  IMAD.X R45, RZ, RZ, RZ, P6 ;  /* 0x000000ffff2d7224 */ /* 0x000fe200030e06ff */
[----:B------:R-:W-:Y:S01]  /*32d60*/  IADD3 R25, P2, PT, R25, R20, RZ ;  /* 0x0000001419197210 */ /* 0x000fe20007f5e0ff */
[----:B------:R-:W-:Y:S01]  /*32d70*/  IMAD R33, R15, R35, RZ ;  /* 0x000000230f217224 */ /* 0x000fe200078e02ff */
[----:B------:R-:W-:Y:S01]  /*32d80*/  IADD3.X R24, P0, PT, R18, R29, RZ, P0, !PT ;  /* 0x0000001d12187210 */ /* 0x000fe2000071e4ff */
        /* <DEDUP_REMOVED lines=8> */
[----:B------:R-:W-:-:S04]  /*32e10*/  IMAD.WIDE.U32 R18, R55, 0x3d1, RZ ;  /* 0x000003d137127825 */ /* 0x000fc800078e00ff */
[----:B------:R-:W-:Y:S01]  /*32e20*/  IMAD.X R25, RZ, RZ, RZ, P4 ;  /* 0x000000ffff197224 */ /* 0x000fe200020e06ff */
[----:B------:R-:W-:Y:S01]  /*32e30*/  IADD3 R21, P4, PT, R21, R44, RZ ;  /* 0x0000002c15157210 */ /* 0x000fe20007f9e0ff */
[----:B------:R-:W-:Y:S01]  /*32e40*/  IMAD.WIDE.U32 R42, R35, R14, RZ ;  /* 0x0000000e232a7225 */ /* 0x000fe200078e00ff */
[----:B------:R-:W-:Y:S02]  /*32e50*/  IADD3 R40, P3, PT, R19, R28, RZ ;  /* 0x0000001c13287210 */ /* 0x000fe40007f7e0ff */
[----:B------:R-:W-:Y:S01]  /*32e60*/  IADD3 RZ, P0, PT, RZ, R18, RZ ;  /* 0x00000012ffff7210 */ /* 0x000fe20007f1e0ff */
[C---:B------:R-:W-:Y:S01]  /*32e70*/  IMAD.WIDE.U32 R26, R14.reuse, R35, RZ ;  /* 0x000000230e1a7225 */ /* 0x040fe200078e00ff */
[----:B------:R-:W-:Y:S02]  /*32e80*/  SEL R19, RZ, 0x1, !P1 ;  /* 0x00000001ff137807 */ /* 0x000fe40004800000 */
[----:B------:R-:W-:Y:S01]  /*32e90*/  IADD3 RZ, P6, PT, R43, R48, RZ ;  /* 0x000000302bff7210 */ /* 0x000fe20007fde0ff */
[----:B------:R-:W-:Y:S01]  /*32ea0*/  IMAD R33, R14, R37, R33 ;  /* 0x000000250e217224 */ /* 0x000fe200078e0221 */
[----:B------:R-:W-:Y:S01]  /*32eb0*/  IADD3.X R14, P2, PT, R24, R31, RZ, P2, !PT ;  /* 0x0000001f180e7210 */ /* 0x000fe2000175e4ff */
[----:B------:R-:W-:Y:S01]  /*32ec0*/  IMAD.MOV.U32 R24, RZ, RZ, R29 ;  /* 0x000000ffff187224 */ /* 0x000fe200078e001d */
[----:B------:R-:W-:Y:S01]  /*32ed0*/  IADD3 R21, P1, PT, R21, R26, RZ ;  /* 0x0000001a15157210 */ /* 0x000fe20007f3e0ff */
[----:B------:R-:W-:Y:S01]  /*32ee0*/  IMAD.X R44, RZ, RZ, R45, P4 ;  /* 0x000000ffff2c7224 */ /* 0x000fe200020e062d */
[----:B------:R-:W-:Y:S01]  /*32ef0*/  IADD3.X R40, P4, PT, RZ, R40, RZ, P0, !PT ;  /* 0x00000028ff287210 */ /* 0x000fe2000079e4ff */
[----:B------:R-:W-:-:S02]  /*32f00*/  IMAD.X R19, RZ, RZ, R19, P2 ;  /* 0x000000ffff137224 */ /* 0x000fc400010e0613 */
[----:B------:R-:W-:Y:S01]  /*32f10*/  IMAD.IADD R31, R27, 0x1, R33 ;  /* 0x000000011b1f7824 */ /* 0x000fe200078e0221 */
[----:B------:R-:W-:Y:S01]  /*32f20*/  SEL R33, RZ, 0x1, !P4 ;  /* 0x00000001ff217807 */ /* 0x000fe20006000000 */
        /* <DEDUP_REMOVED lines=89> */
.L_x_388:
        /* <DEDUP_REMOVED lines=22> */
.L_x_387:
[----:B------:R-:W-:Y:S05]  /*33620*/  BSYNC.RECONVERGENT B0 ;  /* 0x0000000000007941 */ /* 0x000fea0003800200 */
.L_x_386:
        /* <DEDUP_REMOVED lines=73> */
[----:B------:R-:W-:Y:S01]  /*33ac0*/  IMAD.X R48, RZ, RZ, R29, P6 ;  /* 0x000000ffff307224 */ /* 0x000fe200030e061d */
[----:B------:R-:W-:Y:S01]  /*33ad0*/  IADD3.X R34, P0, PT, RZ, R43, RZ, P0, !PT ;  /* 0x0000002bff227210 */ /* 0x000fe2000071e4ff */
[----:B------:R-:W-:Y:S01]  /*33ae0*/  IMAD.WIDE.U32 R28, P6, R24, R31, R44 ;  /* 0x0000001f181c7225 */ /* 0x000fe200078c002c */
[----:B------:R-:W-:Y:S02]  /*33af0*/  SHF.R.U64 R45, R20, 0x1f, R37 ;  /* 0x0000001f142d7819 */ /* 0x000fe40000001225 */
[----:B------:R-:W-:Y:S01]  /*33b00*/  SHF.L.W.U32.HI R37, R37, 0x1, R36 ;  /* 0x0000000125257819 */ /* 0x000fe20000010e24 */
[----:B------:R-:W-:Y:S01]  /*33b10*/  IMAD R20, R51, R40, RZ ;  /* 0x0000002833147224 */ /* 0x000fe200078e02ff */
[----:B------:R-:W-:Y:S01]  /*33b20*/  IADD3.X R34, P1, PT, R34, R45, RZ, P1, !PT ;  /* 0x0000002d22227210 */ /* 0x000fe20000f3e4ff */
[----:B------:R-:W-:Y:S01]  /*33b30*/  IMAD.MOV.U32 R14, RZ, RZ, R33 ;  /* 0x000000ffff0e7224 */ /* 0x000fe200078e0021 */
[----:B------:R-:W-:Y:S01]  /*33b40*/  SEL R45, RZ, 0x1, !P0 ;  /* 0x00000001ff2d7807 */ /* 0x000fe20004000000 */
[----:B------:R-:W-:-:S04]  /*33b50*/  IMAD.WIDE.U32 R32, R24, R24, RZ ;  /* 0x0000001818207225 */ /* 0x000fc800078e00ff */
[----:B------:R-:W-:Y:S01]  /*33b60*/  IMAD.WIDE.U32 R40, R27, R40, RZ ;  /* 0x000000281b287225 */ /* 0x000fe200078e00ff */
[----:B------:R-:W-:-:S03]  /*33b70*/  IADD3 R46, P0, PT, R45, R32, RZ ;  /* 0x000000202d2e7210 */ /* 0x000fc60007f1e0ff */
[----:B------:R-:W-:Y:S02]  /*33b80*/  IMAD R43, R39, R27, R20 ;  /* 0x0000001b272b7224 */ /* 0x000fe400078e0214 */
        /* <DEDUP_REMOVED lines=9> */
[C---:B------:R-:W-:Y:S02]  /*33c20*/  IMAD R39, R25.reuse, R24, RZ ;  /* 0x0000001819277224 */ /* 0x040fe400078e02ff */
[----:B------:R-:W-:Y:S01]  /*33c30*/  IMAD.WIDE.U32 R40, R25, R38, RZ ;  /* 0x0000002619287225 */ /* 0x000fe200078e00ff */
[----:B------:R-:W-:-:S03]  /*33c40*/  IADD3.X R45, P3, PT, R33, R48, RZ, P3, !PT ;  /* 0x00000030212d7210 */ /* 0x000fc60001f7e4ff */
[----:B------:R-:W-:Y:S01]  /*33c50*/  IMAD R47, R31, R38, R39 ;  /* 0x000000261f2f7224 */ /* 0x000fe200078e0227 */
[----:B------:R-:W-:Y:S01]  /*33c60*/  SEL R39, RZ, 0x1, !P2 ;  /* 0x00000001ff277807 */ /* 0x000fe20005000000 */
[----:B------:R-:W-:-:S04]  /*33c70*/  IMAD.WIDE.U32 R16, R38, R24, RZ ;  /* 0x0000001826107225 */ /* 0x000fc800078e00ff */
        /* <DEDUP_REMOVED lines=8> */
[----:B------:R-:W-:-:S03]  /*33d00*/  IMAD.WIDE.U32 R32, R38, R38, RZ ;  /* 0x0000002626207225 */ /* 0x000fc600078e00ff */
[----:B------:R-:W-:Y:S01]  /*33d10*/  IADD3.X R45, P4, PT, RZ, R45, RZ, P4, !PT ;  /* 0x0000002dff2d7210 */ /* 0x000fe2000279e4ff */
[C---:B------:R-:W-:Y:S02]  /*33d20*/  IMAD R43, R31.reuse, R27, R50 ;  /* 0x0000001b1f2b7224 */ /* 0x040fe400078e0232 */
[----:B------:R-:W-:Y:S01]  /*33d30*/  IMAD.WIDE.U32.X R20, R31, R31, R20, P6 ;  /* 0x0000001f1f147225 */ /* 0x000fe200030e0414 */
[----:B------:R-:W-:-:S03]  /*33d40*/  SEL R31, RZ, 0x1, !P2 ;  /* 0x00000001ff1f7807 */ /* 0x000fc60005000000 */
[----:B------:R-:W-:Y:S01]  /*33d50*/  IMAD.X R47, RZ, RZ, R39, P3 ;  /* 0x000000ffff2f7224 */ /* 0x000fe200018e0627 */
[----:B------:R-:W-:Y:S01]  /*33d60*/  IADD3 R39, P3, PT, R33, R40, RZ ;  /* 0x0000002821277210 */ /* 0x000fe20007f7e0ff */
[----:B------:R-:W-:Y:S01]  /*33d70*/  IMAD.MOV.U32 R16, RZ, RZ, R41 ;  /* 0x000000ffff107224 */ /* 0x000fe200078e0029 */
[----:B------:R-:W-:Y:S01]  /*33d80*/  IADD3.X R33, P1, PT, R37, R46, RZ, P1, !PT ;  /* 0x0000002e25217210 */ /* 0x000fe20000f3e4ff */
[----:B------:R-:W-:Y:S01]  /*33d90*/  IMAD.X R31, RZ, RZ, R31, P4 ;  /* 0x000000ffff1f7224 */ /* 0x000fe200020e061f */
[----:B------:R-:W-:Y:S01]  /*33da0*/  SHF.L.W.U32.HI R40, R36, 0x1, R35 ;  /* 0x0000000124287819 */ /* 0x000fe20000010e23 */
[----:B------:R-:W-:Y:S01]  /*33db0*/  IMAD.WIDE.U32 R36, R27, R24, RZ ;  /* 0x000000181b247225 */ /* 0x000fe200078e00ff */
[----:B------:R-:W-:Y:S02]  /*33dc0*/  IADD3.X R41, P0, PT, RZ, R42, RZ, P0, !PT ;  /* 0x0000002aff297210 */ /* 0x000fe4000071e4ff */
[----:B------:R-:W-:Y:S02]  /*33dd0*/  IADD3 R47, P6, PT, R47, R22, RZ ;  /* 0x000000162f2f7210 */ /* 0x000fe40007fde0ff */
[----:B------:R-:W-:Y:S01]  /*33de0*/  IADD3.X R24, P1, PT, R40, R41, RZ, P1, !PT ;  /* 0x0000002928187210 */ /* 0x000fe20000f3e4ff */
[----:B------:R-:W-:Y:S01]  /*33df0*/  IMAD.IADD R41, R37, 0x1, R43 ;  /* 0x0000000125297824 */ /* 0x000fe200078e022b */
[----:B------:R-:W-:Y:S01]  /*33e00*/  IADD3.X R37, P0, PT, RZ, R20, RZ, P0, !PT ;  /* 0x00000014ff257210 */ /* 0x000fe2000071e4ff */
[----:B------:R-:W-:Y:S01]  /*33e10*/  IMAD.X R20, RZ, RZ, R23, P6 ;  /* 0x000000ffff147224 */ /* 0x000fe200030e0617 */
[----:B------:R-:W-:Y:S01]  /*33e20*/  IADD3 R31, P4, PT, R31, R28, RZ ;  /* 0x0000001c1f1f7210 */ /* 0x000fe20007f9e0ff */
[----:B------:R-:W-:Y:S01]  /*33e30*/  IMAD.WIDE.U32 R42, R51, R27, RZ ;  /* 0x0000001b332a7225 */ /* 0x000fe200078e00ff */
[----:B------:R-:W-:-:S02]  /*33e40*/  SHF.L.W.U32.HI R22, R35, 0x1, R44 ;  /* 0x0000000123167819 */ /* 0x000fc40000010e2c */
[----:B------:R-:W-:Y:S01]  /*33e50*/  IADD3 R36, P2, PT, R47, R36, RZ ;  /* 0x000000242f247210 */ /* 0x000fe20007f5e0ff */
[----:B------:R-:W-:Y:S01]  /*33e60*/  IMAD.X R29, RZ, RZ, R29, P4 ;  /* 0x000000ffff1d7224 */ /* 0x000fe200020e061d */
[----:B------:R-:W-:Y:S02]  /*33e70*/  IADD3.X R40, P0, PT, RZ, R21, RZ, P0, !PT ;  /* 0x00000015ff287210 */ /* 0x000fe4000071e4ff */
[----:B------:R-:W-:Y:S02]  /*33e80*/  IADD3.X R22, P1, PT, R22, R37, RZ, P1, !PT ;  /* 0x0000002516167210 */ /* 0x000fe40000f3e4ff */
[----:B------:R-:W-:Y:S02]  /*33e90*/  SHF.L.W.U32.HI R23, R44, 0x1, R45 ;  /* 0x000000012c177819 */ /* 0x000fe40000010e2d */
[----:B------:R-:W-:Y:S02]  /*33ea0*/  IADD3.X R20, P2, PT, R41, R20, RZ, P2, !PT ;  /* 0x0000001429147210 */ /* 0x000fe4000175e4ff */
[----:B------:R-:W-:Y:S01]  /*33eb0*/  IADD3 R46, P6, PT, R36, R31, RZ ;  /* 0x0000001f242e7210 */ /* 0x000fe20007fde0ff */
[----:B------:R-:W-:Y:S01]  /*33ec0*/  IMAD.WIDE.U32 R36, R27, R27, RZ ;  /* 0x0000001b1b247225 */ /* 0x000fe200078e00ff */
[----:B------:R-:W-:-:S02]  /*33ed0*/  IADD3.X R23, P4, PT, R23, R40, RZ, P1, !PT ;  /* 0x0000002817177210 */ /* 0x000fc40000f9e4ff */
[----:B------:R-:W-:Y:S01]  /*33ee0*/  IADD3.X R29, P1, PT, R20, R29, RZ, P6, !PT ;  /* 0x0000001d141d7210 */ /* 0x000fe2000373e4ff */
[C---:B------:R-:W-:Y:S01]  /*33ef0*/  IMAD.WIDE.U32 R42, P6, R27.reuse, R51, R42 ;  /* 0x000000331b2a7225 */ /* 0x040fe200078c002a */
[----:B------:R-:W-:Y:S02]  /*33f00*/  SEL R21, RZ, 0x1, !P0 ;  /* 0x00000001ff157807 */ /* 0x000fe40004000000 */
[----:B------:R-:W-:Y:S01]  /*33f10*/  SEL R20, RZ, 0x1, !P2 ;  /* 0x00000001ff147807 */ /* 0x000fe20005000000 */
[----:B------:R-:W-:Y:S01]  /*33f20*/  IMAD.WIDE.U32 R40, R27, R38, RZ ;  /* 0x000000261b287225 */ /* 0x000fe200078e00ff */
[----:B------:R-:W-:Y:S02]  /*33f30*/  SHF.L.W.U32.HI R28, R45, 0x1, R46 ;  /* 0x000000012d1c7819 */ /* 0x000fe40000010e2e */
[----:B------:R-:W-:Y:S01]  /*33f40*/  IADD3 R21, P0, PT, R21, R32, RZ ;  /* 0x0000002015157210 */ /* 0x000fe20007f1e0ff */
[----:B------:R-:W-:Y:S01]  /*33f50*/  IMAD.WIDE.U32.X R44, R25, R25, R16, P3 ;  /* 0x00000019192c7225 */ /* 0x000fe200018e0410 */
[----:B------:R-:W-:-:S02]  /*33f60*/  SHF.L.W.U32.HI R16, R46, 0x1, R29 ;  /* 0x000000012e107819 */ /* 0x000fc40000010e1d */
[----:B------:R-:W-:Y:S01]  /*33f70*/  IADD3.X R28, P2, PT, R28, R21, RZ, P4, !PT ;  /* 0x000000151c1c7210 */ /* 0x000fe2000275e4ff */
[----:B------:R-:W-:Y:S01]  /*33f80*/  IMAD.X R17, RZ, RZ, R20, P1 ;  /* 0x000000ffff117224 */ /* 0x000fe200008e0614 */
[----:B------:R-:W-:Y:S01]  /*33f90*/  IADD3.X R39, P4, PT, RZ, R39, RZ, P0, !PT ;  /* 0x00000027ff277210 */ /* 0x000fe2000079e4ff */
[----:B------:R-:W-:Y:S02]  /*33fa0*/  IMAD R32, R51, R38, RZ ;  /* 0x0000002633207224 */ /* 0x000fe400078e02ff */
[----:B------:R-:W-:Y:S01]  /*33fb0*/  IMAD.X R21, RZ, RZ, RZ, P6 ;  /* 0x000000ffff157224 */ /* 0x000fe200030e06ff */
[----:B------:R-:W-:Y:S01]  /*33fc0*/  IADD3 R31, P6, PT, R17, R18, RZ ;  /* 0x00000012111f7210 */ /* 0x000fe20007fde0ff */
[----:B------:R-:W-:Y:S01]  /*33fd0*/  IMAD R35, R25, R27, R32 ;  /* 0x0000001b19237224 */ /* 0x000fe200078e0220 */
[----:B------:R-:W-:Y:S01]  /*33fe0*/  IADD3 R27, P3, PT, R37, R42, RZ ;  /* 0x0000002a251b7210 */ /* 0x000fe20007f7e0ff */
[----:B------:R-:W-:Y:S01]  /*33ff0*/  IMAD.MOV.U32 R20, RZ, RZ, R43 ;  /* 0x000000ffff147224 */ /* 0x000fe200078e002b */
[----:B------:R-:W-:Y:S01]  /*34000*/  IADD3 R40, P1, PT, R31, R40, RZ ;  /* 0x000000281f287210 */ /* 0x000fe20007f3e0ff */
[----:B------:R-:W-:Y:S01]  /*34010*/  IMAD.IADD R17, R41, 0x1, R35 ;  /* 0x0000000129117824 */ /* 0x000fe200078e0223 */
[----:B------:R-:W-:Y:S01]  /*34020*/  IADD3.X R16, P0, PT, R16, R39, RZ, P2, !PT ;  /* 0x0000002710107210 */ /* 0x000fe2000171e4ff */
[----:B------:R-:W-:Y:S01]  /*34030*/  IMAD.X R42, RZ, RZ, R19, P6 ;  /* 0x000000ffff2a7224 */ /* 0x000fe200030e0613 */
[----:B------:R-:W-:Y:S01]  /*34040*/  IADD3.X R32, P4, PT, RZ, R44, RZ, P4, !PT ;  /* 0x0000002cff207210 */ /* 0x000fe2000279e4ff */
[----:B------:R-:W-:Y:S01]  /*34050*/  IMAD.WIDE.U32.X R18, R25, R51, R14, P5 ;  /* 0x0000003319127225 */ /* 0x000fe200028e040e */
[----:B------:R-:W-:-:S02]  /*34060*/  IADD3 RZ, P2, PT, RZ, R40, RZ ;  /* 0x00000028ffff7210 */ /* 0x000fc40007f5e0ff */
[----:B------:R-:W-:Y:S01]  /*34070*/  IADD3.X R17, P1, PT, R17, R42, RZ, P1, !PT ;  /* 0x0000002a11117210 */ /* 0x000fe20000f3e4ff */
[----:B------:R-:W-:Y:S01]  /*34080*/  IMAD.WIDE.U32 R38, R16, 0x3d1, RZ ;  /* 0x000003d110267825 */ /* 0x000fe200078e00ff */
[----:B------:R-:W-:Y:S02]  /*34090*/  IADD3.X R45, P4, PT, RZ, R45, RZ, P4, !PT ;  /* 0x0000002dff2d7210 */ /* 0x000fe4000279e4ff */
[----:B------:R-:W-:Y:S01]  /*340a0*/  SHF.L.W.U32.HI R31, R29, 0x1, R40 ;  /* 0x000000011d1f7819 */ /* 0x000fe20000010e28 */
[----:B------:R-:W-:Y:S01]  /*340b0*/  IMAD.WIDE.U32 R14, R28, 0x3d1, RZ ;  /* 0x000003d11c0e7825 */ /* 0x000fe200078e00ff */
[----:B------:R-:W-:Y:S02]  /*340c0*/  IADD3.X R29, P5, PT, RZ, R17, RZ, P2, !PT ;  /* 0x00000011ff1d7210 */ /* 0x000fe400017be4ff */
[----:B------:R-:W-:Y:S01]  /*340d0*/  SEL R25, RZ, 0x1, !P1 ;  /* 0x00000001ff197807 */ /* 0x000fe20004800000 */
[----:B------:R-:W-:Y:S01]  /*340e0*/  IMAD.WIDE.U32.X R20, R51, R51, R20, P3 ;  /* 0x0000003333147225 */ /* 0x000fe200018e0414 */
[----:B------:R-:W-:-:S02]  /*340f0*/  SEL R35, RZ, 0x1, !P4 ;  /* 0x00000001ff237807 */ /* 0x000fc40006000000 */
[----:B------:R-:W-:Y:S01]  /*34100*/  IADD3.X R17, P2, PT, R31, R32, RZ, P0, !PT ;  /* 0x000000201f117210 */ /* 0x000fe2000075e4ff */
[----:B------:R-:W-:Y:S01]  /*34110*/  IMAD.WIDE.U32 R38, P4, RZ, R28, R38 ;  /* 0x0000001cff267225 */ /* 0x000fe20007880026 */
[----:B------:R-:W-:Y:S02]  /*34120*/  SHF.L.W.U32.HI R40, R40, 0x1, R29 ;  /* 0x0000000128287819 */ /* 0x000fe40000010e1d */
[----:B------:R-:W-:Y:S01]  /*34130*/  IADD3 RZ, P0, PT, RZ, R14, RZ ;  /* 0x0000000effff7210 */ /* 0x000fe20007f1e0ff */
[----:B------:R-:W-:Y:S01]  /*34140*/  IMAD.X R25, RZ, RZ, R25, P5 ;  /* 0x000000ffff197224 */ /* 0x000fe200028e0619 */
[----:B------:R-:W-:Y:S01]  /*34150*/  IADD3 R42, P1, PT, R35, R36, RZ ;  /* 0x00000024232a7210 */ /* 0x000fe20007f3e0ff */
        /* <DEDUP_REMOVED lines=94> */
.L_x_391:
        /* <DEDUP_REMOVED lines=22> */
.L_x_390:
[----:B------:R-:W-:Y:S05]  /*348a0*/  BSYNC.RECONVERGENT B0 ;  /* 0x0000000000007941 */ /* 0x000fea0003800200 */
.L_x_389:
        /* <DEDUP_REMOVED lines=76> */
[----:B------:R-:W-:-:S03]  /*34d70*/  SHF.R.U64 R45, R20, 0x1f, R39 ;  /* 0x0000001f142d7819 */ /* 0x000fc60000001227 */
[----:B------:R-:W-:Y:S02]  /*34d80*/  IMAD R20, R25, R36, RZ ;  /* 0x0000002419147224 */ /* 0x000fe400078e02ff */
[----:B------:R-:W-:Y:S02]  /*34d90*/  IMAD.MOV.U32 R14, RZ, RZ, R35 ;  /* 0x000000ffff0e7224 */ /* 0x000fe400078e0023 */
[----:B------:R-:W-:-:S04]  /*34da0*/  IMAD.WIDE.U32 R34, R28, R28, RZ ;  /* 0x0000001c1c227225 */ /* 0x000fc800078e00ff */
[----:B------:R-:W-:Y:S01]  /*34db0*/  IMAD.WIDE.U32 R42, R29, R36, RZ ;  /* 0x000000241d2a7225 */ /* 0x000fe200078e00ff */
[----:B------:R-:W-:Y:S02]  /*34dc0*/  IADD3.X R36, P1, PT, R40, R45, RZ, P1, !PT ;  /* 0x0000002d28247210 */ /* 0x000fe40000f3e4ff */
[----:B------:R-:W-:Y:S01]  /*34dd0*/  SEL R45, RZ, 0x1, !P0 ;  /* 0x00000001ff2d7807 */ /* 0x000fe20004000000 */
[----:B------:R-:W-:Y:S02]  /*34de0*/  IMAD R49, R41, R29, R20 ;  /* 0x0000001d29317224 */ /* 0x000fe400078e0214 */
[----:B------:R-:W-:Y:S01]  /*34df0*/  IMAD.X R21, RZ, RZ, RZ, P6 ;  /* 0x000000ffff157224 */ /* 0x000fe200030e06ff */
[----:B------:R-:W-:Y:S01]  /*34e00*/  IADD3 R44, P6, PT, R35, R32, RZ ;  /* 0x00000020232c7210 */ /* 0x000fe20007fde0ff */
[----:B------:R-:W-:Y:S01]  /*34e10*/  IMAD.WIDE.U32.X R22, R41, R25, R22, P2 ;  /* 0x0000001929167225 */ /* 0x000fe200010e0416 */
[----:B------:R-:W-:Y:S02]  /*34e20*/  IADD3 RZ, P2, PT, RZ, R42, RZ ;  /* 0x0000002affff7210 */ /* 0x000fe40007f5e0ff */
[----:B------:R-:W-:Y:S01]  /*34e30*/  IADD3 R46, P0, PT, R45, R34, RZ ;  /* 0x000000222d2e7210 */ /* 0x000fe20007f1e0ff */
[----:B------:R-:W-:-:S02]  /*34e40*/  IMAD.IADD R35, R43, 0x1, R49 ;  /* 0x000000012b237824 */ /* 0x000fc400078e0231 */
        /* <DEDUP_REMOVED lines=12> */
[----:B------:R-:W-:Y:S02]  /*34f10*/  IMAD.X R17, RZ, RZ, RZ, P2 ;  /* 0x000000ffff117224 */ /* 0x000fe400010e06ff */
[----:B------:R-:W-:Y:S01]  /*34f20*/  IMAD.X R47, RZ, RZ, R42, P3 ;  /* 0x000000ffff2f7224 */ /* 0x000fe200018e062a */
[----:B------:R-:W-:Y:S01]  /*34f30*/  IADD3 R42, P2, PT, R43, R16, RZ ;  /* 0x000000102b2a7210 */ /* 0x000fe20007f5e0ff */
[----:B------:R-:W-:Y:S01]  /*34f40*/  IMAD R50, R25, R28, RZ ;  /* 0x0000001c19327224 */ /* 0x000fe200078e02ff */
[----:B------:R-:W-:Y:S01]  /*34f50*/  SHF.L.W.U32.HI R43, R39, 0x1, R38 ;  /* 0x00000001272b7819 */ /* 0x000fe20000010e26 */
[----:B------:R-:W-:Y:S01]  /*34f60*/  IMAD.WIDE.U32.X R18, R31, R25, R18, P4 ;  /* 0x000000191f127225 */ /* 0x000fe200020e0412 */
[----:B------:R-:W-:Y:S02]  /*34f70*/  IADD3.X R45, P2, PT, R45, R48, RZ, P2, !PT ;  /* 0x000000302d2d7210 */ /* 0x000fe4000175e4ff */
[----:B------:R-:W-:Y:S01]  /*34f80*/  IADD3 RZ, P4, PT, RZ, R42, RZ ;  /* 0x0000002affff7210 */ /* 0x000fe20007f9e0ff */
[----:B------:R-:W-:Y:S01]  /*34f90*/  IMAD.WIDE.U32 R34, R26, R26, RZ ;  /* 0x0000001a1a227225 */ /* 0x000fe200078e00ff */
[----:B------:R-:W-:-:S02]  /*34fa0*/  SHF.L.W.U32.HI R38, R38, 0x1, R37 ;  /* 0x0000000126267819 */ /* 0x000fc40000010e25 */
[----:B------:R-:W-:Y:S01]  /*34fb0*/  IADD3.X R45, P4, PT, RZ, R45, RZ, P4, !PT ;  /* 0x0000002dff2d7210 */ /* 0x000fe2000279e4ff */
[----:B------:R-:W-:Y:S01]  /*34fc0*/  IMAD R49, R31, R29, R50 ;  /* 0x0000001d1f317224 */ /* 0x000fe200078e0232 */
[----:B------:R-:W-:Y:S01]  /*34fd0*/  IADD3 R39, P3, PT, R35, R40, RZ ;  /* 0x0000002823277210 */ /* 0x000fe20007f7e0ff */
[----:B------:R-:W-:Y:S01]  /*34fe0*/  IMAD.WIDE.U32.X R20, R31, R31, R20, P6 ;  /* 0x0000001f1f147225 */ /* 0x000fe200030e0414 */
[----:B------:R-:W-:Y:S02]  /*34ff0*/  SEL R31, RZ, 0x1, !P2 ;  /* 0x00000001ff1f7807 */ /* 0x000fe40005000000 */
[----:B------:R-:W-:Y:S01]  /*35000*/  IADD3.X R35, P1, PT, R43, R46, RZ, P1, !PT ;  /* 0x0000002e2b237210 */ /* 0x000fe20000f3e4ff */
[----:B------:R-:W-:Y:S01]  /*35010*/  IMAD.MOV.U32 R16, RZ, RZ, R41 ;  /* 0x000000ffff107224 */ /* 0x000fe200078e0029 */
[----:B------:R-:W-:Y:S01]  /*35020*/  IADD3.X R43, P0, PT, RZ, R44, RZ, P0, !PT ;  /* 0x0000002cff2b7210 */ /* 0x000fe2000071e4ff */
[----:B------:R-:W-:Y:S01]  /*35030*/  IMAD.WIDE.U32 R40, R29, R28, RZ ;  /* 0x0000001c1d287225 */ /* 0x000fe200078e00ff */
[----:B------:R-:W-:-:S02]  /*35040*/  IADD3 R47, P6, PT, R47, R22, RZ ;  /* 0x000000162f2f7210 */ /* 0x000fc40007fde0ff */
[----:B------:R-:W-:Y:S01]  /*35050*/  IADD3.X R28, P1, PT, R38, R43, RZ, P1, !PT ;  /* 0x0000002b261c7210 */ /* 0x000fe20000f3e4ff */
[----:B------:R-:W-:Y:S01]  /*35060*/  IMAD.X R31, RZ, RZ, R31, P4 ;  /* 0x000000ffff1f7224 */ /* 0x000fe200020e061f */
[----:B------:R-:W-:Y:S01]  /*35070*/  IADD3 R40, P2, PT, R47, R40, RZ ;  /* 0x000000282f287210 */ /* 0x000fe20007f5e0ff */
[----:B------:R-:W-:Y:S01]  /*35080*/  IMAD.IADD R38, R41, 0x1, R49 ;  /* 0x0000000129267824 */ /* 0x000fe200078e0231 */
[----:B------:R-:W-:Y:S01]  /*35090*/  IADD3.X R41, P0, PT, RZ, R20, RZ, P0, !PT ;  /* 0x00000014ff297210 */ /* 0x000fe2000071e4ff */
[----:B------:R-:W-:Y:S01]  /*350a0*/  IMAD.X R23, RZ, RZ, R23, P6 ;  /* 0x000000ffff177224 */ /* 0x000fe200030e0617 */
[----:B------:R-:W-:Y:S01]  /*350b0*/  IADD3 R31, P4, PT, R31, R32, RZ ;  /* 0x000000201f1f7210 */ /* 0x000fe20007f9e0ff */
[----:B------:R-:W-:Y:S01]  /*350c0*/  IMAD R32, R25, R26, RZ ;  /* 0x0000001a19207224 */ /* 0x000fe200078e02ff */
[----:B------:R-:W-:Y:S02]  /*350d0*/  SHF.L.W.U32.HI R22, R37, 0x1, R42 ;  /* 0x0000000125167819 */ /* 0x000fe40000010e2a */
[----:B------:R-:W-:Y:S01]  /*350e0*/  IADD3.X R20, P2, PT, R38, R23, RZ, P2, !PT ;  /* 0x0000001726147210 */ /* 0x000fe2000175e4ff */
[----:B------:R-:W-:Y:S01]  /*350f0*/  IMAD.X R37, RZ, RZ, R33, P4 ;  /* 0x000000ffff257224 */ /* 0x000fe200020e0621 */
[----:B------:R-:W-:Y:S01]  /*35100*/  IADD3.X R44, P0, PT, RZ, R21, RZ, P0, !PT ;  /* 0x00000015ff2c7210 */ /* 0x000fe2000071e4ff */
[----:B------:R-:W-:Y:S01]  /*35110*/  IMAD R47, R27, R29, R32 ;  /* 0x0000001d1b2f7224 */ /* 0x000fe200078e0220 */
[----:B------:R-:W-:Y:S01]  /*35120*/  IADD3.X R22, P1, PT, R22, R41, RZ, P1, !PT ;  /* 0x0000002916167210 */ /* 0x000fe20000f3e4ff */
[----:B------:R-:W-:Y:S01]  /*35130*/  IMAD.WIDE.U32 R32, R29, R29, RZ ;  /* 0x0000001d1d207225 */ /* 0x000fe200078e00ff */
[----:B------:R-:W-:-:S02]  /*35140*/  SHF.L.W.U32.HI R23, R42, 0x1, R45 ;  /* 0x000000012a177819 */ /* 0x000fc40000010e2d */
[----:B------:R-:W-:Y:S01]  /*35150*/  IADD3 R38, P6, PT, R40, R31, RZ ;  /* 0x0000001f28267210 */ /* 0x000fe20007fde0ff */
[----:B------:R-:W-:Y:S01]  /*35160*/  IMAD.WIDE.U32 R42, R25, R29, RZ ;  /* 0x0000001d192a7225 */ /* 0x000fe200078e00ff */
[----:B------:R-:W-:Y:S02]  /*35170*/  IADD3.X R23, P4, PT, R23, R44, RZ, P1, !PT ;  /* 0x0000002c17177210 */ /* 0x000fe40000f9e4ff */
[----:B------:R-:W-:Y:S01]  /*35180*/  IADD3.X R37, P1, PT, R20, R37, RZ, P6, !PT ;  /* 0x0000002514257210 */ /* 0x000fe2000373e4ff */
[----:B------:R-:W-:Y:S01]  /*35190*/  IMAD.WIDE.U32 R40, R29, R26, RZ ;  /* 0x0000001a1d287225 */ /* 0x000fe200078e00ff */
[----:B------:R-:W-:Y:S02]  /*351a0*/  SEL R20, RZ, 0x1, !P2 ;  /* 0x00000001ff147807 */ /* 0x000fe40005000000 */
[----:B------:R-:W-:Y:S01]  /*351b0*/  SHF.L.W.U32.HI R31, R45, 0x1, R38 ;  /* 0x000000012d1f7819 */ /* 0x000fe20000010e26 */
[----:B------:R-:W-:Y:S01]  /*351c0*/  IMAD.WIDE.U32.X R44, R27, R27, R16, P3 ;  /* 0x0000001b1b2c7225 */ /* 0x000fe200018e0410 */
[----:B------:R-:W-:-:S02]  /*351d0*/  SEL R21, RZ, 0x1, !P0 ;  /* 0x00000001ff157807 */ /* 0x000fc40004000000 */
[----:B------:R-:W-:Y:S01]  /*351e0*/  SHF.L.W.U32.HI R16, R38, 0x1, R37 ;  /* 0x0000000126107819 */ /* 0x000fe20000010e25 */
[----:B------:R-:W-:Y:S01]  /*351f0*/  IMAD.WIDE.U32 R42, P6, R29, R25, R42 ;  /* 0x000000191d2a7225 */ /* 0x000fe200078c002a */
[----:B------:R-:W-:-:S03]  /*35200*/  IADD3 R34, P0, PT, R21, R34, RZ ;  /* 0x0000002215227210 */ /* 0x000fc60007f1e0ff */
[----:B------:R-:W-:Y:S01]  /*35210*/  IMAD.X R17, RZ, RZ, R20, P1 ;  /* 0x000000ffff117224 */ /* 0x000fe200008e0614 */
[----:B------:R-:W-:Y:S01]  /*35220*/  IADD3.X R31, P2, PT, R31, R34, RZ, P4, !PT ;  /* 0x000000221f1f7210 */ /* 0x000fe2000275e4ff */
[----:B------:R-:W-:Y:S01]  /*35230*/  IMAD.X R21, RZ, RZ, RZ, P6 ;  /* 0x000000ffff157224 */ /* 0x000fe200030e06ff */
[----:B------:R-:W-:Y:S01]  /*35240*/  IADD3.X R39, P4, PT, RZ, R39, RZ, P0, !PT ;  /* 0x00000027ff277210 */ /* 0x000fe2000079e4ff */
[----:B------:R-:W-:Y:S01]  /*35250*/  IMAD.MOV.U32 R20, RZ, RZ, R43 ;  /* 0x000000ffff147224 */ /* 0x000fe200078e002b */
[----:B------:R-:W-:Y:S01]  /*35260*/  IADD3 R29, P6, PT, R17, R18, RZ ;  /* 0x00000012111d7210 */ /* 0x000fe20007fde0ff */
[----:B------:R-:W-:Y:S01]  /*35270*/  IMAD.IADD R17, R41, 0x1, R47 ;  /* 0x0000000129117824 */ /* 0x000fe200078e022f */
[----:B------:R-:W-:Y:S02]  /*35280*/  IADD3 R34, P3, PT, R33, R42, RZ ;  /* 0x0000002a21227210 */ /* 0x000fe40007f7e0ff */
[----:B------:R-:W-:Y:S01]  /*35290*/  IADD3 R40, P1, PT, R29, R40, RZ ;  /* 0x000000281d287210 */ /* 0x000fe20007f3e0ff */
[----:B------:R-:W-:Y:S01]  /*352a0*/  IMAD.X R42, RZ, RZ, R19, P6 ;  /* 0x000000ffff2a7224 */ /* 0x000fe200030e0613 */
[----:B------:R-:W-:Y:S01]  /*352b0*/  IADD3.X R16, P0, PT, R16, R39, RZ, P2, !PT ;  /* 0x0000002710107210 */ /* 0x000fe2000171e4ff */
[----:B------:R-:W-:Y:S01]  /*352c0*/  IMAD.WIDE.U32.X R18, R27, R25, R14, P5 ;  /* 0x000000191b127225 */ /* 0x000fe200028e040e */
[----:B------:R-:W-:-:S02]  /*352d0*/  IADD3.X R38, P4, PT, RZ, R44, RZ, P4, !PT ;  /* 0x0000002cff267210 */ /* 0x000fc4000279e4ff */
[----:B------:R-:W-:Y:S01]  /*352e0*/  IADD3.X R17, P1, PT, R17, R42, RZ, P1, !PT ;  /* 0x0000002a11117210 */ /* 0x000fe20000f3e4ff */
[----:B------:R-:W-:Y:S01]  /*352f0*/  IMAD.WIDE.U32 R26, R16, 0x3d1, RZ ;  /* 0x000003d1101a7825 */ /* 0x000fe200078e00ff */
[----:B------:R-:W-:Y:S02]  /*35300*/  IADD3 RZ, P2, PT, RZ, R40, RZ ;  /* 0x00000028ffff7210 */ /* 0x000fe40007f5e0ff */
[----:B------:R-:W-:Y:S01]  /*35310*/  IADD3.X R45, P4, PT, RZ, R45, RZ, P4, !PT ;  /* 0x0000002dff2d7210 */ /* 0x000fe2000279e4ff */
[----:B------:R-:W-:Y:S01]  /*35320*/  IMAD.WIDE.U32 R14, R31, 0x3d1, RZ ;  /* 0x000003d11f0e7825 */ /* 0x000fe200078e00ff */
[----:B------:R-:W-:Y:S02]  /*35330*/  SHF.L.W.U32.HI R33, R37, 0x1, R40 ;  /* 0x0000000125217819 */ /* 0x000fe40000010e28 */
[----:B------:R-:W-:Y:S01]  /*35340*/  IADD3.X R37, P5, PT, RZ, R17, RZ, P2, !PT ;  /* 0x00000011ff257210 */ /* 0x000fe200017be4ff */
[----:B------:R-:W-:Y:S01]  /*35350*/  IMAD.WIDE.U32.X R20, R25, R25, R20, P3 ;  /* 0x0000001919147225 */ /* 0x000fe200018e0414 */
[----:B------:R-:W-:-:S02]  /*35360*/  SEL R29, RZ, 0x1, !P1 ;  /* 0x00000001ff1d7807 */ /* 0x000fc40004800000 */
[----:B------:R-:W-:Y:S01]  /*35370*/  SEL R39, RZ, 0x1, !P4 ;  /* 0x00000001ff277807 */ /* 0x000fe20006000000 */
[----:B------:R-:W-:Y:S01]  /*35380*/  IMAD.WIDE.U32 R26, P4, RZ, R31, R26 ;  /* 0x0000001fff1a7225 */ /* 0x000fe2000788001a */
[----:B------:R-:W-:Y:S02]  /*35390*/  IADD3.X R17, P2, PT, R33, R38, RZ, P0, !PT ;  /* 0x0000002621117210 */ /* 0x000fe4000075e4ff */
[----:B------:R-:W-:Y:S01]  /*353a0*/  SHF.L.W.U32.HI R40, R40, 0x1, R37 ;  /* 0x0000000128287819 */ /* 0x000fe20000010e25 */
[----:B------:R-:W-:Y:S01]  /*353b0*/  IMAD.X R29, RZ, RZ, R29, P5 ;  /* 0x000000ffff1d7224 */ /* 0x000fe200028e061d */
[----:B------:R-:W-:Y:S01]  /*353c0*/  IADD3 RZ, P0, PT, RZ, R14, RZ ;  /* 0x0000000effff7210 */ /* 0x000fe20007f1e0ff */
[----:B------:R-:W-:Y:S01]  /*353d0*/  IMAD.X R33, RZ, RZ, RZ, P4 ;  /* 0x000000ffff217224 */ /* 0x000fe200020e06ff */
[----:B------:R-:W-:Y:S02]  /*353e0*/  IADD3 R26, P4, PT, R15, R26, RZ ;  /* 0x0000001a0f1a7210 */ /* 0x000fe40007f9e0ff */
[----:B------:R-:W-:-:S02]  /*353f0*/  IADD3 R38, P5, PT, R29, R18, RZ ;  /* 0x000000121d267210 */ /* 0x000fc40007fbe0ff */
[----:B------:R-:W-:Y:S01]  /*35400*/  IADD3 R42, P1, PT, R39, R32, RZ ;  /* 0x00000020272a7210 */ /* 0x000fe20007f3e0ff */
[----:B------:R-:W-:Y:S01]  /*35410*/  IMAD.MOV.U32 R32, RZ, RZ, R27 ;  /* 0x000000ffff207224 */ /* 0x000fe200078e001b */
[----:B------:R-:W-:Y:S01]  /*35420*/  IADD3.X R15, P2, PT, R40, R45, RZ, P2, !PT ;  /* 0x0000002d280f7210 */ /* 0x000fe2000175e4ff */
[----:B------:R-:W-:Y:S01]  /*35430*/  IMAD.X R43, RZ, RZ, R19, P5 ;  /* 0x000000ffff2b7224 */ /* 0x000fe200028e0613 */
[----:B------:R-:W-:Y:S01]  /*35440*/  IADD3.X R40, P6, PT, RZ, R26, RZ, P0, !PT ;  /* 0x0000001aff287210 */ /* 0x000fe200007de4ff */
[----:B------:R-:W-:Y:S01]  /*35450*/  IMAD.WIDE.U32.X R32, RZ, R16, R32, P4 ;  /* 0x00000010ff207225 */ /* 0x000fe200020e0420 */
[----:B------:R-:W-:Y:S02]  /*35460*/  SHF.L.W.U32.HI R29, R37, 0x1, R38 ;  /* 0x00000001251d7819 */ /* 0x000fe40000010e26 */
        /* <DEDUP_REMOVED lines=18> */
[----:B------:R-:W-:Y:S01]  /*35590*/  IMAD.WIDE.U32.X R26, RZ, R15, R26, P3 ;  /* 0x0000000fff1a7225 */ /* 0x000fe200018e041a */
[----:B------:R-:W-:-:S02]  /*355a0*/  SEL R43, RZ, 0x1, !P5 ;  /* 0x00000001ff2b7807 */ /* 0x000fc40006800000 */
[----:B------:R-:W-:Y:S01]  /*355b0*/  IADD3.X R21, PT, PT, RZ, RZ, R21, P2, P1 ;  /* 0x000000ffff157210 */ /* 0x000fe200017e2415 */
[----:B------:R-:W-:Y:S01]  /*355c0*/  IMAD.WIDE.U32 R32, R29, 0x3d1, RZ ;  /* 0x000003d11d207825 */ /* 0x000fe200078e00ff */
        /* <DEDUP_REMOVED lines=13> */
[----:B------:R-:W-:Y:S01]  /*356a0*/  IMAD.WIDE.U32 R32, R21, 0x3d1, RZ ;  /* 0x000003d115207825 */ /* 0x000fe200078e00ff */
[----:B------:R-:W-:Y:S02]  /*356b0*/  SEL R19, RZ, 0x1, !P0 ;  /* 0x00000001ff137807 */ /* 0x000fe40004000000 */
[----:B------:R-:W-:Y:S01]  /*356c0*/  IADD3.X R42, P3, PT, R29, R42, RZ, P3, !PT ;  /* 0x0000002a1d2a7210 */ /* 0x000fe20001f7e4ff */
[----:B------:R-:W-:-:S04]  /*356d0*/  IMAD.WIDE.U32.X R26, RZ, R25, R26, P1 ;  /* 0x00000019ff1a7225 */ /* 0x000fc800008e041a */
        /* <DEDUP_REMOVED lines=46> */
.L_x_394:
        /* <DEDUP_REMOVED lines=22> */
.L_x_393:
[----:B------:R-:W-:Y:S05]  /*35b20*/  BSYNC.RECONVERGENT B0 ;  /* 0x0000000000007941 */ /* 0x000fea0003800200 */
.L_x_392:
        /* <DEDUP_REMOVED lines=105> */
[----:B------:R-:W-:Y:S01]  /*361c0*/  IMAD.WIDE.U32 R34, R24, R24, RZ ;  /* 0x0000001818227225 */ /* 0x000fe200078e00ff */
[----:B------:R-:W-:Y:S02]  /*361d0*/  SHF.L.W.U32.HI R43, R39, 0x1, R38 ;  /* 0x00000001272b7819 */ /* 0x000fe40000010e26 */
[----:B------:R-:W-:Y:S01]  /*361e0*/  IADD3.X R45, P2, PT, R45, R48, RZ, P2, !PT ;  /* 0x000000302d2d7210 */ /* 0x000fe2000175e4ff */
[----:B------:R-:W-:Y:S01]  /*361f0*/  IMAD.WIDE.U32.X R18, R31, R25, R18, P4 ;  /* 0x000000191f127225 */ /* 0x000fe200020e0412 */
[----:B------:R-:W-:-:S02]  /*36200*/  IADD3 RZ, P4, PT, RZ, R42, RZ ;  /* 0x0000002affff7210 */ /* 0x000fc40007f9e0ff */
[----:B------:R-:W-:Y:S01]  /*36210*/  IADD3 R39, P3, PT, R35, R40, RZ ;  /* 0x0000002823277210 */ /* 0x000fe20007f7e0ff */
[----:B------:R-:W-:Y:S01]  /*36220*/  IMAD R50, R25, R26, RZ ;  /* 0x0000001a19327224 */ /* 0x000fe200078e02ff */
[----:B------:R-:W-:Y:S01]  /*36230*/  IADD3.X R45, P4, PT, RZ, R45, RZ, P4, !PT ;  /* 0x0000002dff2d7210 */ /* 0x000fe2000279e4ff */
[----:B------:R-:W-:Y:S01]  /*36240*/  IMAD.MOV.U32 R16, RZ, RZ, R41 ;  /* 0x000000ffff107224 */ /* 0x000fe200078e0029 */
[----:B------:R-:W-:Y:S01]  /*36250*/  IADD3.X R35, P1, PT, R43, R46, RZ, P1, !PT ;  /* 0x0000002e2b237210 */ /* 0x000fe20000f3e4ff */
[----:B------:R-:W-:Y:S01]  /*36260*/  IMAD.WIDE.U32 R40, R29, R26, RZ ;  /* 0x0000001a1d287225 */ /* 0x000fe200078e00ff */
[----:B------:R-:W-:Y:S02]  /*36270*/  SEL R26, RZ, 0x1, !P2 ;  /* 0x00000001ff1a7807 */ /* 0x000fe40005000000 */
[----:B------:R-:W-:Y:S01]  /*36280*/  IADD3.X R43, P0, PT, RZ, R44, RZ, P0, !PT ;  /* 0x0000002cff2b7210 */ /* 0x000fe2000071e4ff */
[C---:B------:R-:W-:Y:S01]  /*36290*/  IMAD R49, R31.reuse, R29, R50 ;  /* 0x0000001d1f317224 */ /* 0x040fe200078e0232 */
[----:B------:R-:W-:Y:S01]  /*362a0*/  SHF.L.W.U32.HI R38, R38, 0x1, R37 ;  /* 0x0000000126267819 */ /* 0x000fe20000010e25 */
[----:B------:R-:W-:Y:S01]  /*362b0*/  IMAD.WIDE.U32.X R20, R31, R31, R20, P6 ;  /* 0x0000001f1f147225 */ /* 0x000fe200030e0414 */
[----:B------:R-:W-:-:S02]  /*362c0*/  IADD3 R47, P6, PT, R47, R22, RZ ;  /* 0x000000162f2f7210 */ /* 0x000fc40007fde0ff */
[----:B------:R-:W-:Y:S01]  /*362d0*/  IADD3.X R31, P1, PT, R38, R43, RZ, P1, !PT ;  /* 0x0000002b261f7210 */ /* 0x000fe20000f3e4ff */
[----:B------:R-:W-:Y:S01]  /*362e0*/  IMAD.IADD R22, R41, 0x1, R49 ;  /* 0x0000000129167824 */ /* 0x000fe200078e0231 */
[----:B------:R-:W-:Y:S01]  /*362f0*/  IADD3.X R20, P0, PT, RZ, R20, RZ, P0, !PT ;  /* 0x00000014ff147210 */ /* 0x000fe2000071e4ff */
[----:B------:R-:W-:Y:S01]  /*36300*/  IMAD.X R41, RZ, RZ, R26, P4 ;  /* 0x000000ffff297224 */ /* 0x000fe200020e061a */
[----:B------:R-:W-:Y:S01]  /*36310*/  SHF.L.W.U32.HI R37, R37, 0x1, R42 ;  /* 0x0000000125257819 */ /* 0x000fe20000010e2a */
[----:B------:R-:W-:Y:S01]  /*36320*/  IMAD.X R43, RZ, RZ, R23, P6 ;  /* 0x000000ffff2b7224 */ /* 0x000fe200030e0617 */
[----:B------:R-:W-:Y:S02]  /*36330*/  IADD3 R40, P2, PT, R47, R40, RZ ;  /* 0x000000282f287210 */ /* 0x000fe40007f5e0ff */
[----:B------:R-:W-:Y:S01]  /*36340*/  IADD3 R41, P4, PT, R41, R32, RZ ;  /* 0x0000002029297210 */ /* 0x000fe20007f9e0ff */
[----:B------:R-:W-:Y:S01]  /*36350*/  IMAD R32, R25, R24, RZ ;  /* 0x0000001819207224 */ /* 0x000fe200078e02ff */
[----:B------:R-:W-:-:S02]  /*36360*/  IADD3.X R21, P0, PT, RZ, R21, RZ, P0, !PT ;  /* 0x00000015ff157210 */ /* 0x000fc4000071e4ff */
[----:B------:R-:W-:Y:S01]  /*36370*/  IADD3.X R23, P1, PT, R37, R20, RZ, P1, !PT ;  /* 0x0000001425177210 */ /* 0x000fe20000f3e4ff */
[----:B------:R-:W-:Y:S01]  /*36380*/  IMAD.X R47, RZ, RZ, R33, P4 ;  /* 0x000000ffff2f7224 */ /* 0x000fe200020e0621 */
[----:B------:R-:W-:Y:S02]  /*36390*/  IADD3.X R20, P2, PT, R22, R43, RZ, P2, !PT ;  /* 0x0000002b16147210 */ /* 0x000fe4000175e4ff */
[----:B------:R-:W-:Y:S02]  /*363a0*/  SEL R37, RZ, 0x1, !P0 ;  /* 0x00000001ff257807 */ /* 0x000fe40004000000 */
[----:B------:R-:W-:Y:S01]  /*363b0*/  SHF.L.W.U32.HI R22, R42, 0x1, R45 ;  /* 0x000000012a167819 */ /* 0x000fe20000010e2d */
[----:B------:R-:W-:Y:S01]  /*363c0*/  IMAD.WIDE.U32 R42, R25, R29, RZ ;  /* 0x0000001d192a7225 */ /* 0x000fe200078e00ff */
[----:B------:R-:W-:Y:S02]  /*363d0*/  IADD3 R38, P6, PT, R40, R41, RZ ;  /* 0x0000002928267210 */ /* 0x000fe40007fde0ff */
[----:B------:R-:W-:Y:S01]  /*363e0*/  IADD3 R33, P0, PT, R37, R34, RZ ;  /* 0x0000002225217210 */ /* 0x000fe20007f1e0ff */
[----:B------:R-:W-:Y:S01]  /*363f0*/  IMAD.WIDE.U32 R40, R29, R24, RZ ;  /* 0x000000181d287225 */ /* 0x000fe200078e00ff */
[----:B------:R-:W-:-:S02]  /*36400*/  IADD3.X R22, P4, PT, R22, R21, RZ, P1, !PT ;  /* 0x0000001516167210 */ /* 0x000fc40000f9e4ff */
[----:B------:R-:W-:Y:S01]  /*36410*/  IADD3.X R37, P1, PT, R20, R47, RZ, P6, !PT ;  /* 0x0000002f14257210 */ /* 0x000fe2000373e4ff */
[----:B------:R-:W-:Y:S01]  /*36420*/  IMAD.WIDE.U32 R42, P6, R29, R25, R42 ;  /* 0x000000191d2a7225 */ /* 0x000fe200078c002a */
[----:B------:R-:W-:Y:S02]  /*36430*/  SEL R20, RZ, 0x1, !P2 ;  /* 0x00000001ff147807 */ /* 0x000fe40005000000 */
[----:B------:R-:W-:Y:S01]  /*36440*/  SHF.L.W.U32.HI R26, R45, 0x1, R38 ;  /* 0x000000012d1a7819 */ /* 0x000fe20000010e26 */
[C---:B------:R-:W-:Y:S01]  /*36450*/  IMAD.WIDE.U32.X R44, R27.reuse, R27, R16, P3 ;  /* 0x0000001b1b2c7225 */ /* 0x040fe200018e0410 */
[----:B------:R-:W-:Y:S02]  /*36460*/  SHF.L.W.U32.HI R16, R38, 0x1, R37 ;  /* 0x0000000126107819 */ /* 0x000fe40000010e25 */
[----:B------:R-:W-:Y:S01]  /*36470*/  IADD3.X R26, P2, PT, R26, R33, RZ, P4, !PT ;  /* 0x000000211a1a7210 */ /* 0x000fe2000275e4ff */
[----:B------:R-:W-:Y:S01]  /*36480*/  IMAD.X R17, RZ, RZ, R20, P1 ;  /* 0x000000ffff117224 */ /* 0x000fe200008e0614 */
[----:B------:R-:W-:Y:S01]  /*36490*/  IADD3.X R39, P4, PT, RZ, R39, RZ, P0, !PT ;  /* 0x00000027ff277210 */ /* 0x000fe2000079e4ff */
[----:B------:R-:W-:-:S02]  /*364a0*/  IMAD R47, R27, R29, R32 ;  /* 0x0000001d1b2f7224 */ /* 0x000fc400078e0220 */
[----:B------:R-:W-:Y:S01]  /*364b0*/  IMAD.WIDE.U32 R32, R29, R29, RZ ;  /* 0x0000001d1d207225 */ /* 0x000fe200078e00ff */
[----:B------:R-:W-:Y:S02]  /*364c0*/  IADD3.X R16, P0, PT, R16, R39, RZ, P2, !PT ;  /* 0x0000002710107210 */ /* 0x000fe4000171e4ff */
[----:B------:R-:W-:Y:S01]  /*364d0*/  IADD3.X R34, P4, PT, RZ, R44, RZ, P4, !PT ;  /* 0x0000002cff227210 */ /* 0x000fe2000279e4ff */
[----:B------:R-:W-:Y:S01]  /*364e0*/  IMAD.X R21, RZ, RZ, RZ, P6 ;  /* 0x000000ffff157224 */ /* 0x000fe200030e06ff */
[----:B------:R-:W-:Y:S01]  /*364f0*/  IADD3 R29, P6, PT, R17, R18, RZ ;  /* 0x00000012111d7210 */ /* 0x000fe20007fde0ff */
[----:B------:R-:W-:Y:S01]  /*36500*/  IMAD.IADD R17, R41, 0x1, R47 ;  /* 0x0000000129117824 */ /* 0x000fe200078e022f */
[----:B------:R-:W-:Y:S01]  /*36510*/  IADD3 R24, P3, PT, R33, R42, RZ ;  /* 0x0000002a21187210 */ /* 0x000fe20007f7e0ff */
[----:B------:R-:W-:Y:S01]  /*36520*/  IMAD.WIDE.U32 R38, R16, 0x3d1, RZ ;  /* 0x000003d110267825 */ /* 0x000fe200078e00ff */
[----:B------:R-:W-:Y:S02]  /*36530*/  IADD3 R40, P1, PT, R29, R40, RZ ;  /* 0x000000281d287210 */ /* 0x000fe40007f3e0ff */
[----:B------:R-:W-:Y:S01]  /*36540*/  IADD3.X R45, P4, PT, RZ, R45, RZ, P4, !PT ;  /* 0x0000002dff2d7210 */ /* 0x000fe2000279e4ff */
[----:B------:R-:W-:Y:S01]  /*36550*/  IMAD.X R42, RZ, RZ, R19, P6 ;  /* 0x000000ffff2a7224 */ /* 0x000fe200030e0613 */
[----:B------:R-:W-:Y:S01]  /*36560*/  IADD3 RZ, P2, PT, RZ, R40, RZ ;  /* 0x00000028ffff7210 */ /* 0x000fe20007f5e0ff */
[----:B------:R-:W-:Y:S01]  /*36570*/  IMAD.WIDE.U32.X R18, R27, R25, R14, P5 ;  /* 0x000000191b127225 */ /* 0x000fe200028e040e */
[----:B------:R-:W-:-:S02]  /*36580*/  SEL R33, RZ, 0x1, !P4 ;  /* 0x00000001ff217807 */ /* 0x000fc40006000000 */
[----:B------:R-:W-:Y:S01]  /*36590*/  IADD3.X R17, P1, PT, R17, R42, RZ, P1, !PT ;  /* 0x0000002a11117210 */ /* 0x000fe20000f3e4ff */
        /* <DEDUP_REMOVED lines=25> */
[----:B------:R-:W-:Y:S01]  /*36730*/  IMAD.WIDE.U32.X R20, R25, R25, R20, P3 ;  /* 0x0000001919147225 */ /* 0x000fe200018e0414 */
        /* <DEDUP_REMOVED lines=14> */
[----:B------:R-:W-:Y:S01]  /*36820*/  IMAD.WIDE.U32.X R24, RZ, R15, R24, P3 ;  /* 0x0000000fff187225 */ /* 0x000fe200018e0418 */
[----:B------:R-:W-:Y:S02]  /*36830*/  SEL R45, RZ, 0x1, !P5 ;  /* 0x00000001ff2d7807 */ /* 0x000fe40006800000 */
[----:B------:R-:W-:Y:S01]  /*36840*/  IADD3.X R26, P3, PT, R26, R41, RZ, P0, !PT ;  /* 0x000000291a1a7210 */ /* 0x000fe2000077e4ff */
[----:B------:R-:W-:-:S03]  /*36850*/  IMAD.WIDE.U32 R32, R27, 0x3d1, RZ ;  /* 0x000003d11b207825 */ /* 0x000fc600078e00ff */
[----:B------:R-:W-:Y:S01]  /*36860*/  IADD3.X R20, P3, PT, R16, R43, RZ, P3, !PT ;  /* 0x0000002b10147210 */ /* 0x000fe20001f7e4ff */
[----:B------:R-:W-:Y:S01]  /*36870*/  IMAD.WIDE.U32 R18, P4, RZ, R27, R38 ;  /* 0x0000001bff127225 */ /* 0x000fe20007880026 */
[----:B------:R-:W-:-:S03]  /*36880*/  IADD3 R39, P5, PT, R45, R24, RZ ;  /* 0x000000182d277210 */ /* 0x000fc60007fbe0ff */
[----:B------:R-:W-:Y:S01]  /*36890*/  IMAD.MOV.U32 R24, RZ, RZ, R19 ;  /* 0x000000ffff187224 */ /* 0x000fe200078e0013 */
[----:B------:R-:W-:Y:S01]  /*368a0*/  IADD3 R42, P1, PT, R33, R18, RZ ;  /* 0x00000012212a7210 */ /* 0x000fe20007f3e0ff */
[----:B------:R-:W-:Y:S01]  /*368b0*/  IMAD.X R33, RZ, RZ, R25, P5 ;  /* 0x000000ffff217224 */ /* 0x000fe200028e0619 */
[----:B------:R-:W-:Y:S01]  /*368c0*/  IADD3 R40, P0, PT, R39, R32, RZ ;  /* 0x0000002027287210 */ /* 0x000fe20007f1e0ff */
[----:B------:R-:W-:Y:S01]  /*368d0*/  IMAD.X R25, RZ, RZ, RZ, P4 ;  /* 0x000000ffff197224 */ /* 0x000fe200020e06ff */
[----:B------:R-:W-:Y:S01]  /*368e0*/  IADD3.X R18, P3, PT, R17, R34, RZ, P3, !PT ;  /* 0x0000002211127210 */ /* 0x000fe20001f7e4ff */
[----:B------:R-:W-:Y:S01]  /*368f0*/  IMAD.WIDE.U32 R38, R37, 0x3d1, RZ ;  /* 0x000003d125267825 */ /* 0x000fe200078e00ff */
[----:B------:R-:W-:Y:S02]  /*36900*/  IADD3.X R42, P0, PT, R42, R33, RZ, P0, !PT ;  /* 0x000000212a2a7210 */ /* 0x000fe4000071e4ff */
[----:B------:R-:W-:Y:S01]  /*36910*/  IADD3.X R40, P3, PT, R15, R40, RZ, P3, !PT ;  /* 0x000000280f287210 */ /* 0x000fe20001f7e4ff */
[----:B------:R-:W-:Y:S01]  /*36920*/  IMAD.WIDE.U32 R32, R21, 0x3d1, RZ ;  /* 0x000003d115207825 */ /* 0x000fe200078e00ff */
[----:B------:R-:W-:-:S02]  /*36930*/  SEL R19, RZ, 0x1, !P0 ;  /* 0x00000001ff137807 */ /* 0x000fc40004000000 */
        /* <DEDUP_REMOVED lines=48> */
.L_x_397:
        /* <DEDUP_REMOVED lines=22> */
.L_x_396:
[----:B------:R-:W-:Y:S05]  /*36da0*/  BSYNC.RECONVERGENT B0 ;  /* 0x0000000000007941 */ /* 0x000fea0003800200 */
.L_x_395:
        /* <DEDUP_REMOVED lines=53> */
[----:B------:R-:W-:-:S04]  /*37100*/  IMAD.WIDE.U32 R42, R26, R4, RZ ;  /* 0x000000041a2a7225 */ /* 0x000fc800078e00ff */
[----:B------:R-:W-:-:S04]  /*37110*/  IMAD.WIDE.U32 R28, P3, R5, R26, R28 ;  /* 0x0000001a051c7225 */ /* 0x000fc8000786001c */
[----:B------:R-:W-:Y:S01]  /*37120*/  IMAD.WIDE.U32 R38, R26, R6, RZ ;  /* 0x000000061a267225 */ /* 0x000fe200078e00ff */
[----:B------:R-:W-:-:S03]  /*37130*/  IADD3.X R38, P0, PT, RZ, R14, RZ, P0, !PT ;  /* 0x0000000eff267210 */ /* 0x000fc6000071e4ff */
[----:B------:R-:W-:-:S04]  /*37140*/  IMAD.WIDE.U32 R18, P5, R7, R26, R18 ;  /* 0x0000001a07127225 */ /* 0x000fc800078a0012 */
[----:B------:R-:W-:Y:S01]  /*37150*/  IMAD.X R41, RZ, RZ, RZ, P4 ;  /* 0x000000ffff297224 */ /* 0x000fe200020e06ff */
[----:B------:R-:W-:Y:S01]  /*37160*/  IADD3 RZ, P4, PT, R43, R28, RZ ;  /* 0x0000001c2bff7210 */ /* 0x000fe20007f9e0ff */
[----:B------:R-:W-:Y:S01]  /*37170*/  IMAD.X R37, RZ, RZ, RZ, P1 ;  /* 0x000000ffff257224 */ /* 0x000fe200008e06ff */
[----:B------:R-:W-:Y:S01]  /*37180*/  SEL R28, RZ, 0x1, !P0 ;  /* 0x00000001ff1c7807 */ /* 0x000fe20004000000 */
[----:B------:R-:W-:Y:S01]  /*37190*/  IMAD R14, R11, R34, RZ ;  /* 0x000000220b0e7224 */ /* 0x000fe200078e02ff */
[----:B------:R-:W-:Y:S01]  /*371a0*/  IADD3 RZ, P1, PT, R39, R18, RZ ;  /* 0x0000001227ff7210 */ /* 0x000fe20007f3e0ff */
[----:B------:R-:W-:Y:S01]  /*371b0*/  IMAD.MOV.U32 R40, RZ, RZ, R33 ;  /* 0x000000ffff287224 */ /* 0x000fe200078e0021 */
[----:B------:R-:W-:Y:S01]  /*371c0*/  IADD3 R18, P0, PT, R31, R36, RZ ;  /* 0x000000241f127210 */ /* 0x000fe20007f1e0ff */
[----:B------:R-:W-:Y:S02]  /*371d0*/  IMAD.MOV.U32 R36, RZ, RZ, R15 ;  /* 0x000000ffff247224 */ /* 0x000fe400078e000f */
[----:B------:R-:W-:Y:S01]  /*371e0*/  IMAD R15, R5, R26, RZ ;  /* 0x0000001a050f7224 */ /* 0x000fe200078e02ff */
[----:B------:R-:W-:Y:S01]  /*371f0*/  IADD3.X R38, P0, PT, R38, R35, RZ, P0, !PT ;  /* 0x0000002326267210 */ /* 0x000fe2000071e4ff */
[----:B------:R-:W-:-:S02]  /*37200*/  IMAD R39, R10, R17, R14 ;  /* 0x000000110a277224 */ /* 0x000fc400078e020e */
[----:B------:R-:W-:Y:S02]  /*37210*/  IMAD R35, R4, R27, R15 ;  /* 0x0000001b04237224 */ /* 0x000fe400078e020f */
[----:B------:R-:W-:-:S04]  /*37220*/  IMAD.WIDE.U32.X R14, R8, R17, R40, P2 ;  /* 0x00000011080e7225 */ /* 0x000fc800010e0428 */
[----:B------:R-:W-:Y:S02]  /*37230*/  IMAD.X R31, RZ, RZ, R28, P0 ;  /* 0x000000ffff1f7224 */ /* 0x000fe400000e061c */
[----:B------:R-:W-:-:S04]  /*37240*/  IMAD.WIDE.U32 R32, R4, R26, RZ ;  /* 0x0000001a04207225 */ /* 0x000fc800078e00ff */
[----:B------:R-:W-:Y:S01]  /*37250*/  IMAD.WIDE.U32.X R16, R11, R17, R36, P6 ;  /* 0x000000110b107225 */ /* 0x000fe200030e0424 */
[----:B------:R-:W-:Y:S02]  /*37260*/  IADD3 R31, P6, PT, R31, R14, RZ ;  /* 0x0000000e1f1f7210 */ /* 0x000fe40007fde0ff */
[----:B------:R-:W-:Y:S01]  /*37270*/  IADD3 R13, P0, PT, R13, R32, RZ ;  /* 0x000000200d0d7210 */ /* 0x000fe20007f1e0ff */
[----:B------:R-:W-:-:S04]  /*37280*/  IMAD.WIDE.U32 R42, R27, R9, RZ ;  /* 0x000000091b2a7225 */ /* 0x000fc800078e00ff */
[----:B------:R-:W-:-:S04]  /*37290*/  IMAD.WIDE.U32 R36, R27, R10, RZ ;  /* 0x0000000a1b247225 */ /* 0x000fc800078e00ff */
        /* <DEDUP_REMOVED lines=14> */
[----:B------:R-:W-:-:S03]  /*37380*/  IMAD.WIDE.U32 R40, R26, R9, RZ ;  /* 0x000000091a287225 */ /* 0x000fc600078e00ff */
[----:B------:R-:W-:Y:S01]  /*37390*/  IADD3.X R24, P0, PT, RZ, R24, RZ, P0, !PT ;  /* 0x00000018ff187210 */ /* 0x000fe2000071e4ff */
[----:B------:R-:W-:Y:S01]  /*373a0*/  IMAD.IADD R47, R35, 0x1, R39 ;  /* 0x00000001232f7824 */ /* 0x000fe200078e0227 */
[----:B------:R-:W-:Y:S01]  /*373b0*/  IADD3 RZ, P3, PT, R41, R32, RZ ;  /* 0x0000002029ff7210 */ /* 0x000fe20007f7e0ff */
[----:B------:R-:W-:Y:S01]  /*373c0*/  IMAD.X R29, RZ, RZ, RZ, P5 ;  /* 0x000000ffff1d7224 */ /* 0x000fe200028e06ff */
[----:B------:R-:W-:Y:S01]  /*373d0*/  IADD3 RZ, P5, PT, RZ, R34, RZ ;  /* 0x00000022ffff7210 */ /* 0x000fe20007fbe0ff */
[C---:B------:R-:W-:Y:S02]  /*373e0*/  IMAD R35, R6.reuse, R27, R28 ;  /* 0x0000001b06237224 */ /* 0x040fe400078e021c */
[----:B------:R-:W-:Y:S02]  /*373f0*/  IMAD.MOV.U32 R28, RZ, RZ, R19 ;  /* 0x000000ffff1c7224 */ /* 0x000fe400078e0013 */
[----:B------:R-:W-:Y:S01]  /*37400*/  IMAD.X R19, RZ, RZ, R14, P0 ;  /* 0x000000ffff137224 */ /* 0x000fe200000e060e */
[----:B------:R-:W-:Y:S01]  /*37410*/  IADD3.X R47, P0, PT, RZ, R47, RZ, P5, !PT ;  /* 0x0000002fff2f7210 */ /* 0x000fe20002f1e4ff */
[----:B------:R-:W-:-:S03]  /*37420*/  IMAD.WIDE.U32 R40, R6, R26, RZ ;  /* 0x0000001a06287225 */ /* 0x000fc600078e00ff */
[----:B------:R-:W-:Y:S01]  /*37430*/  IADD3 R49, P5, PT, R19, R36, RZ ;  /* 0x0000002413317210 */ /* 0x000fe20007fbe0ff */
[C---:B------:R-:W-:Y:S01]  /*37440*/  IMAD.WIDE.U32 R42, R21.reuse, R4, RZ ;  /* 0x00000004152a7225 */ /* 0x040fe200078e00ff */
[----:B------:R-:W-:Y:S02]  /*37450*/  SEL R45, RZ, 0x1, !P0 ;  /* 0x00000001ff2d7807 */ /* 0x000fe40004000000 */
[----:B------:R-:W-:Y:S01]  /*37460*/  IADD3 R14, P0, PT, R18, R40, RZ ;  /* 0x00000028120e7210 */ /* 0x000fe20007f1e0ff */
[----:B------:R-:W-:-:S04]  /*37470*/  IMAD.WIDE.U32 R18, R21, R6, RZ ;  /* 0x0000000615127225 */ /* 0x000fc800078e00ff */
[----:B------:R-:W-:Y:S02]  /*37480*/  IMAD.IADD R35, R41, 0x1, R35 ;  /* 0x0000000129237824 */ /* 0x000fe400078e0223 */
        /* <DEDUP_REMOVED lines=8> */
[----:B------:R-:W-:Y:S01]  /*37510*/  IMAD.MOV.U32 R32, RZ, RZ, R37 ;  /* 0x000000ffff207224 */ /* 0x000fe200078e0025 */
[----:B------:R-:W-:Y:S01]  /*37520*/  IADD3.X R36, P0, PT, R38, R35, RZ, P0, !PT ;  /* 0x0000002326247210 */ /* 0x000fe2000071e4ff */
        /* <DEDUP_REMOVED lines=12> */
[----:B------:R-:W-:-:S04]  /*375f0*/  IMAD.WIDE.U32 R36, R4, R20, RZ ;  /* 0x0000001404247225 */ /* 0x000fc800078e00ff */
[----:B------:R-:W-:Y:S02]  /*37600*/  IMAD R49, R4, R21, R15 ;  /* 0x0000001504317224 */ /* 0x000fe400078e020f */
[----:B------:R-:W-:Y:S02]  /*37610*/  IMAD.X R45, RZ, RZ, R45, P5 ;  /* 0x000000ffff2d7224 */ /* 0x000fe400028e062d */
[----:B------:R-:W-:Y:S02]  /*37620*/  IMAD.IADD R49, R37, 0x1, R49 ;  /* 0x0000000125317824 */ /* 0x000fe400078e0231 */
[----:B------:R-:W-:Y:S01]  /*37630*/  IMAD.X R37, RZ, RZ, R18, P0 ;  /* 0x000000ffff257224 */ /* 0x000fe200000e0612 */
[----:B------:R-:W-:Y:S01]  /*37640*/  IADD3 R44, P0, PT, R45, R16, RZ ;  /* 0x000000102d2c7210 */ /* 0x000fe20007f1e0ff */
[----:B------:R-:W-:Y:S02]  /*37650*/  IMAD R43, R11, R26, RZ ;  /* 0x0000001a0b2b7224 */ /* 0x000fe400078e02ff */
[----:B------:R-:W-:-:S02]  /*37660*/  IMAD R51, R9, R27, R14 ;  /* 0x0000001b09337224 */ /* 0x000fc400078e020e */
[----:B------:R-:W-:Y:S01]  /*37670*/  IMAD.WIDE.U32.X R14, R11, R27, R34, P4 ;  /* 0x0000001b0b0e7225 */ /* 0x000fe200020e0422 */
[----:B------:R-:W-:-:S03]  /*37680*/  IADD3 R18, P4, PT, R37, R28, RZ ;  /* 0x0000001c25127210 */ /* 0x000fc60007f9e0ff */
[-C--:B------:R-:W-:Y:S02]  /*37690*/  IMAD R43, R10, R27.reuse, R43 ;  /* 0x0000001b0a2b7224 */ /* 0x080fe400078e022b */
[----:B------:R-:W-:Y:S01]  /*376a0*/  IMAD.WIDE.U32.X R38, R8, R27, R38, P3 ;  /* 0x0000001b08267225 */ /* 0x000fe200018e0426 */
[----:B------:R-:W-:-:S03]  /*376b0*/  IADD3 R27, P3, PT, R41, R36, RZ ;  /* 0x00000024291b7210 */ /* 0x000fc60007f7e0ff */
[----:B------:R-:W-:Y:S01]  /*376c0*/  IMAD.WIDE.U32 R34, R21, R9, RZ ;  /* 0x0000000915227225 */ /* 0x000fe200078e00ff */
[----:B------:R-:W-:Y:S02]  /*376d0*/  IADD3.X R40, P3, PT, R40, R49, RZ, P3, !PT ;  /* 0x0000003128287210 */ /* 0x000fe40001f7e4ff */
[----:B------:R-:W-:Y:S01]  /*376e0*/  IADD3 RZ, P5, PT, RZ, R27, RZ ;  /* 0x0000001bffff7210 */ /* 0x000fe20007fbe0ff */
[----:B------:R-:W-:-:S04]  /*376f0*/  IMAD.WIDE.U32 R36, R9, R26, RZ ;  /* 0x0000001a09247225 */ /* 0x000fc800078e00ff */
[----:B------:R-:W-:Y:S01]  /*37700*/  IMAD.X R45, RZ, RZ, R17, P0 ;  /* 0x000000ffff2d7224 */ /* 0x000fe200000e0611 */
[----:B------:R-:W-:Y:S01]  /*37710*/  IADD3 R31, P0, PT, R31, R36, RZ ;  /* 0x000000241f1f7210 */ /* 0x000fe20007f1e0ff */
[----:B------:R-:W-:-:S04]  /*37720*/  IMAD.WIDE.U32 R16, R20, R9, RZ ;  /* 0x0000000914107225 */ /* 0x000fc800078e00ff */
[----:B------:R-:W-:Y:S02]  /*37730*/  IMAD.X R42, RZ, RZ, R29, P4 ;  /* 0x000000ffff2a7224 */ /* 0x000fe400020e061d */
[----:B------:R-:W-:-:S04]  /*37740*/  IMAD.WIDE.U32 R28, P4, R8, R20, R34 ;  /* 0x00000014081c7225 */ /* 0x000fc80007880022 */
[----:B------:R-:W-:Y:S02]  /*37750*/  IMAD.IADD R16, R37, 0x1, R51 ;  /* 0x0000000125107824 */ /* 0x000fe400078e0233 */
[-C--:B------:R-:W-:Y:S01]  /*37760*/  IMAD.WIDE.U32.X R32, R5, R21.reuse, R32, P2 ;  /* 0x0000001505207225 */ /* 0x080fe200010e0420 */
[----:B------:R-:W-:Y:S02]  /*37770*/  IADD3 RZ, P2, PT, R17, R28, RZ ;  /* 0x0000001c11ff7210 */ /* 0x000fe40007f5e0ff */
[----:B------:R-:W-:Y:S01]  /*37780*/  IADD3.X R47, P0, PT, R47, R16, RZ, P0, !PT ;  /* 0x000000102f2f7210 */ /* 0x000fe2000071e4ff */
[----:B------:R-:W-:Y:S01]  /*37790*/  IMAD R17, R7, R20, RZ ;  /* 0x0000001407117224 */ /* 0x000fe200078e02ff */
[----:B------:R-:W-:Y:S01]  /*377a0*/  IADD3.X R28, P5, PT, RZ, R40, RZ, P5, !PT ;  /* 0x00000028ff1c7210 */ /* 0x000fe20002fbe4ff */
[C---:B------:R-:W-:Y:S01]  /*377b0*/  IMAD.WIDE.U32 R34, R6.reuse, R20, RZ ;  /* 0x0000001406227225 */ /* 0x040fe200078e00ff */
[----:B------:R-:W-:Y:S02]  /*377c0*/  SEL R16, RZ, 0x1, !P3 ;  /* 0x00000001ff107807 */ /* 0x000fe40005800000 */
[----:B------:R-:W-:Y:S01]  /*377d0*/  IADD3 R31, P3, PT, R31, R18, RZ ;  /* 0x000000121f1f7210 */ /* 0x000fe20007f7e0ff */
[----:B------:R-:W-:Y:S01]  /*377e0*/  IMAD R49, R6, R21, R17 ;  /* 0x0000001506317224 */ /* 0x000fe200078e0211 */
[----:B------:R-:W-:Y:S01]  /*377f0*/  SEL R18, RZ, 0x1, !P0 ;  /* 0x00000001ff127807 */ /* 0x000fe20004000000 */
[----:B------:R-:W-:Y:S01]  /*37800*/  IMAD.X R37, RZ, RZ, R16, P5 ;  /* 0x000000ffff257224 */ /* 0x000fe200028e0610 */
[----:B------:R-:W-:Y:S01]  /*37810*/  IADD3.X R47, P3, PT, R47, R42, RZ, P3, !PT ;  /* 0x0000002a2f2f7210 */ /* 0x000fe20001f7e4ff */
[----:B------:R-:W-:-:S03]  /*37820*/  IMAD.WIDE.U32 R16, R21, R10, RZ ;  /* 0x0000000a15107225 */ /* 0x000fc600078e00ff */
[----:B------:R-:W-:Y:S01]  /*37830*/  IADD3 R41, P0, PT, R37, R32, RZ ;  /* 0x0000002025297210 */ /* 0x000fe20007f1e0ff */
[----:B------:R-:W-:Y:S01]  /*37840*/  IMAD.X R37, RZ, RZ, R18, P3 ;  /* 0x000000ffff257224 */ /* 0x000fe200018e0612 */
[----:B------:R-:W-:Y:S01]  /*37850*/  IADD3 R18, P5, PT, R31, R34, RZ ;  /* 0x000000221f127210 */ /* 0x000fe20007fbe0ff */
        /* <DEDUP_REMOVED lines=10> */
[C---:B------:R-:W-:Y:S01]  /*37900*/  IMAD.WIDE.U32 R34, R25.reuse, R4, RZ ;  /* 0x0000000419227225 */ /* 0x040fe200078e00ff */
        /* <DEDUP_REMOVED lines=25> */
[----:B------:R-:W-:-:S03]  /*37aa0*/  IADD3 R16, P4, PT, R47, R36, RZ ;  /* 0x000000242f107210 */ /* 0x000fc60007f9e0ff */
[----:B------:R-:W-:Y:S01]  /*37ab0*/  IMAD.IADD R39, R37, 0x1, R49 ;  /* 0x0000000125277824 */ /* 0x000fe200078e0231 */
[----:B------:R-:W-:Y:S01]  /*37ac0*/  IADD3.X R49, P5, PT, R26, R45, RZ, P5, !PT ;  /* 0x0000002d1a317210 */ /* 0x000fe20002fbe4ff */
[----:B------:R-:W-:-:S03]  /*37ad0*/  IMAD.WIDE.U32 R36, R25, R9, RZ ;  /* 0x0000000919247225 */ /* 0x000fc600078e00ff */
[----:B------:R-:W-:Y:S01]  /*37ae0*/  IADD3.X R26, P4, PT, R46, R39, RZ, P4, !PT ;  /* 0x000000272e1a7210 */ /* 0x000fe2000279e4ff */
[----:B------:R-:W-:Y:S01]  /*37af0*/  IMAD.X R39, RZ, RZ, RZ, P6 ;  /* 0x000000ffff277224 */ /* 0x000fe200030e06ff */
[----:B------:R-:W-:Y:S01]  /*37b00*/  IADD3 RZ, P6, PT, RZ, R16, RZ ;  /* 0x00000010ffff7210 */ /* 0x000fe20007fde0ff */
[----:B------:R-:W-:Y:S01]  /*37b10*/  IMAD.WIDE.U32 R40, R25, R10, RZ ;  /* 0x0000000a19287225 */ /* 0x000fe200078e00ff */
[----:B------:R-:W-:Y:S02]  /*37b20*/  SEL R43, RZ, 0x1, !P5 ;  /* 0x00000001ff2b7807 */ /* 0x000fe40006800000 */
[----:B------:R-:W-:Y:S01]  /*37b30*/  IADD3.X R26, P6, PT, RZ, R26, RZ, P6, !PT ;  /* 0x0000001aff1a7210 */ /* 0x000fe200037de4ff */
[----:B------:R-:W-:Y:S01]  /*37b40*/  IMAD.WIDE.U32 R44, R23, R9, RZ ;  /* 0x00000009172c7225 */ /* 0x000fe200078e00ff */
[----:B------:R-:W-:-:S03]  /*37b50*/  SEL R44, RZ, 0x1, !P4 ;  /* 0x00000001ff2c7807 */ /* 0x000fc60006000000 */
[----:B------:R-:W-:-:S04]  /*37b60*/  IMAD.WIDE.U32.X R32, R8, R21, R32, P2 ;  /* 0x0000001508207225 */ /* 0x000fc800010e0420 */
[----:B------:R-:W-:-:S04]  /*37b70*/  IMAD.WIDE.U32 R36, P2, R8, R23, R36 ;  /* 0x0000001708247225 */ /* 0x000fc80007840024 */
[----:B------:R-:W-:Y:S01]  /*37b80*/  IMAD.X R35, RZ, RZ, RZ, P3 ;  /* 0x000000ffff237224 */ /* 0x000fe200018e06ff */
[----:B------:R-:W-:Y:S01]  /*37b90*/  IADD3 RZ, P4, PT, R45, R36, RZ ;  /* 0x000000242dff7210 */ /* 0x000fe20007f9e0ff */
[----:B------:R-:W-:-:S04]  /*37ba0*/  IMAD.WIDE.U32 R46, R23, R10, RZ ;  /* 0x0000000a172e7225 */ /* 0x000fc800078e00ff */
[----:B------:R-:W-:-:S04]  /*37bb0*/  IMAD.WIDE.U32 R40, P3, R11, R23, R40 ;  /* 0x000000170b287225 */ /* 0x000fc80007860028 */
[----:B------:R-:W-:Y:S01]  /*37bc0*/  IMAD.MOV.U32 R34, RZ, RZ, R17 ;  /* 0x000000ffff227224 */ /* 0x000fe200078e0011 */
[----:B------:R-:W-:Y:S01]  /*37bd0*/  IADD3 RZ, P5, PT, R47, R40, RZ ;  /* 0x000000282fff7210 */ /* 0x000fe20007fbe0ff */
[----:B------:R-:W-:Y:S02]  /*37be0*/  IMAD.X R17, RZ, RZ, R44, P6 ;  /* 0x000000ffff117224 */ /* 0x000fe400030e062c */
[-C--:B------:R-:W-:Y:S02]  /*37bf0*/  IMAD R36, R8, R20.reuse, RZ ;  /* 0x0000001408247224 */ /* 0x080fe400078e02ff */
[----:B------:R-:W-:Y:S01]  /*37c00*/  IMAD R46, R11, R20, RZ ;  /* 0x000000140b2e7224 */ /* 0x000fe200078e02ff */
[----:B------:R-:W-:Y:S01]  /*37c10*/  IADD3 R40, P6, PT, R17, R4, RZ ;  /* 0x0000000411287210 */ /* 0x000fe20007fde0ff */
[----:B------:R-:W-:Y:S02]  /*37c20*/  IMAD.MOV.U32 R38, RZ, RZ, R19 ;  /* 0x000000ffff267224 */ /* 0x000fe400078e0013 */
        /* <DEDUP_REMOVED lines=21> */
[----:B------:R-:W-:Y:S02]  /*37d80*/  IADD3 R17, P0, PT, R17, R40, RZ ;  /* 0x0000002811117210 */ /* 0x000fe40007f1e0ff */
[----:B------:R-:W-:Y:S01]  /*37d90*/  IADD3.X R29, P3, PT, R29, R6, RZ, P3, !PT ;  /* 0x000000061d1d7210 */ /* 0x000fe20001f7e4ff */
[----:B------:R-:W-:Y:S01]  /*37da0*/  IMAD.WIDE.U32 R20, R10, R20, RZ ;  /* 0x000000140a147225 */ /* 0x000fe200078e00ff */
[----:B------:R-:W-:-:S02]  /*37db0*/  SEL R6, RZ, 0x1, !P6 ;  /* 0x00000001ff067807 */ /* 0x000fc40007000000 */
[----:B------:R-:W-:Y:S01]  /*37dc0*/  IADD3 R43, P6, PT, R43, R14, RZ ;  /* 0x0000000e2b2b7210 */ /* 0x000fe20007fde0ff */
[----:B------:R-:W-:Y:S01]  /*37dd0*/  IMAD R40, R8, R23, RZ ;  /* 0x0000001708287224 */ /* 0x000fe200078e02ff */
[----:B------:R-:W-:Y:S01]  /*37de0*/  IADD3.X R14, P0, PT, R29, R46, RZ, P0, !PT ;  /* 0x0000002e1d0e7210 */ /* 0x000fe2000071e4ff */
[----:B------:R-:W-:Y:S01]  /*37df0*/  IMAD.X R7, RZ, RZ, R6, P2 ;  /* 0x000000ffff077224 */ /* 0x000fe200010e0606 */
[----:B------:R-:W-:Y:S01]  /*37e00*/  IADD3 R20, P1, PT, R43, R20, RZ ;  /* 0x000000142b147210 */ /* 0x000fe20007f3e0ff */
[----:B------:R-:W-:Y:S01]  /*37e10*/  IMAD.IADD R36, R21, 0x1, R36 ;  /* 0x0000000115247824 */ /* 0x000fe200078e0224 */
[----:B------:R-:W-:Y:S01]  /*37e20*/  SEL R21, RZ, 0x1, !P3 ;  /* 0x00000001ff157807 */ /* 0x000fe20005800000 */
[----:B------:R-:W-:Y:S01]  /*37e30*/  IMAD.X R31, RZ, RZ, R15, P6 ;  /* 0x000000ffff1f7224 */ /* 0x000fe200030e060f */
[----:B------:R-:W-:Y:S01]  /*37e40*/  IADD3 R15, P2, PT, R7, R32, RZ ;  /* 0x00000020070f7210 */ /* 0x000fe20007f5e0ff */
[C---:B------:R-:W-:Y:S02]  /*37e50*/  IMAD R29, R9.reuse, R25, R40 ;  /* 0x00000019091d7224 */ /* 0x040fe400078e0228 */
[----:B------:R-:W-:Y:S01]  /*37e60*/  IMAD.WIDE.U32 R6, R9, R23, RZ ;  /* 0x0000001709067225 */ /* 0x000fe200078e00ff */
[----:B------:R-:W-:-:S02]  /*37e70*/  IADD3.X R9, P1, PT, R36, R31, RZ, P1, !PT ;  /* 0x0000001f24097210 */ /* 0x000fc40000f3e4ff */
[----:B------:R-:W-:Y:S01]  /*37e80*/  IADD3 R15, P3, PT, R20, R15, RZ ;  /* 0x0000000f140f7210 */ /* 0x000fe20007f7e0ff */
[----:B------:R-:W-:Y:S02]  /*37e90*/  IMAD.X R36, RZ, RZ, R33, P2 ;  /* 0x000000ffff247224 */ /* 0x000fe400010e0621 */
[----:B------:R-:W-:Y:S01]  /*37ea0*/  IMAD.MOV.U32 R18, RZ, RZ, R37 ;  /* 0x000000ffff127224 */ /* 0x000fe200078e0025 */
[----:B------:R-:W-:Y:S01]  /*37eb0*/  IADD3 R20, P2, PT, R15, R6, RZ ;  /* 0x000000060f147210 */ /* 0x000fe20007f5e0ff */
[----:B------:R-:W-:Y:S01]  /*37ec0*/  IMAD.X R21, RZ, RZ, R21, P0 ;  /* 0x000000ffff157224 */ /* 0x000fe200000e0615 */
[----:B------:R-:W-:Y:S01]  /*37ed0*/  IADD3.X R15, P3, PT, R9, R36, RZ, P3, !PT ;  /* 0x00000024090f7210 */ /* 0x000fe20001f7e4ff */
[----:B------:R-:W-:-:S03]  /*37ee0*/  IMAD.WIDE.U32.X R8, R8, R25, R18, P4 ;  /* 0x0000001908087225 */ /* 0x000fc600020e0412 */
[----:B------:R-:W-:Y:S01]  /*37ef0*/  IADD3 R21, P0, PT, R21, R38, RZ ;  /* 0x0000002615157210 */ /* 0x000fe20007f1e0ff */
[----:B------:R-:W-:Y:S02]  /*37f00*/  IMAD R18, R11, R23, RZ ;  /* 0x000000170b127224 */ /* 0x000fe400078e02ff */
[----:B------:R-:W-:Y:S02]  /*37f10*/  IMAD.IADD R32, R7, 0x1, R29 ;  /* 0x0000000107207824 */ /* 0x000fe400078e021d */
[----:B------:R-:W-:-:S03]  /*37f20*/  IMAD.WIDE.U32 R6, R14, 0x3d1, RZ ;  /* 0x000003d10e067825 */ /* 0x000fc600078e00ff */
[----:B------:R-:W-:Y:S01]  /*37f30*/  IADD3.X R29, P2, PT, R15, R32, RZ, P2, !PT ;  /* 0x000000200f1d7210 */ /* 0x000fe2000175e4ff */
[----:B------:R-:W-:Y:S01]  /*37f40*/  IMAD R31, R10, R25, R18 ;  /* 0x000000190a1f7224 */ /* 0x000fe200078e0212 */
[----:B------:R-:W-:Y:S01]  /*37f50*/  SEL R18, RZ, 0x1, !P1 ;  /* 0x00000001ff127807 */ /* 0x000fe20004800000 */
[----:B------:R-:W-:Y:S01]  /*37f60*/  IMAD.X R38, RZ, RZ, R39, P0 ;  /* 0x000000ffff267224 */ /* 0x000fe200000e0627 */
[----:B------:R-:W-:Y:S01]  /*37f70*/  IADD3 R15, P0, PT, R20, R21, RZ ;  /* 0x00000015140f7210 */ /* 0x000fe20007f1e0ff */
[----:B------:R-:W-:-:S04]  /*37f80*/  IMAD.WIDE.U32 R32, P4, RZ, R17, R6 ;  /* 0x00000011ff207225 */ /* 0x000fc80007880006 */
[----:B------:R-:W-:Y:S01]  /*37f90*/  IMAD.WIDE.U32 R20, R10, R23, RZ ;  /* 0x000000170a147225 */ /* 0x000fe200078e00ff */
[----:B------:R-:W-:-:S03]  /*37fa0*/  IADD3.X R10, P1, PT, R29, R38, RZ, P0, !PT ;  /* 0x000000261d0a7210 */ /* 0x000fc6000073e4ff */
[----:B------:R-:W-:-:S04]  /*37fb0*/  IMAD.WIDE.U32 R6, R17, 0x3d1, RZ ;  /* 0x000003d111067825 */ /* 0x000fc800078e00ff */
[----:B------:R-:W-:Y:S01]  /*37fc0*/  IMAD.X R23, RZ, RZ, R18, P3 ;  /* 0x000000ffff177224 */ /* 0x000fe200018e0612 */
[----:B------:R-:W-:Y:S01]  /*37fd0*/  IADD3 R29, P3, PT, R7, R32, RZ ;  /* 0x00000020071d7210 */ /* 0x000fe20007f7e0ff */
[----:B------:R-:W-:Y:S01]  /*37fe0*/  IMAD.X R19, RZ, RZ, RZ, P4 ;  /* 0x000000ffff137224 */ /* 0x000fe200020e06ff */
[----:B------:R-:W-:Y:S01]  /*37ff0*/  SEL R7, RZ, 0x1, !P2 ;  /* 0x00000001ff077807 */ /* 0x000fe20005000000 */
[----:B------:R-:W-:Y:S01]  /*38000*/  IMAD.IADD R21, R21, 0x1, R31 ;  /* 0x0000000115157824 */ /* 0x000fe200078e021f */
[----:B------:R-:W-:Y:S01]  /*38010*/  IADD3 R23, P4, PT, R23, R34, RZ ;  /* 0x0000002217177210 */ /* 0x000fe20007f9e0ff */
[----:B------:R-:W-:Y:S01]  /*38020*/  IMAD.MOV.U32 R18, RZ, RZ, R33 ;  /* 0x000000ffff127224 */ /* 0x000fe200078e0021 */
[----:B------:R-:W-:Y:S01]  /*38030*/  IADD3 RZ, P0, PT, RZ, R6, RZ ;  /* 0x00000006ffff7210 */ /* 0x000fe20007f1e0ff */
[----:B------:R-:W-:Y:S01]  /*38040*/  IMAD.X R7, RZ, RZ, R7, P1 ;  /* 0x000000ffff077224 */ /* 0x000fe200008e0607 */
[----:B------:R-:W-:Y:S01]  /*38050*/  IADD3 R23, P2, PT, R23, R20, RZ ;  /* 0x0000001417177210 */ /* 0x000fe20007f5e0ff */
[----:B------:R-:W-:Y:S01]  /*38060*/  IMAD.X R20, RZ, RZ, R35, P4 ;  /* 0x000000ffff147224 */ /* 0x000fe200020e0623 */
[----:B------:R-:W-:Y:S01]  /*38070*/  IADD3.X R34, P4, PT, RZ, R29, RZ, P0, !PT ;  /* 0x0000001dff227210 */ /* 0x000fe2000079e4ff */
[----:B------:R-:W-:-:S03]  /*38080*/  IMAD.WIDE.U32.X R18, RZ, R14, R18, P3 ;  /* 0x0000000eff127225 */ /* 0x000fc600018e0412 */
[----:B------:R-:W-:Y:S01]  /*38090*/  IADD3.X R29, P1, PT, R21, R20, RZ, P2, !PT ;  /* 0x00000014151d7210 */ /* 0x000fe2000173e4ff */
[----:B------:R-:W-:Y:S01]  /*380a0*/  IMAD.WIDE.U32 R32, R10, 0x3d1, RZ ;  /* 0x000003d10a207825 */ /* 0x000fe200078e00ff */
[----:B------:R-:W-:Y:S02]  /*380b0*/  SEL R31, RZ, 0x1, !P4 ;  /* 0x00000001ff1f7807 */ /* 0x000fe40006000000 */
[----:B------:R-:W-:Y:S01]  /*380c0*/  IADD3 R8, P2, PT, R7, R8, RZ ;  /* 0x0000000807087210 */ /* 0x000fe20007f5e0ff */
[----:B------:R-:W-:Y:S01]  /*380d0*/  IMAD.WIDE.U32 R20, R15, 0x3d1, RZ ;  /* 0x000003d10f147825 */ /* 0x000fe200078e00ff */
[----:B------:R-:W-:Y:S02]  /*380e0*/  IADD3 R31, P6, PT, R31, R18, RZ ;  /* 0x000000121f1f7210 */ /* 0x000fe40007fde0ff */
[----:B------:R-:W-:Y:S01]  /*380f0*/  IADD3 R7, P3, PT, R23, R8, RZ ;  /* 0x0000000817077210 */ /* 0x000fe20007f7e0ff */
        /* <DEDUP_REMOVED lines=82> */
.L_x_400:
        /* <DEDUP_REMOVED lines=22> */
.L_x_399:
[----:B------:R-:W-:Y:S05]  /*38780*/  BSYNC.RECONVERGENT B0 ;  /* 0x0000000000007941 */ /* 0x000fea0003800200 */
.L_x_398:
        /* <DEDUP_REMOVED lines=74> */
[----:B------:R-:W-:Y:S01]  /*38c30*/  IMAD.WIDE.U32 R36, R24, R13, RZ ;  /* 0x0000000d18247225 */ /* 0x000fe200078e00ff */
[----:B------:R-:W-:Y:S02]  /*38c40*/  LEA.X R14, P1, R14, R21, 0x1, P1 ;  /* 0x000000150e0e7211 */ /* 0x000fe40000820cff */
[----:B------:R-:W-:Y:S01]  /*38c50*/  IADD3.X R21, P0, PT, RZ, R39, RZ, P0, !PT ;  /* 0x00000027ff157210 */ /* 0x000fe2000071e4ff */
[----:B------:R-:W-:-:S03]  /*38c60*/  IMAD.WIDE.U32 R38, R16, R12, RZ ;  /* 0x0000000c10267225 */ /* 0x000fc600078e00ff */
[----:B------:R-:W-:Y:S01]  /*38c70*/  IADD3.X R12, P1, PT, R21, R26, RZ, P1, !PT ;  /* 0x0000001a150c7210 */ /* 0x000fe20000f3e4ff */
[C---:B------:R-:W-:Y:S02]  /*38c80*/  IMAD R29, R17.reuse, R16, R29 ;  /* 0x00000010111d7224 */ /* 0x040fe400078e021d */
[----:B------:R-:W-:Y:S01]  /*38c90*/  IMAD.WIDE.U32.X R22, R17, R9, R22, P2 ;  /* 0x0000000911167225 */ /* 0x000fe200010e0416 */
[----:B------:R-:W-:-:S03]  /*38ca0*/  IADD3 RZ, P2, PT, RZ, R38, RZ ;  /* 0x00000026ffff7210 */ /* 0x000fc60007f5e0ff */
[----:B------:R-:W-:Y:S02]  /*38cb0*/  IMAD.MOV.U32 R6, RZ, RZ, R35 ;  /* 0x000000ffff067224 */ /* 0x000fe400078e0023 */
[----:B------:R-:W-:Y:S02]  /*38cc0*/  IMAD.X R42, RZ, RZ, R33, P6 ;  /* 0x000000ffff2a7224 */ /* 0x000fe400030e0621 */
[----:B------:R-:W-:Y:S01]  /*38cd0*/  IMAD.IADD R17, R39, 0x1, R29 ;  /* 0x0000000127117824 */ /* 0x000fe200078e021d */
[----:B------:R-:W-:Y:S01]  /*38ce0*/  SEL R29, RZ, 0x1, !P0 ;  /* 0x00000001ff1d7807 */ /* 0x000fe20004000000 */
[----:B------:R-:W-:-:S03]  /*38cf0*/  IMAD.WIDE.U32 R34, P6, R13, R24, R36 ;  /* 0x000000180d227225 */ /* 0x000fc600078c0024 */
[----:B------:R-:W-:Y:S01]  /*38d00*/  IADD3.X R17, P2, PT, RZ, R17, RZ, P2, !PT ;  /* 0x00000011ff117210 */ /* 0x000fe2000175e4ff */
[----:B------:R-:W-:-:S04]  /*38d10*/  IMAD.WIDE.U32 R36, R13, R13, RZ ;  /* 0x0000000d0d247225 */ /* 0x000fc800078e00ff */
[C---:B------:R-:W-:Y:S02]  /*38d20*/  IMAD R21, R28.reuse, R13, RZ ;  /* 0x0000000d1c157224 */ /* 0x040fe400078e02ff */
[----:B------:R-:W-:-:S04]  /*38d30*/  IMAD.WIDE.U32 R40, R28, R27, RZ ;  /* 0x0000001b1c287225 */ /* 0x000fc800078e00ff */
[----:B------:R-:W-:Y:S01]  /*38d40*/  IMAD.X R33, RZ, RZ, RZ, P6 ;  /* 0x000000ffff217224 */ /* 0x000fe200030e06ff */
[----:B------:R-:W-:Y:S01]  /*38d50*/  IADD3 R31, P6, PT, R37, R34, RZ ;  /* 0x00000022251f7210 */ /* 0x000fe20007fde0ff */
[----:B------:R-:W-:Y:S01]  /*38d60*/  IMAD.MOV.U32 R32, RZ, RZ, R35 ;  /* 0x000000ffff207224 */ /* 0x000fe200078e0023 */
[----:B------:R-:W-:Y:S01]  /*38d70*/  IADD3 R37, P0, PT, R29, R36, RZ ;  /* 0x000000241d257210 */ /* 0x000fe20007f1e0ff */
[----:B------:R-:W-:Y:S01]  /*38d80*/  IMAD.WIDE.U32.X R34, R24, R28, R18, P3 ;  /* 0x0000001c18227225 */ /* 0x000fe200018e0412 */
[----:B------:R-:W-:Y:S02]  /*38d90*/  IADD3 R25, P3, PT, R25, R38, RZ ;  /* 0x0000002619197210 */ /* 0x000fe40007f7e0ff */
[----:B------:R-:W-:Y:S01]  /*38da0*/  IADD3.X R8, P1, PT, R8, R37, RZ, P1, !PT ;  /* 0x0000002508087210 */ /* 0x000fe20000f3e4ff */
[----:B------:R-:W-:Y:S01]  /*38db0*/  IMAD R43, R24, R27, R21 ;  /* 0x0000001b182b7224 */ /* 0x000fe200078e0215 */
[----:B------:R-:W-:Y:S01]  /*38dc0*/  SEL R21, RZ, 0x1, !P2 ;  /* 0x00000001ff157807 */ /* 0x000fe20005000000 */
[----:B------:R-:W-:Y:S01]  /*38dd0*/  IMAD.WIDE.U32 R18, R27, R13, RZ ;  /* 0x0000000d1b127225 */ /* 0x000fe200078e00ff */
[----:B------:R-:W-:-:S03]  /*38de0*/  IADD3.X R17, P3, PT, R17, R42, RZ, P3, !PT ;  /* 0x0000002a11117210 */ /* 0x000fc60001f7e4ff */
[----:B------:R-:W-:-:S04]  /*38df0*/  IMAD.WIDE.U32 R40, P2, R27, R28, R40 ;  /* 0x0000001c1b287225 */ /* 0x000fc80007840028 */
[----:B------:R-:W-:Y:S02]  /*38e00*/  IMAD.IADD R26, R19, 0x1, R43 ;  /* 0x00000001131a7824 */ /* 0x000fe400078e022b */
[----:B------:R-:W-:Y:S01]  /*38e10*/  IMAD.X R19, RZ, RZ, RZ, P2 ;  /* 0x000000ffff137224 */ /* 0x000fe200010e06ff */
[----:B------:R-:W-:Y:S01]  /*38e20*/  IADD3 R29, P2, PT, R25, R18, RZ ;  /* 0x00000012191d7210 */ /* 0x000fe20007f5e0ff */
        /* <DEDUP_REMOVED lines=8> */
[C---:B------:R-:W-:Y:S01]  /*38eb0*/  IMAD R43, R24.reuse, R16, R43 ;  /* 0x00000010182b7224 */ /* 0x040fe200078e022b */
[----:B------:R-:W-:Y:S01]  /*38ec0*/  SEL R11, RZ, 0x1, !P2 ;  /* 0x00000001ff0b7807 */ /* 0x000fe20005000000 */
[----:B------:R-:W-:Y:S01]  /*38ed0*/  IMAD.WIDE.U32.X R32, R24, R24, R32, P6 ;  /* 0x0000001818207225 */ /* 0x000fe200030e0420 */
[----:B------:R-:W-:Y:S02]  /*38ee0*/  IADD3.X R24, P4, PT, RZ, R17, RZ, P4, !PT ;  /* 0x00000011ff187210 */ /* 0x000fe4000279e4ff */
[----:B------:R-:W-:Y:S01]  /*38ef0*/  SHF.L.W.U32.HI R20, R20, 0x1, R29 ;  /* 0x0000000114147819 */ /* 0x000fe20000010e1d */
[----:B------:R-:W-:Y:S01]  /*38f00*/  IMAD.X R21, RZ, RZ, R21, P3 ;  /* 0x000000ffff157224 */ /* 0x000fe200018e0615 */
[----:B------:R-:W-:Y:S01]  /*38f10*/  IADD3 R25, P3, PT, R39, R40, RZ ;  /* 0x0000002827197210 */ /* 0x000fe20007f7e0ff */
[----:B------:R-:W-:Y:S02]  /*38f20*/  IMAD.MOV.U32 R18, RZ, RZ, R41 ;  /* 0x000000ffff127224 */ /* 0x000fe400078e0029 */
[----:B------:R-:W-:Y:S01]  /*38f30*/  IMAD.WIDE.U32 R40, R16, R13, RZ ;  /* 0x0000000d10287225 */ /* 0x000fe200078e00ff */
[----:B------:R-:W-:-:S02]  /*38f40*/  IADD3 R21, P6, PT, R21, R22, RZ ;  /* 0x0000001615157210 */ /* 0x000fc40007fde0ff */
[----:B------:R-:W-:Y:S01]  /*38f50*/  IADD3.X R13, P0, PT, RZ, R32, RZ, P0, !PT ;  /* 0x00000020ff0d7210 */ /* 0x000fe2000071e4ff */
[----:B------:R-:W-:Y:S01]  /*38f60*/  IMAD.X R11, RZ, RZ, R11, P4 ;  /* 0x000000ffff0b7224 */ /* 0x000fe200020e060b */
[----:B------:R-:W-:Y:S01]  /*38f70*/  IADD3 R40, P2, PT, R21, R40, RZ ;  /* 0x0000002815287210 */ /* 0x000fe20007f5e0ff */
[----:B------:R-:W-:Y:S01]  /*38f80*/  IMAD.IADD R15, R41, 0x1, R43 ;  /* 0x00000001290f7824 */ /* 0x000fe200078e022b */
[----:B------:R-:W-:Y:S01]  /*38f90*/  IADD3.X R32, P0, PT, RZ, R33, RZ, P0, !PT ;  /* 0x00000021ff207210 */ /* 0x000fe2000071e4ff */
[----:B------:R-:W-:Y:S01]  /*38fa0*/  IMAD.X R22, RZ, RZ, R23, P6 ;  /* 0x000000ffff167224 */ /* 0x000fe200030e0617 */
[----:B------:R-:W-:Y:S02]  /*38fb0*/  IADD3 R21, P4, PT, R11, R34, RZ ;  /* 0x000000220b157210 */ /* 0x000fe40007f9e0ff */
[----:B------:R-:W-:Y:S02]  /*38fc0*/  IADD3.X R11, P1, PT, R20, R13, RZ, P1, !PT ;  /* 0x0000000d140b7210 */ /* 0x000fe40000f3e4ff */
[----:B------:R-:W-:Y:S01]  /*38fd0*/  SHF.L.W.U32.HI R13, R29, 0x1, R24 ;  /* 0x000000011d0d7819 */ /* 0x000fe20000010e18 */
[----:B------:R-:W-:Y:S01]  /*38fe0*/  IMAD.X R34, RZ, RZ, R35, P4 ;  /* 0x000000ffff227224 */ /* 0x000fe200020e0623 */
[----:B------:R-:W-:Y:S01]  /*38ff0*/  IADD3.X R15, P2, PT, R15, R22, RZ, P2, !PT ;  /* 0x000000160f0f7210 */ /* 0x000fe2000175e4ff */
[----:B------:R-:W-:Y:S01]  /*39000*/  IMAD.WIDE.U32 R22, R16, R27, RZ ;  /* 0x0000001b10167225 */ /* 0x000fe200078e00ff */
[----:B------:R-:W-:-:S02]  /*39010*/  IADD3 R29, P6, PT, R40, R21, RZ ;  /* 0x00000015281d7210 */ /* 0x000fc40007fde0ff */
[----:B------:R-:W-:Y:S01]  /*39020*/  IADD3.X R13, P4, PT, R13, R32, RZ, P1, !PT ;  /* 0x000000200d0d7210 */ /* 0x000fe20000f9e4ff */
[----:B------:R-:W-:Y:S01]  /*39030*/  IMAD.WIDE.U32 R20, R9, R16, RZ ;  /* 0x0000001009147225 */ /* 0x000fe200078e00ff */
[----:B------:R-:W-:Y:S02]  /*39040*/  SEL R17, RZ, 0x1, !P0 ;  /* 0x00000001ff117807 */ /* 0x000fe40004000000 */
[----:B------:R-:W-:Y:S02]  /*39050*/  IADD3.X R34, P1, PT, R15, R34, RZ, P6, !PT ;  /* 0x000000220f227210 */ /* 0x000fe4000373e4ff */
[----:B------:R-:W-:Y:S01]  /*39060*/  SHF.L.W.U32.HI R15, R24, 0x1, R29 ;  /* 0x00000001180f7819 */ /* 0x000fe20000010e1d */
[----:B------:R-:W-:Y:S01]  /*39070*/  IMAD.WIDE.U32 R32, P6, R16, R9, R20 ;  /* 0x0000000910207225 */ /* 0x000fe200078c0014 */
[----:B------:R-:W-:Y:S02]  /*39080*/  SEL R24, RZ, 0x1, !P2 ;  /* 0x00000001ff187807 */ /* 0x000fe40005000000 */
[----:B------:R-:W-:Y:S01]  /*39090*/  IADD3 R38, P0, PT, R17, R38, RZ ;  /* 0x0000002611267210 */ /* 0x000fe20007f1e0ff */
[----:B------:R-:W-:-:S02]  /*390a0*/  IMAD R17, R9, R27, RZ ;  /* 0x0000001b09117224 */ /* 0x000fc400078e02ff */
[C---:B------:R-:W-:Y:S01]  /*390b0*/  IMAD.WIDE.U32.X R26, R28.reuse, R28, R18, P3 ;  /* 0x0000001c1c1a7225 */ /* 0x040fe200018e0412 */
[----:B------:R-:W-:Y:S02]  /*390c0*/  IADD3.X R15, P2, PT, R15, R38, RZ, P4, !PT ;  /* 0x000000260f0f7210 */ /* 0x000fe4000275e4ff */
[----:B------:R-:W-:Y:S01]  /*390d0*/  IADD3.X R25, P4, PT, RZ, R25, RZ, P0, !PT ;  /* 0x00000019ff197210 */ /* 0x000fe2000079e4ff */
[----:B------:R-:W-:Y:S01]  /*390e0*/  IMAD.X R19, RZ, RZ, R24, P1 ;  /* 0x000000ffff137224 */ /* 0x000fe200008e0618 */
[----:B------:R-:W-:Y:S01]  /*390f0*/  SHF.L.W.U32.HI R18, R29, 0x1, R34 ;  /* 0x000000011d127819 */ /* 0x000fe20000010e22 */
[-C--:B------:R-:W-:Y:S02]  /*39100*/  IMAD R35, R28, R16.reuse, R17 ;  /* 0x000000101c237224 */ /* 0x080fe400078e0211 */
[----:B------:R-:W-:Y:S01]  /*39110*/  IMAD.WIDE.U32 R20, R16, R16, RZ ;  /* 0x0000001010147225 */ /* 0x000fe200078e00ff */
[----:B------:R-:W-:Y:S02]  /*39120*/  IADD3.X R18, P0, PT, R18, R25, RZ, P2, !PT ;  /* 0x0000001912127210 */ /* 0x000fe4000171e4ff */
[----:B------:R-:W-:Y:S01]  /*39130*/  IADD3.X R25, P4, PT, RZ, R26, RZ, P4, !PT ;  /* 0x0000001aff197210 */ /* 0x000fe2000279e4ff */
[----:B------:R-:W-:Y:S01]  /*39140*/  IMAD.X R17, RZ, RZ, RZ, P6 ;  /* 0x000000ffff117224 */ /* 0x000fe200030e06ff */
[----:B------:R-:W-:Y:S01]  /*39150*/  IADD3 R19, P6, PT, R19, R36, RZ ;  /* 0x0000002413137210 */ /* 0x000fe20007fde0ff */
[----:B------:R-:W-:Y:S01]  /*39160*/  IMAD.WIDE.U32.X R28, R28, R9, R6, P5 ;  /* 0x000000091c1c7225 */ /* 0x000fe200028e0406 */
[----:B------:R-:W-:-:S02]  /*39170*/  IADD3 R31, P3, PT, R21, R32, RZ ;  /* 0x00000020151f7210 */ /* 0x000fc40007f7e0ff */
[----:B------:R-:W-:Y:S01]  /*39180*/  IADD3 R19, P1, PT, R19, R22, RZ ;  /* 0x0000001613137210 */ /* 0x000fe20007f3e0ff */
[----:B------:R-:W-:Y:S01]  /*39190*/  IMAD.IADD R21, R23, 0x1, R35 ;  /* 0x0000000117157824 */ /* 0x000fe200078e0223 */
[----:B------:R-:W-:Y:S01]  /*391a0*/  IADD3.X R32, P4, PT, RZ, R27, RZ, P4, !PT ;  /* 0x0000001bff207210 */ /* 0x000fe2000279e4ff */
[----:B------:R-:W-:Y:S01]  /*391b0*/  IMAD.X R36, RZ, RZ, R37, P6 ;  /* 0x000000ffff247224 */ /* 0x000fe200030e0625 */
[----:B------:R-:W-:Y:S01]  /*391c0*/  IADD3 RZ, P2, PT, RZ, R19, RZ ;  /* 0x00000013ffff7210 */ /* 0x000fe20007f5e0ff */
[----:B------:R-:W-:Y:S01]  /*391d0*/  IMAD.WIDE.U32 R22, R18, 0x3d1, RZ ;  /* 0x000003d112167825 */ /* 0x000fe200078e00ff */
[----:B------:R-:W-:Y:S02]  /*391e0*/  SEL R27, RZ, 0x1, !P4 ;  /* 0x00000001ff1b7807 */ /* 0x000fe40006000000 */
[----:B------:R-:W-:Y:S01]  /*391f0*/  IADD3.X R21, P1, PT, R21, R36, RZ, P1, !PT ;  /* 0x0000002415157210 */ /* 0x000fe20000f3e4ff */
[----:B------:R-:W-:Y:S01]  /*39200*/  IMAD.WIDE.U32 R6, R15, 0x3d1, RZ ;  /* 0x000003d10f067825 */ /* 0x000fe200078e00ff */
[----:B------:R-:W-:-:S02]  /*39210*/  SHF.L.W.U32.HI R34, R34, 0x1, R19 ;  /* 0x0000000122227819 */ /* 0x000fc40000010e13 */
[----:B------:R-:W-:Y:S01]  /*39220*/  IADD3.X R26, P5, PT, RZ, R21, RZ, P2, !PT ;  /* 0x00000015ff1a7210 */ /* 0x000fe200017be4ff */
[----:B------:R-:W-:Y:S01]  /*39230*/  IMAD.WIDE.U32 R22, P4, RZ, R15, R22 ;  /* 0x0000000fff167225 */ /* 0x000fe20007880016 */
[----:B------:R-:W-:Y:S02]  /*39240*/  SEL R21, RZ, 0x1, !P1 ;  /* 0x00000001ff157807 */ /* 0x000fe40004800000 */
[----:B------:R-:W-:Y:S01]  /*39250*/  IADD3 R36, P1, PT, R27, R20, RZ ;  /* 0x000000141b247210 */ /* 0x000fe20007f3e0ff */
[----:B------:R-:W-:Y:S01]  /*39260*/  IMAD.MOV.U32 R24, RZ, RZ, R23 ;  /* 0x000000ffff187224 */ /* 0x000fe200078e0017 */
[----:B------:R-:W-:Y:S01]  /*39270*/  IADD3.X R20, P2, PT, R34, R25, RZ, P0, !PT ;  /* 0x0000001922147210 */ /* 0x000fe2000075e4ff */
[----:B------:R-:W-:Y:S01]  /*39280*/  IMAD.X R25, RZ, RZ, RZ, P4 ;  /* 0x000000ffff197224 */ /* 0x000fe200020e06ff */
[----:B------:R-:W-:Y:S01]  /*39290*/  SHF.L.W.U32.HI R19, R19, 0x1, R26 ;  /* 0x0000000113137819 */ /* 0x000fe20000010e1a */
[----:B------:R-:W-:Y:S01]  /*392a0*/  IMAD.X R21, RZ, RZ, R21, P5 ;  /* 0x000000ffff157224 */ /* 0x000fe200028e0615 */
[----:B------:R-:W-:Y:S01]  /*392b0*/  IADD3 RZ, P0, PT, RZ, R6, RZ ;  /* 0x00000006ffff7210 */ /* 0x000fe20007f1e0ff */
[----:B------:R-:W-:Y:S01]  /*392c0*/  IMAD.MOV.U32 R16, RZ, RZ, R33 ;  /* 0x000000ffff107224 */ /* 0x000fe200078e0021 */
        /* <DEDUP_REMOVED lines=14> */
[----:B------:R-:W-:-:S04]  /*393b0*/  IMAD.WIDE.U32 R28, P4, RZ, R20, R22 ;  /* 0x00000014ff1c7225 */ /* 0x000fc80007880016 */
[----:B------:R-:W-:Y:S01]  /*393c0*/  IMAD.WIDE.U32.X R22, R9, R9, R16, P3 ;  /* 0x0000000909167225 */ /* 0x000fe200018e0410 */
[----:B------:R-:W-:Y:S02]  /*393d0*/  IADD3 R35, P3, PT, R27, R28, RZ ;  /* 0x0000001c1b237210 */ /* 0x000fe40007f7e0ff */
[----:B------:R-:W-:Y:S01]  /*393e0*/  IADD3.X R9, P2, PT, R21, R32, RZ, P2, !PT ;  /* 0x0000002015097210 */ /* 0x000fe2000175e4ff */
[----:B------:R-:W-:Y:S01]  /*393f0*/  IMAD.X R24, RZ, RZ, R25, P5 ;  /* 0x000000ffff187224 */ /* 0x000fe200028e0619 */
[----:B------:R-:W-:Y:S01]  /*39400*/  IADD3 R33, P5, PT, R33, R26, RZ ;  /* 0x0000001a21217210 */ /* 0x000fe20007fbe0ff */
[----:B------:R-:W-:Y:S01]  /*39410*/  IMAD.X R25, RZ, RZ, RZ, P4 ;  /* 0x000000ffff197224 */ /* 0x000fe200020e06ff */
[----:B------:R-:W-:Y:S01]  /*39420*/  IADD3.X R21, P1, PT, RZ, R22, RZ, P1, !PT ;  /* 0x00000016ff157210 */ /* 0x000fe20000f3e4ff */
[----:B------:R-:W-:Y:S01]  /*39430*/  IMAD.WIDE.U32 R16, R9, 0x3d1, RZ ;  /* 0x000003d109107825 */ /* 0x000fe200078e00ff */
[----:B------:R-:W-:-:S03]  /*39440*/  IADD3.X R35, P5, PT, R35, R24, RZ, P5, !PT ;  /* 0x0000001823237210 */ /* 0x000fc60002fbe4ff */
[----:B------:R-:W-:Y:S01]  /*39450*/  IMAD.MOV.U32 R24, RZ, RZ, R29 ;  /* 0x000000ffff187224 */ /* 0x000fe200078e001d */
[----:B------:R-:W-:Y:S01]  /*39460*/  LEA.HI.X R29, P2, R38, R21, RZ, 0x1, P2 ;  /* 0x00000015261d7211 */ /* 0x000fe20001050cff */
[----:B------:R-:W-:Y:S01]  /*39470*/  IMAD.WIDE.U32 R26, R19, 0x3d1, RZ ;  /* 0x000003d1131a7825 */ /* 0x000fe200078e00ff */
[----:B------:R-:W-:Y:S02]  /*39480*/  SEL R21, RZ, 0x1, !P5 ;  /* 0x00000001ff157807 */ /* 0x000fe40006800000 */
[----:B------:R-:W-:Y:S01]  /*39490*/  IADD3.X R31, PT, PT, RZ, RZ, R23, P2, P1 ;  /* 0x000000ffff1f7210 */ /* 0x000fe200017e2417 */
[----:B------:R-:W-:Y:S01]  /*394a0*/  IMAD.WIDE.U32.X R24, RZ, R7, R24, P3 ;  /* 0x00000007ff187225 */ /* 0x000fe200018e0418 */
[----:B------:R-:W-:-:S03]  /*394b0*/  IADD3.X R15, P3, PT, R15, R34, RZ, P0, !PT ;  /* 0x000000220f0f7210 */ /* 0x000fc6000077e4ff */
[----:B------:R-:W-:Y:S01]  /*394c0*/  IMAD.WIDE.U32 R16, P4, RZ, R19, R16 ;  /* 0x00000013ff107225 */ /* 0x000fe20007880010 */
[----:B------:R-:W-:Y:S02]  /*394d0*/  IADD3 R21, P5, PT, R21, R24, RZ ;  /* 0x0000001815157210 */ /* 0x000fe40007fbe0ff */
[----:B------:R-:W-:Y:S01]  /*394e0*/  IADD3.X R33, P3, PT, R18, R33, RZ, P3, !PT ;  /* 0x0000002112217210 */ /* 0x000fe20001f7e4ff */
[----:B------:R-:W-:Y:S01]  /*394f0*/  IMAD.WIDE.U32 R22, R31, 0x3d1, RZ ;  /* 0x000003d11f167825 */ /* 0x000fe200078e00ff */
[----:B------:R-:W-:Y:S02]  /*39500*/  IADD3 R16, P1, PT, R27, R16, RZ ;  /* 0x000000101b107210 */ /* 0x000fe40007f3e0ff */
[----:B------:R-:W-:Y:S01]  /*39510*/  IADD3 R26, P0, PT, R21, R26, RZ ;  /* 0x0000001a151a7210 */ /* 0x000fe20007f1e0ff */
[----:B------:R-:W-:Y:S01]  /*39520*/  IMAD.X R25, RZ, RZ, R25, P5 ;  /* 0x000000ffff197224 */ /* 0x000fe200028e0619 */
[----:B------:R-:W-:Y:S01]  /*39530*/  IADD3.X R35, P3, PT, R20, R35, RZ, P3, !PT ;  /* 0x0000002314237210 */ /* 0x000fe20001f7e4ff */
[----:B------:R-:W-:-:S02]  /*39540*/  IMAD.X R21, RZ, RZ, RZ, P4 ;  /* 0x000000ffff157224 */ /* 0x000fc400020e06ff */
[----:B------:R-:W-:Y:S01]  /*39550*/  IMAD.MOV.U32 R20, RZ, RZ, R17 ;  /* 0x000000ffff147224 */ /* 0x000fe200078e0011 */
[----:B------:R-:W-:Y:S01]  /*39560*/  IADD3.X R18, P0, PT, R16, R25, RZ, P0, !PT ;  /* 0x0000001910127210 */ /* 0x000fe2000071e4ff */
[----:B------:R-:W-:Y:S01]  /*39570*/  IMAD.WIDE.U32 R22, P2, RZ, R29, R22 ;  /* 0x0000001dff167225 */ /* 0x000fe20007840016 */
[----:B------:R-:W-:Y:S02]  /*39580*/  IADD3.X R26, P3, PT, R7, R26, RZ, P3, !PT ;  /* 0x0000001a071a7210 */ /* 0x000fe40001f7e4ff */
[----:B------:R-:W-:Y:S01]  /*39590*/  SEL R25, RZ, 0x1, !P0 ;  /* 0x00000001ff197807 */ /* 0x000fe20004000000 */
[----:B------:R-:W-:Y:S01]  /*395a0*/  IMAD.WIDE.U32.X R16, RZ, R9, R20, P1 ;  /* 0x00000009ff107225 */ /* 0x000fe200008e0414 */
[----:B------:R-:W-:-:S03]  /*395b0*/  IADD3.X R7, P3, PT, R19, R18, RZ, P3, !PT ;  /* 0x0000001213077210 */ /* 0x000fc60001f7e4ff */
        /* <DEDUP_REMOVED lines=46> */
.L_x_403:
        /* <DEDUP_REMOVED lines=22> */
.L_x_402:
[----:B------:R-:W-:Y:S05]  /*39a00*/  BSYNC.RECONVERGENT B0 ;  /* 0x0000000000007941 */ /* 0x000fea0003800200 */
.L_x_401:
        /* <DEDUP_REMOVED lines=73> */
[----:B------:R-:W-:Y:S01]  /*39ea0*/  IMAD R26, R9, R16, RZ ;  /* 0x00000010091a7224 */ /* 0x000fe200078e02ff */
[----:B------:R-:W-:Y:S01]  /*39eb0*/  LEA.X R18, P1, R18, R5, 0x1, P1 ;  /* 0x0000000512127211 */ /* 0x000fe20000820cff */
[----:B------:R-:W-:Y:S01]  /*39ec0*/  IMAD.MOV.U32 R6, RZ, RZ, R33 ;  /* 0x000000ffff067224 */ /* 0x000fe200078e0021 */
[----:B------:R-:W-:Y:S01]  /*39ed0*/  IADD3.X R31, P0, PT, RZ, R29, RZ, P0, !PT ;  /* 0x0000001dff1f7210 */ /* 0x000fe2000071e4ff */
[----:B------:R-:W-:Y:S02]  /*39ee0*/  IMAD.X R44, RZ, RZ, R27, P6 ;  /* 0x000000ffff2c7224 */ /* 0x000fe400030e061b */
[----:B------:R-:W-:Y:S01]  /*39ef0*/  IMAD.WIDE.U32 R32, P6, R14, R17, R34 ;  /* 0x000000110e207225 */ /* 0x000fe200078c0022 */
[----:B------:R-:W-:-:S03]  /*39f00*/  IADD3.X R31, P1, PT, R31, R38, RZ, P1, !PT ;  /* 0x000000261f1f7210 */ /* 0x000fc60000f3e4ff */
[----:B------:R-:W-:-:S04]  /*39f10*/  IMAD.WIDE.U32 R34, R14, R14, RZ ;  /* 0x0000000e0e227225 */ /* 0x000fc800078e00ff */
[----:B------:R-:W-:-:S04]  /*39f20*/  IMAD.WIDE.U32 R36, R15, R16, RZ ;  /* 0x000000100f247225 */ /* 0x000fc800078e00ff */
[----:B------:R-:W-:Y:S02]  /*39f30*/  IMAD R5, R21, R15, R26 ;  /* 0x0000000f15057224 */ /* 0x000fe400078e021a */
[----:B------:R-:W-:Y:S01]  /*39f40*/  IMAD.X R27, RZ, RZ, RZ, P6 ;  /* 0x000000ffff1b7224 */ /* 0x000fe200030e06ff */
[----:B------:R-:W-:Y:S01]  /*39f50*/  IADD3 R42, P6, PT, R35, R32, RZ ;  /* 0x00000020232a7210 */ /* 0x000fe20007fde0ff */
[----:B------:R-:W-:Y:S01]  /*39f60*/  IMAD.WIDE.U32.X R28, R21, R9, R24, P2 ;  /* 0x00000009151c7225 */ /* 0x000fe200010e0418 */
[----:B------:R-:W-:Y:S02]  /*39f70*/  IADD3 RZ, P2, PT, RZ, R36, RZ ;  /* 0x00000024ffff7210 */ /* 0x000fe40007f5e0ff */
[----:B------:R-:W-:Y:S01]  /*39f80*/  SEL R25, RZ, 0x1, !P0 ;  /* 0x00000001ff197807 */ /* 0x000fe20004000000 */
[----:B------:R-:W-:Y:S02]  /*39f90*/  IMAD.IADD R5, R37, 0x1, R5 ;  /* 0x0000000125057824 */ /* 0x000fe400078e0205 */
[----:B------:R-:W-:Y:S01]  /*39fa0*/  IMAD.MOV.U32 R26, RZ, RZ, R33 ;  /* 0x000000ffff1a7224 */ /* 0x000fe200078e0021 */
[----:B------:R-:W-:Y:S01]  /*39fb0*/  IADD3 R40, P0, PT, R25, R34, RZ ;  /* 0x0000002219287210 */ /* 0x000fe20007f1e0ff */
[----:B------:R-:W-:Y:S01]  /*39fc0*/  IMAD.WIDE.U32.X R32, R17, R8, R22, P3 ;  /* 0x0000000811207225 */ /* 0x000fe200018e0416 */
[----:B------:R-:W-:-:S02]  /*39fd0*/  IADD3 R21, P3, PT, R41, R36, RZ ;  /* 0x0000002429157210 */ /* 0x000fc40007f7e0ff */
[----:B------:R-:W-:Y:S01]  /*39fe0*/  IADD3.X R5, P2, PT, RZ, R5, RZ, P2, !PT ;  /* 0x00000005ff057210 */ /* 0x000fe2000175e4ff */
[C---:B------:R-:W-:Y:S02]  /*39ff0*/  IMAD R16, R8.reuse, R14, RZ ;  /* 0x0000000e08107224 */ /* 0x040fe400078e02ff */
[----:B------:R-:W-:Y:S01]  /*3a000*/  IMAD.WIDE.U32 R36, R8, R12, RZ ;  /* 0x0000000c08247225 */ /* 0x000fe200078e00ff */
[----:B------:R-:W-:Y:S02]  /*3a010*/  IADD3.X R34, P3, PT, R5, R44, RZ, P3, !PT ;  /* 0x0000002c05227210 */ /* 0x000fe40001f7e4ff */
[----:B------:R-:W-:Y:S01]  /*3a020*/  SHF.L.W.U32.HI R5, R13, 0x1, R20 ;  /* 0x000000010d057819 */ /* 0x000fe20000010e14 */
        /* <DEDUP_REMOVED lines=15> */
[C---:B------:R-:W-:Y:S01]  /*3a120*/  IMAD R21, R17.reuse, R15, R44 ;  /* 0x0000000f11157224 */ /* 0x040fe200078e022c */
[----:B------:R-:W-:Y:S01]  /*3a130*/  SHF.L.W.U32.HI R25, R20, 0x1, R19 ;  /* 0x0000000114197819 */ /* 0x000fe20000010e13 */
[----:B------:R-:W-:Y:S01]  /*3a140*/  IMAD.WIDE.U32.X R26, R17, R17, R26, P6 ;  /* 0x00000011111a7225 */ /* 0x000fe200030e041a */
[----:B------:R-:W-:Y:S02]  /*3a150*/  IADD3.X R17, P4, PT, RZ, R13, RZ, P4, !PT ;  /* 0x0000000dff117210 */ /* 0x000fe4000279e4ff */
[----:B------:R-:W-:Y:S01]  /*3a160*/  SEL R13, RZ, 0x1, !P2 ;  /* 0x00000001ff0d7807 */ /* 0x000fe20005000000 */
[----:B------:R-:W-:Y:S01]  /*3a170*/  IMAD.WIDE.U32 R10, R15, R14, RZ ;  /* 0x0000000e0f0a7225 */ /* 0x000fe200078e00ff */
[----:B------:R-:W-:Y:S02]  /*3a180*/  IADD3.X R20, P0, PT, RZ, R42, RZ, P0, !PT ;  /* 0x0000002aff147210 */ /* 0x000fe4000071e4ff */
[----:B------:R-:W-:Y:S01]  /*3a190*/  IADD3 R41, P6, PT, R41, R28, RZ ;  /* 0x0000001c29297210 */ /* 0x000fe20007fde0ff */
[----:B------:R-:W-:Y:S01]  /*3a1a0*/  IMAD.X R13, RZ, RZ, R13, P4 ;  /* 0x000000ffff0d7224 */ /* 0x000fe200020e060d */
[----:B------:R-:W-:Y:S01]  /*3a1b0*/  IADD3.X R14, P0, PT, RZ, R26, RZ, P0, !PT ;  /* 0x0000001aff0e7210 */ /* 0x000fe2000071e4ff */
[----:B------:R-:W-:Y:S01]  /*3a1c0*/  IMAD.IADD R11, R11, 0x1, R21 ;  /* 0x000000010b0b7824 */ /* 0x000fe200078e0215 */
[----:B------:R-:W-:Y:S01]  /*3a1d0*/  SHF.L.W.U32.HI R21, R19, 0x1, R38 ;  /* 0x0000000113157819 */ /* 0x000fe20000010e26 */
[----:B------:R-:W-:Y:S01]  /*3a1e0*/  IMAD.X R28, RZ, RZ, R29, P6 ;  /* 0x000000ffff1c7224 */ /* 0x000fe200030e061d */
[----:B------:R-:W-:Y:S01]  /*3a1f0*/  IADD3.X R19, P0, PT, RZ, R27, RZ, P0, !PT ;  /* 0x0000001bff137210 */ /* 0x000fe2000071e4ff */
[----:B------:R-:W-:Y:S01]  /*3a200*/  IMAD.MOV.U32 R22, RZ, RZ, R37 ;  /* 0x000000ffff167224 */ /* 0x000fe200078e0025 */
[----:B------:R-:W-:-:S02]  /*3a210*/  IADD3 R27, P4, PT, R13, R32, RZ ;  /* 0x000000200d1b7210 */ /* 0x000fc40007f9e0ff */
[----:B------:R-:W-:Y:S01]  /*3a220*/  IADD3.X R25, P1, PT, R25, R20, RZ, P1, !PT ;  /* 0x0000001419197210 */ /* 0x000fe20000f3e4ff */
[----:B------:R-:W-:Y:S01]  /*3a230*/  IMAD.WIDE.U32.X R22, R8, R8, R22, P3 ;  /* 0x0000000808167225 */ /* 0x000fe200018e0416 */
[----:B------:R-:W-:Y:S02]  /*3a240*/  IADD3 R10, P2, PT, R41, R10, RZ ;  /* 0x0000000a290a7210 */ /* 0x000fe40007f5e0ff */
[----:B------:R-:W-:Y:S01]  /*3a250*/  IADD3.X R21, P1, PT, R21, R14, RZ, P1, !PT ;  /* 0x0000000e15157210 */ /* 0x000fe20000f3e4ff */
[----:B------:R-:W-:Y:S01]  /*3a260*/  IMAD.X R32, RZ, RZ, R33, P4 ;  /* 0x000000ffff207224 */ /* 0x000fe200020e0621 */
[----:B------:R-:W-:Y:S02]  /*3a270*/  SHF.L.W.U32.HI R38, R38, 0x1, R17 ;  /* 0x0000000126267819 */ /* 0x000fe40000010e11 */
[----:B------:R-:W-:Y:S02]  /*3a280*/  IADD3.X R11, P2, PT, R11, R28, RZ, P2, !PT ;  /* 0x0000001c0b0b7210 */ /* 0x000fe4000175e4ff */
[----:B------:R-:W-:Y:S01]  /*3a290*/  IADD3 R20, P6, PT, R10, R27, RZ ;  /* 0x0000001b0a147210 */ /* 0x000fe20007fde0ff */
[----:B------:R-:W-:Y:S01]  /*3a2a0*/  IMAD.WIDE.U32 R26, R9, R15, RZ ;  /* 0x0000000f091a7225 */ /* 0x000fe200078e00ff */
[----:B------:R-:W-:-:S02]  /*3a2b0*/  IADD3.X R10, P4, PT, R38, R19, RZ, P1, !PT ;  /* 0x00000013260a7210 */ /* 0x000fc40000f9e4ff */
[----:B------:R-:W-:Y:S02]  /*3a2c0*/  SEL R13, RZ, 0x1, !P0 ;  /* 0x00000001ff0d7807 */ /* 0x000fe40004000000 */
[----:B------:R-:W-:Y:S01]  /*3a2d0*/  IADD3.X R19, P1, PT, R11, R32, RZ, P6, !PT ;  /* 0x000000200b137210 */ /* 0x000fe2000373e4ff */
[----:B------:R-:W-:Y:S01]  /*3a2e0*/  IMAD.WIDE.U32 R28, P6, R15, R9, R26 ;  /* 0x000000090f1c7225 */ /* 0x000fe200078c001a */
[----:B------:R-:W-:Y:S02]  /*3a2f0*/  SHF.L.W.U32.HI R11, R17, 0x1, R20 ;  /* 0x00000001110b7819 */ /* 0x000fe40000010e14 */
[----:B------:R-:W-:Y:S01]  /*3a300*/  SEL R17, RZ, 0x1, !P2 ;  /* 0x00000001ff117807 */ /* 0x000fe20005000000 */
[----:B------:R-:W-:Y:S01]  /*3a310*/  IMAD.WIDE.U32 R26, R15, R12, RZ ;  /* 0x0000000c0f1a7225 */ /* 0x000fe200078e00ff */
[----:B------:R-:W-:Y:S02]  /*3a320*/  IADD3 R24, P0, PT, R13, R24, RZ ;  /* 0x000000180d187210 */ /* 0x000fe40007f1e0ff */
[----:B------:R-:W-:Y:S01]  /*3a330*/  SHF.L.W.U32.HI R20, R20, 0x1, R19 ;  /* 0x0000000114147819 */ /* 0x000fe20000010e13 */
[----:B------:R-:W-:Y:S01]  /*3a340*/  IMAD R13, R9, R12, RZ ;  /* 0x0000000c090d7224 */ /* 0x000fe200078e02ff */
[----:B------:R-:W-:Y:S01]  /*3a350*/  IADD3.X R11, P2, PT, R11, R24, RZ, P4, !PT ;  /* 0x000000180b0b7210 */ /* 0x000fe2000275e4ff */
[----:B------:R-:W-:Y:S01]  /*3a360*/  IMAD.X R17, RZ, RZ, R17, P1 ;  /* 0x000000ffff117224 */ /* 0x000fe200008e0611 */
[----:B------:R-:W-:Y:S01]  /*3a370*/  IADD3.X R33, P4, PT, RZ, R16, RZ, P0, !PT ;  /* 0x00000010ff217210 */ /* 0x000fe2000079e4ff */
[----:B------:R-:W-:-:S02]  /*3a380*/  IMAD R37, R8, R15, R13 ;  /* 0x0000000f08257224 */ /* 0x000fc400078e020d */
        /* <DEDUP_REMOVED lines=13> */
[----:B------:R-:W-:Y:S01]  /*3a460*/  IMAD.WIDE.U32 R22, R15, 0x3d1, RZ ;  /* 0x000003d10f167825 */ /* 0x000fe200078e00ff */
[----:B------:R-:W-:Y:S02]  /*3a470*/  IADD3 RZ, P2, PT, RZ, R26, RZ ;  /* 0x0000001affff7210 */ /* 0x000fe40007f5e0ff */
[----:B------:R-:W-:Y:S01]  /*3a480*/  SHF.L.W.U32.HI R20, R19, 0x1, R26 ;  /* 0x0000000113147819 */ /* 0x000fe20000010e1a */
[----:B------:R-:W-:Y:S01]  /*3a490*/  IMAD.WIDE.U32 R6, R11, 0x3d1, RZ ;  /* 0x000003d10b067825 */ /* 0x000fe200078e00ff */
[----:B------:R-:W-:Y:S02]  /*3a4a0*/  SEL R27, RZ, 0x1, !P4 ;  /* 0x00000001ff1b7807 */ /* 0x000fe40006000000 */
        /* <DEDUP_REMOVED lines=24> */
[----:B------:R-:W-:-:S04]  /*3a630*/  IMAD.WIDE.U32 R28, P4, RZ, R14, R16 ;  /* 0x0000000eff1c7225 */ /* 0x000fc80007880010 */
[----:B------:R-:W-:Y:S01]  /*3a640*/  IMAD.WIDE.U32.X R16, R9, R9, R12, P3 ;  /* 0x0000000909107225 */ /* 0x000fe200018e040c */
[----:B------:R-:W-:-:S03]  /*3a650*/  IADD3.X R9, P2, PT, R19, R20, RZ, P2, !PT ;  /* 0x0000001413097210 */ /* 0x000fc6000175e4ff */
        /* <DEDUP_REMOVED lines=26> */
[----:B------:R-:W-:Y:S01]  /*3a800*/  IMAD.WIDE.U32 R16, P2, RZ, R19, R16 ;  /* 0x00000013ff107225 */ /* 0x000fe20007840010 */
[----:B------:R-:W-:-:S02]  /*3a810*/  SEL R27, RZ, 0x1, !P0 ;  /* 0x00000001ff1b7807 */ /* 0x000fc40004000000 */
[----:B------:R-:W-:Y:S01]  /*3a820*/  IADD3.X R23, P3, PT, R8, R23, RZ, P3, !PT ;  /* 0x0000001708177210 */ /* 0x000fe20001f7e4ff */
        /* <DEDUP_REMOVED lines=47> */
.L_x_406:
        /* <DEDUP_REMOVED lines=22> */
.L_x_405:
[----:B------:R-:W-:Y:S05]  /*3ac80*/  BSYNC.RECONVERGENT B0 ;  /* 0x0000000000007941 */ /* 0x000fea0003800200 */
.L_x_404:
        /* <DEDUP_REMOVED lines=9> */
[----:B------:R-:W-:-:S04]  /*3ad20*/  IMAD.WIDE.U32 R8, R35, R14, RZ ;  /* 0x0000000e23087225 */ /* 0x000fc800078e00ff */
[----:B------:R-:W-:Y:S01]  /*3ad30*/  IMAD.WIDE.U32 R12, R29, R14, RZ ;  /* 0x0000000e1d0c7225 */ /* 0x000fe200078e00ff */
[----:B------:R-:W-:-:S03]  /*3ad40*/  IADD3 RZ, P4, PT, R9, R16, RZ ;  /* 0x0000001009ff7210 */ /* 0x000fc60007f9e0ff */
        /* <DEDUP_REMOVED lines=23> */
[----:B------:R-:W-:Y:S02]  /*3aec0*/  IMAD.MOV.U32 R12, RZ, RZ, R33 ;  /* 0x000000ffff0c7224 */ /* 0x000fe400078e0021 */
[----:B------:R-:W-:Y:S02]  /*3aed0*/  IMAD.X R9, RZ, RZ, R9, P1 ;  /* 0x000000ffff097224 */ /* 0x000fe400008e0609 */
[----:B------:R-:W-:-:S03]  /*3aee0*/  IMAD.WIDE.U32 R32, R39, R6, RZ ;  /* 0x0000000627207225 */ /* 0x000fc600078e00ff */
[----:B------:R-:W-:Y:S01]  /*3aef0*/  IADD3 R47, P1, PT, R9, R26, RZ ;  /* 0x0000001a092f7210 */ /* 0x000fe20007f3e0ff */
[----:B------:R-:W-:Y:S02]  /*3af00*/  IMAD.MOV.U32 R36, RZ, RZ, R41 ;  /* 0x000000ffff247224 */ /* 0x000fe400078e0029 */
[----:B------:R-:W-:-:S04]  /*3af10*/  IMAD.WIDE.U32 R40, R6, R35, RZ ;  /* 0x0000002306287225 */ /* 0x000fc800078e00ff */
[----:B------:R-:W-:Y:S02]  /*3af20*/  IMAD R9, R6, R39, R20 ;  /* 0x0000002706097224 */ /* 0x000fe400078e0214 */
[----:B------:R-:W-:-:S04]  /*3af30*/  IMAD.WIDE.U32 R44, P4, R7, R35, R32 ;  /* 0x00000023072c7225 */ /* 0x000fc80007880020 */
[----:B------:R-:W-:Y:S01]  /*3af40*/  IMAD.X R20, RZ, RZ, R27, P1 ;  /* 0x000000ffff147224 */ /* 0x000fe200008e061b */
[-C--:B------:R-:W-:Y:S01]  /*3af50*/  IADD3 RZ, P1, PT, RZ, R40.reuse, RZ ;  /* 0x00000028ffff7210 */ /* 0x080fe20007f3e0ff */
[----:B------:R-:W-:Y:S02]  /*3af60*/  IMAD.IADD R9, R41, 0x1, R9 ;  /* 0x0000000129097824 */ /* 0x000fe400078e0209 */
[----:B------:R-:W-:Y:S02]  /*3af70*/  IMAD.MOV.U32 R16, RZ, RZ, R43 ;  /* 0x000000ffff107224 */ /* 0x000fe400078e002b */
[----:B------:R-:W-:Y:S01]  /*3af80*/  IMAD.MOV.U32 R32, RZ, RZ, R45 ;  /* 0x000000ffff207224 */ /* 0x000fe200078e002d */
[----:B------:R-:W-:Y:S01]  /*3af90*/  IADD3 R45, P5, PT, R47, R40, RZ ;  /* 0x000000282f2d7210 */ /* 0x000fe20007fbe0ff */
[----:B------:R-:W-:Y:S01]  /*3afa0*/  IMAD.WIDE.U32 R42, R35, R6, RZ ;  /* 0x00000006232a7225 */ /* 0x000fe200078e00ff */
[----:B------:R-:W-:-:S03]  /*3afb0*/  IADD3.X R9, P1, PT, RZ, R9, RZ, P1, !PT ;  /* 0x00000009ff097210 */ /* 0x000fc60000f3e4ff */
[----:B------:R-:W-:Y:S02]  /*3afc0*/  IMAD R22, R15, R29, RZ ;  /* 0x0000001d0f167224 */ /* 0x000fe400078e02ff */
[----:B------:R-:W-:Y:S01]  /*3afd0*/  IMAD.X R17, RZ, RZ, RZ, P6 ;  /* 0x000000ffff117224 */ /* 0x000fe200030e06ff */
[----:B------:R-:W-:Y:S01]  /*3afe0*/  IADD3.X R20, P6, PT, R9, R20, RZ, P5, !PT ;  /* 0x0000001409147210 */ /* 0x000fe20002fde4ff */
[----:B------:R-:W-:Y:S01]  /*3aff0*/  IMAD.X R33, RZ, RZ, RZ, P4 ;  /* 0x000000ffff217224 */ /* 0x000fe200020e06ff */
[----:B------:R-:W-:Y:S01]  /*3b000*/  IADD3 RZ, P4, PT, R43, R44, RZ ;  /* 0x0000002c2bff7210 */ /* 0x000fe20007f9e0ff */
[----:B------:R-:W-:Y:S01]  /*3b010*/  IMAD.WIDE.U32 R26, R31, R6, RZ ;  /* 0x000000061f1a7225 */ /* 0x000fe200078e00ff */
[----:B------:R-:W-:-:S03]  /*3b020*/  SEL R9, RZ, 0x1, !P1 ;  /* 0x00000001ff097807 */ /* 0x000fc60004800000 */
[----:B------:R-:W-:-:S04]  /*3b030*/  IMAD.WIDE.U32 R40, R14, R29, RZ ;  /* 0x0000001d0e287225 */ /* 0x000fc800078e00ff */
[----:B------:R-:W-:Y:S02]  /*3b040*/  IMAD R47, R14, R31, R22 ;  /* 0x0000001f0e2f7224 */ /* 0x000fe400078e0216 */
[----:B------:R-:W-:-:S04]  /*3b050*/  IMAD.WIDE.U32 R42, R29, R6, RZ ;  /* 0x000000061d2a7225 */ /* 0x000fc800078e00ff */
[----:B------:R-:W-:Y:S02]  /*3b060*/  IMAD.IADD R47, R41, 0x1, R47 ;  /* 0x00000001292f7824 */ /* 0x000fe400078e022f */
[----:B------:R-:W-:-:S04]  /*3b070*/  IMAD.WIDE.U32 R26, P5, R7, R29, R26 ;  /* 0x0000001d071a7225 */ /* 0x000fc800078a001a */
[----:B------:R-:W-:Y:S01]  /*3b080*/  IMAD.WIDE.U32.X R32, R7, R39, R32, P4 ;  /* 0x0000002707207225 */ /* 0x000fe200020e0420 */
[----:B------:R-:W-:-:S03]  /*3b090*/  IADD3 RZ, P1, PT, R43, R26, RZ ;  /* 0x0000001a2bff7210 */ /* 0x000fc60007f3e0ff */
[----:B------:R-:W-:Y:S01]  /*3b0a0*/  IMAD.X R41, RZ, RZ, R9, P6 ;  /* 0x000000ffff297224 */ /* 0x000fe200030e0609 */
[----:B------:R-:W-:Y:S01]  /*3b0b0*/  IADD3 R9, P4, PT, R45, R40, RZ ;  /* 0x000000282d097210 */ /* 0x000fe20007f9e0ff */
[----:B----4-:R-:W-:Y:S02]  /*3b0c0*/  IMAD R22, R5, R35, RZ ;  /* 0x0000002305167224 */ /* 0x010fe400078e02ff */
[----:B------:R-:W-:Y:S01]  /*3b0d0*/  IMAD.WIDE.U32 R44, R39, R4, RZ ;  /* 0x00000004272c7225 */ /* 0x000fe200078e00ff */
[----:B------:R-:W-:Y:S02]  /*3b0e0*/  IADD3 R51, P6, PT, R41, R32, RZ ;  /* 0x0000002029337210 */ /* 0x000fe40007fde0ff */
[----:B------:R-:W-:Y:S01]  /*3b0f0*/  IADD3.X R20, P4, PT, R20, R47, RZ, P4, !PT ;  /* 0x0000002f14147210 */ /* 0x000fe2000279e4ff */
[----:B------:R-:W-:-:S03]  /*3b100*/  IMAD.WIDE.U32 R40, R4, R35, RZ ;  /* 0x0000002304287225 */ /* 0x000fc600078e00ff */
[----:B------:R-:W-:Y:S01]  /*3b110*/  SEL R26, RZ, 0x1, !P4 ;  /* 0x00000001ff1a7807 */ /* 0x000fe20006000000 */
[----:B------:R-:W-:Y:S01]  /*3b120*/  IMAD R43, R4, R39, R22 ;  /* 0x00000027042b7224 */ /* 0x000fe200078e0216 */
[----:B------:R-:W-:Y:S01]  /*3b130*/  IADD3 RZ, P4, PT, RZ, R9, RZ ;  /* 0x00000009ffff7210 */ /* 0x000fe20007f9e0ff */
[----:B------:R-:W-:-:S03]  /*3b140*/  IMAD.WIDE.U32.X R12, R15, R31, R12, P0 ;  /* 0x0000001f0f0c7225 */ /* 0x000fc600000e040c */
[----:B------:R-:W-:Y:S01]  /*3b150*/  IADD3.X R20, P4, PT, RZ, R20, RZ, P4, !PT ;  /* 0x00000014ff147210 */ /* 0x000fe2000279e4ff */
[----:B------:R-:W-:Y:S01]  /*3b160*/  IMAD.X R55, RZ, RZ, R33, P6 ;  /* 0x000000ffff377224 */ /* 0x000fe200030e0621 */
[----:B------:R-:W-:Y:S01]  /*3b170*/  IADD3 RZ, P6, PT, RZ, R40, RZ ;  /* 0x00000028ffff7210 */ /* 0x000fe20007fde0ff */
[----:B------:R-:W-:Y:S02]  /*3b180*/  IMAD.IADD R22, R41, 0x1, R43 ;  /* 0x0000000129167824 */ /* 0x000fe400078e022b */
[----:B------:R-:W-:-:S03]  /*3b190*/  IMAD.WIDE.U32 R44, P0, R5, R35, R44 ;  /* 0x00000023052c7225 */ /* 0x000fc6000780002c */
[----:B------:R-:W-:Y:S01]  /*3b1a0*/  IADD3.X R22, P6, PT, RZ, R22, RZ, P6, !PT ;  /* 0x00000016ff167210 */ /* 0x000fe200037de4ff */
[----:B------:R-:W-:-:S03]  /*3b1b0*/  IMAD.WIDE.U32 R46, R35, R4, RZ ;  /* 0x00000004232e7225 */ /* 0x000fc600078e00ff */
[----:B------:R-:W-:Y:S01]  /*3b1c0*/  SEL R24, RZ, 0x1, !P6 ;  /* 0x00000001ff187807 */ /* 0x000fe20007000000 */
[----:B------:R-:W-:Y:S01]  /*3b1d0*/  IMAD.X R49, RZ, RZ, RZ, P0 ;  /* 0x000000ffff317224 */ /* 0x000fe200000e06ff */
[----:B------:R-:W-:Y:S01]  /*3b1e0*/  IADD3 R51, P0, PT, R51, R40, RZ ;  /* 0x0000002833337210 */ /* 0x000fe20007f1e0ff */
[----:B------:R-:W-:-:S03]  /*3b1f0*/  IMAD.WIDE.U32 R32, R25, R6, RZ ;  /* 0x0000000619207225 */ /* 0x000fc600078e00ff */
[----:B------:R-:W-:Y:S01]  /*3b200*/  IADD3.X R22, P0, PT, R22, R55, RZ, P0, !PT ;  /* 0x0000003716167210 */ /* 0x000fe2000071e4ff */
        /* <DEDUP_REMOVED lines=8> */
[----:B------:R-:W-:Y:S01]  /*3b290*/  IMAD.WIDE.U32.X R26, R5, R39, R48, P5 ;  /* 0x00000027051a7225 */ /* 0x000fe200028e0430 */
[----:B------:R-:W-:-:S03]  /*3b2a0*/  IADD3 R32, P5, PT, R53, R12, RZ ;  /* 0x0000000c35207210 */ /* 0x000fc60007fbe0ff */
[----:B------:R-:W-:Y:S02]  /*3b2b0*/  IMAD.X R45, RZ, RZ, R24, P0 ;  /* 0x000000ffff2d7224 */ /* 0x000fe400000e0618 */
        /* <DEDUP_REMOVED lines=8> */
[----:B0-----:R-:W-:Y:S01]  /*3b340*/  IMAD.X R30, RZ, RZ, R27, P0 ;  /* 0x000000ffff1e7224 */ /* 0x001fe200000e061b */
[----:B------:R-:W-:Y:S01]  /*3b350*/  IADD3 R51, P0, PT, R51, R44, RZ ;  /* 0x0000002c33337210 */ /* 0x000fe20007f1e0ff */
[----:B------:R-:W-:Y:S02]  /*3b360*/  IMAD.IADD R27, R45, 0x1, R47 ;  /* 0x000000012d1b7824 */ /* 0x000fe400078e022f */
[----:B------:R-:W-:Y:S02]  /*3b370*/  IMAD R24, R15, R19, RZ ;  /* 0x000000130f187224 */ /* 0x000fe400078e02ff */
[----:B------:R-:W-:Y:S01]  /*3b380*/  IMAD.WIDE.U32.X R40, R7, R31, R40, P1 ;  /* 0x0000001f07287225 */ /* 0x000fe200008e0428 */
[----:B------:R-:W-:-:S03]  /*3b390*/  IADD3 RZ, P1, PT, R13, R42, RZ ;  /* 0x0000002a0dff7210 */ /* 0x000fc60007f3e0ff */
[----:B------:R-:W-:-:S04]  /*3b3a0*/  IMAD.WIDE.U32 R12, R14, R19, RZ ;  /* 0x000000130e0c7225 */ /* 0x000fc800078e00ff */
[----:B------:R-:W-:Y:S01]  /*3b3b0*/  IMAD R47, R14, R25, R24 ;  /* 0x000000190e2f7224 */ /* 0x000fe200078e0218 */
[----:B------:R-:W-:Y:S01]  /*3b3c0*/  IADD3.X R24, P0, PT, R22, R27, RZ, P0, !PT ;  /* 0x0000001b16187210 */ /* 0x000fe2000071e4ff */
[----:B------:R-:W-:-:S04]  /*3b3d0*/  IMAD.WIDE.U32 R44, R31, R4, RZ ;  /* 0x000000041f2c7225 */ /* 0x000fc800078e00ff */
[----:B------:R-:W-:Y:S01]  /*3b3e0*/  IMAD.X R27, RZ, RZ, RZ, P6 ;  /* 0x000000ffff1b7224 */ /* 0x000fe200030e06ff */
[----:B------:R-:W-:Y:S01]  /*3b3f0*/  IADD3 R51, P6, PT, R51, R32, RZ ;  /* 0x0000002033337210 */ /* 0x000fe20007fde0ff */
[----:B------:R-:W-:Y:S01]  /*3b400*/  IMAD.IADD R47, R13, 0x1, R47 ;  /* 0x000000010d2f7824 */ /* 0x000fe200078e022f */
[----:B------:R-:W-:Y:S01]  /*3b410*/  SEL R32, RZ, 0x1, !P0 ;  /* 0x00000001ff207807 */ /* 0x000fe20004000000 */
[----:B------:R-:W-:Y:S01]  /*3b420*/  IMAD.X R13, RZ, RZ, RZ, P5 ;  /* 0x000000ffff0d7224 */ /* 0x000fe200028e06ff */
[----:B------:R-:W-:Y:S01]  /*3b430*/  IADD3 R22, P0, PT, R51, R12, RZ ;  /* 0x0000000c33167210 */ /* 0x000fe20007f1e0ff */
[----:B------:R-:W-:Y:S01]  /*3b440*/  IMAD.WIDE.U32 R44, P5, R5, R29, R44 ;  /* 0x0000001d052c7225 */ /* 0x000fe200078a002c */
[----:B------:R-:W-:-:S03]  /*3b450*/  IADD3.X R24, P6, PT, R24, R49, RZ, P6, !PT ;  /* 0x0000003118187210 */ /* 0x000fc600037de4ff */
[----:B------:R-:W-:Y:S01]  /*3b460*/  IMAD.MOV.U32 R26, RZ, RZ, R33 ;  /* 0x000000ffff1a7224 */ /* 0x000fe200078e0021 */
[----:B------:R-:W-:Y:S01]  /*3b470*/  IADD3.X R24, P0, PT, R24, R47, RZ, P0, !PT ;  /* 0x0000002f18187210 */ /* 0x000fe2000071e4ff */
[----:B------:R-:W-:Y:S01]  /*3b480*/  IMAD.X R33, RZ, RZ, RZ, P5 ;  /* 0x000000ffff217224 */ /* 0x000fe200028e06ff */
[----:B------:R-:W-:Y:S01]  /*3b490*/  IADD3 RZ, P5, PT, RZ, R22, RZ ;  /* 0x00000016ffff7210 */ /* 0x000fe20007fbe0ff */
[----:B------:R-:W-:Y:S01]  /*3b4a0*/  IMAD.MOV.U32 R12, RZ, RZ, R43 ;  /* 0x000000ffff0c7224 */ /* 0x000fe200078e002b */
[----:B------:R-:W-:Y:S01]  /*3b4b0*/  SEL R34, RZ, 0x1, !P0 ;  /* 0x00000001ff227807 */ /* 0x000fe20004000000 */
[----:B------:R-:W-:Y:S01]  /*3b4c0*/  IMAD.WIDE.U32 R46, R29, R4, RZ ;  /* 0x000000041d2e7225 */ /* 0x000fe200078e00ff */
[----:B------:R-:W-:-:S03]  /*3b4d0*/  IADD3.X R24, P5, PT, RZ, R24, RZ, P5, !PT ;  /* 0x00000018ff187210 */ /* 0x000fc60002fbe4ff */
[----:B-----5:R-:W-:-:S04]  /*3b4e0*/  IMAD.WIDE.U32 R42, R39, R10, RZ ;  /* 0x0000000a272a7225 */ /* 0x020fc800078e00ff */
[----:B------:R-:W-:Y:S01]  /*3b4f0*/  IMAD.WIDE.U32.X R36, R15, R25, R36, P3 ;  /* 0x000000190f247225 */ /* 0x000fe200018e0424 */
[----:B------:R-:W-:-:S03]  /*3b500*/  IADD3 RZ, P3, PT, R47, R44, RZ ;  /* 0x0000002c2fff7210 */ /* 0x000fc60007f7e0ff */
[----:B------:R-:W-:-:S04]  /*3b510*/  IMAD.WIDE.U32 R42, P0, R11, R35, R42 ;  /* 0x000000230b2a7225 */ /* 0x000fc8000780002a */
[----:B------:R-:W-:-:S04]  /*3b520*/  IMAD.WIDE.U32 R46, R35, R10, RZ ;  /* 0x0000000a232e7225 */ /* 0x000fc800078e00ff */
[----:B------:R-:W-:Y:S02]  /*3b530*/  IMAD.X R53, RZ, RZ, R34, P5 ;  /* 0x000000ffff357224 */ /* 0x000fe400028e0622 */
[----:B------:R-:W-:Y:S02]  /*3b540*/  IMAD.X R49, RZ, RZ, R32, P6 ;  /* 0x000000ffff317224 */ /* 0x000fe400030e0620 */
[----:B------:R-:W-:Y:S01]  /*3b550*/  IMAD R34, R11, R35, RZ ;  /* 0x000000230b227224 */ /* 0x000fe200078e02ff */
[----:B------:R-:W-:Y:S01]  /*3b560*/  IADD3 R44, P6, PT, R53, R36, RZ ;  /* 0x00000024352c7210 */ /* 0x000fe20007fde0ff */
[----:B------:R-:W-:Y:S01]  /*3b570*/  IMAD.X R51, RZ, RZ, RZ, P0 ;  /* 0x000000ffff337224 */ /* 0x000fe200000e06ff */
[----:B------:R-:W-:Y:S01]  /*3b580*/  IADD3 RZ, P0, PT, R47, R42, RZ ;  /* 0x0000002a2fff7210 */ /* 0x000fe20007f1e0ff */
[----:B------:R-:W-:Y:S01]  /*3b590*/  IMAD.MOV.U32 R50, RZ, RZ, R43 ;  /* 0x000000ffff327224 */ /* 0x000fe200078e002b */
[----:B------:R-:W-:Y:S01]  /*3b5a0*/  IADD3 R46, P5, PT, R49, R40, RZ ;  /* 0x00000028312e7210 */ /* 0x000fe20007fbe0ff */
[----:B------:R-:W-:-:S04]  /*3b5b0*/  IMAD.WIDE.U32 R42, R31, R10, RZ ;  /* 0x0000000a1f2a7225 */ /* 0x000fc800078e00ff */
[C---:B------:R-:W-:Y:S02]  /*3b5c0*/  IMAD R47, R10.reuse, R39, R34 ;  /* 0x000000270a2f7224 */ /* 0x040fe400078e0222 */
[----:B------:R-:W-:-:S04]  /*3b5d0*/  IMAD.WIDE.U32 R34, R10, R35, RZ ;  /* 0x000000230a227225 */ /* 0x000fc800078e00ff */
[----:B------:R-:W-:Y:S02]  /*3b5e0*/  IMAD.MOV.U32 R32, RZ, RZ, R45 ;  /* 0x000000ffff207224 */ /* 0x000fe400078e002d */
[----:B------:R-:W-:Y:S02]  /*3b5f0*/  IMAD.X R45, RZ, RZ, R37, P6 ;  /* 0x000000ffff2d7224 */ /* 0x000fe400030e0625 */
[----:B------:R-:W-:-:S04]  /*3b600*/  IMAD.WIDE.U32.X R36, R11, R39, R50, P0 ;  /* 0x000000270b247225 */ /* 0x000fc800000e0432 */
[----:B------:R-:W-:Y:S01]  /*3b610*/  IMAD.X R48, RZ, RZ, R41, P5 ;  /* 0x000000ffff307224 */ /* 0x000fe200028e0629 */
[----:B------:R-:W-:Y:S01]  /*3b620*/  IADD3 RZ, P5, PT, RZ, R34, RZ ;  /* 0x00000022ffff7210 */ /* 0x000fe20007fbe0ff */
[----:B------:R-:W-:-:S04]  /*3b630*/  IMAD.WIDE.U32 R42, P0, R11, R29, R42 ;  /* 0x0000001d0b2a7225 */ /* 0x000fc8000780002a */
[----:B------:R-:W-:Y:S02]  /*3b640*/  IMAD.IADD R47, R35, 0x1, R47 ;  /* 0x00000001232f7824 */ /* 0x000fe400078e022f */
[-C--:B------:R-:W-:Y:S02]  /*3b650*/  IMAD R40, R5, R29.reuse, RZ ;  /* 0x0000001d05287224 */ /* 0x080fe400078e02ff */
[----:B------:R-:W-:Y:S01]  /*3b660*/  IMAD.X R41, RZ, RZ, RZ, P0 ;  /* 0x000000ffff297224 */ /* 0x000fe200000e06ff */
[----:B------:R-:W-:Y:S01]  /*3b670*/  IADD3 R49, P0, PT, R28, R34, RZ ;  /* 0x000000221c317210 */ /* 0x000fe20007f1e0ff */
[----:B------:R-:W-:Y:S01]  /*3b680*/  IMAD.WIDE.U32 R38, R4, R29, RZ ;  /* 0x0000001d04267225 */ /* 0x000fe200078e00ff */
[----:B------:R-:W-:-:S03]  /*3b690*/  IADD3.X R47, P6, PT, RZ, R47, RZ, P5, !PT ;  /* 0x0000002fff2f7210 */ /* 0x000fc60002fde4ff */
[----:B------:R-:W-:Y:S01]  /*3b6a0*/  IMAD R53, R4, R31, R40 ;  /* 0x0000001f04357224 */ /* 0x000fe200078e0228 */
[----:B------:R-:W-:Y:S01]  /*3b6b0*/  SEL R28, RZ, 0x1, !P6 ;  /* 0x00000001ff1c7807 */ /* 0x000fe20007000000 */
[----:B------:R-:W-:Y:S01]  /*3b6c0*/  IMAD.WIDE.U32 R50, R29, R10, RZ ;  /* 0x0000000a1d327225 */ /* 0x000fe200078e00ff */
[----:B------:R-:W-:-:S03]  /*3b6d0*/  IADD3 R49, P6, PT, R49, R38, RZ ;  /* 0x0000002631317210 */ /* 0x000fc60007fde0ff */
[----:B------:R-:W-:Y:S01]  /*3b6e0*/  IMAD.WIDE.U32.X R34, R5, R31, R32, P3 ;  /* 0x0000001f05227225 */ /* 0x000fe200018e0420 */
[----:B------:R-:W-:Y:S02]  /*3b6f0*/  IADD3.X R30, P3, PT, R47, R30, RZ, P0, !PT ;  /* 0x0000001e2f1e7210 */ /* 0x000fe4000077e4ff */
[----:B------:R-:W-:Y:S01]  /*3b700*/  IADD3 RZ, P5, PT, R51, R42, RZ ;  /* 0x0000002a33ff7210 */ /* 0x000fe20007fbe0ff */
[-C--:B------:R-:W-:Y:S02]  /*3b710*/  IMAD R32, R7, R19.reuse, RZ ;  /* 0x0000001307207224 */ /* 0x080fe400078e02ff */
[----:B------:R-:W-:Y:S02]  /*3b720*/  IMAD.IADD R33, R39, 0x1, R53 ;  /* 0x0000000127217824 */ /* 0x000fe400078e0235 */
[----:B------:R-:W-:Y:S02]  /*3b730*/  IMAD.MOV.U32 R40, RZ, RZ, R43 ;  /* 0x000000ffff287224 */ /* 0x000fe400078e002b */
[----:B------:R-:W-:Y:S01]  /*3b740*/  IMAD.WIDE.U32 R38, R6, R19, RZ ;  /* 0x0000001306267225 */ /* 0x000fe200078e00ff */
[----:B------:R-:W-:-:S03]  /*3b750*/  IADD3.X R47, P0, PT, R30, R33, RZ, P6, !PT ;  /* 0x000000211e2f7210 */ /* 0x000fc6000371e4ff */
[----:B------:R-:W-:Y:S01]  /*3b760*/  IMAD R51, R6, R25, R32 ;  /* 0x0000001906337224 */ /* 0x000fe200078e0220 */
[----:B------:R-:W-:Y:S01]  /*3b770*/  SEL R30, RZ, 0x1, !P0 ;  /* 0x00000001ff1e7807 */ /* 0x000fe20004000000 */
[----:B------:R-:W-:Y:S01]  /*3b780*/  IMAD.X R43, RZ, RZ, R28, P3 ;  /* 0x000000ffff2b7224 */ /* 0x000fe200018e061c */
[----:B------:R-:W-:Y:S01]  /*3b790*/  IADD3 R49, P3, PT, R49, R46, RZ ;  /* 0x0000002e31317210 */ /* 0x000fe20007f7e0ff */
[----:B------:R-:W-:Y:S02]  /*3b7a0*/  IMAD.IADD R42, R39, 0x1, R51 ;  /* 0x00000001272a7824 */ /* 0x000fe400078e0233 */
[----:B------:R-:W-:Y:S01]  /*3b7b0*/  IMAD.WIDE.U32.X R32, R11, R31, R40, P5 ;  /* 0x0000001f0b207225 */ /* 0x000fe200028e0428 */
[----:B------:R-:W-:Y:S02]  /*3b7c0*/  IADD3 R39, P5, PT, R43, R36, RZ ;  /* 0x000000242b277210 */ /* 0x000fe40007fbe0ff */
[----:B------:R-:W-:Y:S01]  /*3b7d0*/  IADD3.X R47, P3, PT, R47, R48, RZ, P3, !PT ;  /* 0x000000302f2f7210 */ /* 0x000fe20001f7e4ff */
[----:B------:R-:W-:Y:S01]  /*3b7e0*/  IMAD R28, R11, R29, RZ ;  /* 0x0000001d0b1c7224 */ /* 0x000fe200078e02ff */
[----:B------:R-:W-:Y:S01]  /*3b7f0*/  IADD3 R49, P6, PT, R49, R38, RZ ;  /* 0x0000002631317210 */ /* 0x000fe20007fde0ff */
[----:B------:R-:W-:-:S02]  /*3b800*/  IMAD.X R46, RZ, RZ, R37, P5 ;  /* 0x000000ffff2e7224 */ /* 0x000fc400028e0625 */
[----:B------:R-:W-:Y:S01]  /*3b810*/  IMAD.X R37, RZ, RZ, R30, P3 ;  /* 0x000000ffff257224 */ /* 0x000fe200018e061e */
[----:B------:R-:W-:Y:S01]  /*3b820*/  IADD3.X R36, P6, PT, R47, R42, RZ, P6, !PT ;  /* 0x0000002a2f247210 */ /* 0x000fe200037de4ff */
[C---:B------:R-:W-:Y:S01]  /*3b830*/  IMAD R43, R10.reuse, R31, R28 ;  /* 0x0000001f0a2b7224 */ /* 0x040fe200078e021c */
[----:B------:R-:W-:Y:S01]  /*3b840*/  IADD3 R44, P0, PT, R49, R44, RZ ;  /* 0x0000002c312c7210 */ /* 0x000fe20007f1e0ff */
[----:B------:R-:W-:Y:S01]  /*3b850*/  IMAD.WIDE.U32 R28, R10, R29, RZ ;  /* 0x0000001d0a1c7225 */ /* 0x000fe200078e00ff */
[----:B------:R-:W-:Y:S02]  /*3b860*/  IADD3 R47, P5, PT, R37, R34, RZ ;  /* 0x00000022252f7210 */ /* 0x000fe40007fbe0ff */
[----:B------:R-:W-:Y:S01]  /*3b870*/  IADD3.X R45, P0, PT, R36, R45, RZ, P0, !PT ;  /* 0x0000002d242d7210 */ /* 0x000fe2000071e4ff */
[----:B------:R-:W-:Y:S01]  /*3b880*/  IMAD.WIDE.U32 R30, R25, R4, RZ ;  /* 0x00000004191e7225 */ /* 0x000fe200078e00ff */
[----:B------:R-:W-:-:S03]  /*3b890*/  IADD3 R42, P3, PT, R39, R28, RZ ;  /* 0x0000001c272a7210 */ /* 0x000fc60007f7e0ff */
[----:B------:R-:W-:-:S04]  /*3b8a0*/  IMAD.WIDE.U32 R40, R23, R4, RZ ;  /* 0x0000000417287225 */ /* 0x000fc800078e00ff */
[----:B------:R-:W-:Y:S02]  /*3b8b0*/  IMAD.IADD R43, R29, 0x1, R43 ;  /* 0x000000011d2b7824 */ /* 0x000fe400078e022b */
[----:B------:R-:W-:Y:S02]  /*3b8c0*/  IMAD.X R49, RZ, RZ, R35, P5 ;  /* 0x000000ffff317224 */ /* 0x000fe400028e0623 */
        /* <DEDUP_REMOVED lines=8> */
[----:B------:R-:W-:Y:S01]  /*3b950*/  IMAD.X R27, RZ, RZ, RZ, P5 ;  /* 0x000000ffff1b7224 */ /* 0x000fe200028e06ff */
[----:B------:R-:W-:Y:S01]  /*3b960*/  IADD3 RZ, P5, PT, R39, R30, RZ ;  /* 0x0000001e27ff7210 */ /* 0x000fe20007fbe0ff */
[----:B------:R-:W-:Y:S01]  /*3b970*/  IMAD.X R37, RZ, RZ, R36, P0 ;  /* 0x000000ffff257224 */ /* 0x000fe200000e0624 */
[----:B------:R-:W-:Y:S01]  /*3b980*/  IADD3 R39, P0, PT, R42, R47, RZ ;  /* 0x0000002f2a277210 */ /* 0x000fe20007f1e0ff */
[----:B------:R-:W-:Y:S01]  /*3b990*/  IMAD.MOV.U32 R26, RZ, RZ, R29 ;  /* 0x000000ffff1a7224 */ /* 0x000fe200078e001d */
[----:B------:R-:W-:Y:S01]  /*3b9a0*/  SEL R30, RZ, 0x1, !P3 ;  /* 0x00000001ff1e7807 */ /* 0x000fe20005800000 */
[----:B------:R-:W-:Y:S01]  /*3b9b0*/  IMAD R29, R15, R21, RZ ;  /* 0x000000150f1d7224 */ /* 0x000fe200078e02ff */
[----:B------:R-:W-:Y:S01]  /*3b9c0*/  IADD3.X R42, P0, PT, R28, R49, RZ, P0, !PT ;  /* 0x000000311c2a7210 */ /* 0x000fe2000071e4ff */
[----:B------:R-:W-:Y:S01]  /*3b9d0*/  IMAD.WIDE.U32 R46, R25, R10, RZ ;  /* 0x0000000a192e7225 */ /* 0x000fe200078e00ff */
[----:B------:R-:W-:-:S03]  /*3b9e0*/  IADD3 R36, P3, PT, R37, R34, RZ ;  /* 0x0000002225247210 */ /* 0x000fc60007f7e0ff */
[----:B------:R-:W-:Y:S02]  /*3b9f0*/  IMAD.X R37, RZ, RZ, R30, P0 ;  /* 0x000000ffff257224 */ /* 0x000fe400000e061e */
[C---:B------:R-:W-:Y:S02]  /*3ba00*/  IMAD R43, R14.reuse, R23, R29 ;  /* 0x000000170e2b7224 */ /* 0x040fe400078e021d */
[----:B------:R-:W-:Y:S01]  /*3ba10*/  IMAD.WIDE.U32 R48, R14, R21, RZ ;  /* 0x000000150e307225 */ /* 0x000fe200078e00ff */
[----:B------:R-:W-:-:S03]  /*3ba20*/  IADD3 R38, P0, PT, R37, R32, RZ ;  /* 0x0000002025267210 */ /* 0x000fc60007f1e0ff */
[----:B------:R-:W-:-:S04]  /*3ba30*/  IMAD.WIDE.U32.X R28, R15, R23, R16, P2 ;  /* 0x000000170f1c7225 */ /* 0x000fc800010e0410 */
[----:B------:R-:W-:Y:S02]  /*3ba40*/  IMAD.X R15, RZ, RZ, RZ, P6 ;  /* 0x000000ffff0f7224 */ /* 0x000fe400030e06ff */
[----:B------:R-:W-:-:S04]  /*3ba50*/  IMAD.WIDE.U32 R40, R19, R10, RZ ;  /* 0x0000000a13287225 */ /* 0x000fc800078e00ff */
[----:B------:R-:W-:-:S04]  /*3ba60*/  IMAD.WIDE.U32 R16, P6, R11, R19, R46 ;  /* 0x000000130b107225 */ /* 0x000fc800078c002e */
[----:B------:R-:W-:Y:S01]  /*3ba70*/  IMAD.X R35, RZ, RZ, R35, P3 ;  /* 0x000000ffff237224 */ /* 0x000fe200018e0623 */
[----:B------:R-:W-:Y:S01]  /*3ba80*/  IADD3 R34, P3, PT, R44, R48, RZ ;  /* 0x000000302c227210 */ /* 0x000fe20007f7e0ff */
        /* <DEDUP_REMOVED lines=8> */
[----:B------:R-:W-:-:S02]  /*3bb10*/  IADD3.X R16, P0, PT, RZ, R16, RZ, P0, !PT ;  /* 0x00000010ff107210 */ /* 0x000fc4000071e4ff */
[----:B------:R-:W-:Y:S01]  /*3bb20*/  SEL R43, RZ, 0x1, !P3 ;  /* 0x00000001ff2b7807 */ /* 0x000fe20005800000 */
[----:B------:R-:W-:-:S04]  /*3bb30*/  IMAD.WIDE.U32 R32, R4, R19, RZ ;  /* 0x0000001304207225 */ /* 0x000fc800078e00ff */
[----:B------:R-:W-:Y:S02]  /*3bb40*/  IMAD R45, R4, R25, R40 ;  /* 0x00000019042d7224 */ /* 0x000fe400078e0228 */
[----:B------:R-:W-:Y:S01]  /*3bb50*/  IMAD.X R43, RZ, RZ, R43, P0 ;  /* 0x000000ffff2b7224 */ /* 0x000fe200000e062b */
[----:B------:R-:W-:Y:S01]  /*3bb60*/  IADD3 R39, P0, PT, R39, R32, RZ ;  /* 0x0000002027277210 */ /* 0x000fe20007f1e0ff */
[----:B------:R-:W-:Y:S02]  /*3bb70*/  IMAD.IADD R45, R33, 0x1, R45 ;  /* 0x00000001212d7824 */ /* 0x000fe400078e022d */
[----:B------:R-:W-:-:S03]  /*3bb80*/  IMAD.WIDE.U32 R40, R21, R10, RZ ;  /* 0x0000000a15287225 */ /* 0x000fc600078e00ff */
[----:B------:R-:W-:Y:S01]  /*3bb90*/  IADD3.X R42, P0, PT, R42, R45, RZ, P0, !PT ;  /* 0x0000002d2a2a7210 */ /* 0x000fe2000071e4ff */
[----:B------:R-:W-:Y:S01]  /*3bba0*/  IMAD.X R33, RZ, RZ, RZ, P6 ;  /* 0x000000ffff217224 */ /* 0x000fe200030e06ff */
[----:B------:R-:W-:Y:S01]  /*3bbb0*/  IADD3 R40, P6, PT, R43, R28, RZ ;  /* 0x0000001c2b287210 */ /* 0x000fe20007fde0ff */
[----:B------:R-:W-:-:S04]  /*3bbc0*/  IMAD.WIDE.U32 R30, P3, R11, R21, R30 ;  /* 0x000000150b1e7225 */ /* 0x000fc8000786001e */
[----:B------:R-:W-:Y:S02]  /*3bbd0*/  IMAD R28, R7, R21, RZ ;  /* 0x00000015071c7224 */ /* 0x000fe400078e02ff */
[----:B------:R-:W-:Y:S01]  /*3bbe0*/  IMAD.WIDE.U32.X R26, R5, R25, R26, P4 ;  /* 0x00000019051a7225 */ /* 0x000fe200020e041a */
[----:B------:R-:W-:-:S03]  /*3bbf0*/  IADD3 RZ, P4, PT, R41, R30, RZ ;  /* 0x0000001e29ff7210 */ /* 0x000fc60007f9e0ff */
[----:B------:R-:W-:Y:S01]  /*3bc00*/  IMAD.X R44, RZ, RZ, R29, P6 ;  /* 0x000000ffff2c7224 */ /* 0x000fe200030e061d */
[----:B------:R-:W-:Y:S01]  /*3bc10*/  IADD3 R39, P6, PT, R39, R36, RZ ;  /* 0x0000002427277210 */ /* 0x000fe20007fde0ff */
[----:B------:R-:W-:Y:S02]  /*3bc20*/  IMAD R41, R6, R23, R28 ;  /* 0x0000001706297224 */ /* 0x000fe400078e021c */
[----:B------:R-:W-:Y:S01]  /*3bc30*/  IMAD R30, R11, R19, RZ ;  /* 0x000000130b1e7224 */ /* 0x000fe200078e02ff */
[----:B------:R-:W-:Y:S01]  /*3bc40*/  IADD3.X R35, P6, PT, R42, R35, RZ, P6, !PT ;  /* 0x000000232a237210 */ /* 0x000fe200037de4ff */
[----:B------:R-:W-:-:S04]  /*3bc50*/  IMAD.WIDE.U32 R28, R6, R21, RZ ;  /* 0x00000015061c7225 */ /* 0x000fc800078e00ff */
[----:B------:R-:W-:Y:S01]  /*3bc60*/  IMAD.WIDE.U32.X R12, R7, R23, R12, P1 ;  /* 0x00000017070c7225 */ /* 0x000fe200008e040c */
[----:B------:R-:W-:-:S03]  /*3bc70*/  IADD3 R39, P1, PT, R39, R28, RZ ;  /* 0x0000001c27277210 */ /* 0x000fc60007f3e0ff */
[----:B------:R-:W-:Y:S01]  /*3bc80*/  IMAD.MOV.U32 R32, RZ, RZ, R17 ;  /* 0x000000ffff207224 */ /* 0x000fe200078e0011 */
[----:B------:R-:W-:Y:S01]  /*3bc90*/  SEL R17, RZ, 0x1, !P0 ;  /* 0x00000001ff117807 */ /* 0x000fe20004000000 */
[----:B------:R-:W-:-:S04]  /*3bca0*/  IMAD.WIDE.U32 R6, R10, R19, RZ ;  /* 0x000000130a067225 */ /* 0x000fc800078e00ff */
[----:B------:R-:W-:Y:S01]  /*3bcb0*/  IMAD R19, R10, R25, R30 ;  /* 0x000000190a137224 */ /* 0x000fe200078e021e */
[----:B------:R-:W-:Y:S01]  /*3bcc0*/  IADD3 R38, P0, PT, R38, R6, RZ ;  /* 0x0000000626267210 */ /* 0x000fe20007f1e0ff */
[----:B------:R-:W-:Y:S02]  /*3bcd0*/  IMAD.IADD R30, R29, 0x1, R41 ;  /* 0x000000011d1e7824 */ /* 0x000fe400078e0229 */
[----:B------:R-:W-:Y:S02]  /*3bce0*/  IMAD.IADD R28, R7, 0x1, R19 ;  /* 0x00000001071c7824 */ /* 0x000fe400078e0213 */
[----:B------:R-:W-:Y:S01]  /*3bcf0*/  IMAD.X R17, RZ, RZ, R17, P6 ;  /* 0x000000ffff117224 */ /* 0x000fe200030e0611 */
[----:B------:R-:W-:Y:S01]  /*3bd00*/  IADD3.X R7, P6, PT, R35, R30, RZ, P1, !PT ;  /* 0x0000001e23077210 */ /* 0x000fe20000fde4ff */
[----:B------:R-:W-:Y:S01]  /*3bd10*/  IMAD.WIDE.U32.X R14, R5, R23, R14, P5 ;  /* 0x00000017050e7225 */ /* 0x000fe200028e040e */
[----:B------:R-:W-:Y:S02]  /*3bd20*/  IADD3 R6, P1, PT, R39, R40, RZ ;  /* 0x0000002827067210 */ /* 0x000fe40007f3e0ff */
[----:B------:R-:W-:Y:S01]  /*3bd30*/  SEL R19, RZ, 0x1, !P6 ;  /* 0x00000001ff137807 */ /* 0x000fe20007000000 */
[----:B------:R-:W-:Y:S01]  /*3bd40*/  IMAD R29, R5, R21, RZ ;  /* 0x00000015051d7224 */ /* 0x000fe200078e02ff */
[----:B------:R-:W-:Y:S01]  /*3bd50*/  IADD3 R17, P5, PT, R17, R26, RZ ;  /* 0x0000001a11117210 */ /* 0x000fe20007fbe0ff */
[----:B------:R-:W-:Y:S01]  /*3bd60*/  IMAD.WIDE.U32.X R32, R11, R25, R32, P2 ;  /* 0x000000190b207225 */ /* 0x000fe200010e0420 */
[----:B------:R-:W-:-:S02]  /*3bd70*/  IADD3.X R7, P6, PT, R7, R44, RZ, P1, !PT ;  /* 0x0000002c07077210 */ /* 0x000fc40000fde4ff */
[----:B------:R-:W-:Y:S01]  /*3bd80*/  IADD3.X R37, P0, PT, R28, R37, RZ, P0, !PT ;  /* 0x000000251c257210 */ /* 0x000fe2000071e4ff */
[----:B------:R-:W-:Y:S01]  /*3bd90*/  IMAD.X R26, RZ, RZ, R27, P5 ;  /* 0x000000ffff1a7224 */ /* 0x000fe200028e061b */
[----:B------:R-:W-:Y:S01]  /*3bda0*/  IADD3 R17, P1, PT, R38, R17, RZ ;  /* 0x0000001126117210 */ /* 0x000fe20007f3e0ff */
[----:B------:R-:W-:Y:S02]  /*3bdb0*/  IMAD.X R19, RZ, RZ, R19, P6 ;  /* 0x000000ffff137224 */ /* 0x000fe400030e0613 */
[C---:B------:R-:W-:Y:S02]  /*3bdc0*/  IMAD R29, R4.reuse, R23, R29 ;  /* 0x00000017041d7224 */ /* 0x040fe400078e021d */
[----:B------:R-:W-:-:S04]  /*3bdd0*/  IMAD.WIDE.U32 R4, R4, R21, RZ ;  /* 0x0000001504047225 */ /* 0x000fc800078e00ff */
[----:B------:R-:W-:Y:S01]  /*3bde0*/  IMAD.X R27, RZ, RZ, RZ, P3 ;  /* 0x000000ffff1b7224 */ /* 0x000fe200018e06ff */
[----:B------:R-:W-:Y:S01]  /*3bdf0*/  IADD3.X R37, P3, PT, R37, R26, RZ, P1, !PT ;  /* 0x0000001a25257210 */ /* 0x000fe20000f7e4ff */
[----:B------:R-:W-:Y:S01]  /*3be00*/  IMAD.IADD R28, R5, 0x1, R29 ;  /* 0x00000001051c7824 */ /* 0x000fe200078e021d */
[----:B------:R-:W-:Y:S01]  /*3be10*/  IADD3 R12, P1, PT, R19, R12, RZ ;  /* 0x0000000c130c7210 */ /* 0x000fe20007f3e0ff */
[----:B------:R-:W-:Y:S01]  /*3be20*/  IMAD.MOV.U32 R26, RZ, RZ, R31 ;  /* 0x000000ffff1a7224 */ /* 0x000fe200078e001f */
[----:B------:R-:W-:Y:S01]  /*3be30*/  IADD3 R17, P5, PT, R17, R4, RZ ;  /* 0x0000000411117210 */ /* 0x000fe20007fbe0ff */
[----:B------:R-:W-:-:S03]  /*3be40*/  IMAD.WIDE.U32 R4, R7, 0x3d1, RZ ;  /* 0x000003d107047825 */ /* 0x000fc600078e00ff */
[----:B------:R-:W-:Y:S01]  /*3be50*/  IADD3 R12, P2, PT, R17, R12, RZ ;  /* 0x0000000c110c7210 */ /* 0x000fe20007f5e0ff */
[----:B------:R-:W-:Y:S01]  /*3be60*/  IMAD.X R36, RZ, RZ, R13, P1 ;  /* 0x000000ffff247224 */ /* 0x000fe200008e060d */
[----:B------:R-:W-:Y:S01]  /*3be70*/  SEL R13, RZ, 0x1, !P0 ;  /* 0x00000001ff0d7807 */ /* 0x000fe20004000000 */
[----:B------:R-:W-:Y:S01]  /*3be80*/  IMAD R17, R11, R21, RZ ;  /* 0x000000150b117224 */ /* 0x000fe200078e02ff */
[----:B------:R-:W-:Y:S01]  /*3be90*/  IADD3.X R19, P1, PT, R37, R28, RZ, P5, !PT ;  /* 0x0000001c25137210 */ /* 0x000fe20002f3e4ff */
[----:B------:R-:W-:-:S04]  /*3bea0*/  IMAD.WIDE.U32 R30, P5, RZ, R6, R4 ;  /* 0x00000006ff1e7225 */ /* 0x000fc800078a0004 */
[----:B------:R-:W-:-:S04]  /*3beb0*/  IMAD.WIDE.U32 R4, R6, 0x3d1, RZ ;  /* 0x000003d106047825 */ /* 0x000fc800078e00ff */
[----:B------:R-:W-:Y:S01]  /*3bec0*/  IMAD.X R13, RZ, RZ, R13, P3 ;  /* 0x000000ffff0d7224 */ /* 0x000fe200018e060d */
[----:B------:R-:W-:Y:S01]  /*3bed0*/  IADD3 RZ, P0, PT, RZ, R4, RZ ;  /* 0x00000004ffff7210 */ /* 0x000fe20007f1e0ff */
[----:B------:R-:W-:-:S04]  /*3bee0*/  IMAD.WIDE.U32 R28, R10, R21, RZ ;  /* 0x000000150a1c7225 */ /* 0x000fc800078e00ff */
[-C--:B------:R-:W-:Y:S01]  /*3bef0*/  IMAD R17, R10, R23.reuse, R17 ;  /* 0x000000170a117224 */ /* 0x080fe200078e0211 */
[----:B------:R-:W-:Y:S01]  /*3bf00*/  IADD3.X R10, P2, PT, R19, R36, RZ, P2, !PT ;  /* 0x00000024130a7210 */ /* 0x000fe2000175e4ff */
[----:B------:R-:W-:Y:S01]  /*3bf10*/  IMAD.X R37, RZ, RZ, RZ, P5 ;  /* 0x000000ffff257224 */ /* 0x000fe200028e06ff */
[----:B------:R-:W-:Y:S01]  /*3bf20*/  IADD3 R19, P3, PT, R5, R30, RZ ;  /* 0x0000001e05137210 */ /* 0x000fe20007f7e0ff */
[----:B------:R-:W-:Y:S01]  /*3bf30*/  IMAD.MOV.U32 R36, RZ, RZ, R31 ;  /* 0x000000ffff247224 */ /* 0x000fe200078e001f */
[----:B------:R-:W-:Y:S01]  /*3bf40*/  IADD3 R13, P5, PT, R13, R32, RZ ;  /* 0x000000200d0d7210 */ /* 0x000fe20007fbe0ff */
[----:B------:R-:W-:Y:S01]  /*3bf50*/  IMAD.IADD R17, R29, 0x1, R17 ;  /* 0x000000011d117824 */ /* 0x000fe200078e0211 */
[----:B------:R-:W-:Y:S01]  /*3bf60*/  SEL R5, RZ, 0x1, !P1 ;  /* 0x00000001ff057807 */ /* 0x000fe20004800000 */
[----:B------:R-:W-:Y:S01]  /*3bf70*/  IMAD.WIDE.U32.X R26, R11, R23, R26, P4 ;  /* 0x000000170b1a7225 */ /* 0x000fe200020e041a */
[----:B------:R-:W-:-:S03]  /*3bf80*/  IADD3 R13, P1, PT, R13, R28, RZ ;  /* 0x0000001c0d0d7210 */ /* 0x000fc60007f3e0ff */
[----:B------:R-:W-:Y:S01]  /*3bf90*/  IMAD.X R30, RZ, RZ, R33, P5 ;  /* 0x000000ffff1e7224 */ /* 0x000fe200028e0621 */
[----:B------:R-:W-:Y:S01]  /*3bfa0*/  IADD3.X R19, P5, PT, RZ, R19, RZ, P0, !PT ;  /* 0x00000013ff137210 */ /* 0x000fe200007be4ff */
[----:B------:R-:W-:Y:S02]  /*3bfb0*/  IMAD.X R5, RZ, RZ, R5, P2 ;  /* 0x000000ffff057224 */ /* 0x000fe400010e0605 */
[----:B------:R-:W-:Y:S01]  /*3bfc0*/  IMAD.WIDE.U32.X R28, RZ, R7, R36, P3 ;  /* 0x00000007ff1c7225 */ /* 0x000fe200018e0424 */
[----:B------:R-:W-:Y:S02]  /*3bfd0*/  SEL R21, RZ, 0x1, !P5 ;  /* 0x00000001ff157807 */ /* 0x000fe40006800000 */
[----:B------:R-:W-:Y:S01]  /*3bfe0*/  IADD3 R14, P2, PT, R5, R14, RZ ;  /* 0x0000000e050e7210 */ /* 0x000fe20007f5e0ff */
[----:B------:R-:W-:Y:S01]  /*3bff0*/  IMAD.WIDE.U32 R32, R10, 0x3d1, RZ ;  /* 0x000003d10a207825 */ /* 0x000fe200078e00ff */
[----:B------:R-:W-:Y:S02]  /*3c000*/  IADD3.X R17, P1, PT, R17, R30, RZ, P1, !PT ;  /* 0x0000001e11117210 */ /* 0x000fe40000f3e4ff */
[----:B------:R-:W-:Y:S01]  /*3c010*/  IADD3 R21, P6, PT, R21, R28, RZ ;  /* 0x0000001c15157210 */ /* 0x000fe20007fde0ff */
[----:B------:R-:W-:Y:S01]  /*3c020*/  IMAD.WIDE.U32 R30, R12, 0x3d1, RZ ;  /* 0x000003d10c1e7825 */ /* 0x000fe200078e00ff */
[----:B------:R-:W-:-:S02]  /*3c030*/  IADD3 R5, P3, PT, R13, R14, RZ ;  /* 0x0000000e0d057210 */ /* 0x000fc40007f7e0ff */
        /* <DEDUP_REMOVED lines=8> */
[----:B------:R-:W-:Y:S01]  /*3c0c0*/  IMAD.MOV.U32 R14, RZ, RZ, R33 ;  /* 0x000000ffff0e7224 */ /* 0x000fe200078e0021 */
[----:B------:R-:W-:Y:S02]  /*3c0d0*/  IADD3.X R17, P3, PT, R17, R28, RZ, P3, !PT ;  /* 0x0000001c11117210 */ /* 0x000fe40001f7e4ff */
        /* <DEDUP_REMOVED lines=9> */
[----:B------:R-:W-:-:S03]  /*3c170*/  IADD3 R13, P4, PT, R21, R14, RZ ;  /* 0x0000000e150d7210 */ /* 0x000fc60007f9e0ff */
        /* <DEDUP_REMOVED lines=60> */
.L_x_409:
        /* <DEDUP_REMOVED lines=22> */
.L_x_408:
[----:B------:R-:W-:Y:S05]  /*3c6a0*/  BSYNC.RECONVERGENT B0 ;  /* 0x0000000000007941 */ /* 0x000fea0003800200 */
.L_x_407:
[----:B------:R-:W0:Y:S01]  /*3c6b0*/  LDC R13, c[0x0][0x2f8] ;  /* 0x0000be00ff0d7b82 */ /* 0x000e220000000800 */
[----:B------:R-:W-:Y:S02]  /*3c6c0*/  IMAD.MOV.U32 R4, RZ, RZ, R10 ;  /* 0x000000ffff047224 */ /* 0x000fe400078e000a */
[----:B------:R-:W-:Y:S02]  /*3c6d0*/  IMAD.MOV.U32 R5, RZ, RZ, R21 ;  /* 0x000000ffff057224 */ /* 0x000fe400078e0015 */
[----:B------:R-:W-:Y:S02]  /*3c6e0*/  IMAD.MOV.U32 R7, RZ, RZ, R11 ;  /* 0x000000ffff077224 */ /* 0x000fe400078e000b */
[----:B------:R-:W-:Y:S02]  /*3c6f0*/  IMAD.MOV.U32 R10, RZ, RZ, R2 ;  /* 0x000000ffff0a7224 */ /* 0x000fe400078e0002 */
[----:B------:R-:W-:Y:S01]  /*3c700*/  IMAD.MOV.U32 R11, RZ, RZ, 0x0 ;  /* 0x00000000ff0b7424 */ /* 0x000fe200078e00ff */
[----:B0-----:R-:W-:-:S05]  /*3c710*/  IADD3 R13, PT, PT, -R13, 0x20, R0 ;  /* 0x000000200d0d7810 */ /* 0x001fca0007ffe100 */
[----:B------:R0:W-:Y:S04]  /*3c720*/  STL.64 [R13], R4 ;  /* 0x000000040d007387 */ /* 0x0001e80000100a00 */
[----:B------:R-:W-:Y:S04]  /*3c730*/  STL.64 [R13+0x8], R6 ;  /* 0x000008060d007387 */ /* 0x000fe80000100a00 */
[----:B------:R-:W-:Y:S01]  /*3c740*/  STL.64 [R13+0x10], R8 ;  /* 0x000010080d007387 */ /* 0x000fe20000100a00 */
[----:B0-----:R-:W-:Y:S02]  /*3c750*/  IMAD.MOV.U32 R4, RZ, RZ, R17 ;  /* 0x000000ffff047224 */ /* 0x001fe400078e0011 */
[----:B------:R-:W-:-:S05]  /*3c760*/  IMAD.MOV.U32 R5, RZ, RZ, R16 ;  /* 0x000000ffff057224 */ /* 0x000fca00078e0010 */
[----:B------:R0:W-:Y:S02]  /*3c770*/  STL.64 [R13+0x18], R4 ;  /* 0x000018040d007387 */ /* 0x0001e40000100a00 */
[----:B0-----:R-:W-:Y:S05]  /*3c780*/  RET.REL.NODEC R10 `(test_mod_inv) ;  /* 0xfffffc380a1c7950 */ /* 0x001fea0003c3ffff */
.L_x_410:
        /* <DEDUP_REMOVED lines=15> */
.L_x_417:


//--------------------- .text.test_mod_mult       --------------------------
	.section	.text.test_mod_mult,"ax",@progbits
	.align	128
        .global         test_mod_mult
        .type           test_mod_mult,@function
        .size           test_mod_mult,(.L_x_422 - test_mod_mult)
        .other          test_mod_mult,@"STO_CUDA_ENTRY STV_DEFAULT"
test_mod_mult:
.text.test_mod_mult:
[----:B------:R-:W-:Y:S01]  /*0000*/  LDC R1, c[0x0][0x37c] ;  /* 0x0000df00ff017b82 */ /* 0x000fe20000000800 */
[----:B------:R-:W0:Y:S07]  /*0010*/  S2R R5, SR_TID.X ;  /* 0x0000000000057919 */ /* 0x000e2e0000002100 */
[----:B------:R-:W0:Y:S01]  /*0020*/  S2UR UR6, SR_CTAID.X ;  /* 0x00000000000679c3 */ /* 0x000e220000002500 */
[----:B------:R-:W1:Y:S07]  /*0030*/  LDCU.64 UR4, c[0x0][0x358] ;  /* 0x00006b00ff0477ac */ /* 0x000e6e0008000a00 */
[----:B------:R-:W0:Y:S08]  /*0040*/  LDC R0, c[0x0][0x360] ;  /* 0x0000d800ff007b82 */ /* 0x000e300000000800 */
[----:B------:R-:W2:Y:S08]  /*0050*/  LDC.64 R8, c[0x0][0x380] ;  /* 0x0000e000ff087b82 */ /* 0x000eb00000000a00 */
[----:B------:R-:W3:Y:S01]  /*0060*/  LDC.64 R2, c[0x0][0x388] ;  /* 0x0000e200ff027b82 */ /* 0x000ee20000000a00 */
[----:B0-----:R-:W-:-:S04]  /*0070*/  IMAD R0, R0, UR6, R5 ;  /* 0x0000000600007c24 */ /* 0x001fc8000f8e0205 */
[----:B------:R-:W-:-:S04]  /*0080*/  IMAD.SHL.U32 R0, R0, 0x4, RZ ;  /* 0x0000000400007824 */ /* 0x000fc800078e00ff */
[----:B--2---:R-:W-:-:S05]  /*0090*/  IMAD.WIDE R8, R0, 0x8, R8 ;  /* 0x0000000800087825 */ /* 0x004fca00078e0208 */
[----:B-1----:R-:W2:Y:S01]  /*00a0*/  LDG.E.64 R18, desc[UR4][R8.64] ;  /* 0x0000000408127981 */ /* 0x002ea2000c1e1b00 */
[----:B---3--:R-:W-:-:S03]  /*00b0*/  IMAD.WIDE R2, R0, 0x8, R2 ;  /* 0x0000000800027825 */ /* 0x008fc600078e0202 */
[----:B------:R-:W3:Y:S04]  /*00c0*/  LDG.E.64 R10, desc[UR4][R8.64+0x8] ;  /* 0x00000804080a7981 */ /* 0x000ee8000c1e1b00 */
[----:B------:R-:W2:Y:S04]  /*00d0*/  LDG.E.64 R14, desc[UR4][R2.64] ;  /* 0x00000004020e7981 */ /* 0x000ea8000c1e1b00 */
[----:B------:R-:W4:Y:S04]  /*00e0*/  LDG.E.64 R12, desc[UR4][R2.64+0x8] ;  /* 0x00000804020c7981 */ /* 0x000f28000c1e1b00 */
[----:B------:R-:W5:Y:S04]  /*00f0*/  LDG.E.64 R16, desc[UR4][R2.64+0x10] ;  /* 0x0000100402107981 */ /* 0x000f68000c1e1b00 */
[----:B------:R0:W3:Y:S01]  /*0100*/  LDG.E.64 R20, desc[UR4][R2.64+0x18] ;  /* 0x0000180402147981 */ /* 0x0000e2000c1e1b00 */
[----:B--2---:R-:W-:-:S02]  /*0110*/  IMAD R23, R15, R18, RZ ;  /* 0x000000120f177224 */ /* 0x004fc400078e02ff */
[----:B------:R-:W-:-:S04]  /*0120*/  IMAD.WIDE.U32 R4, R14, R18, RZ ;  /* 0x000000120e047225 */ /* 0x000fc800078e00ff */
[CC--:B------:R-:W-:Y:S02]  /*0130*/  IMAD R23, R19.reuse, R14.reuse, R23 ;  /* 0x0000000e13177224 */ /* 0x0c0fe400078e0217 */
[----:B------:R-:W-:Y:S01]  /*0140*/  IMAD.WIDE.U32 R6, R19, R14, RZ ;  /* 0x0000000e13067225 */ /* 0x000fe200078e00ff */
[----:B------:R-:W-:-:S03]  /*0150*/  IADD3 RZ, P0, PT, RZ, R4, RZ ;  /* 0x00000004ffff7210 */ /* 0x000fc60007f1e0ff */
[----:B------:R-:W-:Y:S02]  /*0160*/  IMAD.IADD R33, R5, 0x1, R23 ;  /* 0x0000000105217824 */ /* 0x000fe400078e0217 */
[----:B------:R-:W-:-:S03]  /*0170*/  IMAD.WIDE.U32 R6, P2, R18, R15, R6 ;  /* 0x0000000f12067225 */ /* 0x000fc60007840006 */
[----:B------:R-:W-:Y:S01]  /*0180*/  IADD3.X R33, P1, PT, RZ, R33, RZ, P0, !PT ;  /* 0x00000021ff217210 */ /* 0x000fe2000073e4ff */
[----:B------:R-:W-:Y:S01]  /*0190*/  IMAD.WIDE.U32 R4, R18, R14, RZ ;  /* 0x0000000e12047225 */ /* 0x000fe200078e00ff */
[----:B0-----:R-:W-:Y:S02]  /*01a0*/  MOV R2, R7 ;  /* 0x0000000700027202 */ /* 0x001fe40000000f00 */
[----:B------:R-:W-:Y:S01]  /*01b0*/  IADD3.X R33, P0, PT, RZ, R33, RZ, P0, !PT ;  /* 0x00000021ff217210 */ /* 0x000fe2000071e4ff */
[----:B------:R-:W-:Y:S01]  /*01c0*/  IMAD.X R3, RZ, RZ, RZ, P2 ;  /* 0x000000ffff037224 */ /* 0x000fe200010e06ff */
[----:B------:R-:W-:Y:S02]  /*01d0*/  IADD3 RZ, P2, PT, R5, R6, RZ ;  /* 0x0000000605ff7210 */ /* 0x000fe40007f5e0ff */
[----:B------:R-:W-:Y:S01]  /*01e0*/  SEL R4, RZ, 0x1, !P1 ;  /* 0x00000001ff047807 */ /* 0x000fe20004800000 */
[----:B----4-:R-:W-:Y:S02]  /*01f0*/  IMAD R27, R13, R18, RZ ;  /* 0x000000120d1b7224 */ /* 0x010fe400078e02ff */
[----:B------:R-:W-:-:S04]  /*0200*/  IMAD.WIDE.U32.X R6, R19, R15, R2, P2 ;  /* 0x0000000f13067225 */ /* 0x000fc800010e0402 */
[----:B------:R-:W-:Y:S02]  /*0210*/  IMAD.X R23, RZ, RZ, R4, P0 ;  /* 0x000000ffff177224 */ /* 0x000fe400000e0604 */
[----:B------:R-:W-:-:S03]  /*0220*/  IMAD.WIDE.U32 R2, R19, R12, RZ ;  /* 0x0000000c13027225 */ /* 0x000fc600078e00ff */
[----:B------:R-:W-:Y:S01]  /*0230*/  IADD3 R25, P0, PT, R23, R6, RZ ;  /* 0x0000000617197210 */ /* 0x000fe20007f1e0ff */
[----:B------:R-:W-:-:S04]  /*0240*/  IMAD.WIDE.U32 R4, R12, R18, RZ ;  /* 0x000000120c047225 */ /* 0x000fc800078e00ff */
[----:B------:R-:W-:Y:S02]  /*0250*/  IMAD R23, R19, R12, R27 ;  /* 0x0000000c13177224 */ /* 0x000fe400078e021b */
[----:B------:R-:W-:-:S04]  /*0260*/  IMAD.WIDE.U32 R2, P1, R18, R13, R2 ;  /* 0x0000000d12027225 */ /* 0x000fc80007820002 */
[----:B------:R-:W-:Y:S01]  /*0270*/  IMAD.X R27, RZ, RZ, R7, P0 ;  /* 0x000000ffff1b7224 */ /* 0x000fe200000e0607 */
[----:B------:R-:W-:Y:S01]  /*0280*/  IADD3 RZ, P0, PT, RZ, R4, RZ ;  /* 0x00000004ffff7210 */ /* 0x000fe20007f1e0ff */
[----:B------:R-:W-:Y:S01]  /*0290*/  IMAD.IADD R32, R5, 0x1, R23 ;  /* 0x0000000105207824 */ /* 0x000fe200078e0217 */
[----:B------:R-:W-:Y:S01]  /*02a0*/  IADD3.X R23, PT, PT, RZ, RZ, RZ, P1, !PT ;  /* 0x000000ffff177210 */ /* 0x000fe20000ffe4ff */
[----:B------:R-:W-:Y:S01]  /*02b0*/  IMAD.WIDE.U32 R6, R18, R12, RZ ;  /* 0x0000000c12067225 */ /* 0x000fe200078e00ff */
[----:B------:R-:W-:Y:S02]  /*02c0*/  IADD3 R5, P1, PT, R25, R4, RZ ;  /* 0x0000000419057210 */ /* 0x000fe40007f3e0ff */
[----:B------:R-:W-:Y:S01]  /*02d0*/  IADD3.X R32, P0, PT, RZ, R32, RZ, P0, !PT ;  /* 0x00000020ff207210 */ /* 0x000fe2000071e4ff */
[----:B------:R-:W-:Y:S01]  /*02e0*/  IMAD.MOV.U32 R22, RZ, RZ, R3 ;  /* 0x000000ffff167224 */ /* 0x000fe200078e0003 */
[----:B------:R-:W-:Y:S02]  /*02f0*/  IADD3 RZ, P2, PT, R7, R2, RZ ;  /* 0x0000000207ff7210 */ /* 0x000fe40007f5e0ff */
[----:B------:R-:W-:-:S02]  /*0300*/  IADD3.X R32, P1, PT, R32, R27, RZ, P1, !PT ;  /* 0x0000001b20207210 */ /* 0x000fc40000f3e4ff */
[----:B------:R-:W-:Y:S01]  /*0310*/  SEL R4, RZ, 0x1, !P0 ;  /* 0x00000001ff047807 */ /* 0x000fe20004000000 */
[----:B-----5:R-:W-:Y:S02]  /*0320*/  IMAD R27, R17, R18, RZ ;  /* 0x00000012111b7224 */ /* 0x020fe400078e02ff */
[----:B------:R-:W-:-:S04]  /*0330*/  IMAD.WIDE.U32.X R22, R19, R13, R22, P2 ;  /* 0x0000000d13167225 */ /* 0x000fc800010e0416 */
[----:B------:R-:W-:Y:S02]  /*0340*/  IMAD.X R25, RZ, RZ, R4, P1 ;  /* 0x000000ffff197224 */ /* 0x000fe400008e0604 */
[----:B------:R-:W-:-:S04]  /*0350*/  IMAD.WIDE.U32 R2, R16, R18, RZ ;  /* 0x0000001210027225 */ /* 0x000fc800078e00ff */
[CC--:B------:R-:W-:Y:S02]  /*0360*/  IMAD R29, R19.reuse, R16.reuse, R27 ;  /* 0x00000010131d7224 */ /* 0x0c0fe400078e021b */
[----:B------:R-:W-:Y:S01]  /*0370*/  IMAD.WIDE.U32 R6, R19, R16, RZ ;  /* 0x0000001013067225 */ /* 0x000fe200078e00ff */
[----:B------:R-:W-:Y:S02]  /*0380*/  IADD3 R27, P1, PT, R25, R22, RZ ;  /* 0x00000016191b7210 */ /* 0x000fe40007f3e0ff */
[-C--:B------:R-:W-:Y:S01]  /*0390*/  IADD3 RZ, P0, PT, RZ, R2.reuse, RZ ;  /* 0x00000002ffff7210 */ /* 0x080fe20007f1e0ff */
[----:B------:R-:W-:Y:S01]  /*03a0*/  IMAD.IADD R26, R3, 0x1, R29 ;  /* 0x00000001031a7824 */ /* 0x000fe200078e021d */
[----:B------:R-:W-:Y:S01]  /*03b0*/  IADD3.X R29, PT, PT, RZ, R23, RZ, P1, !PT ;  /* 0x00000017ff1d7210 */ /* 0x000fe20000ffe4ff */
[C---:B------:R-:W-:Y:S01]  /*03c0*/  IMAD.WIDE.U32 R6, P2, R18.reuse, R17, R6 ;  /* 0x0000001112067225 */ /* 0x040fe20007840006 */
[----:B------:R-:W-:Y:S02]  /*03d0*/  IADD3 R23, P1, PT, R27, R2, RZ ;  /* 0x000000021b177210 */ /* 0x000fe40007f3e0ff */
[----:B------:R-:W-:Y:S01]  /*03e0*/  IADD3.X R26, P0, PT, RZ, R26, RZ, P0, !PT ;  /* 0x0000001aff1a7210 */ /* 0x000fe2000071e4ff */
[----:B------:R-:W-:-:S03]  /*03f0*/  IMAD.WIDE.U32 R24, R18, R16, RZ ;  /* 0x0000001012187225 */ /* 0x000fc600078e00ff */
[----:B------:R-:W-:Y:S01]  /*0400*/  IADD3.X R26, P1, PT, R26, R29, RZ, P1, !PT ;  /* 0x0000001d1a1a7210 */ /* 0x000fe20000f3e4ff */
[----:B------:R-:W-:Y:S01]  /*0410*/  IMAD.X R3, RZ, RZ, RZ, P2 ;  /* 0x000000ffff037224 */ /* 0x000fe200010e06ff */
[----:B------:R-:W-:Y:S01]  /*0420*/  IADD3 RZ, P2, PT, R25, R6, RZ ;  /* 0x0000000619ff7210 */ /* 0x000fe20007f5e0ff */
[----:B------:R-:W-:Y:S01]  /*0430*/  IMAD.MOV.U32 R2, RZ, RZ, R7 ;  /* 0x000000ffff027224 */ /* 0x000fe200078e0007 */
[----:B------:R-:W-:Y:S01]  /*0440*/  SEL R4, RZ, 0x1, !P0 ;  /* 0x00000001ff047807 */ /* 0x000fe20004000000 */
[----:B---3--:R-:W-:-:S04]  /*0450*/  IMAD.WIDE.U32 R34, R19, R20, RZ ;  /* 0x0000001413227225 */ /* 0x008fc800078e00ff */
[----:B------:R-:W-:-:S04]  /*0460*/  IMAD.WIDE.U32.X R6, R19, R17, R2, P2 ;  /* 0x0000001113067225 */ /* 0x000fc800010e0402 */
[----:B------:R-:W-:Y:S02]  /*0470*/  IMAD.X R27, RZ, RZ, R4, P1 ;  /* 0x000000ffff1b7224 */ /* 0x000fe400008e0604 */
[----:B------:R-:W-:-:S03]  /*0480*/  IMAD.WIDE.U32 R2, R18, R20, RZ ;  /* 0x0000001412027225 */ /* 0x000fc600078e00ff */
[----:B------:R-:W-:Y:S01]  /*0490*/  IADD3 R27, P0, PT, R27, R6, RZ ;  /* 0x000000061b1b7210 */ /* 0x000fe20007f1e0ff */
[----:B------:R-:W-:-:S04]  /*04a0*/  IMAD.WIDE.U32 R34, P4, R18, R21, R34 ;  /* 0x0000001512227225 */ /* 0x000fc80007880022 */
[-C--:B------:R-:W-:Y:S01]  /*04b0*/  IMAD R25, R21, R18.reuse, RZ ;  /* 0x0000001215197224 */ /* 0x080fe200078e02ff */
[----:B------:R-:W-:Y:S01]  /*04c0*/  IADD3.X R2, PT, PT, RZ, R7, RZ, P0, !PT ;  /* 0x00000007ff027210 */ /* 0x000fe200007fe4ff */
[----:B------:R-:W-:Y:S01]  /*04d0*/  IMAD.WIDE.U32 R6, R20, R18, RZ ;  /* 0x0000001214067225 */ /* 0x000fe200078e00ff */
[----:B------:R-:W-:-:S03]  /*04e0*/  IADD3 RZ, P0, PT, R3, R34, RZ ;  /* 0x0000002203ff7210 */ /* 0x000fc60007f1e0ff */
[----:B------:R-:W-:Y:S01]  /*04f0*/  IMAD R3, R19, R20, R25 ;  /* 0x0000001413037224 */ /* 0x000fe200078e0219 */
[----:B------:R-:W-:Y:S01]  /*0500*/  IADD3 RZ, P6, PT, RZ, R6, RZ ;  /* 0x00000006ffff7210 */ /* 0x000fe20007fde0ff */
[-C--:B------:R-:W-:Y:S02]  /*0510*/  IMAD R29, R15, R10.reuse, RZ ;  /* 0x0000000a0f1d7224 */ /* 0x080fe400078e02ff */
[----:B------:R-:W-:Y:S02]  /*0520*/  IMAD.IADD R4, R7, 0x1, R3 ;  /* 0x0000000107047824 */ /* 0x000fe400078e0203 */
[----:B------:R-:W-:Y:S01]  /*0530*/  IMAD R31, R13, R10, RZ ;  /* 0x0000000a0d1f7224 */ /* 0x000fe200078e02ff */
[----:B------:R-:W-:Y:S01]  /*0540*/  IADD3 R3, P3, PT, R27, R6, RZ ;  /* 0x000000061b037210 */ /* 0x000fe20007f7e0ff */
[----:B------:R-:W-:Y:S01]  /*0550*/  IMAD.WIDE.U32 R24, R14, R10, RZ ;  /* 0x0000000a0e187225 */ /* 0x000fe200078e00ff */
[----:B------:R-:W-:-:S03]  /*0560*/  IADD3.X R27, P6, PT, RZ, R4, RZ, P6, !PT ;  /* 0x00000004ff1b7210 */ /* 0x000fc600037de4ff */
[----:B------:R-:W-:Y:S02]  /*0570*/  IMAD R29, R14, R11, R29 ;  /* 0x0000000b0e1d7224 */ /* 0x000fe400078e021d */
[----:B------:R-:W-:Y:S01]  /*0580*/  IMAD.WIDE.U32 R6, R12, R10, RZ ;  /* 0x0000000a0c067225 */ /* 0x000fe200078e00ff */
[----:B------:R-:W-:-:S03]  /*0590*/  IADD3 R5, P1, PT, R5, R24, RZ ;  /* 0x0000001805057210 */ /* 0x000fc60007f3e0ff */
[----:B------:R-:W-:Y:S01]  /*05a0*/  IMAD R37, R11, R12, R31 ;  /* 0x0000000c0b257224 */ /* 0x000fe200078e021f */
[----:B------:R-:W-:Y:S01]  /*05b0*/  IADD3.X R34, P3, PT, R27, R2, RZ, P3, !PT ;  /* 0x000000021b227210 */ /* 0x000fe20001f7e4ff */
[----:B------:R-:W-:Y:S01]  /*05c0*/  IMAD.IADD R31, R25, 0x1, R29 ;  /* 0x00000001191f7824 */ /* 0x000fe200078e021d */
[----:B------:R-:W-:Y:S01]  /*05d0*/  IADD3 R2, P2, PT, R23, R6, RZ ;  /* 0x0000000617027210 */ /* 0x000fe20007f5e0ff */
[----:B------:R-:W-:Y:S01]  /*05e0*/  IMAD.WIDE.U32 R24, R11, R14, RZ ;  /* 0x0000000e0b187225 */ /* 0x000fe200078e00ff */
[----:B------:R-:W-:-:S03]  /*05f0*/  SEL R30, RZ, 0x1, !P6 ;  /* 0x00000001ff1e7807 */ /* 0x000fc60007000000 */
[----:B------:R-:W-:Y:S02]  /*0600*/  IMAD.IADD R27, R7, 0x1, R37 ;  /* 0x00000001071b7824 */ /* 0x000fe400078e0225 */
[----:B------:R-:W-:Y:S01]  /*0610*/  IMAD.WIDE.U32 R6, R11, R12, RZ ;  /* 0x0000000c0b067225 */ /* 0x000fe200078e00ff */
[----:B------:R-:W-:-:S03]  /*0620*/  IADD3.X R30, PT, PT, RZ, R30, RZ, P3, !PT ;  /* 0x0000001eff1e7210 */ /* 0x000fc60001ffe4ff */
[----:B------:R-:W-:-:S04]  /*0630*/  IMAD.WIDE.U32 R22, R10, R14, RZ ;  /* 0x0000000e0a167225 */ /* 0x000fc800078e00ff */
[----:B------:R-:W-:-:S04]  /*0640*/  IMAD.WIDE.U32 R24, P5, R15, R10, R24 ;  /* 0x0000000a0f187225 */ /* 0x000fc800078a0018 */
[----:B------:R-:W-:Y:S01]  /*0650*/  IMAD.WIDE.U32 R6, P3, R10, R13, R6 ;  /* 0x0000000d0a067225 */ /* 0x000fe20007860006 */
[----:B------:R-:W-:-:S03]  /*0660*/  IADD3 RZ, P6, PT, R23, R24, RZ ;  /* 0x0000001817ff7210 */ /* 0x000fc60007fde0ff */
[----:B------:R-:W-:-:S04]  /*0670*/  IMAD.WIDE.U32 R28, R10, R12, RZ ;  /* 0x0000000c0a1c7225 */ /* 0x000fc800078e00ff */
[----:B------:R-:W-:Y:S01]  /*0680*/  IMAD.X R23, RZ, RZ, RZ, P4 ;  /* 0x000000ffff177224 */ /* 0x000fe200020e06ff */
[----:B------:R-:W-:Y:S01]  /*0690*/  IADD3 RZ, P4, PT, R29, R6, RZ ;  /* 0x000000061dff7210 */ /* 0x000fe20007f9e0ff */
[----:B------:R-:W-:Y:S02]  /*06a0*/  IMAD R29, R17, R10, RZ ;  /* 0x0000000a111d7224 */ /* 0x000fe400078e02ff */
[----:B------:R-:W-:Y:S02]  /*06b0*/  IMAD.MOV.U32 R22, RZ, RZ, R35 ;  /* 0x000000ffff167224 */ /* 0x000fe400078e0023 */
[----:B------:R-:W-:Y:S02]  /*06c0*/  IMAD R35, R11, R16, R29 ;  /* 0x000000100b237224 */ /* 0x000fe400078e021d */
[----:B------:R-:W-:Y:S01]  /*06d0*/  IMAD.WIDE.U32 R28, R16, R10, RZ ;  /* 0x0000000a101c7225 */ /* 0x000fe200078e00ff */
[----:B------:R-:W-:-:S03]  /*06e0*/  IADD3.X R32, P1, PT, R32, R31, RZ, P1, !PT ;  /* 0x0000001f20207210 */ /* 0x000fc60000f3e4ff */
[----:B------:R-:W-:Y:S01]  /*06f0*/  IMAD.IADD R4, R29, 0x1, R35 ;  /* 0x000000011d047824 */ /* 0x000fe200078e0223 */
[----:B------:R-:W-:Y:S02]  /*0700*/  IADD3.X R29, PT, PT, RZ, RZ, RZ, P5, !PT ;  /* 0x000000ffff1d7210 */ /* 0x000fe40002ffe4ff */
[----:B------:R-:W-:Y:S01]  /*0710*/  IADD3 RZ, P5, PT, RZ, R5, RZ ;  /* 0x00000005ffff7210 */ /* 0x000fe20007fbe0ff */
[----:B------:R-:W-:Y:S01]  /*0720*/  IMAD.WIDE.U32.X R22, R19, R21, R22, P0 ;  /* 0x0000001513167225 */ /* 0x000fe200000e0416 */
[----:B------:R-:W-:Y:S02]  /*0730*/  IADD3 R3, P0, PT, R3, R28, RZ ;  /* 0x0000001c03037210 */ /* 0x000fe40007f1e0ff */
[----:B------:R-:W-:Y:S01]  /*0740*/  IADD3.X R32, P5, PT, RZ, R32, RZ, P5, !PT ;  /* 0x00000020ff207210 */ /* 0x000fe20002fbe4ff */
[----:B------:R-:W-:Y:S01]  /*0750*/  IMAD.MOV.U32 R28, RZ, RZ, R25 ;  /* 0x000000ffff1c7224 */ /* 0x000fe200078e0019 */
[----:B------:R-:W-:Y:S02]  /*0760*/  SEL R6, RZ, 0x1, !P1 ;  /* 0x00000001ff067807 */ /* 0x000fe40004800000 */
[----:B------:R-:W-:Y:S01]  /*0770*/  IADD3 R30, P1, PT, R30, R22, RZ ;  /* 0x000000161e1e7210 */ /* 0x000fe20007f3e0ff */
[----:B------:R-:W-:-:S04]  /*0780*/  IMAD.WIDE.U32.X R24, R15, R11, R28, P6 ;  /* 0x0000000b0f187225 */ /* 0x000fc800030e041c */
[----:B------:R-:W-:Y:S02]  /*0790*/  IMAD.X R19, RZ, RZ, R6, P5 ;  /* 0x000000ffff137224 */ /* 0x000fe400028e0606 */
[----:B------:R-:W-:Y:S02]  /*07a0*/  IMAD.X R31, RZ, RZ, R23, P1 ;  /* 0x000000ffff1f7224 */ /* 0x000fe400008e0617 */
[----:B------:R-:W-:Y:S01]  /*07b0*/  IMAD.WIDE.U32 R22, R11, R16, RZ ;  /* 0x000000100b167225 */ /* 0x000fe200078e00ff */
[----:B------:R-:W-:-:S04]  /*07c0*/  IADD3 R19, P1, PT, R19, R24, RZ ;  /* 0x0000001813137210 */ /* 0x000fc80007f3e0ff */
[----:B------:R-:W-:Y:S01]  /*07d0*/  IADD3.X R6, PT, PT, RZ, R25, RZ, P1, !PT ;  /* 0x00000019ff067210 */ /* 0x000fe20000ffe4ff */
[----:B------:R-:W-:-:S04]  /*07e0*/  IMAD.WIDE.U32 R22, P5, R10, R17, R22 ;  /* 0x000000110a167225 */ /* 0x000fc800078a0016 */
[----:B------:R-:W-:-:S05]  /*07f0*/  IMAD.WIDE.U32 R24, R10, R16, RZ ;  /* 0x000000100a187225 */ /* 0x000fca00078e00ff */
[----:B------:R-:W-:Y:S01]  /*0800*/  IADD3 RZ, P6, PT, R25, R22, RZ ;  /* 0x0000001619ff7210 */ /* 0x000fe20007fde0ff */
[----:B------:R-:W-:Y:S01]  /*0810*/  IMAD R25, R21, R10, RZ ;  /* 0x0000000a15197224 */ /* 0x000fe200078e02ff */
[----:B------:R-:W-:-:S03]  /*0820*/  IADD3.X R27, P1, PT, R26, R27, RZ, P2, !PT ;  /* 0x0000001b1a1b7210 */ /* 0x000fc6000173e4ff */
[----:B------:R-:W-:Y:S02]  /*0830*/  IMAD R29, R11, R20, R25 ;  /* 0x000000140b1d7224 */ /* 0x000fe400078e0219 */
[----:B------:R-:W-:Y:S01]  /*0840*/  IMAD.WIDE.U32 R24, R20, R10, RZ ;  /* 0x0000000a14187225 */ /* 0x000fe200078e00ff */
[----:B------:R-:W-:Y:S02]  /*0850*/  IADD3 R19, P2, PT, R2, R19, RZ ;  /* 0x0000001302137210 */ /* 0x000fe40007f5e0ff */
[----:B------:R-:W-:Y:S01]  /*0860*/  SEL R26, RZ, 0x1, !P1 ;  /* 0x00000001ff1a7807 */ /* 0x000fe20004800000 */
[----:B------:R-:W-:Y:S01]  /*0870*/  IMAD.IADD R2, R25, 0x1, R29 ;  /* 0x0000000119027824 */ /* 0x000fe200078e021d */
[----:B------:R-:W-:Y:S01]  /*0880*/  IADD3 R30, P1, PT, R30, R24, RZ ;  /* 0x000000181e1e7210 */ /* 0x000fe20007f3e0ff */
[----:B------:R-:W-:Y:S01]  /*0890*/  IMAD.WIDE.U32 R24, R11, R20, RZ ;  /* 0x000000140b187225 */ /* 0x000fe200078e00ff */
[----:B------:R-:W-:-:S05]  /*08a0*/  IADD3.X R22, P2, PT, R27, R6, RZ, P2, !PT ;  /* 0x000000061b167210 */ /* 0x000fca000175e4ff */
[----:B------:R-:W-:Y:S02]  /*08b0*/  IMAD.X R6, RZ, RZ, R26, P2 ;  /* 0x000000ffff067224 */ /* 0x000fe400010e061a */
[----:B------:R-:W-:-:S04]  /*08c0*/  IMAD.WIDE.U32 R24, P2, R10, R21, R24 ;  /* 0x000000150a187225 */ /* 0x000fc80007840018 */
[----:B------:R-:W-:-:S04]  /*08d0*/  IMAD.WIDE.U32 R26, R10, R20, RZ ;  /* 0x000000140a1a7225 */ /* 0x000fc800078e00ff */
[----:B------:R-:W-:Y:S01]  /*08e0*/  IMAD.X R29, RZ, RZ, RZ, P3 ;  /* 0x000000ffff1d7224 */ /* 0x000fe200018e06ff */
[----:B------:R-:W-:Y:S02]  /*08f0*/  IADD3 RZ, P3, PT, R27, R24, RZ ;  /* 0x000000181bff7210 */ /* 0x000fe40007f7e0ff */
[----:B------:R-:W2:Y:S04]  /*0900*/  LDG.E.64 R26, desc[UR4][R8.64+0x10] ;  /* 0x00001004081a7981 */ /* 0x000ea8000c1e1b00 */
[----:B------:R-:W3:Y:S01]  /*0910*/  LDG.E.64 R8, desc[UR4][R8.64+0x18] ;  /* 0x0000180408087981 */ /* 0x000ee2000c1e1b00 */
[----:B------:R-:W-:Y:S02]  /*0920*/  MOV R28, R7 ;  /* 0x00000007001c7202 */ /* 0x000fe40000000f00 */
[----:B------:R-:W-:-:S03]  /*0930*/  IADD3.X R4, P0, PT, R34, R4, RZ, P0, !PT ;  /* 0x0000000422047210 */ /* 0x000fc6000071e4ff */
[----:B------:R-:W-:Y:S01]  /*0940*/  IMAD.WIDE.U32.X R28, R11, R13, R28, P4 ;  /* 0x0000000d0b1c7225 */ /* 0x000fe200020e041c */
[----:B------:R-:W-:-:S03]  /*0950*/  IADD3.X R35, PT, PT, RZ, RZ, RZ, P2, !PT ;  /* 0x000000ffff237210 */ /* 0x000fc600017fe4ff */
[----:B------:R-:W-:Y:S01]  /*0960*/  IMAD.MOV.U32 R34, RZ, RZ, R25 ;  /* 0x000000ffff227224 */ /* 0x000fe200078e0019 */
[----:B------:R-:W-:Y:S01]  /*0970*/  IADD3 R10, P4, PT, R6, R28, RZ ;  /* 0x0000001c060a7210 */ /* 0x000fe20007f9e0ff */
[----:B------:R-:W-:Y:S02]  /*0980*/  IMAD.X R7, RZ, RZ, RZ, P5 ;  /* 0x000000ffff077224 */ /* 0x000fe400028e06ff */
[----:B------:R-:W-:Y:S01]  /*0990*/  IMAD.MOV.U32 R6, RZ, RZ, R23 ;  /* 0x000000ffff067224 */ /* 0x000fe200078e0017 */
[----:B------:R-:W-:Y:S01]  /*09a0*/  IADD3 R3, P2, PT, R3, R10, RZ ;  /* 0x0000000a03037210 */ /* 0x000fe20007f5e0ff */
[----:B------:R-:W-:Y:S02]  /*09b0*/  IMAD.X R28, RZ, RZ, R29, P4 ;  /* 0x000000ffff1c7224 */ /* 0x000fe400020e061d */
[----:B------:R-:W-:-:S04]  /*09c0*/  IMAD.WIDE.U32.X R6, R11, R17, R6, P6 ;  /* 0x000000110b067225 */ /* 0x000fc800030e0406 */
[----:B------:R-:W-:Y:S01]  /*09d0*/  IMAD.WIDE.U32.X R34, R11, R21, R34, P3 ;  /* 0x000000150b227225 */ /* 0x000fe200018e0422 */
[----:B------:R-:W-:Y:S02]  /*09e0*/  IADD3.X R4, P6, PT, R4, R28, RZ, P2, !PT ;  /* 0x0000001c04047210 */ /* 0x000fe400017de4ff */
[----:B------:R-:W-:Y:S02]  /*09f0*/  IADD3.X R28, P2, PT, R2, R31, RZ, P1, !PT ;  /* 0x0000001f021c7210 */ /* 0x000fe40000f5e4ff */
[----:B------:R-:W-:Y:S01]  /*0a00*/  SEL R2, RZ, 0x1, !P0 ;  /* 0x00000001ff027807 */ /* 0x000fe20004000000 */
[----:B------:R-:W-:Y:S02]  /*0a10*/  IMAD R18, R14, R18, RZ ;  /* 0x000000120e127224 */ /* 0x000fe400078e02ff */
[----:B--2---:R-:W-:-:S04]  /*0a20*/  IMAD.WIDE.U32 R24, R27, R14, RZ ;  /* 0x0000000e1b187225 */ /* 0x004fc800078e00ff */
[----:B------:R-:W-:-:S04]  /*0a30*/  IMAD.WIDE.U32 R10, P4, R15, R26, R24 ;  /* 0x0000001a0f0a7225 */ /* 0x000fc80007880018 */
[----:B------:R-:W-:-:S04]  /*0a40*/  IMAD.WIDE.U32 R24, R26, R14, RZ ;  /* 0x0000000e1a187225 */ /* 0x000fc800078e00ff */
[----:B------:R-:W-:Y:S01]  /*0a50*/  IMAD R23, R15, R26, RZ ;  /* 0x0000001a0f177224 */ /* 0x000fe200078e02ff */
[----:B------:R-:W-:Y:S01]  /*0a60*/  IADD3 RZ, P5, PT, R25, R10, RZ ;  /* 0x0000000a19ff7210 */ /* 0x000fe20007fbe0ff */
[----:B------:R-:W-:-:S04]  /*0a70*/  IMAD.WIDE.U32 R24, R14, R26, RZ ;  /* 0x0000001a0e187225 */ /* 0x000fc800078e00ff */
[----:B------:R-:W-:-:S04]  /*0a80*/  IMAD R23, R14, R27, R23 ;  /* 0x0000001b0e177224 */ /* 0x000fc800078e0217 */
[----:B------:R-:W-:Y:S02]  /*0a90*/  IMAD.IADD R23, R25, 0x1, R23 ;  /* 0x0000000119177824 */ /* 0x000fe400078e0217 */
[----:B------:R-:W-:Y:S01]  /*0aa0*/  IMAD.X R25, RZ, RZ, R2, P6 ;  /* 0x000000ffff197224 */ /* 0x000fe200030e0602 */
[----:B------:R-:W-:-:S04]  /*0ab0*/  IADD3 R19, P3, PT, R19, R24, RZ ;  /* 0x0000001813137210 */ /* 0x000fc80007f7e0ff */
[----:B------:R-:W-:-:S04]  /*0ac0*/  IADD3 R24, P0, PT, R25, R6, RZ ;  /* 0x0000000619187210 */ /* 0x000fc80007f1e0ff */
[----:B------:R-:W-:Y:S01]  /*0ad0*/  IADD3.X R10, PT, PT, RZ, R7, RZ, P0, !PT ;  /* 0x00000007ff0a7210 */ /* 0x000fe200007fe4ff */
[----:B------:R-:W-:-:S04]  /*0ae0*/  IMAD R7, R13, R26, RZ ;  /* 0x0000001a0d077224 */ /* 0x000fc800078e02ff */
[C---:B------:R-:W-:Y:S02]  /*0af0*/  IMAD R25, R12.reuse, R27, R7 ;  /* 0x0000001b0c197224 */ /* 0x040fe400078e0207 */
[----:B------:R-:W-:Y:S01]  /*0b00*/  IMAD.WIDE.U32 R6, R12, R26, RZ ;  /* 0x0000001a0c067225 */ /* 0x000fe200078e00ff */
[----:B------:R-:W-:-:S03]  /*0b10*/  IADD3 RZ, P0, PT, RZ, R19, RZ ;  /* 0x00000013ffff7210 */ /* 0x000fc60007f1e0ff */
[----:B------:R-:W-:Y:S01]  /*0b20*/  IMAD.IADD R2, R7, 0x1, R25 ;  /* 0x0000000107027824 */ /* 0x000fe200078e0219 */
[----:B------:R-:W-:Y:S02]  /*0b30*/  IADD3 R25, P1, PT, R3, R6, RZ ;  /* 0x0000000603197210 */ /* 0x000fe40007f3e0ff */
[----:B------:R-:W-:Y:S01]  /*0b40*/  IADD3.X R3, P3, PT, R22, R23, RZ, P3, !PT ;  /* 0x0000001716037210 */ /* 0x000fe20001f7e4ff */
[----:B------:R-:W-:Y:S02]  /*0b50*/  IMAD.X R7, RZ, RZ, RZ, P4 ;  /* 0x000000ffff077224 */ /* 0x000fe400020e06ff */
[----:B------:R-:W-:Y:S01]  /*0b60*/  IMAD.MOV.U32 R6, RZ, RZ, R11 ;  /* 0x000000ffff067224 */ /* 0x000fe200078e000b */
[----:B------:R-:W-:Y:S02]  /*0b70*/  IADD3.X R3, P0, PT, RZ, R3, RZ, P0, !PT ;  /* 0x00000003ff037210 */ /* 0x000fe4000071e4ff */
[----:B------:R-:W-:Y:S01]  /*0b80*/  SEL R11, RZ, 0x1, !P3 ;  /* 0x00000001ff0b7807 */ /* 0x000fe20005800000 */
[----:B------:R-:W-:-:S03]  /*0b90*/  IMAD.WIDE.U32.X R6, R15, R27, R6, P5 ;  /* 0x0000001b0f067225 */ /* 0x000fc600028e0406 */
[----:B------:R-:W-:Y:S02]  /*0ba0*/  IADD3.X R11, PT, PT, RZ, R11, RZ, P0, !PT ;  /* 0x0000000bff0b7210 */ /* 0x000fe400007fe4ff */
[----:B------:R-:W-:Y:S02]  /*0bb0*/  IADD3 R30, P4, PT, R30, R24, RZ ;  /* 0x000000181e1e7210 */ /* 0x000fe40007f9e0ff */
[----:B------:R-:W-:Y:S01]  /*0bc0*/  IADD3 R6, P5, PT, R11, R6, RZ ;  /* 0x000000060b067210 */ /* 0x000fe20007fbe0ff */
[----:B---3--:R-:W-:Y:S01]  /*0bd0*/  IMAD R11, R15, R8, RZ ;  /* 0x000000080f0b7224 */ /* 0x008fe200078e02ff */
[----:B------:R-:W-:Y:S01]  /*0be0*/  IADD3.X R28, P4, PT, R28, R10, RZ, P4, !PT ;  /* 0x0000000a1c1c7210 */ /* 0x000fe2000279e4ff */
[C---:B------:R-:W-:Y:S01]  /*0bf0*/  IMAD.WIDE.U32 R22, R14.reuse, R8, RZ ;  /* 0x000000080e167225 */ /* 0x040fe200078e00ff */
[----:B------:R-:W-:Y:S02]  /*0c00*/  IADD3 R25, P3, PT, R25, R6, RZ ;  /* 0x0000000619197210 */ /* 0x000fe40007f7e0ff */
[----:B------:R-:W-:Y:S01]  /*0c10*/  SEL R6, RZ, 0x1, !P2 ;  /* 0x00000001ff067807 */ /* 0x000fe20005000000 */
[----:B------:R-:W-:-:S04]  /*0c20*/  IMAD R11, R14, R9, R11 ;  /* 0x000000090e0b7224 */ /* 0x000fc800078e020b */
[----:B------:R-:W-:Y:S02]  /*0c30*/  IMAD.IADD R24, R23, 0x1, R11 ;  /* 0x0000000117187824 */ /* 0x000fe400078e020b */
[----:B------:R-:W-:-:S05]  /*0c40*/  IMAD.X R11, RZ, RZ, R6, P4 ;  /* 0x000000ffff0b7224 */ /* 0x000fca00020e0606 */
[----:B------:R-:W-:Y:S01]  /*0c50*/  IADD3 R6, P2, PT, R11, R34, RZ ;  /* 0x000000220b067210 */ /* 0x000fe20007f5e0ff */
[----:B------:R-:W-:Y:S01]  /*0c60*/  IMAD.WIDE.U32 R10, R9, R14, RZ ;  /* 0x0000000e090a7225 */ /* 0x000fe200078e00ff */
[----:B------:R-:W-:-:S03]  /*0c70*/  IADD3 R25, P0, PT, R25, R22, RZ ;  /* 0x0000001619197210 */ /* 0x000fc60007f1e0ff */
[----:B------:R-:W-:Y:S02]  /*0c80*/  IMAD.X R34, RZ, RZ, R35, P2 ;  /* 0x000000ffff227224 */ /* 0x000fe400010e0623 */
[----:B------:R-:W-:-:S04]  /*0c90*/  IMAD.WIDE.U32 R10, P2, R15, R8, R10 ;  /* 0x000000080f0a7225 */ /* 0x000fc8000784000a */
[----:B------:R-:W-:-:S04]  /*0ca0*/  IMAD.WIDE.U32 R22, R8, R14, RZ ;  /* 0x0000000e08167225 */ /* 0x000fc800078e00ff */
[----:B------:R-:W-:Y:S01]  /*0cb0*/  IMAD.WIDE.U32 R36, R27, R12, RZ ;  /* 0x0000000c1b247225 */ /* 0x000fe200078e00ff */
[----:B------:R-:W-:-:S03]  /*0cc0*/  IADD3 RZ, P4, PT, R23, R10, RZ ;  /* 0x0000000a17ff7210 */ /* 0x000fc60007f9e0ff */
[----:B------:R-:W-:Y:S02]  /*0cd0*/  IMAD.X R23, RZ, RZ, RZ, P2 ;  /* 0x000000ffff177224 */ /* 0x000fe400010e06ff */
[----:B------:R-:W-:Y:S02]  /*0ce0*/  IMAD.MOV.U32 R22, RZ, RZ, R11 ;  /* 0x000000ffff167224 */ /* 0x000fe400078e000b */
[----:B------:R-:W-:-:S04]  /*0cf0*/  IMAD.WIDE.U32 R10, R26, R12, RZ ;  /* 0x0000000c1a0a7225 */ /* 0x000fc800078e00ff */
[----:B------:R-:W-:-:S04]  /*0d00*/  IMAD.WIDE.U32.X R14, R15, R9, R22, P4 ;  /* 0x000000090f0e7225 */ /* 0x000fc800020e0416 */
[----:B------:R-:W-:-:S04]  /*0d10*/  IMAD.WIDE.U32 R36, P4, R13, R26, R36 ;  /* 0x0000001a0d247225 */ /* 0x000fc80007880024 */
[----:B------:R-:W-:Y:S01]  /*0d20*/  IMAD R23, R17, R26, RZ ;  /* 0x0000001a11177224 */ /* 0x000fe200078e02ff */
[----:B------:R-:W-:Y:S01]  /*0d30*/  IADD3 RZ, P6, PT, R11, R36, RZ ;  /* 0x000000240bff7210 */ /* 0x000fe20007fde0ff */
[----:B------:R-:W-:Y:S01]  /*0d40*/  IMAD.WIDE.U32 R10, R16, R26, RZ ;  /* 0x0000001a100a7225 */ /* 0x000fe200078e00ff */
[----:B------:R-:W-:Y:S02]  /*0d50*/  IADD3.X R7, PT, PT, RZ, R7, RZ, P5, !PT ;  /* 0x00000007ff077210 */ /* 0x000fe40002ffe4ff */
[----:B------:R-:W-:Y:S01]  /*0d60*/  IADD3.X R2, P1, PT, R4, R2, RZ, P1, !PT ;  /* 0x0000000204027210 */ /* 0x000fe20000f3e4ff */
[----:B------:R-:W-:-:S03]  /*0d70*/  IMAD R23, R27, R16, R23 ;  /* 0x000000101b177224 */ /* 0x000fc600078e0217 */
[----:B------:R-:W-:Y:S01]  /*0d80*/  IADD3.X R7, P3, PT, R2, R7, RZ, P3, !PT ;  /* 0x0000000702077210 */ /* 0x000fe20001f7e4ff */
[----:B------:R-:W-:Y:S01]  /*0d90*/  IMAD.IADD R29, R11, 0x1, R23 ;  /* 0x000000010b1d7824 */ /* 0x000fe200078e0217 */
[----:B------:R-:W-:Y:S01]  /*0da0*/  IADD3.X R23, PT, PT, RZ, RZ, RZ, P4, !PT ;  /* 0x000000ffff177210 */ /* 0x000fe200027fe4ff */
[----:B------:R-:W-:Y:S01]  /*0db0*/  IMAD.MOV.U32 R22, RZ, RZ, R37 ;  /* 0x000000ffff167224 */ /* 0x000fe200078e0025 */
[----:B------:R-:W-:-:S03]  /*0dc0*/  SEL R2, RZ, 0x1, !P1 ;  /* 0x00000001ff027807 */ /* 0x000fc60004800000 */
[----:B------:R-:W-:Y:S01]  /*0dd0*/  IMAD.WIDE.U32.X R22, R13, R27, R22, P6 ;  /* 0x0000001b0d167225 */ /* 0x000fe200030e0416 */
[----:B------:R-:W-:-:S03]  /*0de0*/  IADD3 R30, P2, PT, R30, R10, RZ ;  /* 0x0000000a1e1e7210 */ /* 0x000fc60007f5e0ff */
[----:B------:R-:W-:Y:S02]  /*0df0*/  IMAD.X R31, RZ, RZ, R2, P3 ;  /* 0x000000ffff1f7224 */ /* 0x000fe400018e0602 */
[----:B------:R-:W-:-:S03]  /*0e00*/  IMAD.WIDE.U32 R10, R27, R16, RZ ;  /* 0x000000101b0a7225 */ /* 0x000fc600078e00ff */
[----:B------:R-:W-:Y:S01]  /*0e10*/  IADD3 R31, P1, PT, R31, R22, RZ ;  /* 0x000000161f1f7210 */ /* 0x000fe20007f3e0ff */
[----:B------:R-:W-:-:S04]  /*0e20*/  IMAD.WIDE.U32 R36, R26, R16, RZ ;  /* 0x000000101a247225 */ /* 0x000fc800078e00ff */
[----:B------:R-:W-:-:S04]  /*0e30*/  IMAD.WIDE.U32 R10, P4, R26, R17, R10 ;  /* 0x000000111a0a7225 */ /* 0x000fc8000788000a */
[----:B------:R-:W-:Y:S02]  /*0e40*/  IMAD.X R35, RZ, RZ, R23, P1 ;  /* 0x000000ffff237224 */ /* 0x000fe400008e0617 */
[----:B------:R-:W-:Y:S01]  /*0e50*/  IMAD R23, R21, R26, RZ ;  /* 0x0000001a15177224 */ /* 0x000fe200078e02ff */
[----:B------:R-:W-:-:S03]  /*0e60*/  IADD3 RZ, P5, PT, R37, R10, RZ ;  /* 0x0000000a25ff7210 */ /* 0x000fc60007fbe0ff */
[----:B------:R-:W-:Y:S02]  /*0e70*/  IMAD R37, R27, R20, R23 ;  /* 0x000000141b257224 */ /* 0x000fe400078e0217 */
[----:B------:R-:W-:Y:S01]  /*0e80*/  IMAD.WIDE.U32 R22, R20, R26, RZ ;  /* 0x0000001a14167225 */ /* 0x000fe200078e00ff */
[----:B------:R-:W-:Y:S02]  /*0e90*/  IADD3.X R28, P2, PT, R28, R29, RZ, P2, !PT ;  /* 0x0000001d1c1c7210 */ /* 0x000fe4000175e4ff */
[----:B------:R-:W-:Y:S02]  /*0ea0*/  IADD3 R4, P3, PT, R30, R31, RZ ;  /* 0x0000001f1e047210 */ /* 0x000fe40007f7e0ff */
[----:B------:R-:W-:Y:S02]  /*0eb0*/  IADD3 R2, PT, PT, R23, R37, RZ ;  /* 0x0000002517027210 */ /* 0x000fe40007ffe0ff */
[----:B------:R-:W-:Y:S01]  /*0ec0*/  IADD3 R6, P1, PT, R6, R22, RZ ;  /* 0x0000001606067210 */ /* 0x000fe20007f3e0ff */
[----:B------:R-:W-:Y:S01]  /*0ed0*/  IMAD.WIDE.U32 R22, R27, R20, RZ ;  /* 0x000000141b167225 */ /* 0x000fe200078e00ff */
[----:B------:R-:W-:-:S03]  /*0ee0*/  IADD3.X R35, P3, PT, R28, R35, RZ, P3, !PT ;  /* 0x000000231c237210 */ /* 0x000fc60001f7e4ff */
[----:B------:R-:W-:-:S04]  /*0ef0*/  IMAD.WIDE.U32 R28, R26, R20, RZ ;  /* 0x000000141a1c7225 */ /* 0x000fc800078e00ff */
[----:B------:R-:W-:-:S04]  /*0f00*/  IMAD.WIDE.U32 R22, P6, R26, R21, R22 ;  /* 0x000000151a167225 */ /* 0x000fc800078c0016 */
[----:B------:R-:W-:Y:S01]  /*0f10*/  IMAD.X R31, RZ, RZ, RZ, P4 ;  /* 0x000000ffff1f7224 */ /* 0x000fe200020e06ff */
[----:B------:R-:W-:Y:S01]  /*0f20*/  IADD3 RZ, P4, PT, R29, R22, RZ ;  /* 0x000000161dff7210 */ /* 0x000fe20007f9e0ff */
[----:B------:R-:W-:Y:S01]  /*0f30*/  IMAD.MOV.U32 R30, RZ, RZ, R11 ;  /* 0x000000ffff1e7224 */ /* 0x000fe200078e000b */
[----:B------:R-:W-:Y:S01]  /*0f40*/  MOV R10, R23 ;  /* 0x00000017000a7202 */ /* 0x000fe20000000f00 */
[----:B------:R-:W-:Y:S02]  /*0f50*/  IMAD.X R11, RZ, RZ, RZ, P6 ;  /* 0x000000ffff0b7224 */ /* 0x000fe400030e06ff */
[----:B------:R-:W-:Y:S01]  /*0f60*/  IMAD R23, R13, R8, RZ ;  /* 0x000000080d177224 */ /* 0x000fe200078e02ff */
[----:B------:R-:W-:Y:S01]  /*0f70*/  IADD3.X R34, P1, PT, R2, R34, RZ, P1, !PT ;  /* 0x0000002202227210 */ /* 0x000fe20000f3e4ff */
[----:B------:R-:W-:Y:S01]  /*0f80*/  IMAD.WIDE.U32.X R30, R27, R17, R30, P5 ;  /* 0x000000111b1e7225 */ /* 0x000fe200028e041e */
[----:B------:R-:W-:-:S03]  /*0f90*/  SEL R2, RZ, 0x1, !P2 ;  /* 0x00000001ff027807 */ /* 0x000fc60005000000 */
[----:B------:R-:W-:-:S04]  /*0fa0*/  IMAD.WIDE.U32.X R10, R27, R21, R10, P4 ;  /* 0x000000151b0a7225 */ /* 0x000fc800020e040a */
[C---:B------:R-:W-:Y:S02]  /*0fb0*/  IMAD R27, R12.reuse, R9, R23 ;  /* 0x000000090c1b7224 */ /* 0x040fe400078e0217 */
[----:B------:R-:W-:Y:S01]  /*0fc0*/  IMAD.WIDE.U32 R22, R12, R8, RZ ;  /* 0x000000080c167225 */ /* 0x000fe200078e00ff */
[----:B------:R-:W-:-:S03]  /*0fd0*/  IADD3.X R24, P0, PT, R7, R24, RZ, P0, !PT ;  /* 0x0000001807187210 */ /* 0x000fc6000071e4ff */
[----:B------:R-:W-:Y:S01]  /*0fe0*/  IMAD.X R7, RZ, RZ, R2, P3 ;  /* 0x000000ffff077224 */ /* 0x000fe200018e0602 */
[----:B------:R-:W-:Y:S01]  /*0ff0*/  IADD3 R4, P4, PT, R4, R22, RZ ;  /* 0x0000001604047210 */ /* 0x000fe20007f9e0ff */
[----:B------:R-:W-:Y:S01]  /*1000*/  IMAD.IADD R26, R23, 0x1, R27 ;  /* 0x00000001171a7824 */ /* 0x000fe200078e021b */
[----:B------:R-:W-:Y:S01]  /*1010*/  IADD3 RZ, P3, PT, RZ, R25, RZ ;  /* 0x00000019ffff7210 */ /* 0x000fe20007f7e0ff */
[----:B------:R-:W-:-:S03]  /*1020*/  IMAD.WIDE.U32 R22, R9, R12, RZ ;  /* 0x0000000c09167225 */ /* 0x000fc600078e00ff */
[----:B------:R-:W-:Y:S01]  /*1030*/  IADD3.X R2, P3, PT, RZ, R24, RZ, P3, !PT ;  /* 0x00000018ff027210 */ /* 0x000fe20001f7e4ff */
[----:B------:R-:W-:Y:S01]  /*1040*/  IMAD.WIDE.U32 R28, R8, R12, RZ ;  /* 0x0000000c081c7225 */ /* 0x000fe200078e00ff */
[----:B------:R-:W-:Y:S02]  /*1050*/  SEL R12, RZ, 0x1, !P0 ;  /* 0x00000001ff0c7807 */ /* 0x000fe40004000000 */
[----:B------:R-:W-:Y:S01]  /*1060*/  IADD3 R7, P0, PT, R7, R30, RZ ;  /* 0x0000001e07077210 */ /* 0x000fe20007f1e0ff */
[----:B------:R-:W-:Y:S01]  /*1070*/  IMAD.WIDE.U32 R22, P5, R13, R8, R22 ;  /* 0x000000080d167225 */ /* 0x000fe200078a0016 */
[----:B------:R-:W-:-:S03]  /*1080*/  IADD3.X R27, PT, PT, RZ, R12, RZ, P3, !PT ;  /* 0x0000000cff1b7210 */ /* 0x000fc60001ffe4ff */
[----:B------:R-:W-:Y:S01]  /*1090*/  IMAD.X R31, RZ, RZ, R31, P0 ;  /* 0x000000ffff1f7224 */ /* 0x000fe200000e061f */
[----:B------:R-:W-:Y:S02]  /*10a0*/  IADD3 RZ, P2, PT, R29, R22, RZ ;  /* 0x000000161dff7210 */ /* 0x000fe40007f5e0ff */
[----:B------:R-:W-:Y:S02]  /*10b0*/  IADD3 R27, P3, PT, R27, R14, RZ ;  /* 0x0000000e1b1b7210 */ /* 0x000fe40007f7e0ff */
[----:B------:R-:W-:Y:S01]  /*10c0*/  IADD3 R22, P0, PT, R6, R7, RZ ;  /* 0x0000000706167210 */ /* 0x000fe20007f1e0ff */
[----:B------:R-:W-:Y:S01]  /*10d0*/  IMAD.MOV.U32 R6, RZ, RZ, R23 ;  /* 0x000000ffff067224 */ /* 0x000fe200078e0017 */
[----:B------:R-:W-:Y:S01]  /*10e0*/  SEL R23, RZ, 0x1, !P1 ;  /* 0x00000001ff177807 */ /* 0x000fe20004800000 */
[----:B------:R-:W-:Y:S01]  /*10f0*/  IMAD.X R12, RZ, RZ, R15, P3 ;  /* 0x000000ffff0c7224 */ /* 0x000fe200018e060f */
[----:B------:R-:W-:Y:S01]  /*1100*/  IADD3.X R34, P0, PT, R34, R31, RZ, P0, !PT ;  /* 0x0000001f22227210 */ /* 0x000fe2000071e4ff */
[----:B------:R-:W-:Y:S01]  /*1110*/  IMAD R15, R17, R8, RZ ;  /* 0x00000008110f7224 */ /* 0x000fe200078e02ff */
[----:B------:R-:W-:-:S02]  /*1120*/  IADD3.X R35, P4, PT, R35, R26, RZ, P4, !PT ;  /* 0x0000001a23237210 */ /* 0x000fc4000279e4ff */
[----:B------:R-:W-:Y:S01]  /*1130*/  IADD3 R4, P3, PT, R4, R27, RZ ;  /* 0x0000001b04047210 */ /* 0x000fe20007f7e0ff */
[----:B------:R-:W-:-:S04]  /*1140*/  IMAD.WIDE.U32 R26, R16, R8, RZ ;  /* 0x00000008101a7225 */ /* 0x000fc800078e00ff */
[----:B------:R-:W-:Y:S02]  /*1150*/  IMAD.X R7, RZ, RZ, RZ, P5 ;  /* 0x000000ffff077224 */ /* 0x000fe400028e06ff */
[----:B------:R-:W-:Y:S01]  /*1160*/  IMAD.X R23, RZ, RZ, R23, P0 ;  /* 0x000000ffff177224 */ /* 0x000fe200000e0617 */
[----:B------:R-:W-:Y:S01]  /*1170*/  IADD3 R24, P0, PT, R22, R26, RZ ;  /* 0x0000001a16187210 */ /* 0x000fe20007f1e0ff */
[----:B------:R-:W-:Y:S01]  /*1180*/  IMAD R31, R16, R9, R15 ;  /* 0x00000009101f7224 */ /* 0x000fe200078e020f */
[----:B------:R-:W-:Y:S01]  /*1190*/  SEL R22, RZ, 0x1, !P4 ;  /* 0x00000001ff167807 */ /* 0x000fe20006000000 */
[----:B------:R-:W-:Y:S01]  /*11a0*/  IMAD.WIDE.U32 R28, R9, R16, RZ ;  /* 0x00000010091c7225 */ /* 0x000fe200078e00ff */
[----:B------:R-:W-:-:S03]  /*11b0*/  IADD3 R26, P1, PT, R23, R10, RZ ;  /* 0x0000000a171a7210 */ /* 0x000fc60007f3e0ff */
[----:B------:R-:W-:Y:S01]  /*11c0*/  IMAD.WIDE.U32.X R14, R13, R9, R6, P2 ;  /* 0x000000090d0e7225 */ /* 0x000fe200010e0406 */
[----:B------:R-:W-:Y:S02]  /*11d0*/  IADD3.X R6, P3, PT, R35, R12, RZ, P3, !PT ;  /* 0x0000000c23067210 */ /* 0x000fe40001f7e4ff */
[----:B------:R-:W-:Y:S01]  /*11e0*/  IADD3 R7, PT, PT, R27, R31, RZ ;  /* 0x0000001f1b077210 */ /* 0x000fe20007ffe0ff */
[----:B------:R-:W-:Y:S01]  /*11f0*/  IMAD.WIDE.U32 R12, P2, R17, R8, R28 ;  /* 0x00000008110c7225 */ /* 0x000fe2000784001c */
[----:B------:R-:W-:-:S03]  /*1200*/  IADD3.X R31, PT, PT, RZ, R22, RZ, P3, !PT ;  /* 0x00000016ff1f7210 */ /* 0x000fc60001ffe4ff */
[----:B------:R-:W-:-:S04]  /*1210*/  IMAD.WIDE.U32 R28, R8, R16, RZ ;  /* 0x00000010081c7225 */ /* 0x000fc800078e00ff */
[----:B------:R-:W-:Y:S01]  /*1220*/  IMAD.X R27, RZ, RZ, R11, P1 ;  /* 0x000000ffff1b7224 */ /* 0x000fe200008e060b */
[----:B------:R-:W-:Y:S01]  /*1230*/  IADD3 R31, P1, PT, R31, R14, RZ ;  /* 0x0000000e1f1f7210 */ /* 0x000fe20007f3e0ff */
[----:B------:R-:W-:Y:S01]  /*1240*/  IMAD.X R23, RZ, RZ, RZ, P2 ;  /* 0x000000ffff177224 */ /* 0x000fe200010e06ff */
[----:B------:R-:W-:Y:S01]  /*1250*/  IADD3 RZ, P3, PT, R29, R12, RZ ;  /* 0x0000000c1dff7210 */ /* 0x000fe20007f7e0ff */
[----:B------:R-:W-:Y:S01]  /*1260*/  IMAD.MOV.U32 R22, RZ, RZ, R13 ;  /* 0x000000ffff167224 */ /* 0x000fe200078e000d */
[----:B------:R-:W-:Y:S01]  /*1270*/  IADD3.X R11, PT, PT, RZ, R15, RZ, P1, !PT ;  /* 0x0000000fff0b7210 */ /* 0x000fe20000ffe4ff */
[----:B------:R-:W-:Y:S01]  /*1280*/  IMAD.WIDE.U32 R14, R6, 0x3d1, RZ ;  /* 0x000003d1060e7825 */ /* 0x000fe200078e00ff */
[----:B------:R-:W-:Y:S02]  /*1290*/  IADD3.X R34, P4, PT, R34, R7, RZ, P0, !PT ;  /* 0x0000000722227210 */ /* 0x000fe4000079e4ff */
[----:B------:R-:W-:Y:S01]  /*12a0*/  IADD3 R7, P2, PT, R24, R31, RZ ;  /* 0x0000001f18077210 */ /* 0x000fe20007f5e0ff */
[----:B------:R-:W-:-:S02]  /*12b0*/  IMAD R29, R21, R8, RZ ;  /* 0x00000008151d7224 */ /* 0x000fc400078e02ff */
[----:B------:R-:W-:Y:S01]  /*12c0*/  IMAD.WIDE.U32.X R22, R17, R9, R22, P3 ;  /* 0x0000000911167225 */ /* 0x000fe200018e0416 */
[----:B------:R-:W-:-:S03]  /*12d0*/  IADD3.X R24, P2, PT, R34, R11, RZ, P2, !PT ;  /* 0x0000000b22187210 */ /* 0x000fc6000175e4ff */
[----:B------:R-:W-:-:S04]  /*12e0*/  IMAD.WIDE.U32 R16, R9, R20, RZ ;  /* 0x0000001409107225 */ /* 0x000fc800078e00ff */
[----:B------:R-:W-:-:S04]  /*12f0*/  IMAD.WIDE.U32 R12, R20, R8, RZ ;  /* 0x00000008140c7225 */ /* 0x000fc800078e00ff */
[----:B------:R-:W-:Y:S02]  /*1300*/  IMAD R29, R9, R20, R29 ;  /* 0x00000014091d7224 */ /* 0x000fe400078e021d */
[----:B------:R-:W-:-:S04]  /*1310*/  IMAD.WIDE.U32 R10, R4, 0x3d1, RZ ;  /* 0x000003d1040a7825 */ /* 0x000fc800078e00ff */
[----:B------:R-:W-:-:S04]  /*1320*/  IMAD.WIDE.U32 R14, P5, RZ, R4, R14 ;  /* 0x00000004ff0e7225 */ /* 0x000fc800078a000e */
[----:B------:R-:W-:Y:S02]  /*1330*/  IMAD.IADD R30, R13, 0x1, R29 ;  /* 0x000000010d1e7824 */ /* 0x000fe400078e021d */
[----:B------:R-:W-:Y:S01]  /*1340*/  IMAD.WIDE.U32 R28, R8, R20, RZ ;  /* 0x00000014081c7225 */ /* 0x000fe200078e00ff */
[----:B------:R-:W-:-:S03]  /*1350*/  IADD3 RZ, P0, PT, RZ, R10, RZ ;  /* 0x0000000affff7210 */ /* 0x000fc60007f1e0ff */
[----:B------:R-:W-:-:S04]  /*1360*/  IMAD.WIDE.U32 R16, P3, R8, R21, R16 ;  /* 0x0000001508107225 */ /* 0x000fc80007860010 */
[----:B------:R-:W-:Y:S01]  /*1370*/  IMAD.X R13, RZ, RZ, RZ, P5 ;  /* 0x000000ffff0d7224 */ /* 0x000fe200028e06ff */
[----:B------:R-:W-:Y:S02]  /*1380*/  IADD3 R8, P5, PT, R11, R14, RZ ;  /* 0x0000000e0b087210 */ /* 0x000fe40007fbe0ff */
[----:B------:R-:W-:Y:S02]  /*1390*/  SEL R11, RZ, 0x1, !P4 ;  /* 0x00000001ff0b7807 */ /* 0x000fe40006000000 */
[----:B------:R-:W-:Y:S02]  /*13a0*/  IADD3 R26, P1, PT, R26, R12, RZ ;  /* 0x0000000c1a1a7210 */ /* 0x000fe40007f3e0ff */
[----:B------:R-:W-:Y:S01]  /*13b0*/  MOV R12, R15 ;  /* 0x0000000f000c7202 */ /* 0x000fe20000000f00 */
[----:B------:R-:W-:Y:S01]  /*13c0*/  IMAD.X R15, RZ, RZ, R11, P2 ;  /* 0x000000ffff0f7224 */ /* 0x000fe200010e060b */
[----:B------:R-:W-:Y:S02]  /*13d0*/  IADD3.X R8, P6, PT, RZ, R8, RZ, P0, !PT ;  /* 0x00000008ff087210 */ /* 0x000fe400007de4ff */
[----:B------:R-:W-:Y:S01]  /*13e0*/  IADD3 RZ, P4, PT, R29, R16, RZ ;  /* 0x000000101dff7210 */ /* 0x000fe20007f9e0ff */
[----:B------:R-:W-:Y:S01]  /*13f0*/  IMAD.WIDE.U32.X R12, RZ, R6, R12, P5 ;  /* 0x00000006ff0c7225 */ /* 0x000fe200028e040c */
[----:B------:R-:W-:-:S02]  /*1400*/  SEL R29, RZ, 0x1, !P6 ;  /* 0x00000001ff1d7807 */ /* 0x000fc40007000000 */
[----:B------:R-:W-:Y:S02]  /*1410*/  IADD3.X R11, P1, PT, R30, R27, RZ, P1, !PT ;  /* 0x0000001b1e0b7210 */ /* 0x000fe40000f3e4ff */
[----:B------:R-:W-:Y:S01]  /*1420*/  IADD3 R27, P2, PT, R15, R22, RZ ;  /* 0x000000160f1b7210 */ /* 0x000fe20007f5e0ff */
[----:B------:R-:W-:Y:S01]  /*1430*/  IMAD.WIDE.U32 R14, R24, 0x3d1, RZ ;  /* 0x000003d1180e7825 */ /* 0x000fe200078e00ff */
[----:B------:R-:W-:-:S03]  /*1440*/  IADD3 R12, P5, PT, R29, R12, RZ ;  /* 0x0000000c1d0c7210 */ /* 0x000fc60007fbe0ff */
[----:B------:R-:W-:Y:S01]  /*1450*/  IMAD.X R16, RZ, RZ, R23, P2 ;  /* 0x000000ffff107224 */ /* 0x000fe200010e0617 */
[----:B------:R-:W-:Y:S01]  /*1460*/  IADD3 R20, P2, PT, R26, R27, RZ ;  /* 0x0000001b1a147210 */ /* 0x000fe20007f5e0ff */
[----:B------:R-:W-:Y:S01]  /*1470*/  IMAD.WIDE.U32 R22, R7, 0x3d1, RZ ;  /* 0x000003d107167825 */ /* 0x000fe200078e00ff */
[----:B------:R-:W-:-:S03]  /*1480*/  IADD3.X R26, PT, PT, RZ, R13, RZ, P5, !PT ;  /* 0x0000000dff1a7210 */ /* 0x000fc60002ffe4ff */
[----:B------:R-:W-:Y:S01]  /*1490*/  IMAD.WIDE.U32 R14, P5, RZ, R7, R14 ;  /* 0x00000007ff0e7225 */ /* 0x000fe200078a000e */
[----:B------:R-:W-:-:S03]  /*14a0*/  IADD3.X R11, P2, PT, R11, R16, RZ, P2, !PT ;  /* 0x000000100b0b7210 */ /* 0x000fc6000175e4ff */
[----:B------:R-:W-:Y:S01]  /*14b0*/  IMAD.X R13, RZ, RZ, RZ, P3 ;  /* 0x000000ffff0d7224 */ /* 0x000fe200018e06ff */
[----:B------:R-:W-:Y:S02]  /*14c0*/  IADD3 R27, P3, PT, R12, R22, RZ ;  /* 0x000000160c1b7210 */ /* 0x000fe40007f7e0ff */
[----:B------:R-:W-:Y:S02]  /*14d0*/  IADD3 R29, P6, PT, R23, R14, RZ ;  /* 0x0000000e171d7210 */ /* 0x000fe40007fde0ff */
[----:B------:R-:W-:Y:S02]  /*14e0*/  MOV R12, R17 ;  /* 0x00000011000c7202 */ /* 0x000fe40000000f00 */
[----:B------:R-:W-:Y:S01]  /*14f0*/  SEL R14, RZ, 0x1, !P1 ;  /* 0x00000001ff0e7807 */ /* 0x000fe20004800000 */
[----:B------:R-:W-:Y:S01]  /*1500*/  IMAD.X R23, RZ, RZ, RZ, P5 ;  /* 0x000000ffff177224 */ /* 0x000fe200028e06ff */
[----:B------:R-:W-:Y:S01]  /*1510*/  IADD3.X R26, P3, PT, R29, R26, RZ, P3, !PT ;  /* 0x0000001a1d1a7210 */ /* 0x000fe20001f7e4ff */
[----:B------:R-:W-:-:S02]  /*1520*/  IMAD.MOV.U32 R22, RZ, RZ, R15 ;  /* 0x000000ffff167224 */ /* 0x000fc400078e000f */
[----:B------:R-:W-:Y:S01]  /*1530*/  IMAD.WIDE.U32.X R12, R9, R21, R12, P4 ;  /* 0x00000015090c7225 */ /* 0x000fe200020e040c */
[----:B------:R-:W-:-:S03]  /*1540*/  SEL R9, RZ, 0x1, !P3 ;  /* 0x00000001ff097807 */ /* 0x000fc60005800000 */
[----:B------:R-:W-:Y:S02]  /*1550*/  IMAD.X R21, RZ, RZ, R14, P2 ;  /* 0x000000ffff157224 */ /* 0x000fe400010e060e */
[----:B------:R-:W-:-:S04]  /*1560*/  IMAD.WIDE.U32.X R22, RZ, R24, R22, P6 ;  /* 0x00000018ff167225 */ /* 0x000fc800030e0416 */
[----:B------:R-:W-:Y:S01]  /*1570*/  IMAD.WIDE.U32 R14, R11, 0x3d1, RZ ;  /* 0x000003d10b0e7825 */ /* 0x000fe200078e00ff */
[----:B------:R-:W-:Y:S02]  /*1580*/  IADD3 R9, P4, PT, R9, R22, RZ ;  /* 0x0000001609097210 */ /* 0x000fe40007f9e0ff */
[----:B------:R-:W-:Y:S01]  /*1590*/  IADD3 R21, P3, PT, R21, R12, RZ ;  /* 0x0000000c15157210 */ /* 0x000fe20007f7e0ff */
[----:B------:R-:W-:Y:S01]  /*15a0*/  IMAD.WIDE.U32 R16, R20, 0x3d1, RZ ;  /* 0x000003d114107825 */ /* 0x000fe200078e00ff */
[----:B------:R-:W-:-:S03]  /*15b0*/  IADD3.X R4, P1, PT, R4, R8, RZ, P0, !PT ;  /* 0x0000000804047210 */ /* 0x000fc6000073e4ff */
[----:B------:R-:W-:Y:S01]  /*15c0*/  IMAD.WIDE.U32 R14, P2, RZ, R20, R14 ;  /* 0x00000014ff0e7225 */ /* 0x000fe2000784000e */
[----:B------:R-:W-:-:S03]  /*15d0*/  IADD3.X R22, PT, PT, RZ, R13, RZ, P3, !PT ;  /* 0x0000000dff167210 */ /* 0x000fc60001ffe4ff */
[----:B------:R-:W-:Y:S01]  /*15e0*/  IMAD.X R8, RZ, RZ, R23, P4 ;  /* 0x000000ffff087224 */ /* 0x000fe200020e0617 */
[----:B------:R-:W-:Y:S02]  /*15f0*/  IADD3 R23, P0, PT, R9, R16, RZ ;  /* 0x0000001009177210 */ /* 0x000fe40007f1e0ff */
[----:B------:R-:W-:Y:S01]  /*1600*/  IADD3 R17, P3, PT, R17, R14, RZ ;  /* 0x0000000e11117210 */ /* 0x000fe20007f7e0ff */
[----:B------:R-:W-:-:S03]  /*1610*/  IMAD.X R9, RZ, RZ, RZ, P2 ;  /* 0x000000ffff097224 */ /* 0x000fc600010e06ff */
[----:B------:R-:W-:Y:S02]  /*1620*/  IADD3.X R17, P0, PT, R17, R8, RZ, P0, !PT ;  /* 0x0000000811117210 */ /* 0x000fe4000071e4ff */
[----:B------:R-:W-:Y:S01]  /*1630*/  MOV R8, R15 ;  /* 0x0000000f00087202 */ /* 0x000fe20000000f00 */
        /* <DEDUP_REMOVED lines=8> */
[----:B------:R-:W-:Y:S02]  /*16c0*/  IADD3.X R23, P1, PT, R24, R23, RZ, P1, !PT ;  /* 0x0000001718177210 */ /* 0x000fe40000f3e4ff */
[----:B------:R-:W-:Y:S01]  /*16d0*/  IADD3 R8, P0, PT, R15, R6, RZ ;  /* 0x000000060f087210 */ /* 0x000fe20007f1e0ff */
[----:B------:R-:W-:Y:S01]  /*16e0*/  IMAD.X R9, RZ, RZ, R9, P3 ;  /* 0x000000ffff097224 */ /* 0x000fe200018e0609 */
[----:B------:R-:W-:Y:S01]  /*16f0*/  IADD3 R12, P2, PT, R7, R12, RZ ;  /* 0x0000000c070c7210 */ /* 0x000fe20007f5e0ff */
[----:B------:R-:W-:Y:S01]  /*1700*/  IMAD.X R7, RZ, RZ, RZ, P4 ;  /* 0x000000ffff077224 */ /* 0x000fe200020e06ff */
[----:B------:R-:W-:Y:S02]  /*1710*/  MOV R6, R13 ;  /* 0x0000000d00067202 */ /* 0x000fe40000000f00 */
[----:B------:R-:W-:Y:S02]  /*1720*/  IADD3.X R17, P1, PT, R20, R17, RZ, P1, !PT ;  /* 0x0000001114117210 */ /* 0x000fe40000f3e4ff */
[----:B------:R-:W-:Y:S01]  /*1730*/  IADD3.X R12, P0, PT, R12, R9, RZ, P0, !PT ;  /* 0x000000090c0c7210 */ /* 0x000fe2000071e4ff */
[----:B------:R-:W-:Y:S01]  /*1740*/  IMAD.WIDE.U32.X R6, RZ, R22, R6, P2 ;  /* 0x00000016ff067225 */ /* 0x000fe200010e0406 */
[----:B------:R-:W-:-:S02]  /*1750*/  IADD3.X R11, P1, PT, R11, R8, RZ, P1, !PT ;  /* 0x000000080b0b7210 */ /* 0x000fc40000f3e4ff */
[----:B------:R-:W-:Y:S02]  /*1760*/  SEL R15, RZ, 0x1, !P0 ;  /* 0x00000001ff0f7807 */ /* 0x000fe40004000000 */
[----:B------:R-:W-:Y:S02]  /*1770*/  IADD3.X R21, P1, PT, R12, R21, RZ, P1, !PT ;  /* 0x000000150c157210 */ /* 0x000fe40000f3e4ff */
[----:B------:R-:W-:-:S04]  /*1780*/  IADD3 R15, P0, PT, R15, R6, RZ ;  /* 0x000000060f0f7210 */ /* 0x000fc80007f1e0ff */
[----:B------:R-:W-:-:S04]  /*1790*/  IADD3.X R15, P1, PT, R15, R22, RZ, P1, !PT ;  /* 0x000000160f0f7210 */ /* 0x000fc80000f3e4ff */
[----:B------:R-:W-:-:S05]  /*17a0*/  IADD3.X R29, PT, PT, RZ, RZ, R7, P1, P0 ;  /* 0x000000ffff1d7210 */ /* 0x000fca0000fe0407 */
        /* <DEDUP_REMOVED lines=28> */
[----:B------:R-:W-:Y:S01]  /*1970*/  SEL R2, RZ, 0x1, !P1 ;  /* 0x00000001ff027807 */ /* 0x000fe20004800000 */
[----:B------:R-:W-:Y:S03]  /*1980*/  BSSY.RECONVERGENT B0, `(.L_x_411) ;  /* 0x0000019000007945 */ /* 0x000fe60003800200 */
[----:B------:R-:W-:-:S04]  /*1990*/  IADD3.X R3, P2, PT, RZ, R2, RZ, P2, !PT ;  /* 0x00000002ff037210 */ /* 0x000fc8000175e4ff */
[----:B------:R-:W-:-:S09]  /*19a0*/  SEL R4, RZ, 0x1, !P2 ;  /* 0x00000001ff047807 */ /* 0x000fd20005000000 */
.L_x_413:
        /* <DEDUP_REMOVED lines=16> */
[----:B------:R-:W-:-:S04]  /*1ab0*/  IADD3.X R8, P0, PT, RZ, R8, RZ, P0, !PT ;  /* 0x00000008ff087210 */ /* 0x000fc8000071e4ff */
[----:B------:R-:W-:-:S04]  /*1ac0*/  IADD3.X R2, PT, PT, RZ, -0x1, RZ, P0, !PT ;  /* 0xffffffffff027810 */ /* 0x000fc800007fe4ff */
[----:B------:R-:W-:-:S04]  /*1ad0*/  LOP3.LUT R2, R2, 0x1, RZ, 0xc0, !PT ;  /* 0x0000000102027812 */ /* 0x000fc800078ec0ff */
[----:B------:R-:W-:-:S04]  /*1ae0*/  IADD3 R3, P0, PT, -R2, R3, RZ ;  /* 0x0000000302037210 */ /* 0x000fc80007f1e1ff */
[----:B------:R-:W-:Y:S01]  /*1af0*/  IADD3.X R4, PT, PT, R4, -0x1, RZ, P0, !PT ;  /* 0xffffffff04047810 */ /* 0x000fe200007fe4ff */
[----:B------:R-:W-:Y:S08]  /*1b00*/  BRA `(.L_x_413) ;  /* 0xfffffffc00a87947 */ /* 0x000ff0000383ffff */
.L_x_412:
[----:B------:R-:W-:Y:S05]  /*1b10*/  BSYNC.RECONVERGENT B0 ;  /* 0x0000000000007941 */ /* 0x000fea0003800200 */
.L_x_411:
[----:B------:R-:W0:Y:S01]  /*1b20*/  LDC.64 R2, c[0x0][0x390] ;  /* 0x0000e400ff027b82 */ /* 0x000e220000000a00 */
[----:B------:R-:W-:Y:S02]  /*1b30*/  IMAD.MOV.U32 R4, RZ, RZ, R9 ;  /* 0x000000ffff047224 */ /* 0x000fe400078e0009 */
[----:B------:R-:W-:Y:S02]  /*1b40*/  IMAD.MOV.U32 R19, RZ, RZ, R33 ;  /* 0x000000ffff137224 */ /* 0x000fe400078e0021 */
[----:B0-----:R-:W-:-:S05]  /*1b50*/  IMAD.WIDE R2, R0, 0x8, R2 ;  /* 0x0000000800027825 */ /* 0x001fca00078e0202 */
[----:B------:R0:W-:Y:S04]  /*1b60*/  STG.E.64 desc[UR4][R2.64+0x8], R4 ;  /* 0x0000080402007986 */ /* 0x0001e8000c101b04 */
[----:B------:R-:W-:Y:S04]  /*1b70*/  STG.E.64 desc[UR4][R2.64], R18 ;  /* 0x0000001202007986 */ /* 0x000fe8000c101b04 */
[----:B------:R-:W-:Y:S01]  /*1b80*/  STG.E.64 desc[UR4][R2.64+0x10], R6 ;  /* 0x0000100602007986 */ /* 0x000fe2000c101b04 */
[----:B0-----:R-:W-:Y:S01]  /*1b90*/  MOV R4, R25 ;  /* 0x0000001900047202 */ /* 0x001fe20000000f00 */
[----:B------:R-:W-:-:S05]  /*1ba0*/  IMAD.MOV.U32 R5, RZ, RZ, R8 ;  /* 0x000000ffff057224 */ /* 0x000fca00078e0008 */
[----:B------:R-:W-:Y:S01]  /*1bb0*/  STG.E.64 desc[UR4][R2.64+0x18], R4 ;  /* 0x0000180402007986 */ /* 0x000fe2000c101b04 */
[----:B------:R-:W-:Y:S05]  /*1bc0*/  EXIT ;  /* 0x000000000000794d */ /* 0x000fea0003800000 */
.L_x_414:
        /* <DEDUP_REMOVED lines=11> */
.L_x_422:


//--------------------- .text.test_mod_add        --------------------------
	.section	.text.test_mod_add,"ax",@progbits
	.align	128
        .global         test_mod_add
        .type           test_mod_add,@function
        .size           test_mod_add,(.L_x_423 - test_mod_add)
        .other          test_mod_add,@"STO_CUDA_ENTRY STV_DEFAULT"
test_mod_add:
.text.test_mod_add:
        /* <DEDUP_REMOVED lines=14> */
[----:B------:R-:W3:Y:S04]  /*00e0*/  LDG.E.64 R18, desc[UR4][R22.64+0x8] ;  /* 0x0000080416127981 */ /* 0x000ee8000c1e1b00 */
[----:B------:R-:W4:Y:S04]  /*00f0*/  LDG.E.64 R8, desc[UR4][R20.64+0x10] ;  /* 0x0000100414087981 */ /* 0x000f28000c1e1b00 */
[----:B------:R-:W4:Y:S04]  /*0100*/  LDG.E.64 R10, desc[UR4][R22.64+0x10] ;  /* 0x00001004160a7981 */ /* 0x000f28000c1e1b00 */
[----:B------:R-:W5:Y:S04]  /*0110*/  LDG.E.64 R2, desc[UR4][R20.64+0x18] ;  /* 0x0000180414027981 */ /* 0x000f68000c1e1b00 */
[----:B------:R-:W5:Y:S01]  /*0120*/  LDG.E.64 R4, desc[UR4][R22.64+0x18] ;  /* 0x0000180416047981 */ /* 0x000f62000c1e1b00 */
[----:B--2---:R-:W-:-:S04]  /*0130*/  IADD3 R13, P0, PT, R14, R24, RZ ;  /* 0x000000180e0d7210 */ /* 0x004fc80007f1e0ff */
[----:B------:R-:W-:Y:S02]  /*0140*/  IADD3.X R0, P0, PT, R15, R25, RZ, P0, !PT ;  /* 0x000000190f007210 */ /* 0x000fe4000071e4ff */
[----:B------:R-:W-:Y:S02]  /*0150*/  IADD3 R15, P1, PT, R13, 0x3d1, RZ ;  /* 0x000003d10d0f7810 */ /* 0x000fe40007f3e0ff */
[----:B---3--:R-:W-:Y:S02]  /*0160*/  IADD3.X R14, P0, PT, R16, R18, RZ, P0, !PT ;  /* 0x00000012100e7210 */ /* 0x008fe4000071e4ff */
[----:B------:R-:W-:Y:S02]  /*0170*/  IADD3.X R6, P1, PT, R0, 0x1, RZ, P1, !PT ;  /* 0x0000000100067810 */ /* 0x000fe40000f3e4ff */
[----:B------:R-:W-:Y:S02]  /*0180*/  IADD3.X R12, P0, PT, R17, R19, RZ, P0, !PT ;  /* 0x00000013110c7210 */ /* 0x000fe4000071e4ff */
[----:B------:R-:W-:-:S02]  /*0190*/  IADD3.X R16, P1, PT, RZ, R14, RZ, P1, !PT ;  /* 0x0000000eff107210 */ /* 0x000fc40000f3e4ff */
[----:B----4-:R-:W-:Y:S02]  /*01a0*/  IADD3.X R10, P0, PT, R8, R10, RZ, P0, !PT ;  /* 0x0000000a080a7210 */ /* 0x010fe4000071e4ff */
[----:B------:R-:W-:Y:S02]  /*01b0*/  IADD3.X R8, P1, PT, RZ, R12, RZ, P1, !PT ;  /* 0x0000000cff087210 */ /* 0x000fe40000f3e4ff */
[----:B------:R-:W-:Y:S02]  /*01c0*/  IADD3.X R11, P0, PT, R9, R11, RZ, P0, !PT ;  /* 0x0000000b090b7210 */ /* 0x000fe4000071e4ff */
[----:B------:R-:W-:Y:S02]  /*01d0*/  IADD3.X R18, P1, PT, RZ, R10, RZ, P1, !PT ;  /* 0x0000000aff127210 */ /* 0x000fe40000f3e4ff */
[----:B-----5:R-:W-:Y:S02]  /*01e0*/  IADD3.X R4, P0, PT, R2, R4, RZ, P0, !PT ;  /* 0x0000000402047210 */ /* 0x020fe4000071e4ff */
[----:B------:R-:W-:-:S02]  /*01f0*/  IADD3.X R9, P1, PT, RZ, R11, RZ, P1, !PT ;  /* 0x0000000bff097210 */ /* 0x000fc40000f3e4ff */
[----:B------:R-:W-:Y:S02]  /*0200*/  IADD3.X R5, P0, PT, R3, R5, RZ, P0, !PT ;  /* 0x0000000503057210 */ /* 0x000fe4000071e4ff */
[----:B------:R-:W-:Y:S01]  /*0210*/  IADD3.X R19, P1, PT, RZ, R4, RZ, P1, !PT ;  /* 0x00000004ff137210 */ /* 0x000fe20000f3e4ff */
[----:B------:R-:W0:Y:S03]  /*0220*/  LDC.64 R2, c[0x0][0x390] ;  /* 0x0000e400ff027b82 */ /* 0x000e260000000a00 */
[----:B------:R-:W-:Y:S02]  /*0230*/  IADD3.X R17, P1, PT, RZ, R5, RZ, P1, !PT ;  /* 0x00000005ff117210 */ /* 0x000fe40000f3e4ff */
[----:B------:R-:W-:-:S03]  /*0240*/  SEL R20, RZ, 0x1, !P0 ;  /* 0x00000001ff147807 */ /* 0x000fc60004000000 */
[----:B------:R-:W-:-:S05]  /*0250*/  IMAD.X R21, RZ, RZ, -0x1, P1 ;  /* 0xffffffffff157424 */ /* 0x000fca00008e06ff */
[----:B------:R-:W-:-:S04]  /*0260*/  LOP3.LUT R20, R20, 0x1, R21, 0xf4, !PT ;  /* 0x0000000114147812 */ /* 0x000fc800078ef415 */
[----:B------:R-:W-:Y:S02]  /*0270*/  IADD3 R25, P0, PT, R20, -0x1, RZ ;  /* 0xffffffff14197810 */ /* 0x000fe40007f1e0ff */
[----:B------:R-:W-:Y:S02]  /*0280*/  IADD3 R20, P1, PT, RZ, -R20, RZ ;  /* 0x80000014ff147210 */ /* 0x000fe40007f3e0ff */
[-C--:B------:R-:W-:Y:S02]  /*0290*/  LOP3.LUT R22, R13, R25.reuse, RZ, 0xc0, !PT ;  /* 0x000000190d167212 */ /* 0x080fe400078ec0ff */
[-C--:B------:R-:W-:Y:S02]  /*02a0*/  LOP3.LUT R13, R4, R25.reuse, RZ, 0xc0, !PT ;  /* 0x00000019040d7212 */ /* 0x080fe400078ec0ff */
[-C--:B------:R-:W-:Y:S02]  /*02b0*/  LOP3.LUT R23, R14, R25.reuse, RZ, 0xc0, !PT ;  /* 0x000000190e177212 */ /* 0x080fe400078ec0ff */
[----:B------:R-:W-:-:S02]  /*02c0*/  LOP3.LUT R21, R10, R25, RZ, 0xc0, !PT ;  /* 0x000000190a157212 */ /* 0x000fc400078ec0ff */
[--C-:B------:R-:W-:Y:S01]  /*02d0*/  LOP3.LUT R4, R22, R15, R20.reuse, 0xf8, !PT ;  /* 0x0000000f16047212 */ /* 0x100fe200078ef814 */
[----:B------:R-:W-:Y:S01]  /*02e0*/  IMAD.X R22, RZ, RZ, -0x1, P0 ;  /* 0xffffffffff167424 */ /* 0x000fe200000e06ff */
[--C-:B------:R-:W-:Y:S02]  /*02f0*/  LOP3.LUT R10, R23, R16, R20.reuse, 0xf8, !PT ;  /* 0x00000010170a7212 */ /* 0x100fe400078ef814 */
[--C-:B------:R-:W-:Y:S01]  /*0300*/  LOP3.LUT R14, R21, R18, R20.reuse, 0xf8, !PT ;  /* 0x00000012150e7212 */ /* 0x100fe200078ef814 */
[----:B------:R-:W-:Y:S01]  /*0310*/  IMAD.X R18, RZ, RZ, -0x1, P1 ;  /* 0xffffffffff127424 */ /* 0x000fe200008e06ff */
[----:B------:R-:W-:Y:S02]  /*0320*/  LOP3.LUT R16, R13, R19, R20, 0xf8, !PT ;  /* 0x000000130d107212 */ /* 0x000fe400078ef814 */
[-C--:B------:R-:W-:Y:S02]  /*0330*/  LOP3.LUT R15, R0, R22.reuse, RZ, 0xc0, !PT ;  /* 0x00000016000f7212 */ /* 0x080fe400078ec0ff */
[----:B------:R-:W-:-:S02]  /*0340*/  LOP3.LUT R13, R12, R22, RZ, 0xc0, !PT ;  /* 0x000000160c0d7212 */ /* 0x000fc400078ec0ff */
[-C--:B------:R-:W-:Y:S02]  /*0350*/  LOP3.LUT R12, R11, R22.reuse, RZ, 0xc0, !PT ;  /* 0x000000160b0c7212 */ /* 0x080fe400078ec0ff */
[----:B------:R-:W-:Y:S01]  /*0360*/  LOP3.LUT R0, R5, R22, RZ, 0xc0, !PT ;  /* 0x0000001605007212 */ /* 0x000fe200078ec0ff */
[----:B0-----:R-:W-:Y:S01]  /*0370*/  IMAD.WIDE R2, R7, 0x8, R2 ;  /* 0x0000000807027825 */ /* 0x001fe200078e0202 */
[--C-:B------:R-:W-:Y:S02]  /*0380*/  LOP3.LUT R5, R15, R6, R18.reuse, 0xf8, !PT ;  /* 0x000000060f057212 */ /* 0x100fe400078ef812 */
[--C-:B------:R-:W-:Y:S02]  /*0390*/  LOP3.LUT R11, R13, R8, R18.reuse, 0xf8, !PT ;  /* 0x000000080d0b7212 */ /* 0x100fe400078ef812 */
[--C-:B------:R-:W-:Y:S02]  /*03a0*/  LOP3.LUT R15, R12, R9, R18.reuse, 0xf8, !PT ;  /* 0x000000090c0f7212 */ /* 0x100fe400078ef812 */
[----:B------:R-:W-:Y:S01]  /*03b0*/  LOP3.LUT R17, R0, R17, R18, 0xf8, !PT ;  /* 0x0000001100117212 */ /* 0x000fe200078ef812 */
[----:B------:R-:W-:Y:S04]  /*03c0*/  STG.E.64 desc[UR4][R2.64], R4 ;  /* 0x0000000402007986 */ /* 0x000fe8000c101b04 */
[----:B------:R-:W-:Y:S04]  /*03d0*/  STG.E.64 desc[UR4][R2.64+0x8], R10 ;  /* 0x0000080a02007986 */ /* 0x000fe8000c101b04 */
[----:B------:R-:W-:Y:S04]  /*03e0*/  STG.E.64 desc[UR4][R2.64+0x10], R14 ;  /* 0x0000100e02007986 */ /* 0x000fe8000c101b04 */
[----:B------:R-:W-:Y:S01]  /*03f0*/  STG.E.64 desc[UR4][R2.64+0x18], R16 ;  /* 0x0000181002007986 */ /* 0x000fe2000c101b04 */
[----:B------:R-:W-:Y:S05]  /*0400*/  EXIT ;  /* 0x000000000000794d */ /* 0x000fea0003800000 */
.L_x_415:
        /* <DEDUP_REMOVED lines=15> */
.L_x_423:


//--------------------- .nv.shared.reserved.0     --------------------------
	.section	.nv.shared.reserved.0,"aw",@nobits
	.weak		__nv_reservedSMEM_offset_0_alias
	.size		__nv_reservedSMEM_offset_0_alias, 0, 64
	.other		__nv_reservedSMEM_offset_0_alias,@"STO_CUDA_RESERVED_SHARED STV_DEFAULT"
__nv_reservedSMEM_offset_0_alias:
	.zero		0
	.zero		64


//--------------------- .nv.constant0.generate_pubkeys_sequential --------------------------
	.section	.nv.constant0.generate_pubkeys_sequential,"a",@progbits
	.sectionflags	@""
	.align	4
.nv.constant0.generate_pubkeys_sequential:
	.zero		968


//--------------------- .nv.constant0.test_reduce512 --------------------------
	.section	.nv.constant0.test_reduce512,"a",@progbits
	.sectionflags	@""
	.align	4
.nv.constant0.test_reduce512:
	.zero		912


//--------------------- .nv.constant0.test_mod_square --------------------------
	.section	.nv.constant0.test_mod_square,"a",@progbits
	.sectionflags	@""
	.align	4
.nv.constant0.test_mod_square:
	.zero		912


//--------------------- .nv.constant0.test_mod_inv --------------------------
	.section	.nv.constant0.test_mod_inv,"a",@progbits
	.sectionflags	@""
	.align	4
.nv.constant0.test_mod_inv:
	.zero		912


//--------------------- .nv.constant0.test_mod_mult --------------------------
	.section	.nv.constant0.test_mod_mult,"a",@progbits
	.sectionflags	@""
	.align	4
.nv.constant0.test_mod_mult:
	.zero		920


//--------------------- .nv.constant0.test_mod_add --------------------------
	.section	.nv.constant0.test_mod_add,"a",@progbits
	.sectionflags	@""
	.align	4
.nv.constant0.test_mod_add:
	.zero		920


//--------------------- SYMBOLS --------------------------

	.type		.nv.reservedSmem.offset0,@object
	.size		.nv.reservedSmem.offset0,0x4
